// Copyright (c) 2024, Jay Shah, Ganesh Bikshandi, Ying Zhang, Vijay Thakkar, Pradeep Ramani, Tri Dao.
// Splitting the different template instantiations to different files to speed up compilation.
// This file is auto-generated. See "generate_kernels.py"

#include "flash_bwd_hdim128_bf16_sm90.cu"
#include "flash_bwd_hdim128_bf16_softcap_sm90.cu"

// ===== COMPILED SASS (sm_90a) =====

	.target	sm_90a

	.elftype	@"ET_EXEC"


//--------------------- .note.nv.tkinfo           --------------------------
	.section	.note.nv.tkinfo,"",@"SHT_NOTE"
	.sectionflags	@"SHF_NOTE_NV_TKINFO"
	.tkinfo
        /*0018*/ 	.word	0x00000002
        /*0030*/ 	.string	""
        /*0030*/ 	.string	"ptxas"
        /*0030*/ 	.string	"Cuda compilation tools, release 13.0, V13.0.88"
        /*0030*/ 	.string	"Build cuda_13.0.r13.0/compiler.36424714_0"
        /*0030*/ 	.string	"-arch sm_90a -m 64 "



//--------------------- .note.nv.cuinfo           --------------------------
	.section	.note.nv.cuinfo,"",@"SHT_NOTE"
	.sectionflags	@"SHF_NOTE_NV_CUINFO"
        /*0018*/ 	.short	0x0002
        /*001a*/ 	.short	0x005a
        /*001c*/ 	.short	0x0082
	.zero		2


//--------------------- .nv.info                  --------------------------
	.section	.nv.info,"",@"SHT_CUDA_INFO"
	.align	4


	//----- nvinfo : EIATTR_REGCOUNT
	.align		4
        /*0000*/ 	.byte	0x04, 0x2f
        /*0002*/ 	.short	(.L_20 - .L_19)
	.align		4
.L_19:
        /*0004*/ 	.word	index@(_ZN7cutlass13device_kernelIN5flash22FlashAttnBwdPreprocessIN4cute5tupleIJNS3_1CILi64EEENS5_ILi128EEEEEENS_10bfloat16_tEfNS_4arch4Sm90ELb1ELb1EEEEEvNT_6ParamsE)
        /*0008*/ 	.word	0x00000040


	//----- nvinfo : EIATTR_FRAME_SIZE
	.align		4
.L_20:
        /*000c*/ 	.byte	0x04, 0x11
        /*000e*/ 	.short	(.L_22 - .L_21)
	.align		4
.L_21:
        /*0010*/ 	.word	index@(_ZN7cutlass13device_kernelIN5flash22FlashAttnBwdPreprocessIN4cute5tupleIJNS3_1CILi64EEENS5_ILi128EEEEEENS_10bfloat16_tEfNS_4arch4Sm90ELb1ELb1EEEEEvNT_6ParamsE)
        /*0014*/ 	.word	0x00000000


	//----- nvinfo : EIATTR_REGCOUNT
	.align		4
.L_22:
        /*0018*/ 	.byte	0x04, 0x2f
        /*001a*/ 	.short	(.L_24 - .L_23)
	.align		4
.L_23:
        /*001c*/ 	.word	index@(_ZN7cutlass13device_kernelIN5flash11enable_sm90INS1_16FlashAttnBwdSm90INS1_25CollectiveMainloopBwdSm90ILi2ELi2ELi2EN4cute5tupleIJNS5_1CILi1EEES8_S8_EEENS6_IJNS7_ILi64EEENS7_ILi128EEESB_EEENS_10bfloat16_tEfNS_4arch4Sm90ELb1ELb0ELb0ELb1ELb1ELb1ELb0ELb0ELi2ELi1ELi2ELi1ELb0EEENS1_24CollectiveEpilogueBwdGQAISC_fSF_Li256ELb1ELb1EEENS1_25SingleTileBwdLPTSchedulerILb1ELi128ELb1EEEEEEEEEvNT_6ParamsE)
        /*0020*/ 	.word	0x000000a8


	//----- nvinfo : EIATTR_FRAME_SIZE
	.align		4
.L_24:
        /*0024*/ 	.byte	0x04, 0x11
        /*0026*/ 	.short	(.L_26 - .L_25)
	.align		4
.L_25:
        /*0028*/ 	.word	index@(_ZN7cutlass13device_kernelIN5flash11enable_sm90INS1_16FlashAttnBwdSm90INS1_25CollectiveMainloopBwdSm90ILi2ELi2ELi2EN4cute5tupleIJNS5_1CILi1EEES8_S8_EEENS6_IJNS7_ILi64EEENS7_ILi128EEESB_EEENS_10bfloat16_tEfNS_4arch4Sm90ELb1ELb0ELb0ELb1ELb1ELb1ELb0ELb0ELi2ELi1ELi2ELi1ELb0EEENS1_24CollectiveEpilogueBwdGQAISC_fSF_Li256ELb1ELb1EEENS1_25SingleTileBwdLPTSchedulerILb1ELi128ELb1EEEEEEEEEvNT_6ParamsE)
        /*002c*/ 	.word	0x00000008


	//----- nvinfo : EIATTR_REGCOUNT
	.align		4
.L_26:
        /*0030*/ 	.byte	0x04, 0x2f
        /*0032*/ 	.short	(.L_28 - .L_27)
	.align		4
.L_27:
        /*0034*/ 	.word	index@(_ZN7cutlass13device_kernelIN5flash32FlashAttnBwdPostprocessConvertdQIN4cute5tupleIJNS3_1CILi64EEENS5_ILi128EEEEEENS_10bfloat16_tEfNS_4arch4Sm90ELi256ENS3_8TiledMMAINS3_8MMA_AtomIJNS3_4SM904GMMA27MMA_64x64x16_F32BF16BF16_SSILNSF_5MajorE0ELSH_1ELNSF_7ScaleInE1ELSI_1EEEEEENS3_6LayoutINS4_IJNS5_ILi1EEENS5_ILi2EEESM_EEENS4_IJNS5_ILi0EEESM_SP_EEEEENS4_IJNS3_10UnderscoreESS_SS_EEEEELb0EEEEEvNT_6ParamsE)
        /*0038*/ 	.word	0x00000038


	//----- nvinfo : EIATTR_FRAME_SIZE
	.align		4
.L_28:
        /*003c*/ 	.byte	0x04, 0x11
        /*003e*/ 	.short	(.L_30 - .L_29)
	.align		4
.L_29:
        /*0040*/ 	.word	index@(_ZN7cutlass13device_kernelIN5flash32FlashAttnBwdPostprocessConvertdQIN4cute5tupleIJNS3_1CILi64EEENS5_ILi128EEEEEENS_10bfloat16_tEfNS_4arch4Sm90ELi256ENS3_8TiledMMAINS3_8MMA_AtomIJNS3_4SM904GMMA27MMA_64x64x16_F32BF16BF16_SSILNSF_5MajorE0ELSH_1ELNSF_7ScaleInE1ELSI_1EEEEEENS3_6LayoutINS4_IJNS5_ILi1EEENS5_ILi2EEESM_EEENS4_IJNS5_ILi0EEESM_SP_EEEEENS4_IJNS3_10UnderscoreESS_SS_EEEEELb0EEEEEvNT_6ParamsE)
        /*0044*/ 	.word	0x00000000


	//----- nvinfo : EIATTR_REGCOUNT
	.align		4
.L_30:
        /*0048*/ 	.byte	0x04, 0x2f
        /*004a*/ 	.short	(.L_32 - .L_31)
	.align		4
.L_31:
        /*004c*/ 	.word	index@(_ZN7cutlass13device_kernelIN5flash32FlashAttnBwdPostprocessConvertdQIN4cute5tupleIJNS3_1CILi128EEES6_EEENS_10bfloat16_tEfNS_4arch4Sm90ELi256ENS3_8TiledMMAINS3_8MMA_AtomIJNS3_4SM904GMMA28MMA_64x128x16_F32BF16BF16_RSILNSE_5MajorE0ELSG_1ELNSE_7ScaleInE1ELSH_1EEEEEENS3_6LayoutINS4_IJNS5_ILi2EEENS5_ILi1EEESM_EEENS4_IJSM_NS5_ILi0EEESO_EEEEENS4_IJNS3_10UnderscoreESR_SR_EEEEELb0EEEEEvNT_6ParamsE)
        /*0050*/ 	.word	0x00000058


	//----- nvinfo : EIATTR_FRAME_SIZE
	.align		4
.L_32:
        /*0054*/ 	.byte	0x04, 0x11
        /*0056*/ 	.short	(.L_34 - .L_33)
	.align		4
.L_33:
        /*0058*/ 	.word	index@(_ZN7cutlass13device_kernelIN5flash32FlashAttnBwdPostprocessConvertdQIN4cute5tupleIJNS3_1CILi128EEES6_EEENS_10bfloat16_tEfNS_4arch4Sm90ELi256ENS3_8TiledMMAINS3_8MMA_AtomIJNS3_4SM904GMMA28MMA_64x128x16_F32BF16BF16_RSILNSE_5MajorE0ELSG_1ELNSE_7ScaleInE1ELSH_1EEEEEENS3_6LayoutINS4_IJNS5_ILi2EEENS5_ILi1EEESM_EEENS4_IJSM_NS5_ILi0EEESO_EEEEENS4_IJNS3_10UnderscoreESR_SR_EEEEELb0EEEEEvNT_6ParamsE)
        /*005c*/ 	.word	0x00000000


	//----- nvinfo : EIATTR_REGCOUNT
	.align		4
.L_34:
        /*0060*/ 	.byte	0x04, 0x2f
        /*0062*/ 	.short	(.L_36 - .L_35)
	.align		4
.L_35:
        /*0064*/ 	.word	index@(_ZN7cutlass13device_kernelIN5flash11enable_sm90INS1_16FlashAttnBwdSm90INS1_25CollectiveMainloopBwdSm90ILi2ELi2ELi2EN4cute5tupleIJNS5_1CILi1EEES8_S8_EEENS6_IJNS7_ILi64EEENS7_ILi128EEESB_EEENS_10bfloat16_tEfNS_4arch4Sm90ELb1ELb0ELb0ELb1ELb0ELb1ELb0ELb0ELi2ELi1ELi2ELi1ELb0EEENS1_24CollectiveEpilogueBwdGQAISC_fSF_Li256ELb1ELb0EEENS1_25SingleTileBwdLPTSchedulerILb1ELi128ELb0EEEEEEEEEvNT_6ParamsE)
        /*0068*/ 	.word	0x000000a8


	//----- nvinfo : EIATTR_FRAME_SIZE
	.align		4
.L_36:
        /*006c*/ 	.byte	0x04, 0x11
        /*006e*/ 	.short	(.L_38 - .L_37)
	.align		4
.L_37:
        /*0070*/ 	.word	index@(_ZN7cutlass13device_kernelIN5flash11enable_sm90INS1_16FlashAttnBwdSm90INS1_25CollectiveMainloopBwdSm90ILi2ELi2ELi2EN4cute5tupleIJNS5_1CILi1EEES8_S8_EEENS6_IJNS7_ILi64EEENS7_ILi128EEESB_EEENS_10bfloat16_tEfNS_4arch4Sm90ELb1ELb0ELb0ELb1ELb0ELb1ELb0ELb0ELi2ELi1ELi2ELi1ELb0EEENS1_24CollectiveEpilogueBwdGQAISC_fSF_Li256ELb1ELb0EEENS1_25SingleTileBwdLPTSchedulerILb1ELi128ELb0EEEEEEEEEvNT_6ParamsE)
        /*0074*/ 	.word	0x00000008


	//----- nvinfo : EIATTR_REGCOUNT
	.align		4
.L_38:
        /*0078*/ 	.byte	0x04, 0x2f
        /*007a*/ 	.short	(.L_40 - .L_39)
	.align		4
.L_39:
        /*007c*/ 	.word	index@(_ZN7cutlass13device_kernelIN5flash11enable_sm90INS1_16FlashAttnBwdSm90INS1_25CollectiveMainloopBwdSm90ILi2ELi2ELi2EN4cute5tupleIJNS5_1CILi1EEES8_S8_EEENS6_IJNS7_ILi64EEENS7_ILi128EEESB_EEENS_10bfloat16_tEfNS_4arch4Sm90ELb1ELb0ELb0ELb1ELb1ELb1ELb0ELb0ELi2ELi1ELi2ELi1ELb0EEENS1_21CollectiveEpilogueBwdISC_SD_SF_Li256ELb1ELb0ELi1EEENS1_25SingleTileBwdLPTSchedulerILb1ELi128ELb1EEEEEEEEEvNT_6ParamsE)
        /*0080*/ 	.word	0x000000a8


	//----- nvinfo : EIATTR_FRAME_SIZE
	.align		4
.L_40:
        /*0084*/ 	.byte	0x04, 0x11
        /*0086*/ 	.short	(.L_42 - .L_41)
	.align		4
.L_41:
        /*0088*/ 	.word	index@(_ZN7cutlass13device_kernelIN5flash11enable_sm90INS1_16FlashAttnBwdSm90INS1_25CollectiveMainloopBwdSm90ILi2ELi2ELi2EN4cute5tupleIJNS5_1CILi1EEES8_S8_EEENS6_IJNS7_ILi64EEENS7_ILi128EEESB_EEENS_10bfloat16_tEfNS_4arch4Sm90ELb1ELb0ELb0ELb1ELb1ELb1ELb0ELb0ELi2ELi1ELi2ELi1ELb0EEENS1_21CollectiveEpilogueBwdISC_SD_SF_Li256ELb1ELb0ELi1EEENS1_25SingleTileBwdLPTSchedulerILb1ELi128ELb1EEEEEEEEEvNT_6ParamsE)
        /*008c*/ 	.word	0x00000008


	//----- nvinfo : EIATTR_REGCOUNT
	.align		4
.L_42:
        /*0090*/ 	.byte	0x04, 0x2f
        /*0092*/ 	.short	(.L_44 - .L_43)
	.align		4
.L_43:
        /*0094*/ 	.word	index@(_ZN7cutlass13device_kernelIN5flash11enable_sm90INS1_16FlashAttnBwdSm90INS1_25CollectiveMainloopBwdSm90ILi2ELi2ELi2EN4cute5tupleIJNS5_1CILi1EEES8_S8_EEENS6_IJNS7_ILi64EEENS7_ILi128EEESB_EEENS_10bfloat16_tEfNS_4arch4Sm90ELb1ELb0ELb0ELb1ELb0ELb1ELb0ELb0ELi2ELi1ELi2ELi1ELb0EEENS1_21CollectiveEpilogueBwdISC_SD_SF_Li256ELb1ELb0ELi1EEENS1_25SingleTileBwdLPTSchedulerILb1ELi128ELb0EEEEEEEEEvNT_6ParamsE)
        /*0098*/ 	.word	0x000000a8


	//----- nvinfo : EIATTR_FRAME_SIZE
	.align		4
.L_44:
        /*009c*/ 	.byte	0x04, 0x11
        /*009e*/ 	.short	(.L_46 - .L_45)
	.align		4
.L_45:
        /*00a0*/ 	.word	index@(_ZN7cutlass13device_kernelIN5flash11enable_sm90INS1_16FlashAttnBwdSm90INS1_25CollectiveMainloopBwdSm90ILi2ELi2ELi2EN4cute5tupleIJNS5_1CILi1EEES8_S8_EEENS6_IJNS7_ILi64EEENS7_ILi128EEESB_EEENS_10bfloat16_tEfNS_4arch4Sm90ELb1ELb0ELb0ELb1ELb0ELb1ELb0ELb0ELi2ELi1ELi2ELi1ELb0EEENS1_21CollectiveEpilogueBwdISC_SD_SF_Li256ELb1ELb0ELi1EEENS1_25SingleTileBwdLPTSchedulerILb1ELi128ELb0EEEEEEEEEvNT_6ParamsE)
        /*00a4*/ 	.word	0x00000008


	//----- nvinfo : EIATTR_REGCOUNT
	.align		4
.L_46:
        /*00a8*/ 	.byte	0x04, 0x2f
        /*00aa*/ 	.short	(.L_48 - .L_47)
	.align		4
.L_47:
        /*00ac*/ 	.word	index@(_ZN7cutlass13device_kernelIN5flash22FlashAttnBwdPreprocessIN4cute5tupleIJNS3_1CILi64EEENS5_ILi128EEEEEENS_10bfloat16_tEfNS_4arch4Sm90ELb1ELb0EEEEEvNT_6ParamsE)
        /*00b0*/ 	.word	0x00000040


	//----- nvinfo : EIATTR_FRAME_SIZE
	.align		4
.L_48:
        /*00b4*/ 	.byte	0x04, 0x11
        /*00b6*/ 	.short	(.L_50 - .L_49)
	.align		4
.L_49:
        /*00b8*/ 	.word	index@(_ZN7cutlass13device_kernelIN5flash22FlashAttnBwdPreprocessIN4cute5tupleIJNS3_1CILi64EEENS5_ILi128EEEEEENS_10bfloat16_tEfNS_4arch4Sm90ELb1ELb0EEEEEvNT_6ParamsE)
        /*00bc*/ 	.word	0x00000000


	//----- nvinfo : EIATTR_REGCOUNT
	.align		4
.L_50:
        /*00c0*/ 	.byte	0x04, 0x2f
        /*00c2*/ 	.short	(.L_52 - .L_51)
	.align		4
.L_51:
        /*00c4*/ 	.word	index@(_ZN7cutlass13device_kernelIN5flash11enable_sm90INS1_16FlashAttnBwdSm90INS1_25CollectiveMainloopBwdSm90ILi2ELi2ELi2EN4cute5tupleIJNS5_1CILi1EEES8_S8_EEENS6_IJNS7_ILi64EEENS7_ILi128EEESB_EEENS_10bfloat16_tEfNS_4arch4Sm90ELb1ELb0ELb0ELb0ELb1ELb1ELb0ELb0ELi2ELi1ELi2ELi1ELb0EEENS1_24CollectiveEpilogueBwdGQAISC_fSF_Li256ELb0ELb1EEENS1_25SingleTileBwdLPTSchedulerILb0ELi128ELb1EEEEEEEEEvNT_6ParamsE)
        /*00c8*/ 	.word	0x000000a8


	//----- nvinfo : EIATTR_FRAME_SIZE
	.align		4
.L_52:
        /*00cc*/ 	.byte	0x04, 0x11
        /*00ce*/ 	.short	(.L_54 - .L_53)
	.align		4
.L_53:
        /*00d0*/ 	.word	index@(_ZN7cutlass13device_kernelIN5flash11enable_sm90INS1_16FlashAttnBwdSm90INS1_25CollectiveMainloopBwdSm90ILi2ELi2ELi2EN4cute5tupleIJNS5_1CILi1EEES8_S8_EEENS6_IJNS7_ILi64EEENS7_ILi128EEESB_EEENS_10bfloat16_tEfNS_4arch4Sm90ELb1ELb0ELb0ELb0ELb1ELb1ELb0ELb0ELi2ELi1ELi2ELi1ELb0EEENS1_24CollectiveEpilogueBwdGQAISC_fSF_Li256ELb0ELb1EEENS1_25SingleTileBwdLPTSchedulerILb0ELi128ELb1EEEEEEEEEvNT_6ParamsE)
        /*00d4*/ 	.word	0x00000008


	//----- nvinfo : EIATTR_REGCOUNT
	.align		4
.L_54:
        /*00d8*/ 	.byte	0x04, 0x2f
        /*00da*/ 	.short	(.L_56 - .L_55)
	.align		4
.L_55:
        /*00dc*/ 	.word	index@(_ZN7cutlass13device_kernelIN5flash11enable_sm90INS1_16FlashAttnBwdSm90INS1_25CollectiveMainloopBwdSm90ILi2ELi2ELi2EN4cute5tupleIJNS5_1CILi1EEES8_S8_EEENS6_IJNS7_ILi64EEENS7_ILi128EEESB_EEENS_10bfloat16_tEfNS_4arch4Sm90ELb1ELb0ELb0ELb0ELb0ELb1ELb0ELb0ELi2ELi1ELi2ELi1ELb0EEENS1_24CollectiveEpilogueBwdGQAISC_fSF_Li256ELb0ELb0EEENS1_25SingleTileBwdLPTSchedulerILb0ELi128ELb0EEEEEEEEEvNT_6ParamsE)
        /*00e0*/ 	.word	0x000000a8


	//----- nvinfo : EIATTR_FRAME_SIZE
	.align		4
.L_56:
        /*00e4*/ 	.byte	0x04, 0x11
        /*00e6*/ 	.short	(.L_58 - .L_57)
	.align		4
.L_57:
        /*00e8*/ 	.word	index@(_ZN7cutlass13device_kernelIN5flash11enable_sm90INS1_16FlashAttnBwdSm90INS1_25CollectiveMainloopBwdSm90ILi2ELi2ELi2EN4cute5tupleIJNS5_1CILi1EEES8_S8_EEENS6_IJNS7_ILi64EEENS7_ILi128EEESB_EEENS_10bfloat16_tEfNS_4arch4Sm90ELb1ELb0ELb0ELb0ELb0ELb1ELb0ELb0ELi2ELi1ELi2ELi1ELb0EEENS1_24CollectiveEpilogueBwdGQAISC_fSF_Li256ELb0ELb0EEENS1_25SingleTileBwdLPTSchedulerILb0ELi128ELb0EEEEEEEEEvNT_6ParamsE)
        /*00ec*/ 	.word	0x00000008


	//----- nvinfo : EIATTR_REGCOUNT
	.align		4
.L_58:
        /*00f0*/ 	.byte	0x04, 0x2f
        /*00f2*/ 	.short	(.L_60 - .L_59)
	.align		4
.L_59:
        /*00f4*/ 	.word	index@(_ZN7cutlass13device_kernelIN5flash11enable_sm90INS1_16FlashAttnBwdSm90INS1_25CollectiveMainloopBwdSm90ILi2ELi2ELi2EN4cute5tupleIJNS5_1CILi1EEES8_S8_EEENS6_IJNS7_ILi64EEENS7_ILi128EEESB_EEENS_10bfloat16_tEfNS_4arch4Sm90ELb1ELb0ELb0ELb0ELb1ELb1ELb0ELb0ELi2ELi1ELi2ELi1ELb0EEENS1_21CollectiveEpilogueBwdISC_SD_SF_Li256ELb0ELb0ELi1EEENS1_25SingleTileBwdLPTSchedulerILb0ELi128ELb1EEEEEEEEEvNT_6ParamsE)
        /*00f8*/ 	.word	0x000000a8


	//----- nvinfo : EIATTR_FRAME_SIZE
	.align		4
.L_60:
        /*00fc*/ 	.byte	0x04, 0x11
        /*00fe*/ 	.short	(.L_62 - .L_61)
	.align		4
.L_61:
        /*0100*/ 	.word	index@(_ZN7cutlass13device_kernelIN5flash11enable_sm90INS1_16FlashAttnBwdSm90INS1_25CollectiveMainloopBwdSm90ILi2ELi2ELi2EN4cute5tupleIJNS5_1CILi1EEES8_S8_EEENS6_IJNS7_ILi64EEENS7_ILi128EEESB_EEENS_10bfloat16_tEfNS_4arch4Sm90ELb1ELb0ELb0ELb0ELb1ELb1ELb0ELb0ELi2ELi1ELi2ELi1ELb0EEENS1_21CollectiveEpilogueBwdISC_SD_SF_Li256ELb0ELb0ELi1EEENS1_25SingleTileBwdLPTSchedulerILb0ELi128ELb1EEEEEEEEEvNT_6ParamsE)
        /*0104*/ 	.word	0x00000008


	//----- nvinfo : EIATTR_REGCOUNT
	.align		4
.L_62:
        /*0108*/ 	.byte	0x04, 0x2f
        /*010a*/ 	.short	(.L_64 - .L_63)
	.align		4
.L_63:
        /*010c*/ 	.word	index@(_ZN7cutlass13device_kernelIN5flash11enable_sm90INS1_16FlashAttnBwdSm90INS1_25CollectiveMainloopBwdSm90ILi2ELi2ELi2EN4cute5tupleIJNS5_1CILi1EEES8_S8_EEENS6_IJNS7_ILi64EEENS7_ILi128EEESB_EEENS_10bfloat16_tEfNS_4arch4Sm90ELb1ELb0ELb0ELb0ELb0ELb1ELb0ELb0ELi2ELi1ELi2ELi1ELb0EEENS1_21CollectiveEpilogueBwdISC_SD_SF_Li256ELb0ELb0ELi1EEENS1_25SingleTileBwdLPTSchedulerILb0ELi128ELb0EEEEEEEEEvNT_6ParamsE)
        /*0110*/ 	.word	0x000000a8


	//----- nvinfo : EIATTR_FRAME_SIZE
	.align		4
.L_64:
        /*0114*/ 	.byte	0x04, 0x11
        /*0116*/ 	.short	(.L_66 - .L_65)
	.align		4
.L_65:
        /*0118*/ 	.word	index@(_ZN7cutlass13device_kernelIN5flash11enable_sm90INS1_16FlashAttnBwdSm90INS1_25CollectiveMainloopBwdSm90ILi2ELi2ELi2EN4cute5tupleIJNS5_1CILi1EEES8_S8_EEENS6_IJNS7_ILi64EEENS7_ILi128EEESB_EEENS_10bfloat16_tEfNS_4arch4Sm90ELb1ELb0ELb0ELb0ELb0ELb1ELb0ELb0ELi2ELi1ELi2ELi1ELb0EEENS1_21CollectiveEpilogueBwdISC_SD_SF_Li256ELb0ELb0ELi1EEENS1_25SingleTileBwdLPTSchedulerILb0ELi128ELb0EEEEEEEEEvNT_6ParamsE)
        /*011c*/ 	.word	0x00000008


	//----- nvinfo : EIATTR_REGCOUNT
	.align		4
.L_66:
        /*0120*/ 	.byte	0x04, 0x2f
        /*0122*/ 	.short	(.L_68 - .L_67)
	.align		4
.L_67:
        /*0124*/ 	.word	index@(_ZN7cutlass13device_kernelIN5flash11enable_sm90INS1_16FlashAttnBwdSm90INS1_25CollectiveMainloopBwdSm90ILi2ELi2ELi2EN4cute5tupleIJNS5_1CILi1EEES8_S8_EEENS6_IJNS7_ILi64EEENS7_ILi128EEESB_EEENS_10bfloat16_tEfNS_4arch4Sm90ELb0ELb1ELb0ELb1ELb1ELb1ELb0ELb0ELi2ELi1ELi2ELi1ELb0EEENS1_24CollectiveEpilogueBwdGQAISC_fSF_Li256ELb1ELb1EEENS1_19SingleTileSchedulerILb1ELb0ELb0ELi128EEEEEEEEEvNT_6ParamsE)
        /*0128*/ 	.word	0x000000a8


	//----- nvinfo : EIATTR_FRAME_SIZE
	.align		4
.L_68:
        /*012c*/ 	.byte	0x04, 0x11
        /*012e*/ 	.short	(.L_70 - .L_69)
	.align		4
.L_69:
        /*0130*/ 	.word	index@(_ZN7cutlass13device_kernelIN5flash11enable_sm90INS1_16FlashAttnBwdSm90INS1_25CollectiveMainloopBwdSm90ILi2ELi2ELi2EN4cute5tupleIJNS5_1CILi1EEES8_S8_EEENS6_IJNS7_ILi64EEENS7_ILi128EEESB_EEENS_10bfloat16_tEfNS_4arch4Sm90ELb0ELb1ELb0ELb1ELb1ELb1ELb0ELb0ELi2ELi1ELi2ELi1ELb0EEENS1_24CollectiveEpilogueBwdGQAISC_fSF_Li256ELb1ELb1EEENS1_19SingleTileSchedulerILb1ELb0ELb0ELi128EEEEEEEEEvNT_6ParamsE)
        /*0134*/ 	.word	0x00000008


	//----- nvinfo : EIATTR_REGCOUNT
	.align		4
.L_70:
        /*0138*/ 	.byte	0x04, 0x2f
        /*013a*/ 	.short	(.L_72 - .L_71)
	.align		4
.L_71:
        /*013c*/ 	.word	index@(_ZN7cutlass13device_kernelIN5flash11enable_sm90INS1_16FlashAttnBwdSm90INS1_25CollectiveMainloopBwdSm90ILi2ELi2ELi2EN4cute5tupleIJNS5_1CILi1EEES8_S8_EEENS6_IJNS7_ILi64EEENS7_ILi128EEESB_EEENS_10bfloat16_tEfNS_4arch4Sm90ELb0ELb1ELb0ELb1ELb0ELb1ELb0ELb0ELi2ELi1ELi2ELi1ELb0EEENS1_24CollectiveEpilogueBwdGQAISC_fSF_Li256ELb1ELb0EEENS1_19SingleTileSchedulerILb1ELb0ELb0ELi128EEEEEEEEEvNT_6ParamsE)
        /*0140*/ 	.word	0x000000a8


	//----- nvinfo : EIATTR_FRAME_SIZE
	.align		4
.L_72:
        /*0144*/ 	.byte	0x04, 0x11
        /*0146*/ 	.short	(.L_74 - .L_73)
	.align		4
.L_73:
        /*0148*/ 	.word	index@(_ZN7cutlass13device_kernelIN5flash11enable_sm90INS1_16FlashAttnBwdSm90INS1_25CollectiveMainloopBwdSm90ILi2ELi2ELi2EN4cute5tupleIJNS5_1CILi1EEES8_S8_EEENS6_IJNS7_ILi64EEENS7_ILi128EEESB_EEENS_10bfloat16_tEfNS_4arch4Sm90ELb0ELb1ELb0ELb1ELb0ELb1ELb0ELb0ELi2ELi1ELi2ELi1ELb0EEENS1_24CollectiveEpilogueBwdGQAISC_fSF_Li256ELb1ELb0EEENS1_19SingleTileSchedulerILb1ELb0ELb0ELi128EEEEEEEEEvNT_6ParamsE)
        /*014c*/ 	.word	0x00000008


	//----- nvinfo : EIATTR_REGCOUNT
	.align		4
.L_74:
        /*0150*/ 	.byte	0x04, 0x2f
        /*0152*/ 	.short	(.L_76 - .L_75)
	.align		4
.L_75:
        /*0154*/ 	.word	index@(_ZN7cutlass13device_kernelIN5flash11enable_sm90INS1_16FlashAttnBwdSm90INS1_25CollectiveMainloopBwdSm90ILi2ELi2ELi2EN4cute5tupleIJNS5_1CILi1EEES8_S8_EEENS6_IJNS7_ILi64EEENS7_ILi128EEESB_EEENS_10bfloat16_tEfNS_4arch4Sm90ELb0ELb1ELb0ELb1ELb1ELb1ELb0ELb0ELi2ELi1ELi2ELi1ELb0EEENS1_21CollectiveEpilogueBwdISC_SD_SF_Li256ELb1ELb0ELi1EEENS1_19SingleTileSchedulerILb1ELb0ELb0ELi128EEEEEEEEEvNT_6ParamsE)
        /*0158*/ 	.word	0x000000a8


	//----- nvinfo : EIATTR_FRAME_SIZE
	.align		4
.L_76:
        /*015c*/ 	.byte	0x04, 0x11
        /*015e*/ 	.short	(.L_78 - .L_77)
	.align		4
.L_77:
        /*0160*/ 	.word	index@(_ZN7cutlass13device_kernelIN5flash11enable_sm90INS1_16FlashAttnBwdSm90INS1_25CollectiveMainloopBwdSm90ILi2ELi2ELi2EN4cute5tupleIJNS5_1CILi1EEES8_S8_EEENS6_IJNS7_ILi64EEENS7_ILi128EEESB_EEENS_10bfloat16_tEfNS_4arch4Sm90ELb0ELb1ELb0ELb1ELb1ELb1ELb0ELb0ELi2ELi1ELi2ELi1ELb0EEENS1_21CollectiveEpilogueBwdISC_SD_SF_Li256ELb1ELb0ELi1EEENS1_19SingleTileSchedulerILb1ELb0ELb0ELi128EEEEEEEEEvNT_6ParamsE)
        /*0164*/ 	.word	0x00000008


	//----- nvinfo : EIATTR_REGCOUNT
	.align		4
.L_78:
        /*0168*/ 	.byte	0x04, 0x2f
        /*016a*/ 	.short	(.L_80 - .L_79)
	.align		4
.L_79:
        /*016c*/ 	.word	index@(_ZN7cutlass13device_kernelIN5flash11enable_sm90INS1_16FlashAttnBwdSm90INS1_25CollectiveMainloopBwdSm90ILi2ELi2ELi2EN4cute5tupleIJNS5_1CILi1EEES8_S8_EEENS6_IJNS7_ILi64EEENS7_ILi128EEESB_EEENS_10bfloat16_tEfNS_4arch4Sm90ELb0ELb1ELb0ELb1ELb0ELb1ELb0ELb0ELi2ELi1ELi2ELi1ELb0EEENS1_21CollectiveEpilogueBwdISC_SD_SF_Li256ELb1ELb0ELi1EEENS1_19SingleTileSchedulerILb1ELb0ELb0ELi128EEEEEEEEEvNT_6ParamsE)
        /*0170*/ 	.word	0x000000a8


	//----- nvinfo : EIATTR_FRAME_SIZE
	.align		4
.L_80:
        /*0174*/ 	.byte	0x04, 0x11
        /*0176*/ 	.short	(.L_82 - .L_81)
	.align		4
.L_81:
        /*0178*/ 	.word	index@(_ZN7cutlass13device_kernelIN5flash11enable_sm90INS1_16FlashAttnBwdSm90INS1_25CollectiveMainloopBwdSm90ILi2ELi2ELi2EN4cute5tupleIJNS5_1CILi1EEES8_S8_EEENS6_IJNS7_ILi64EEENS7_ILi128EEESB_EEENS_10bfloat16_tEfNS_4arch4Sm90ELb0ELb1ELb0ELb1ELb0ELb1ELb0ELb0ELi2ELi1ELi2ELi1ELb0EEENS1_21CollectiveEpilogueBwdISC_SD_SF_Li256ELb1ELb0ELi1EEENS1_19SingleTileSchedulerILb1ELb0ELb0ELi128EEEEEEEEEvNT_6ParamsE)
        /*017c*/ 	.word	0x00000008


	//----- nvinfo : EIATTR_REGCOUNT
	.align		4
.L_82:
        /*0180*/ 	.byte	0x04, 0x2f
        /*0182*/ 	.short	(.L_84 - .L_83)
	.align		4
.L_83:
        /*0184*/ 	.word	index@(_ZN7cutlass13device_kernelIN5flash11enable_sm90INS1_16FlashAttnBwdSm90INS1_25CollectiveMainloopBwdSm90ILi2ELi2ELi2EN4cute5tupleIJNS5_1CILi1EEES8_S8_EEENS6_IJNS7_ILi64EEENS7_ILi128EEESB_EEENS_10bfloat16_tEfNS_4arch4Sm90ELb0ELb1ELb0ELb0ELb1ELb1ELb0ELb0ELi2ELi1ELi2ELi1ELb0EEENS1_24CollectiveEpilogueBwdGQAISC_fSF_Li256ELb0ELb1EEENS1_19SingleTileSchedulerILb0ELb0ELb0ELi128EEEEEEEEEvNT_6ParamsE)
        /*0188*/ 	.word	0x000000a8


	//----- nvinfo : EIATTR_FRAME_SIZE
	.align		4
.L_84:
        /*018c*/ 	.byte	0x04, 0x11
        /*018e*/ 	.short	(.L_86 - .L_85)
	.align		4
.L_85:
        /*0190*/ 	.word	index@(_ZN7cutlass13device_kernelIN5flash11enable_sm90INS1_16FlashAttnBwdSm90INS1_25CollectiveMainloopBwdSm90ILi2ELi2ELi2EN4cute5tupleIJNS5_1CILi1EEES8_S8_EEENS6_IJNS7_ILi64EEENS7_ILi128EEESB_EEENS_10bfloat16_tEfNS_4arch4Sm90ELb0ELb1ELb0ELb0ELb1ELb1ELb0ELb0ELi2ELi1ELi2ELi1ELb0EEENS1_24CollectiveEpilogueBwdGQAISC_fSF_Li256ELb0ELb1EEENS1_19SingleTileSchedulerILb0ELb0ELb0ELi128EEEEEEEEEvNT_6ParamsE)
        /*0194*/ 	.word	0x00000008


	//----- nvinfo : EIATTR_REGCOUNT
	.align		4
.L_86:
        /*0198*/ 	.byte	0x04, 0x2f
        /*019a*/ 	.short	(.L_88 - .L_87)
	.align		4
.L_87:
        /*019c*/ 	.word	index@(_ZN7cutlass13device_kernelIN5flash11enable_sm90INS1_16FlashAttnBwdSm90INS1_25CollectiveMainloopBwdSm90ILi2ELi2ELi2EN4cute5tupleIJNS5_1CILi1EEES8_S8_EEENS6_IJNS7_ILi64EEENS7_ILi128EEESB_EEENS_10bfloat16_tEfNS_4arch4Sm90ELb0ELb1ELb0ELb0ELb0ELb1ELb0ELb0ELi2ELi1ELi2ELi1ELb0EEENS1_24CollectiveEpilogueBwdGQAISC_fSF_Li256ELb0ELb0EEENS1_19SingleTileSchedulerILb0ELb0ELb0ELi128EEEEEEEEEvNT_6ParamsE)
        /*01a0*/ 	.word	0x000000a8


	//----- nvinfo : EIATTR_FRAME_SIZE
	.align		4
.L_88:
        /*01a4*/ 	.byte	0x04, 0x11
        /*01a6*/ 	.short	(.L_90 - .L_89)
	.align		4
.L_89:
        /*01a8*/ 	.word	index@(_ZN7cutlass13device_kernelIN5flash11enable_sm90INS1_16FlashAttnBwdSm90INS1_25CollectiveMainloopBwdSm90ILi2ELi2ELi2EN4cute5tupleIJNS5_1CILi1EEES8_S8_EEENS6_IJNS7_ILi64EEENS7_ILi128EEESB_EEENS_10bfloat16_tEfNS_4arch4Sm90ELb0ELb1ELb0ELb0ELb0ELb1ELb0ELb0ELi2ELi1ELi2ELi1ELb0EEENS1_24CollectiveEpilogueBwdGQAISC_fSF_Li256ELb0ELb0EEENS1_19SingleTileSchedulerILb0ELb0ELb0ELi128EEEEEEEEEvNT_6ParamsE)
        /*01ac*/ 	.word	0x00000008


	//----- nvinfo : EIATTR_REGCOUNT
	.align		4
.L_90:
        /*01b0*/ 	.byte	0x04, 0x2f
        /*01b2*/ 	.short	(.L_92 - .L_91)
	.align		4
.L_91:
        /*01b4*/ 	.word	index@(_ZN7cutlass13device_kernelIN5flash11enable_sm90INS1_16FlashAttnBwdSm90INS1_25CollectiveMainloopBwdSm90ILi2ELi2ELi2EN4cute5tupleIJNS5_1CILi1EEES8_S8_EEENS6_IJNS7_ILi64EEENS7_ILi128EEESB_EEENS_10bfloat16_tEfNS_4arch4Sm90ELb0ELb1ELb0ELb0ELb1ELb1ELb0ELb0ELi2ELi1ELi2ELi1ELb0EEENS1_21CollectiveEpilogueBwdISC_SD_SF_Li256ELb0ELb0ELi1EEENS1_19SingleTileSchedulerILb0ELb0ELb0ELi128EEEEEEEEEvNT_6ParamsE)
        /*01b8*/ 	.word	0x000000a8


	//----- nvinfo : EIATTR_FRAME_SIZE
	.align		4
.L_92:
        /*01bc*/ 	.byte	0x04, 0x11
        /*01be*/ 	.short	(.L_94 - .L_93)
	.align		4
.L_93:
        /*01c0*/ 	.word	index@(_ZN7cutlass13device_kernelIN5flash11enable_sm90INS1_16FlashAttnBwdSm90INS1_25CollectiveMainloopBwdSm90ILi2ELi2ELi2EN4cute5tupleIJNS5_1CILi1EEES8_S8_EEENS6_IJNS7_ILi64EEENS7_ILi128EEESB_EEENS_10bfloat16_tEfNS_4arch4Sm90ELb0ELb1ELb0ELb0ELb1ELb1ELb0ELb0ELi2ELi1ELi2ELi1ELb0EEENS1_21CollectiveEpilogueBwdISC_SD_SF_Li256ELb0ELb0ELi1EEENS1_19SingleTileSchedulerILb0ELb0ELb0ELi128EEEEEEEEEvNT_6ParamsE)
        /*01c4*/ 	.word	0x00000008


	//----- nvinfo : EIATTR_REGCOUNT
	.align		4
.L_94:
        /*01c8*/ 	.byte	0x04, 0x2f
        /*01ca*/ 	.short	(.L_96 - .L_95)
	.align		4
.L_95:
        /*01cc*/ 	.word	index@(_ZN7cutlass13device_kernelIN5flash11enable_sm90INS1_16FlashAttnBwdSm90INS1_25CollectiveMainloopBwdSm90ILi2ELi2ELi2EN4cute5tupleIJNS5_1CILi1EEES8_S8_EEENS6_IJNS7_ILi64EEENS7_ILi128EEESB_EEENS_10bfloat16_tEfNS_4arch4Sm90ELb0ELb1ELb0ELb0ELb0ELb1ELb0ELb0ELi2ELi1ELi2ELi1ELb0EEENS1_21CollectiveEpilogueBwdISC_SD_SF_Li256ELb0ELb0ELi1EEENS1_19SingleTileSchedulerILb0ELb0ELb0ELi128EEEEEEEEEvNT_6ParamsE)
        /*01d0*/ 	.word	0x000000a8


	//----- nvinfo : EIATTR_FRAME_SIZE
	.align		4
.L_96:
        /*01d4*/ 	.byte	0x04, 0x11
        /*01d6*/ 	.short	(.L_98 - .L_97)
	.align		4
.L_97:
        /*01d8*/ 	.word	index@(_ZN7cutlass13device_kernelIN5flash11enable_sm90INS1_16FlashAttnBwdSm90INS1_25CollectiveMainloopBwdSm90ILi2ELi2ELi2EN4cute5tupleIJNS5_1CILi1EEES8_S8_EEENS6_IJNS7_ILi64EEENS7_ILi128EEESB_EEENS_10bfloat16_tEfNS_4arch4Sm90ELb0ELb1ELb0ELb0ELb0ELb1ELb0ELb0ELi2ELi1ELi2ELi1ELb0EEENS1_21CollectiveEpilogueBwdISC_SD_SF_Li256ELb0ELb0ELi1EEENS1_19SingleTileSchedulerILb0ELb0ELb0ELi128EEEEEEEEEvNT_6ParamsE)
        /*01dc*/ 	.word	0x00000008


	//----- nvinfo : EIATTR_REGCOUNT
	.align		4
.L_98:
        /*01e0*/ 	.byte	0x04, 0x2f
        /*01e2*/ 	.short	(.L_100 - .L_99)
	.align		4
.L_99:
        /*01e4*/ 	.word	index@(_ZN7cutlass13device_kernelIN5flash22FlashAttnBwdPreprocessIN4cute5tupleIJNS3_1CILi80EEENS5_ILi128EEEEEENS_10bfloat16_tEfNS_4arch4Sm90ELb1ELb1EEEEEvNT_6ParamsE)
        /*01e8*/ 	.word	0x00000048


	//----- nvinfo : EIATTR_FRAME_SIZE
	.align		4
.L_100:
        /*01ec*/ 	.byte	0x04, 0x11
        /*01ee*/ 	.short	(.L_102 - .L_101)
	.align		4
.L_101:
        /*01f0*/ 	.word	index@(_ZN7cutlass13device_kernelIN5flash22FlashAttnBwdPreprocessIN4cute5tupleIJNS3_1CILi80EEENS5_ILi128EEEEEENS_10bfloat16_tEfNS_4arch4Sm90ELb1ELb1EEEEEvNT_6ParamsE)
        /*01f4*/ 	.word	0x00000000


	//----- nvinfo : EIATTR_REGCOUNT
	.align		4
.L_102:
        /*01f8*/ 	.byte	0x04, 0x2f
        /*01fa*/ 	.short	(.L_104 - .L_103)
	.align		4
.L_103:
        /*01fc*/ 	.word	index@(_ZN7cutlass13device_kernelIN5flash11enable_sm90INS1_16FlashAttnBwdSm90INS1_25CollectiveMainloopBwdSm90ILi2ELi2ELi2EN4cute5tupleIJNS5_1CILi1EEES8_S8_EEENS6_IJNS7_ILi80EEENS7_ILi128EEESB_EEENS_10bfloat16_tEfNS_4arch4Sm90ELb0ELb0ELb0ELb1ELb1ELb1ELb0ELb1ELi2ELi1ELi2ELi1ELb0EEENS1_24CollectiveEpilogueBwdGQAISC_fSF_Li256ELb1ELb1EEENS1_19SingleTileSchedulerILb1ELb0ELb0ELi128EEEEEEEEEvNT_6ParamsE)
        /*0200*/ 	.word	0x000000a8


	//----- nvinfo : EIATTR_FRAME_SIZE
	.align		4
.L_104:
        /*0204*/ 	.byte	0x04, 0x11
        /*0206*/ 	.short	(.L_106 - .L_105)
	.align		4
.L_105:
        /*0208*/ 	.word	index@(_ZN7cutlass13device_kernelIN5flash11enable_sm90INS1_16FlashAttnBwdSm90INS1_25CollectiveMainloopBwdSm90ILi2ELi2ELi2EN4cute5tupleIJNS5_1CILi1EEES8_S8_EEENS6_IJNS7_ILi80EEENS7_ILi128EEESB_EEENS_10bfloat16_tEfNS_4arch4Sm90ELb0ELb0ELb0ELb1ELb1ELb1ELb0ELb1ELi2ELi1ELi2ELi1ELb0EEENS1_24CollectiveEpilogueBwdGQAISC_fSF_Li256ELb1ELb1EEENS1_19SingleTileSchedulerILb1ELb0ELb0ELi128EEEEEEEEEvNT_6ParamsE)
        /*020c*/ 	.word	0x00000028


	//----- nvinfo : EIATTR_REGCOUNT
	.align		4
.L_106:
        /*0210*/ 	.byte	0x04, 0x2f
        /*0212*/ 	.short	(.L_108 - .L_107)
	.align		4
.L_107:
        /*0214*/ 	.word	index@(_ZN7cutlass13device_kernelIN5flash32FlashAttnBwdPostprocessConvertdQIN4cute5tupleIJNS3_1CILi80EEENS5_ILi128EEEEEENS_10bfloat16_tEfNS_4arch4Sm90ELi256ENS3_8TiledMMAINS3_8MMA_AtomIJNS3_4SM904GMMA27MMA_64x16x16_F32BF16BF16_SSILNSF_5MajorE1ELSH_0ELNSF_7ScaleInE1ELSI_1EEEEEENS3_6LayoutINS4_IJNS5_ILi2EEENS5_ILi1EEESN_EEENS4_IJSN_NS5_ILi0EEESP_EEEEENS4_IJNS3_10UnderscoreESS_SS_EEEEELb1EEEEEvNT_6ParamsE)
        /*0218*/ 	.word	0x00000040


	//----- nvinfo : EIATTR_FRAME_SIZE
	.align		4
.L_108:
        /*021c*/ 	.byte	0x04, 0x11
        /*021e*/ 	.short	(.L_110 - .L_109)
	.align		4
.L_109:
        /*0220*/ 	.word	index@(_ZN7cutlass13device_kernelIN5flash32FlashAttnBwdPostprocessConvertdQIN4cute5tupleIJNS3_1CILi80EEENS5_ILi128EEEEEENS_10bfloat16_tEfNS_4arch4Sm90ELi256ENS3_8TiledMMAINS3_8MMA_AtomIJNS3_4SM904GMMA27MMA_64x16x16_F32BF16BF16_SSILNSF_5MajorE1ELSH_0ELNSF_7ScaleInE1ELSI_1EEEEEENS3_6LayoutINS4_IJNS5_ILi2EEENS5_ILi1EEESN_EEENS4_IJSN_NS5_ILi0EEESP_EEEEENS4_IJNS3_10UnderscoreESS_SS_EEEEELb1EEEEEvNT_6ParamsE)
        /*0224*/ 	.word	0x00000000


	//----- nvinfo : EIATTR_REGCOUNT
	.align		4
.L_110:
        /*0228*/ 	.byte	0x04, 0x2f
        /*022a*/ 	.short	(.L_112 - .L_111)
	.align		4
.L_111:
        /*022c*/ 	.word	index@(_ZN7cutlass13device_kernelIN5flash11enable_sm90INS1_16FlashAttnBwdSm90INS1_25CollectiveMainloopBwdSm90ILi2ELi2ELi2EN4cute5tupleIJNS5_1CILi1EEES8_S8_EEENS6_IJNS7_ILi80EEENS7_ILi128EEESB_EEENS_10bfloat16_tEfNS_4arch4Sm90ELb0ELb0ELb0ELb1ELb0ELb1ELb0ELb1ELi2ELi1ELi2ELi1ELb0EEENS1_24CollectiveEpilogueBwdGQAISC_fSF_Li256ELb1ELb0EEENS1_19SingleTileSchedulerILb1ELb0ELb0ELi128EEEEEEEEEvNT_6ParamsE)
        /*0230*/ 	.word	0x000000a8


	//----- nvinfo : EIATTR_FRAME_SIZE
	.align		4
.L_112:
        /*0234*/ 	.byte	0x04, 0x11
        /*0236*/ 	.short	(.L_114 - .L_113)
	.align		4
.L_113:
        /*0238*/ 	.word	index@(_ZN7cutlass13device_kernelIN5flash11enable_sm90INS1_16FlashAttnBwdSm90INS1_25CollectiveMainloopBwdSm90ILi2ELi2ELi2EN4cute5tupleIJNS5_1CILi1EEES8_S8_EEENS6_IJNS7_ILi80EEENS7_ILi128EEESB_EEENS_10bfloat16_tEfNS_4arch4Sm90ELb0ELb0ELb0ELb1ELb0ELb1ELb0ELb1ELi2ELi1ELi2ELi1ELb0EEENS1_24CollectiveEpilogueBwdGQAISC_fSF_Li256ELb1ELb0EEENS1_19SingleTileSchedulerILb1ELb0ELb0ELi128EEEEEEEEEvNT_6ParamsE)
        /*023c*/ 	.word	0x00000028


	//----- nvinfo : EIATTR_REGCOUNT
	.align		4
.L_114:
        /*0240*/ 	.byte	0x04, 0x2f
        /*0242*/ 	.short	(.L_116 - .L_115)
	.align		4
.L_115:
        /*0244*/ 	.word	index@(_ZN7cutlass13device_kernelIN5flash11enable_sm90INS1_16FlashAttnBwdSm90INS1_25CollectiveMainloopBwdSm90ILi2ELi2ELi2EN4cute5tupleIJNS5_1CILi1EEES8_S8_EEENS6_IJNS7_ILi80EEENS7_ILi128EEESB_EEENS_10bfloat16_tEfNS_4arch4Sm90ELb0ELb0ELb0ELb1ELb1ELb1ELb0ELb1ELi2ELi1ELi2ELi1ELb0EEENS1_21CollectiveEpilogueBwdISC_SD_SF_Li256ELb1ELb0ELi1EEENS1_19SingleTileSchedulerILb1ELb0ELb0ELi128EEEEEEEEEvNT_6ParamsE)
        /*0248*/ 	.word	0x000000a8


	//----- nvinfo : EIATTR_FRAME_SIZE
	.align		4
.L_116:
        /*024c*/ 	.byte	0x04, 0x11
        /*024e*/ 	.short	(.L_118 - .L_117)
	.align		4
.L_117:
        /*0250*/ 	.word	index@(_ZN7cutlass13device_kernelIN5flash11enable_sm90INS1_16FlashAttnBwdSm90INS1_25CollectiveMainloopBwdSm90ILi2ELi2ELi2EN4cute5tupleIJNS5_1CILi1EEES8_S8_EEENS6_IJNS7_ILi80EEENS7_ILi128EEESB_EEENS_10bfloat16_tEfNS_4arch4Sm90ELb0ELb0ELb0ELb1ELb1ELb1ELb0ELb1ELi2ELi1ELi2ELi1ELb0EEENS1_21CollectiveEpilogueBwdISC_SD_SF_Li256ELb1ELb0ELi1EEENS1_19SingleTileSchedulerILb1ELb0ELb0ELi128EEEEEEEEEvNT_6ParamsE)
        /*0254*/ 	.word	0x00000028


	//----- nvinfo : EIATTR_REGCOUNT
	.align		4
.L_118:
        /*0258*/ 	.byte	0x04, 0x2f
        /*025a*/ 	.short	(.L_120 - .L_119)
	.align		4
.L_119:
        /*025c*/ 	.word	index@(_ZN7cutlass13device_kernelIN5flash11enable_sm90INS1_16FlashAttnBwdSm90INS1_25CollectiveMainloopBwdSm90ILi2ELi2ELi2EN4cute5tupleIJNS5_1CILi1EEES8_S8_EEENS6_IJNS7_ILi80EEENS7_ILi128EEESB_EEENS_10bfloat16_tEfNS_4arch4Sm90ELb0ELb0ELb0ELb1ELb0ELb1ELb0ELb1ELi2ELi1ELi2ELi1ELb0EEENS1_21CollectiveEpilogueBwdISC_SD_SF_Li256ELb1ELb0ELi1EEENS1_19SingleTileSchedulerILb1ELb0ELb0ELi128EEEEEEEEEvNT_6ParamsE)
        /*0260*/ 	.word	0x000000a8


	//----- nvinfo : EIATTR_FRAME_SIZE
	.align		4
.L_120:
        /*0264*/ 	.byte	0x04, 0x11
        /*0266*/ 	.short	(.L_122 - .L_121)
	.align		4
.L_121:
        /*0268*/ 	.word	index@(_ZN7cutlass13device_kernelIN5flash11enable_sm90INS1_16FlashAttnBwdSm90INS1_25CollectiveMainloopBwdSm90ILi2ELi2ELi2EN4cute5tupleIJNS5_1CILi1EEES8_S8_EEENS6_IJNS7_ILi80EEENS7_ILi128EEESB_EEENS_10bfloat16_tEfNS_4arch4Sm90ELb0ELb0ELb0ELb1ELb0ELb1ELb0ELb1ELi2ELi1ELi2ELi1ELb0EEENS1_21CollectiveEpilogueBwdISC_SD_SF_Li256ELb1ELb0ELi1EEENS1_19SingleTileSchedulerILb1ELb0ELb0ELi128EEEEEEEEEvNT_6ParamsE)
        /*026c*/ 	.word	0x00000028


	//----- nvinfo : EIATTR_REGCOUNT
	.align		4
.L_122:
        /*0270*/ 	.byte	0x04, 0x2f
        /*0272*/ 	.short	(.L_124 - .L_123)
	.align		4
.L_123:
        /*0274*/ 	.word	index@(_ZN7cutlass13device_kernelIN5flash22FlashAttnBwdPreprocessIN4cute5tupleIJNS3_1CILi80EEENS5_ILi128EEEEEENS_10bfloat16_tEfNS_4arch4Sm90ELb1ELb0EEEEEvNT_6ParamsE)
        /*0278*/ 	.word	0x00000046


	//----- nvinfo : EIATTR_FRAME_SIZE
	.align		4
.L_124:
        /*027c*/ 	.byte	0x04, 0x11
        /*027e*/ 	.short	(.L_126 - .L_125)
	.align		4
.L_125:
        /*0280*/ 	.word	index@(_ZN7cutlass13device_kernelIN5flash22FlashAttnBwdPreprocessIN4cute5tupleIJNS3_1CILi80EEENS5_ILi128EEEEEENS_10bfloat16_tEfNS_4arch4Sm90ELb1ELb0EEEEEvNT_6ParamsE)
        /*0284*/ 	.word	0x00000000


	//----- nvinfo : EIATTR_REGCOUNT
	.align		4
.L_126:
        /*0288*/ 	.byte	0x04, 0x2f
        /*028a*/ 	.short	(.L_128 - .L_127)
	.align		4
.L_127:
        /*028c*/ 	.word	index@(_ZN7cutlass13device_kernelIN5flash11enable_sm90INS1_16FlashAttnBwdSm90INS1_25CollectiveMainloopBwdSm90ILi2ELi2ELi2EN4cute5tupleIJNS5_1CILi1EEES8_S8_EEENS6_IJNS7_ILi80EEENS7_ILi128EEESB_EEENS_10bfloat16_tEfNS_4arch4Sm90ELb0ELb0ELb0ELb0ELb1ELb1ELb0ELb1ELi2ELi1ELi2ELi1ELb0EEENS1_24CollectiveEpilogueBwdGQAISC_fSF_Li256ELb0ELb1EEENS1_19SingleTileSchedulerILb0ELb0ELb0ELi128EEEEEEEEEvNT_6ParamsE)
        /*0290*/ 	.word	0x000000a8


	//----- nvinfo : EIATTR_FRAME_SIZE
	.align		4
.L_128:
        /*0294*/ 	.byte	0x04, 0x11
        /*0296*/ 	.short	(.L_130 - .L_129)
	.align		4
.L_129:
        /*0298*/ 	.word	index@(_ZN7cutlass13device_kernelIN5flash11enable_sm90INS1_16FlashAttnBwdSm90INS1_25CollectiveMainloopBwdSm90ILi2ELi2ELi2EN4cute5tupleIJNS5_1CILi1EEES8_S8_EEENS6_IJNS7_ILi80EEENS7_ILi128EEESB_EEENS_10bfloat16_tEfNS_4arch4Sm90ELb0ELb0ELb0ELb0ELb1ELb1ELb0ELb1ELi2ELi1ELi2ELi1ELb0EEENS1_24CollectiveEpilogueBwdGQAISC_fSF_Li256ELb0ELb1EEENS1_19SingleTileSchedulerILb0ELb0ELb0ELi128EEEEEEEEEvNT_6ParamsE)
        /*029c*/ 	.word	0x00000020


	//----- nvinfo : EIATTR_REGCOUNT
	.align		4
.L_130:
        /*02a0*/ 	.byte	0x04, 0x2f
        /*02a2*/ 	.short	(.L_132 - .L_131)
	.align		4
.L_131:
        /*02a4*/ 	.word	index@(_ZN7cutlass13device_kernelIN5flash11enable_sm90INS1_16FlashAttnBwdSm90INS1_25CollectiveMainloopBwdSm90ILi2ELi2ELi2EN4cute5tupleIJNS5_1CILi1EEES8_S8_EEENS6_IJNS7_ILi80EEENS7_ILi128EEESB_EEENS_10bfloat16_tEfNS_4arch4Sm90ELb0ELb0ELb0ELb0ELb0ELb1ELb0ELb1ELi2ELi1ELi2ELi1ELb0EEENS1_24CollectiveEpilogueBwdGQAISC_fSF_Li256ELb0ELb0EEENS1_19SingleTileSchedulerILb0ELb0ELb0ELi128EEEEEEEEEvNT_6ParamsE)
        /*02a8*/ 	.word	0x000000a8


	//----- nvinfo : EIATTR_FRAME_SIZE
	.align		4
.L_132:
        /*02ac*/ 	.byte	0x04, 0x11
        /*02ae*/ 	.short	(.L_134 - .L_133)
	.align		4
.L_133:
        /*02b0*/ 	.word	index@(_ZN7cutlass13device_kernelIN5flash11enable_sm90INS1_16FlashAttnBwdSm90INS1_25CollectiveMainloopBwdSm90ILi2ELi2ELi2EN4cute5tupleIJNS5_1CILi1EEES8_S8_EEENS6_IJNS7_ILi80EEENS7_ILi128EEESB_EEENS_10bfloat16_tEfNS_4arch4Sm90ELb0ELb0ELb0ELb0ELb0ELb1ELb0ELb1ELi2ELi1ELi2ELi1ELb0EEENS1_24CollectiveEpilogueBwdGQAISC_fSF_Li256ELb0ELb0EEENS1_19SingleTileSchedulerILb0ELb0ELb0ELi128EEEEEEEEEvNT_6ParamsE)
        /*02b4*/ 	.word	0x00000020


	//----- nvinfo : EIATTR_REGCOUNT
	.align		4
.L_134:
        /*02b8*/ 	.byte	0x04, 0x2f
        /*02ba*/ 	.short	(.L_136 - .L_135)
	.align		4
.L_135:
        /*02bc*/ 	.word	index@(_ZN7cutlass13device_kernelIN5flash11enable_sm90INS1_16FlashAttnBwdSm90INS1_25CollectiveMainloopBwdSm90ILi2ELi2ELi2EN4cute5tupleIJNS5_1CILi1EEES8_S8_EEENS6_IJNS7_ILi80EEENS7_ILi128EEESB_EEENS_10bfloat16_tEfNS_4arch4Sm90ELb0ELb0ELb0ELb0ELb1ELb1ELb0ELb1ELi2ELi1ELi2ELi1ELb0EEENS1_21CollectiveEpilogueBwdISC_SD_SF_Li256ELb0ELb0ELi1EEENS1_19SingleTileSchedulerILb0ELb0ELb0ELi128EEEEEEEEEvNT_6ParamsE)
        /*02c0*/ 	.word	0x000000a8


	//----- nvinfo : EIATTR_FRAME_SIZE
	.align		4
.L_136:
        /*02c4*/ 	.byte	0x04, 0x11
        /*02c6*/ 	.short	(.L_138 - .L_137)
	.align		4
.L_137:
        /*02c8*/ 	.word	index@(_ZN7cutlass13device_kernelIN5flash11enable_sm90INS1_16FlashAttnBwdSm90INS1_25CollectiveMainloopBwdSm90ILi2ELi2ELi2EN4cute5tupleIJNS5_1CILi1EEES8_S8_EEENS6_IJNS7_ILi80EEENS7_ILi128EEESB_EEENS_10bfloat16_tEfNS_4arch4Sm90ELb0ELb0ELb0ELb0ELb1ELb1ELb0ELb1ELi2ELi1ELi2ELi1ELb0EEENS1_21CollectiveEpilogueBwdISC_SD_SF_Li256ELb0ELb0ELi1EEENS1_19SingleTileSchedulerILb0ELb0ELb0ELi128EEEEEEEEEvNT_6ParamsE)
        /*02cc*/ 	.word	0x00000020


	//----- nvinfo : EIATTR_REGCOUNT
	.align		4
.L_138:
        /*02d0*/ 	.byte	0x04, 0x2f
        /*02d2*/ 	.short	(.L_140 - .L_139)
	.align		4
.L_139:
        /*02d4*/ 	.word	index@(_ZN7cutlass13device_kernelIN5flash11enable_sm90INS1_16FlashAttnBwdSm90INS1_25CollectiveMainloopBwdSm90ILi2ELi2ELi2EN4cute5tupleIJNS5_1CILi1EEES8_S8_EEENS6_IJNS7_ILi80EEENS7_ILi128EEESB_EEENS_10bfloat16_tEfNS_4arch4Sm90ELb0ELb0ELb0ELb0ELb0ELb1ELb0ELb1ELi2ELi1ELi2ELi1ELb0EEENS1_21CollectiveEpilogueBwdISC_SD_SF_Li256ELb0ELb0ELi1EEENS1_19SingleTileSchedulerILb0ELb0ELb0ELi128EEEEEEEEEvNT_6ParamsE)
        /*02d8*/ 	.word	0x000000a8


	//----- nvinfo : EIATTR_FRAME_SIZE
	.align		4
.L_140:
        /*02dc*/ 	.byte	0x04, 0x11
        /*02de*/ 	.short	(.L_142 - .L_141)
	.align		4
.L_141:
        /*02e0*/ 	.word	index@(_ZN7cutlass13device_kernelIN5flash11enable_sm90INS1_16FlashAttnBwdSm90INS1_25CollectiveMainloopBwdSm90ILi2ELi2ELi2EN4cute5tupleIJNS5_1CILi1EEES8_S8_EEENS6_IJNS7_ILi80EEENS7_ILi128EEESB_EEENS_10bfloat16_tEfNS_4arch4Sm90ELb0ELb0ELb0ELb0ELb0ELb1ELb0ELb1ELi2ELi1ELi2ELi1ELb0EEENS1_21CollectiveEpilogueBwdISC_SD_SF_Li256ELb0ELb0ELi1EEENS1_19SingleTileSchedulerILb0ELb0ELb0ELi128EEEEEEEEEvNT_6ParamsE)
        /*02e4*/ 	.word	0x00000020


	//----- nvinfo : EIATTR_REGCOUNT
	.align		4
.L_142:
        /*02e8*/ 	.byte	0x04, 0x2f
        /*02ea*/ 	.short	(.L_144 - .L_143)
	.align		4
.L_143:
        /*02ec*/ 	.word	index@(_ZN7cutlass13device_kernelIN5flash11enable_sm90INS1_16FlashAttnBwdSm90INS1_25CollectiveMainloopBwdSm90ILi2ELi2ELi2EN4cute5tupleIJNS5_1CILi1EEES8_S8_EEENS6_IJNS7_ILi64EEENS7_ILi128EEESB_EEENS_10bfloat16_tEfNS_4arch4Sm90ELb1ELb0ELb1ELb1ELb1ELb1ELb0ELb0ELi2ELi1ELi2ELi1ELb0EEENS1_24CollectiveEpilogueBwdGQAISC_fSF_Li256ELb1ELb1EEENS1_25SingleTileBwdLPTSchedulerILb1ELi128ELb1EEEEEEEEEvNT_6ParamsE)
        /*02f0*/ 	.word	0x000000a8


	//----- nvinfo : EIATTR_FRAME_SIZE
	.align		4
.L_144:
        /*02f4*/ 	.byte	0x04, 0x11
        /*02f6*/ 	.short	(.L_146 - .L_145)
	.align		4
.L_145:
        /*02f8*/ 	.word	index@(_ZN7cutlass13device_kernelIN5flash11enable_sm90INS1_16FlashAttnBwdSm90INS1_25CollectiveMainloopBwdSm90ILi2ELi2ELi2EN4cute5tupleIJNS5_1CILi1EEES8_S8_EEENS6_IJNS7_ILi64EEENS7_ILi128EEESB_EEENS_10bfloat16_tEfNS_4arch4Sm90ELb1ELb0ELb1ELb1ELb1ELb1ELb0ELb0ELi2ELi1ELi2ELi1ELb0EEENS1_24CollectiveEpilogueBwdGQAISC_fSF_Li256ELb1ELb1EEENS1_25SingleTileBwdLPTSchedulerILb1ELi128ELb1EEEEEEEEEvNT_6ParamsE)
        /*02fc*/ 	.word	0x00000010


	//----- nvinfo : EIATTR_REGCOUNT
	.align		4
.L_146:
        /*0300*/ 	.byte	0x04, 0x2f
        /*0302*/ 	.short	(.L_148 - .L_147)
	.align		4
.L_147:
        /*0304*/ 	.word	index@(_ZN7cutlass13device_kernelIN5flash11enable_sm90INS1_16FlashAttnBwdSm90INS1_25CollectiveMainloopBwdSm90ILi2ELi2ELi2EN4cute5tupleIJNS5_1CILi1EEES8_S8_EEENS6_IJNS7_ILi64EEENS7_ILi128EEESB_EEENS_10bfloat16_tEfNS_4arch4Sm90ELb1ELb0ELb1ELb1ELb0ELb1ELb0ELb0ELi2ELi1ELi2ELi1ELb0EEENS1_24CollectiveEpilogueBwdGQAISC_fSF_Li256ELb1ELb0EEENS1_25SingleTileBwdLPTSchedulerILb1ELi128ELb0EEEEEEEEEvNT_6ParamsE)
        /*0308*/ 	.word	0x000000a8


	//----- nvinfo : EIATTR_FRAME_SIZE
	.align		4
.L_148:
        /*030c*/ 	.byte	0x04, 0x11
        /*030e*/ 	.short	(.L_150 - .L_149)
	.align		4
.L_149:
        /*0310*/ 	.word	index@(_ZN7cutlass13device_kernelIN5flash11enable_sm90INS1_16FlashAttnBwdSm90INS1_25CollectiveMainloopBwdSm90ILi2ELi2ELi2EN4cute5tupleIJNS5_1CILi1EEES8_S8_EEENS6_IJNS7_ILi64EEENS7_ILi128EEESB_EEENS_10bfloat16_tEfNS_4arch4Sm90ELb1ELb0ELb1ELb1ELb0ELb1ELb0ELb0ELi2ELi1ELi2ELi1ELb0EEENS1_24CollectiveEpilogueBwdGQAISC_fSF_Li256ELb1ELb0EEENS1_25SingleTileBwdLPTSchedulerILb1ELi128ELb0EEEEEEEEEvNT_6ParamsE)
        /*0314*/ 	.word	0x00000010


	//----- nvinfo : EIATTR_REGCOUNT
	.align		4
.L_150:
        /*0318*/ 	.byte	0x04, 0x2f
        /*031a*/ 	.short	(.L_152 - .L_151)
	.align		4
.L_151:
        /*031c*/ 	.word	index@(_ZN7cutlass13device_kernelIN5flash11enable_sm90INS1_16FlashAttnBwdSm90INS1_25CollectiveMainloopBwdSm90ILi2ELi2ELi2EN4cute5tupleIJNS5_1CILi1EEES8_S8_EEENS6_IJNS7_ILi64EEENS7_ILi128EEESB_EEENS_10bfloat16_tEfNS_4arch4Sm90ELb1ELb0ELb1ELb1ELb1ELb1ELb0ELb0ELi2ELi1ELi2ELi1ELb0EEENS1_21CollectiveEpilogueBwdISC_SD_SF_Li256ELb1ELb0ELi1EEENS1_25SingleTileBwdLPTSchedulerILb1ELi128ELb1EEEEEEEEEvNT_6ParamsE)
        /*0320*/ 	.word	0x000000a8


	//----- nvinfo : EIATTR_FRAME_SIZE
	.align		4
.L_152:
        /*0324*/ 	.byte	0x04, 0x11
        /*0326*/ 	.short	(.L_154 - .L_153)
	.align		4
.L_153:
        /*0328*/ 	.word	index@(_ZN7cutlass13device_kernelIN5flash11enable_sm90INS1_16FlashAttnBwdSm90INS1_25CollectiveMainloopBwdSm90ILi2ELi2ELi2EN4cute5tupleIJNS5_1CILi1EEES8_S8_EEENS6_IJNS7_ILi64EEENS7_ILi128EEESB_EEENS_10bfloat16_tEfNS_4arch4Sm90ELb1ELb0ELb1ELb1ELb1ELb1ELb0ELb0ELi2ELi1ELi2ELi1ELb0EEENS1_21CollectiveEpilogueBwdISC_SD_SF_Li256ELb1ELb0ELi1EEENS1_25SingleTileBwdLPTSchedulerILb1ELi128ELb1EEEEEEEEEvNT_6ParamsE)
        /*032c*/ 	.word	0x00000010


	//----- nvinfo : EIATTR_REGCOUNT
	.align		4
.L_154:
        /*0330*/ 	.byte	0x04, 0x2f
        /*0332*/ 	.short	(.L_156 - .L_155)
	.align		4
.L_155:
        /*0334*/ 	.word	index@(_ZN7cutlass13device_kernelIN5flash11enable_sm90INS1_16FlashAttnBwdSm90INS1_25CollectiveMainloopBwdSm90ILi2ELi2ELi2EN4cute5tupleIJNS5_1CILi1EEES8_S8_EEENS6_IJNS7_ILi64EEENS7_ILi128EEESB_EEENS_10bfloat16_tEfNS_4arch4Sm90ELb1ELb0ELb1ELb1ELb0ELb1ELb0ELb0ELi2ELi1ELi2ELi1ELb0EEENS1_21CollectiveEpilogueBwdISC_SD_SF_Li256ELb1ELb0ELi1EEENS1_25SingleTileBwdLPTSchedulerILb1ELi128ELb0EEEEEEEEEvNT_6ParamsE)
        /*0338*/ 	.word	0x000000a8


	//----- nvinfo : EIATTR_FRAME_SIZE
	.align		4
.L_156:
        /*033c*/ 	.byte	0x04, 0x11
        /*033e*/ 	.short	(.L_158 - .L_157)
	.align		4
.L_157:
        /*0340*/ 	.word	index@(_ZN7cutlass13device_kernelIN5flash11enable_sm90INS1_16FlashAttnBwdSm90INS1_25CollectiveMainloopBwdSm90ILi2ELi2ELi2EN4cute5tupleIJNS5_1CILi1EEES8_S8_EEENS6_IJNS7_ILi64EEENS7_ILi128EEESB_EEENS_10bfloat16_tEfNS_4arch4Sm90ELb1ELb0ELb1ELb1ELb0ELb1ELb0ELb0ELi2ELi1ELi2ELi1ELb0EEENS1_21CollectiveEpilogueBwdISC_SD_SF_Li256ELb1ELb0ELi1EEENS1_25SingleTileBwdLPTSchedulerILb1ELi128ELb0EEEEEEEEEvNT_6ParamsE)
        /*0344*/ 	.word	0x00000010


	//----- nvinfo : EIATTR_REGCOUNT
	.align		4
.L_158:
        /*0348*/ 	.byte	0x04, 0x2f
        /*034a*/ 	.short	(.L_160 - .L_159)
	.align		4
.L_159:
        /*034c*/ 	.word	index@(_ZN7cutlass13device_kernelIN5flash11enable_sm90INS1_16FlashAttnBwdSm90INS1_25CollectiveMainloopBwdSm90ILi2ELi2ELi2EN4cute5tupleIJNS5_1CILi1EEES8_S8_EEENS6_IJNS7_ILi64EEENS7_ILi128EEESB_EEENS_10bfloat16_tEfNS_4arch4Sm90ELb1ELb0ELb1ELb0ELb1ELb1ELb0ELb0ELi2ELi1ELi2ELi1ELb0EEENS1_24CollectiveEpilogueBwdGQAISC_fSF_Li256ELb0ELb1EEENS1_25SingleTileBwdLPTSchedulerILb0ELi128ELb1EEEEEEEEEvNT_6ParamsE)
        /*0350*/ 	.word	0x000000a8


	//----- nvinfo : EIATTR_FRAME_SIZE
	.align		4
.L_160:
        /*0354*/ 	.byte	0x04, 0x11
        /*0356*/ 	.short	(.L_162 - .L_161)
	.align		4
.L_161:
        /*0358*/ 	.word	index@(_ZN7cutlass13device_kernelIN5flash11enable_sm90INS1_16FlashAttnBwdSm90INS1_25CollectiveMainloopBwdSm90ILi2ELi2ELi2EN4cute5tupleIJNS5_1CILi1EEES8_S8_EEENS6_IJNS7_ILi64EEENS7_ILi128EEESB_EEENS_10bfloat16_tEfNS_4arch4Sm90ELb1ELb0ELb1ELb0ELb1ELb1ELb0ELb0ELi2ELi1ELi2ELi1ELb0EEENS1_24CollectiveEpilogueBwdGQAISC_fSF_Li256ELb0ELb1EEENS1_25SingleTileBwdLPTSchedulerILb0ELi128ELb1EEEEEEEEEvNT_6ParamsE)
        /*035c*/ 	.word	0x00000008


	//----- nvinfo : EIATTR_REGCOUNT
	.align		4
.L_162:
        /*0360*/ 	.byte	0x04, 0x2f
        /*0362*/ 	.short	(.L_164 - .L_163)
	.align		4
.L_163:
        /*0364*/ 	.word	index@(_ZN7cutlass13device_kernelIN5flash11enable_sm90INS1_16FlashAttnBwdSm90INS1_25CollectiveMainloopBwdSm90ILi2ELi2ELi2EN4cute5tupleIJNS5_1CILi1EEES8_S8_EEENS6_IJNS7_ILi64EEENS7_ILi128EEESB_EEENS_10bfloat16_tEfNS_4arch4Sm90ELb1ELb0ELb1ELb0ELb0ELb1ELb0ELb0ELi2ELi1ELi2ELi1ELb0EEENS1_24CollectiveEpilogueBwdGQAISC_fSF_Li256ELb0ELb0EEENS1_25SingleTileBwdLPTSchedulerILb0ELi128ELb0EEEEEEEEEvNT_6ParamsE)
        /*0368*/ 	.word	0x000000a8


	//----- nvinfo : EIATTR_FRAME_SIZE
	.align		4
.L_164:
        /*036c*/ 	.byte	0x04, 0x11
        /*036e*/ 	.short	(.L_166 - .L_165)
	.align		4
.L_165:
        /*0370*/ 	.word	index@(_ZN7cutlass13device_kernelIN5flash11enable_sm90INS1_16FlashAttnBwdSm90INS1_25CollectiveMainloopBwdSm90ILi2ELi2ELi2EN4cute5tupleIJNS5_1CILi1EEES8_S8_EEENS6_IJNS7_ILi64EEENS7_ILi128EEESB_EEENS_10bfloat16_tEfNS_4arch4Sm90ELb1ELb0ELb1ELb0ELb0ELb1ELb0ELb0ELi2ELi1ELi2ELi1ELb0EEENS1_24CollectiveEpilogueBwdGQAISC_fSF_Li256ELb0ELb0EEENS1_25SingleTileBwdLPTSchedulerILb0ELi128ELb0EEEEEEEEEvNT_6ParamsE)
        /*0374*/ 	.word	0x00000008


	//----- nvinfo : EIATTR_REGCOUNT
	.align		4
.L_166:
        /*0378*/ 	.byte	0x04, 0x2f
        /*037a*/ 	.short	(.L_168 - .L_167)
	.align		4
.L_167:
        /*037c*/ 	.word	index@(_ZN7cutlass13device_kernelIN5flash11enable_sm90INS1_16FlashAttnBwdSm90INS1_25CollectiveMainloopBwdSm90ILi2ELi2ELi2EN4cute5tupleIJNS5_1CILi1EEES8_S8_EEENS6_IJNS7_ILi64EEENS7_ILi128EEESB_EEENS_10bfloat16_tEfNS_4arch4Sm90ELb1ELb0ELb1ELb0ELb1ELb1ELb0ELb0ELi2ELi1ELi2ELi1ELb0EEENS1_21CollectiveEpilogueBwdISC_SD_SF_Li256ELb0ELb0ELi1EEENS1_25SingleTileBwdLPTSchedulerILb0ELi128ELb1EEEEEEEEEvNT_6ParamsE)
        /*0380*/ 	.word	0x000000a8


	//----- nvinfo : EIATTR_FRAME_SIZE
	.align		4
.L_168:
        /*0384*/ 	.byte	0x04, 0x11
        /*0386*/ 	.short	(.L_170 - .L_169)
	.align		4
.L_169:
        /*0388*/ 	.word	index@(_ZN7cutlass13device_kernelIN5flash11enable_sm90INS1_16FlashAttnBwdSm90INS1_25CollectiveMainloopBwdSm90ILi2ELi2ELi2EN4cute5tupleIJNS5_1CILi1EEES8_S8_EEENS6_IJNS7_ILi64EEENS7_ILi128EEESB_EEENS_10bfloat16_tEfNS_4arch4Sm90ELb1ELb0ELb1ELb0ELb1ELb1ELb0ELb0ELi2ELi1ELi2ELi1ELb0EEENS1_21CollectiveEpilogueBwdISC_SD_SF_Li256ELb0ELb0ELi1EEENS1_25SingleTileBwdLPTSchedulerILb0ELi128ELb1EEEEEEEEEvNT_6ParamsE)
        /*038c*/ 	.word	0x00000008


	//----- nvinfo : EIATTR_REGCOUNT
	.align		4
.L_170:
        /*0390*/ 	.byte	0x04, 0x2f
        /*0392*/ 	.short	(.L_172 - .L_171)
	.align		4
.L_171:
        /*0394*/ 	.word	index@(_ZN7cutlass13device_kernelIN5flash11enable_sm90INS1_16FlashAttnBwdSm90INS1_25CollectiveMainloopBwdSm90ILi2ELi2ELi2EN4cute5tupleIJNS5_1CILi1EEES8_S8_EEENS6_IJNS7_ILi64EEENS7_ILi128EEESB_EEENS_10bfloat16_tEfNS_4arch4Sm90ELb1ELb0ELb1ELb0ELb0ELb1ELb0ELb0ELi2ELi1ELi2ELi1ELb0EEENS1_21CollectiveEpilogueBwdISC_SD_SF_Li256ELb0ELb0ELi1EEENS1_25SingleTileBwdLPTSchedulerILb0ELi128ELb0EEEEEEEEEvNT_6ParamsE)
        /*0398*/ 	.word	0x000000a8


	//----- nvinfo : EIATTR_FRAME_SIZE
	.align		4
.L_172:
        /*039c*/ 	.byte	0x04, 0x11
        /*039e*/ 	.short	(.L_174 - .L_173)
	.align		4
.L_173:
        /*03a0*/ 	.word	index@(_ZN7cutlass13device_kernelIN5flash11enable_sm90INS1_16FlashAttnBwdSm90INS1_25CollectiveMainloopBwdSm90ILi2ELi2ELi2EN4cute5tupleIJNS5_1CILi1EEES8_S8_EEENS6_IJNS7_ILi64EEENS7_ILi128EEESB_EEENS_10bfloat16_tEfNS_4arch4Sm90ELb1ELb0ELb1ELb0ELb0ELb1ELb0ELb0ELi2ELi1ELi2ELi1ELb0EEENS1_21CollectiveEpilogueBwdISC_SD_SF_Li256ELb0ELb0ELi1EEENS1_25SingleTileBwdLPTSchedulerILb0ELi128ELb0EEEEEEEEEvNT_6ParamsE)
        /*03a4*/ 	.word	0x00000008


	//----- nvinfo : EIATTR_REGCOUNT
	.align		4
.L_174:
        /*03a8*/ 	.byte	0x04, 0x2f
        /*03aa*/ 	.short	(.L_176 - .L_175)
	.align		4
.L_175:
        /*03ac*/ 	.word	index@(_ZN7cutlass13device_kernelIN5flash11enable_sm90INS1_16FlashAttnBwdSm90INS1_25CollectiveMainloopBwdSm90ILi2ELi2ELi2EN4cute5tupleIJNS5_1CILi1EEES8_S8_EEENS6_IJNS7_ILi64EEENS7_ILi128EEESB_EEENS_10bfloat16_tEfNS_4arch4Sm90ELb0ELb1ELb1ELb1ELb1ELb1ELb0ELb0ELi2ELi1ELi2ELi1ELb0EEENS1_24CollectiveEpilogueBwdGQAISC_fSF_Li256ELb1ELb1EEENS1_19SingleTileSchedulerILb1ELb0ELb0ELi128EEEEEEEEEvNT_6ParamsE)
        /*03b0*/ 	.word	0x000000a8


	//----- nvinfo : EIATTR_FRAME_SIZE
	.align		4
.L_176:
        /*03b4*/ 	.byte	0x04, 0x11
        /*03b6*/ 	.short	(.L_178 - .L_177)
	.align		4
.L_177:
        /*03b8*/ 	.word	index@(_ZN7cutlass13device_kernelIN5flash11enable_sm90INS1_16FlashAttnBwdSm90INS1_25CollectiveMainloopBwdSm90ILi2ELi2ELi2EN4cute5tupleIJNS5_1CILi1EEES8_S8_EEENS6_IJNS7_ILi64EEENS7_ILi128EEESB_EEENS_10bfloat16_tEfNS_4arch4Sm90ELb0ELb1ELb1ELb1ELb1ELb1ELb0ELb0ELi2ELi1ELi2ELi1ELb0EEENS1_24CollectiveEpilogueBwdGQAISC_fSF_Li256ELb1ELb1EEENS1_19SingleTileSchedulerILb1ELb0ELb0ELi128EEEEEEEEEvNT_6ParamsE)
        /*03bc*/ 	.word	0x00000010


	//----- nvinfo : EIATTR_REGCOUNT
	.align		4
.L_178:
        /*03c0*/ 	.byte	0x04, 0x2f
        /*03c2*/ 	.short	(.L_180 - .L_179)
	.align		4
.L_179:
        /*03c4*/ 	.word	index@(_ZN7cutlass13device_kernelIN5flash11enable_sm90INS1_16FlashAttnBwdSm90INS1_25CollectiveMainloopBwdSm90ILi2ELi2ELi2EN4cute5tupleIJNS5_1CILi1EEES8_S8_EEENS6_IJNS7_ILi64EEENS7_ILi128EEESB_EEENS_10bfloat16_tEfNS_4arch4Sm90ELb0ELb1ELb1ELb1ELb0ELb1ELb0ELb0ELi2ELi1ELi2ELi1ELb0EEENS1_24CollectiveEpilogueBwdGQAISC_fSF_Li256ELb1ELb0EEENS1_19SingleTileSchedulerILb1ELb0ELb0ELi128EEEEEEEEEvNT_6ParamsE)
        /*03c8*/ 	.word	0x000000a8


	//----- nvinfo : EIATTR_FRAME_SIZE
	.align		4
.L_180:
        /*03cc*/ 	.byte	0x04, 0x11
        /*03ce*/ 	.short	(.L_182 - .L_181)
	.align		4
.L_181:
        /*03d0*/ 	.word	index@(_ZN7cutlass13device_kernelIN5flash11enable_sm90INS1_16FlashAttnBwdSm90INS1_25CollectiveMainloopBwdSm90ILi2ELi2ELi2EN4cute5tupleIJNS5_1CILi1EEES8_S8_EEENS6_IJNS7_ILi64EEENS7_ILi128EEESB_EEENS_10bfloat16_tEfNS_4arch4Sm90ELb0ELb1ELb1ELb1ELb0ELb1ELb0ELb0ELi2ELi1ELi2ELi1ELb0EEENS1_24CollectiveEpilogueBwdGQAISC_fSF_Li256ELb1ELb0EEENS1_19SingleTileSchedulerILb1ELb0ELb0ELi128EEEEEEEEEvNT_6ParamsE)
        /*03d4*/ 	.word	0x00000010


	//----- nvinfo : EIATTR_REGCOUNT
	.align		4
.L_182:
        /*03d8*/ 	.byte	0x04, 0x2f
        /*03da*/ 	.short	(.L_184 - .L_183)
	.align		4
.L_183:
        /*03dc*/ 	.word	index@(_ZN7cutlass13device_kernelIN5flash11enable_sm90INS1_16FlashAttnBwdSm90INS1_25CollectiveMainloopBwdSm90ILi2ELi2ELi2EN4cute5tupleIJNS5_1CILi1EEES8_S8_EEENS6_IJNS7_ILi64EEENS7_ILi128EEESB_EEENS_10bfloat16_tEfNS_4arch4Sm90ELb0ELb1ELb1ELb1ELb1ELb1ELb0ELb0ELi2ELi1ELi2ELi1ELb0EEENS1_21CollectiveEpilogueBwdISC_SD_SF_Li256ELb1ELb0ELi1EEENS1_19SingleTileSchedulerILb1ELb0ELb0ELi128EEEEEEEEEvNT_6ParamsE)
        /*03e0*/ 	.word	0x000000a8


	//----- nvinfo : EIATTR_FRAME_SIZE
	.align		4
.L_184:
        /*03e4*/ 	.byte	0x04, 0x11
        /*03e6*/ 	.short	(.L_186 - .L_185)
	.align		4
.L_185:
        /*03e8*/ 	.word	index@(_ZN7cutlass13device_kernelIN5flash11enable_sm90INS1_16FlashAttnBwdSm90INS1_25CollectiveMainloopBwdSm90ILi2ELi2ELi2EN4cute5tupleIJNS5_1CILi1EEES8_S8_EEENS6_IJNS7_ILi64EEENS7_ILi128EEESB_EEENS_10bfloat16_tEfNS_4arch4Sm90ELb0ELb1ELb1ELb1ELb1ELb1ELb0ELb0ELi2ELi1ELi2ELi1ELb0EEENS1_21CollectiveEpilogueBwdISC_SD_SF_Li256ELb1ELb0ELi1EEENS1_19SingleTileSchedulerILb1ELb0ELb0ELi128EEEEEEEEEvNT_6ParamsE)
        /*03ec*/ 	.word	0x00000010


	//----- nvinfo : EIATTR_REGCOUNT
	.align		4
.L_186:
        /*03f0*/ 	.byte	0x04, 0x2f
        /*03f2*/ 	.short	(.L_188 - .L_187)
	.align		4
.L_187:
        /*03f4*/ 	.word	index@(_ZN7cutlass13device_kernelIN5flash11enable_sm90INS1_16FlashAttnBwdSm90INS1_25CollectiveMainloopBwdSm90ILi2ELi2ELi2EN4cute5tupleIJNS5_1CILi1EEES8_S8_EEENS6_IJNS7_ILi64EEENS7_ILi128EEESB_EEENS_10bfloat16_tEfNS_4arch4Sm90ELb0ELb1ELb1ELb1ELb0ELb1ELb0ELb0ELi2ELi1ELi2ELi1ELb0EEENS1_21CollectiveEpilogueBwdISC_SD_SF_Li256ELb1ELb0ELi1EEENS1_19SingleTileSchedulerILb1ELb0ELb0ELi128EEEEEEEEEvNT_6ParamsE)
        /*03f8*/ 	.word	0x000000a8


	//----- nvinfo : EIATTR_FRAME_SIZE
	.align		4
.L_188:
        /*03fc*/ 	.byte	0x04, 0x11
        /*03fe*/ 	.short	(.L_190 - .L_189)
	.align		4
.L_189:
        /*0400*/ 	.word	index@(_ZN7cutlass13device_kernelIN5flash11enable_sm90INS1_16FlashAttnBwdSm90INS1_25CollectiveMainloopBwdSm90ILi2ELi2ELi2EN4cute5tupleIJNS5_1CILi1EEES8_S8_EEENS6_IJNS7_ILi64EEENS7_ILi128EEESB_EEENS_10bfloat16_tEfNS_4arch4Sm90ELb0ELb1ELb1ELb1ELb0ELb1ELb0ELb0ELi2ELi1ELi2ELi1ELb0EEENS1_21CollectiveEpilogueBwdISC_SD_SF_Li256ELb1ELb0ELi1EEENS1_19SingleTileSchedulerILb1ELb0ELb0ELi128EEEEEEEEEvNT_6ParamsE)
        /*0404*/ 	.word	0x00000010


	//----- nvinfo : EIATTR_REGCOUNT
	.align		4
.L_190:
        /*0408*/ 	.byte	0x04, 0x2f
        /*040a*/ 	.short	(.L_192 - .L_191)
	.align		4
.L_191:
        /*040c*/ 	.word	index@(_ZN7cutlass13device_kernelIN5flash11enable_sm90INS1_16FlashAttnBwdSm90INS1_25CollectiveMainloopBwdSm90ILi2ELi2ELi2EN4cute5tupleIJNS5_1CILi1EEES8_S8_EEENS6_IJNS7_ILi64EEENS7_ILi128EEESB_EEENS_10bfloat16_tEfNS_4arch4Sm90ELb0ELb1ELb1ELb0ELb1ELb1ELb0ELb0ELi2ELi1ELi2ELi1ELb0EEENS1_24CollectiveEpilogueBwdGQAISC_fSF_Li256ELb0ELb1EEENS1_19SingleTileSchedulerILb0ELb0ELb0ELi128EEEEEEEEEvNT_6ParamsE)
        /*0410*/ 	.word	0x000000a8


	//----- nvinfo : EIATTR_FRAME_SIZE
	.align		4
.L_192:
        /*0414*/ 	.byte	0x04, 0x11
        /*0416*/ 	.short	(.L_194 - .L_193)
	.align		4
.L_193:
        /*0418*/ 	.word	index@(_ZN7cutlass13device_kernelIN5flash11enable_sm90INS1_16FlashAttnBwdSm90INS1_25CollectiveMainloopBwdSm90ILi2ELi2ELi2EN4cute5tupleIJNS5_1CILi1EEES8_S8_EEENS6_IJNS7_ILi64EEENS7_ILi128EEESB_EEENS_10bfloat16_tEfNS_4arch4Sm90ELb0ELb1ELb1ELb0ELb1ELb1ELb0ELb0ELi2ELi1ELi2ELi1ELb0EEENS1_24CollectiveEpilogueBwdGQAISC_fSF_Li256ELb0ELb1EEENS1_19SingleTileSchedulerILb0ELb0ELb0ELi128EEEEEEEEEvNT_6ParamsE)
        /*041c*/ 	.word	0x00000010


	//----- nvinfo : EIATTR_REGCOUNT
	.align		4
.L_194:
        /*0420*/ 	.byte	0x04, 0x2f
        /*0422*/ 	.short	(.L_196 - .L_195)
	.align		4
.L_195:
        /*0424*/ 	.word	index@(_ZN7cutlass13device_kernelIN5flash11enable_sm90INS1_16FlashAttnBwdSm90INS1_25CollectiveMainloopBwdSm90ILi2ELi2ELi2EN4cute5tupleIJNS5_1CILi1EEES8_S8_EEENS6_IJNS7_ILi64EEENS7_ILi128EEESB_EEENS_10bfloat16_tEfNS_4arch4Sm90ELb0ELb1ELb1ELb0ELb0ELb1ELb0ELb0ELi2ELi1ELi2ELi1ELb0EEENS1_24CollectiveEpilogueBwdGQAISC_fSF_Li256ELb0ELb0EEENS1_19SingleTileSchedulerILb0ELb0ELb0ELi128EEEEEEEEEvNT_6ParamsE)
        /*0428*/ 	.word	0x000000a8


	//----- nvinfo : EIATTR_FRAME_SIZE
	.align		4
.L_196:
        /*042c*/ 	.byte	0x04, 0x11
        /*042e*/ 	.short	(.L_198 - .L_197)
	.align		4
.L_197:
        /*0430*/ 	.word	index@(_ZN7cutlass13device_kernelIN5flash11enable_sm90INS1_16FlashAttnBwdSm90INS1_25CollectiveMainloopBwdSm90ILi2ELi2ELi2EN4cute5tupleIJNS5_1CILi1EEES8_S8_EEENS6_IJNS7_ILi64EEENS7_ILi128EEESB_EEENS_10bfloat16_tEfNS_4arch4Sm90ELb0ELb1ELb1ELb0ELb0ELb1ELb0ELb0ELi2ELi1ELi2ELi1ELb0EEENS1_24CollectiveEpilogueBwdGQAISC_fSF_Li256ELb0ELb0EEENS1_19SingleTileSchedulerILb0ELb0ELb0ELi128EEEEEEEEEvNT_6ParamsE)
        /*0434*/ 	.word	0x00000010


	//----- nvinfo : EIATTR_REGCOUNT
	.align		4
.L_198:
        /*0438*/ 	.byte	0x04, 0x2f
        /*043a*/ 	.short	(.L_200 - .L_199)
	.align		4
.L_199:
        /*043c*/ 	.word	index@(_ZN7cutlass13device_kernelIN5flash11enable_sm90INS1_16FlashAttnBwdSm90INS1_25CollectiveMainloopBwdSm90ILi2ELi2ELi2EN4cute5tupleIJNS5_1CILi1EEES8_S8_EEENS6_IJNS7_ILi64EEENS7_ILi128EEESB_EEENS_10bfloat16_tEfNS_4arch4Sm90ELb0ELb1ELb1ELb0ELb1ELb1ELb0ELb0ELi2ELi1ELi2ELi1ELb0EEENS1_21CollectiveEpilogueBwdISC_SD_SF_Li256ELb0ELb0ELi1EEENS1_19SingleTileSchedulerILb0ELb0ELb0ELi128EEEEEEEEEvNT_6ParamsE)
        /*0440*/ 	.word	0x000000a8


	//----- nvinfo : EIATTR_FRAME_SIZE
	.align		4
.L_200:
        /*0444*/ 	.byte	0x04, 0x11
        /*0446*/ 	.short	(.L_202 - .L_201)
	.align		4
.L_201:
        /*0448*/ 	.word	index@(_ZN7cutlass13device_kernelIN5flash11enable_sm90INS1_16FlashAttnBwdSm90INS1_25CollectiveMainloopBwdSm90ILi2ELi2ELi2EN4cute5tupleIJNS5_1CILi1EEES8_S8_EEENS6_IJNS7_ILi64EEENS7_ILi128EEESB_EEENS_10bfloat16_tEfNS_4arch4Sm90ELb0ELb1ELb1ELb0ELb1ELb1ELb0ELb0ELi2ELi1ELi2ELi1ELb0EEENS1_21CollectiveEpilogueBwdISC_SD_SF_Li256ELb0ELb0ELi1EEENS1_19SingleTileSchedulerILb0ELb0ELb0ELi128EEEEEEEEEvNT_6ParamsE)
        /*044c*/ 	.word	0x00000010


	//----- nvinfo : EIATTR_REGCOUNT
	.align		4
.L_202:
        /*0450*/ 	.byte	0x04, 0x2f
        /*0452*/ 	.short	(.L_204 - .L_203)
	.align		4
.L_203:
        /*0454*/ 	.word	index@(_ZN7cutlass13device_kernelIN5flash11enable_sm90INS1_16FlashAttnBwdSm90INS1_25CollectiveMainloopBwdSm90ILi2ELi2ELi2EN4cute5tupleIJNS5_1CILi1EEES8_S8_EEENS6_IJNS7_ILi64EEENS7_ILi128EEESB_EEENS_10bfloat16_tEfNS_4arch4Sm90ELb0ELb1ELb1ELb0ELb0ELb1ELb0ELb0ELi2ELi1ELi2ELi1ELb0EEENS1_21CollectiveEpilogueBwdISC_SD_SF_Li256ELb0ELb0ELi1EEENS1_19SingleTileSchedulerILb0ELb0ELb0ELi128EEEEEEEEEvNT_6ParamsE)
        /*0458*/ 	.word	0x000000a8


	//----- nvinfo : EIATTR_FRAME_SIZE
	.align		4
.L_204:
        /*045c*/ 	.byte	0x04, 0x11
        /*045e*/ 	.short	(.L_206 - .L_205)
	.align		4
.L_205:
        /*0460*/ 	.word	index@(_ZN7cutlass13device_kernelIN5flash11enable_sm90INS1_16FlashAttnBwdSm90INS1_25CollectiveMainloopBwdSm90ILi2ELi2ELi2EN4cute5tupleIJNS5_1CILi1EEES8_S8_EEENS6_IJNS7_ILi64EEENS7_ILi128EEESB_EEENS_10bfloat16_tEfNS_4arch4Sm90ELb0ELb1ELb1ELb0ELb0ELb1ELb0ELb0ELi2ELi1ELi2ELi1ELb0EEENS1_21CollectiveEpilogueBwdISC_SD_SF_Li256ELb0ELb0ELi1EEENS1_19SingleTileSchedulerILb0ELb0ELb0ELi128EEEEEEEEEvNT_6ParamsE)
        /*0464*/ 	.word	0x00000010


	//----- nvinfo : EIATTR_REGCOUNT
	.align		4
.L_206:
        /*0468*/ 	.byte	0x04, 0x2f
        /*046a*/ 	.short	(.L_208 - .L_207)
	.align		4
.L_207:
        /*046c*/ 	.word	index@(_ZN7cutlass13device_kernelIN5flash11enable_sm90INS1_16FlashAttnBwdSm90INS1_25CollectiveMainloopBwdSm90ILi2ELi2ELi2EN4cute5tupleIJNS5_1CILi1EEES8_S8_EEENS6_IJNS7_ILi64EEENS7_ILi128EEESB_EEENS_10bfloat16_tEfNS_4arch4Sm90ELb0ELb0ELb1ELb1ELb1ELb1ELb0ELb0ELi2ELi1ELi2ELi1ELb0EEENS1_24CollectiveEpilogueBwdGQAISC_fSF_Li256ELb1ELb1EEENS1_19SingleTileSchedulerILb1ELb0ELb0ELi128EEEEEEEEEvNT_6ParamsE)
        /*0470*/ 	.word	0x000000a8


	//----- nvinfo : EIATTR_FRAME_SIZE
	.align		4
.L_208:
        /*0474*/ 	.byte	0x04, 0x11
        /*0476*/ 	.short	(.L_210 - .L_209)
	.align		4
.L_209:
        /*0478*/ 	.word	index@(_ZN7cutlass13device_kernelIN5flash11enable_sm90INS1_16FlashAttnBwdSm90INS1_25CollectiveMainloopBwdSm90ILi2ELi2ELi2EN4cute5tupleIJNS5_1CILi1EEES8_S8_EEENS6_IJNS7_ILi64EEENS7_ILi128EEESB_EEENS_10bfloat16_tEfNS_4arch4Sm90ELb0ELb0ELb1ELb1ELb1ELb1ELb0ELb0ELi2ELi1ELi2ELi1ELb0EEENS1_24CollectiveEpilogueBwdGQAISC_fSF_Li256ELb1ELb1EEENS1_19SingleTileSchedulerILb1ELb0ELb0ELi128EEEEEEEEEvNT_6ParamsE)
        /*047c*/ 	.word	0x00000008


	//----- nvinfo : EIATTR_REGCOUNT
	.align		4
.L_210:
        /*0480*/ 	.byte	0x04, 0x2f
        /*0482*/ 	.short	(.L_212 - .L_211)
	.align		4
.L_211:
        /*0484*/ 	.word	index@(_ZN7cutlass13device_kernelIN5flash11enable_sm90INS1_16FlashAttnBwdSm90INS1_25CollectiveMainloopBwdSm90ILi2ELi2ELi2EN4cute5tupleIJNS5_1CILi1EEES8_S8_EEENS6_IJNS7_ILi64EEENS7_ILi128EEESB_EEENS_10bfloat16_tEfNS_4arch4Sm90ELb0ELb0ELb1ELb1ELb0ELb1ELb0ELb0ELi2ELi1ELi2ELi1ELb0EEENS1_24CollectiveEpilogueBwdGQAISC_fSF_Li256ELb1ELb0EEENS1_19SingleTileSchedulerILb1ELb0ELb0ELi128EEEEEEEEEvNT_6ParamsE)
        /*0488*/ 	.word	0x000000a8


	//----- nvinfo : EIATTR_FRAME_SIZE
	.align		4
.L_212:
        /*048c*/ 	.byte	0x04, 0x11
        /*048e*/ 	.short	(.L_214 - .L_213)
	.align		4
.L_213:
        /*0490*/ 	.word	index@(_ZN7cutlass13device_kernelIN5flash11enable_sm90INS1_16FlashAttnBwdSm90INS1_25CollectiveMainloopBwdSm90ILi2ELi2ELi2EN4cute5tupleIJNS5_1CILi1EEES8_S8_EEENS6_IJNS7_ILi64EEENS7_ILi128EEESB_EEENS_10bfloat16_tEfNS_4arch4Sm90ELb0ELb0ELb1ELb1ELb0ELb1ELb0ELb0ELi2ELi1ELi2ELi1ELb0EEENS1_24CollectiveEpilogueBwdGQAISC_fSF_Li256ELb1ELb0EEENS1_19SingleTileSchedulerILb1ELb0ELb0ELi128EEEEEEEEEvNT_6ParamsE)
        /*0494*/ 	.word	0x00000008


	//----- nvinfo : EIATTR_REGCOUNT
	.align		4
.L_214:
        /*0498*/ 	.byte	0x04, 0x2f
        /*049a*/ 	.short	(.L_216 - .L_215)
	.align		4
.L_215:
        /*049c*/ 	.word	index@(_ZN7cutlass13device_kernelIN5flash11enable_sm90INS1_16FlashAttnBwdSm90INS1_25CollectiveMainloopBwdSm90ILi2ELi2ELi2EN4cute5tupleIJNS5_1CILi1EEES8_S8_EEENS6_IJNS7_ILi64EEENS7_ILi128EEESB_EEENS_10bfloat16_tEfNS_4arch4Sm90ELb0ELb0ELb1ELb1ELb1ELb1ELb0ELb0ELi2ELi1ELi2ELi1ELb0EEENS1_21CollectiveEpilogueBwdISC_SD_SF_Li256ELb1ELb0ELi1EEENS1_19SingleTileSchedulerILb1ELb0ELb0ELi128EEEEEEEEEvNT_6ParamsE)
        /*04a0*/ 	.word	0x000000a8


	//----- nvinfo : EIATTR_FRAME_SIZE
	.align		4
.L_216:
        /*04a4*/ 	.byte	0x04, 0x11
        /*04a6*/ 	.short	(.L_218 - .L_217)
	.align		4
.L_217:
        /*04a8*/ 	.word	index@(_ZN7cutlass13device_kernelIN5flash11enable_sm90INS1_16FlashAttnBwdSm90INS1_25CollectiveMainloopBwdSm90ILi2ELi2ELi2EN4cute5tupleIJNS5_1CILi1EEES8_S8_EEENS6_IJNS7_ILi64EEENS7_ILi128EEESB_EEENS_10bfloat16_tEfNS_4arch4Sm90ELb0ELb0ELb1ELb1ELb1ELb1ELb0ELb0ELi2ELi1ELi2ELi1ELb0EEENS1_21CollectiveEpilogueBwdISC_SD_SF_Li256ELb1ELb0ELi1EEENS1_19SingleTileSchedulerILb1ELb0ELb0ELi128EEEEEEEEEvNT_6ParamsE)
        /*04ac*/ 	.word	0x00000008


	//----- nvinfo : EIATTR_REGCOUNT
	.align		4
.L_218:
        /*04b0*/ 	.byte	0x04, 0x2f
        /*04b2*/ 	.short	(.L_220 - .L_219)
	.align		4
.L_219:
        /*04b4*/ 	.word	index@(_ZN7cutlass13device_kernelIN5flash11enable_sm90INS1_16FlashAttnBwdSm90INS1_25CollectiveMainloopBwdSm90ILi2ELi2ELi2EN4cute5tupleIJNS5_1CILi1EEES8_S8_EEENS6_IJNS7_ILi64EEENS7_ILi128EEESB_EEENS_10bfloat16_tEfNS_4arch4Sm90ELb0ELb0ELb1ELb1ELb0ELb1ELb0ELb0ELi2ELi1ELi2ELi1ELb0EEENS1_21CollectiveEpilogueBwdISC_SD_SF_Li256ELb1ELb0ELi1EEENS1_19SingleTileSchedulerILb1ELb0ELb0ELi128EEEEEEEEEvNT_6ParamsE)
        /*04b8*/ 	.word	0x000000a8


	//----- nvinfo : EIATTR_FRAME_SIZE
	.align		4
.L_220:
        /*04bc*/ 	.byte	0x04, 0x11
        /*04be*/ 	.short	(.L_222 - .L_221)
	.align		4
.L_221:
        /*04c0*/ 	.word	index@(_ZN7cutlass13device_kernelIN5flash11enable_sm90INS1_16FlashAttnBwdSm90INS1_25CollectiveMainloopBwdSm90ILi2ELi2ELi2EN4cute5tupleIJNS5_1CILi1EEES8_S8_EEENS6_IJNS7_ILi64EEENS7_ILi128EEESB_EEENS_10bfloat16_tEfNS_4arch4Sm90ELb0ELb0ELb1ELb1ELb0ELb1ELb0ELb0ELi2ELi1ELi2ELi1ELb0EEENS1_21CollectiveEpilogueBwdISC_SD_SF_Li256ELb1ELb0ELi1EEENS1_19SingleTileSchedulerILb1ELb0ELb0ELi128EEEEEEEEEvNT_6ParamsE)
        /*04c4*/ 	.word	0x00000008


	//----- nvinfo : EIATTR_REGCOUNT
	.align		4
.L_222:
        /*04c8*/ 	.byte	0x04, 0x2f
        /*04ca*/ 	.short	(.L_224 - .L_223)
	.align		4
.L_223:
        /*04cc*/ 	.word	index@(_ZN7cutlass13device_kernelIN5flash11enable_sm90INS1_16FlashAttnBwdSm90INS1_25CollectiveMainloopBwdSm90ILi2ELi2ELi2EN4cute5tupleIJNS5_1CILi1EEES8_S8_EEENS6_IJNS7_ILi64EEENS7_ILi128EEESB_EEENS_10bfloat16_tEfNS_4arch4Sm90ELb0ELb0ELb1ELb0ELb1ELb1ELb0ELb0ELi2ELi1ELi2ELi1ELb0EEENS1_24CollectiveEpilogueBwdGQAISC_fSF_Li256ELb0ELb1EEENS1_19SingleTileSchedulerILb0ELb0ELb0ELi128EEEEEEEEEvNT_6ParamsE)
        /*04d0*/ 	.word	0x000000a8


	//----- nvinfo : EIATTR_FRAME_SIZE
	.align		4
.L_224:
        /*04d4*/ 	.byte	0x04, 0x11
        /*04d6*/ 	.short	(.L_226 - .L_225)
	.align		4
.L_225:
        /*04d8*/ 	.word	index@(_ZN7cutlass13device_kernelIN5flash11enable_sm90INS1_16FlashAttnBwdSm90INS1_25CollectiveMainloopBwdSm90ILi2ELi2ELi2EN4cute5tupleIJNS5_1CILi1EEES8_S8_EEENS6_IJNS7_ILi64EEENS7_ILi128EEESB_EEENS_10bfloat16_tEfNS_4arch4Sm90ELb0ELb0ELb1ELb0ELb1ELb1ELb0ELb0ELi2ELi1ELi2ELi1ELb0EEENS1_24CollectiveEpilogueBwdGQAISC_fSF_Li256ELb0ELb1EEENS1_19SingleTileSchedulerILb0ELb0ELb0ELi128EEEEEEEEEvNT_6ParamsE)
        /*04dc*/ 	.word	0x00000000


	//----- nvinfo : EIATTR_REGCOUNT
	.align		4
.L_226:
        /*04e0*/ 	.byte	0x04, 0x2f
        /*04e2*/ 	.short	(.L_228 - .L_227)
	.align		4
.L_227:
        /*04e4*/ 	.word	index@(_ZN7cutlass13device_kernelIN5flash11enable_sm90INS1_16FlashAttnBwdSm90INS1_25CollectiveMainloopBwdSm90ILi2ELi2ELi2EN4cute5tupleIJNS5_1CILi1EEES8_S8_EEENS6_IJNS7_ILi64EEENS7_ILi128EEESB_EEENS_10bfloat16_tEfNS_4arch4Sm90ELb0ELb0ELb1ELb0ELb0ELb1ELb0ELb0ELi2ELi1ELi2ELi1ELb0EEENS1_24CollectiveEpilogueBwdGQAISC_fSF_Li256ELb0ELb0EEENS1_19SingleTileSchedulerILb0ELb0ELb0ELi128EEEEEEEEEvNT_6ParamsE)
        /*04e8*/ 	.word	0x000000a8


	//----- nvinfo : EIATTR_FRAME_SIZE
	.align		4
.L_228:
        /*04ec*/ 	.byte	0x04, 0x11
        /*04ee*/ 	.short	(.L_230 - .L_229)
	.align		4
.L_229:
        /*04f0*/ 	.word	index@(_ZN7cutlass13device_kernelIN5flash11enable_sm90INS1_16FlashAttnBwdSm90INS1_25CollectiveMainloopBwdSm90ILi2ELi2ELi2EN4cute5tupleIJNS5_1CILi1EEES8_S8_EEENS6_IJNS7_ILi64EEENS7_ILi128EEESB_EEENS_10bfloat16_tEfNS_4arch4Sm90ELb0ELb0ELb1ELb0ELb0ELb1ELb0ELb0ELi2ELi1ELi2ELi1ELb0EEENS1_24CollectiveEpilogueBwdGQAISC_fSF_Li256ELb0ELb0EEENS1_19SingleTileSchedulerILb0ELb0ELb0ELi128EEEEEEEEEvNT_6ParamsE)
        /*04f4*/ 	.word	0x00000000


	//----- nvinfo : EIATTR_REGCOUNT
	.align		4
.L_230:
        /*04f8*/ 	.byte	0x04, 0x2f
        /*04fa*/ 	.short	(.L_232 - .L_231)
	.align		4
.L_231:
        /*04fc*/ 	.word	index@(_ZN7cutlass13device_kernelIN5flash11enable_sm90INS1_16FlashAttnBwdSm90INS1_25CollectiveMainloopBwdSm90ILi2ELi2ELi2EN4cute5tupleIJNS5_1CILi1EEES8_S8_EEENS6_IJNS7_ILi64EEENS7_ILi128EEESB_EEENS_10bfloat16_tEfNS_4arch4Sm90ELb0ELb0ELb1ELb0ELb1ELb1ELb0ELb0ELi2ELi1ELi2ELi1ELb0EEENS1_21CollectiveEpilogueBwdISC_SD_SF_Li256ELb0ELb0ELi1EEENS1_19SingleTileSchedulerILb0ELb0ELb0ELi128EEEEEEEEEvNT_6ParamsE)
        /*0500*/ 	.word	0x000000a8


	//----- nvinfo : EIATTR_FRAME_SIZE
	.align		4
.L_232:
        /*0504*/ 	.byte	0x04, 0x11
        /*0506*/ 	.short	(.L_234 - .L_233)
	.align		4
.L_233:
        /*0508*/ 	.word	index@(_ZN7cutlass13device_kernelIN5flash11enable_sm90INS1_16FlashAttnBwdSm90INS1_25CollectiveMainloopBwdSm90ILi2ELi2ELi2EN4cute5tupleIJNS5_1CILi1EEES8_S8_EEENS6_IJNS7_ILi64EEENS7_ILi128EEESB_EEENS_10bfloat16_tEfNS_4arch4Sm90ELb0ELb0ELb1ELb0ELb1ELb1ELb0ELb0ELi2ELi1ELi2ELi1ELb0EEENS1_21CollectiveEpilogueBwdISC_SD_SF_Li256ELb0ELb0ELi1EEENS1_19SingleTileSchedulerILb0ELb0ELb0ELi128EEEEEEEEEvNT_6ParamsE)
        /*050c*/ 	.word	0x00000000


	//----- nvinfo : EIATTR_REGCOUNT
	.align		4
.L_234:
        /*0510*/ 	.byte	0x04, 0x2f
        /*0512*/ 	.short	(.L_236 - .L_235)
	.align		4
.L_235:
        /*0514*/ 	.word	index@(_ZN7cutlass13device_kernelIN5flash11enable_sm90INS1_16FlashAttnBwdSm90INS1_25CollectiveMainloopBwdSm90ILi2ELi2ELi2EN4cute5tupleIJNS5_1CILi1EEES8_S8_EEENS6_IJNS7_ILi64EEENS7_ILi128EEESB_EEENS_10bfloat16_tEfNS_4arch4Sm90ELb0ELb0ELb1ELb0ELb0ELb1ELb0ELb0ELi2ELi1ELi2ELi1ELb0EEENS1_21CollectiveEpilogueBwdISC_SD_SF_Li256ELb0ELb0ELi1EEENS1_19SingleTileSchedulerILb0ELb0ELb0ELi128EEEEEEEEEvNT_6ParamsE)
        /*0518*/ 	.word	0x000000a8


	//----- nvinfo : EIATTR_FRAME_SIZE
	.align		4
.L_236:
        /*051c*/ 	.byte	0x04, 0x11
        /*051e*/ 	.short	(.L_238 - .L_237)
	.align		4
.L_237:
        /*0520*/ 	.word	index@(_ZN7cutlass13device_kernelIN5flash11enable_sm90INS1_16FlashAttnBwdSm90INS1_25CollectiveMainloopBwdSm90ILi2ELi2ELi2EN4cute5tupleIJNS5_1CILi1EEES8_S8_EEENS6_IJNS7_ILi64EEENS7_ILi128EEESB_EEENS_10bfloat16_tEfNS_4arch4Sm90ELb0ELb0ELb1ELb0ELb0ELb1ELb0ELb0ELi2ELi1ELi2ELi1ELb0EEENS1_21CollectiveEpilogueBwdISC_SD_SF_Li256ELb0ELb0ELi1EEENS1_19SingleTileSchedulerILb0ELb0ELb0ELi128EEEEEEEEEvNT_6ParamsE)
        /*0524*/ 	.word	0x00000000


	//----- nvinfo : EIATTR_MIN_STACK_SIZE
	.align		4
.L_238:
        /*0528*/ 	.byte	0x04, 0x12
        /*052a*/ 	.short	(.L_240 - .L_239)
	.align		4
.L_239:
        /*052c*/ 	.word	index@(_ZN7cutlass13device_kernelIN5flash11enable_sm90INS1_16FlashAttnBwdSm90INS1_25CollectiveMainloopBwdSm90ILi2ELi2ELi2EN4cute5tupleIJNS5_1CILi1EEES8_S8_EEENS6_IJNS7_ILi64EEENS7_ILi128EEESB_EEENS_10bfloat16_tEfNS_4arch4Sm90ELb0ELb0ELb1ELb0ELb0ELb1ELb0ELb0ELi2ELi1ELi2ELi1ELb0EEENS1_21CollectiveEpilogueBwdISC_SD_SF_Li256ELb0ELb0ELi1EEENS1_19SingleTileSchedulerILb0ELb0ELb0ELi128EEEEEEEEEvNT_6ParamsE)
        /*0530*/ 	.word	0x00000000


	//----- nvinfo : EIATTR_MIN_STACK_SIZE
	.align		4
.L_240:
        /*0534*/ 	.byte	0x04, 0x12
        /*0536*/ 	.short	(.L_242 - .L_241)
	.align		4
.L_241:
        /*0538*/ 	.word	index@(_ZN7cutlass13device_kernelIN5flash11enable_sm90INS1_16FlashAttnBwdSm90INS1_25CollectiveMainloopBwdSm90ILi2ELi2ELi2EN4cute5tupleIJNS5_1CILi1EEES8_S8_EEENS6_IJNS7_ILi64EEENS7_ILi128EEESB_EEENS_10bfloat16_tEfNS_4arch4Sm90ELb0ELb0ELb1ELb0ELb1ELb1ELb0ELb0ELi2ELi1ELi2ELi1ELb0EEENS1_21CollectiveEpilogueBwdISC_SD_SF_Li256ELb0ELb0ELi1EEENS1_19SingleTileSchedulerILb0ELb0ELb0ELi128EEEEEEEEEvNT_6ParamsE)
        /*053c*/ 	.word	0x00000000


	//----- nvinfo : EIATTR_MIN_STACK_SIZE
	.align		4
.L_242:
        /*0540*/ 	.byte	0x04, 0x12
        /*0542*/ 	.short	(.L_244 - .L_243)
	.align		4
.L_243:
        /*0544*/ 	.word	index@(_ZN7cutlass13device_kernelIN5flash11enable_sm90INS1_16FlashAttnBwdSm90INS1_25CollectiveMainloopBwdSm90ILi2ELi2ELi2EN4cute5tupleIJNS5_1CILi1EEES8_S8_EEENS6_IJNS7_ILi64EEENS7_ILi128EEESB_EEENS_10bfloat16_tEfNS_4arch4Sm90ELb0ELb0ELb1ELb0ELb0ELb1ELb0ELb0ELi2ELi1ELi2ELi1ELb0EEENS1_24CollectiveEpilogueBwdGQAISC_fSF_Li256ELb0ELb0EEENS1_19SingleTileSchedulerILb0ELb0ELb0ELi128EEEEEEEEEvNT_6ParamsE)
        /*0548*/ 	.word	0x00000000


	//----- nvinfo : EIATTR_MIN_STACK_SIZE
	.align		4
.L_244:
        /*054c*/ 	.byte	0x04, 0x12
        /*054e*/ 	.short	(.L_246 - .L_245)
	.align		4
.L_245:
        /*0550*/ 	.word	index@(_ZN7cutlass13device_kernelIN5flash11enable_sm90INS1_16FlashAttnBwdSm90INS1_25CollectiveMainloopBwdSm90ILi2ELi2ELi2EN4cute5tupleIJNS5_1CILi1EEES8_S8_EEENS6_IJNS7_ILi64EEENS7_ILi128EEESB_EEENS_10bfloat16_tEfNS_4arch4Sm90ELb0ELb0ELb1ELb0ELb1ELb1ELb0ELb0ELi2ELi1ELi2ELi1ELb0EEENS1_24CollectiveEpilogueBwdGQAISC_fSF_Li256ELb0ELb1EEENS1_19SingleTileSchedulerILb0ELb0ELb0ELi128EEEEEEEEEvNT_6ParamsE)
        /*0554*/ 	.word	0x00000000


	//----- nvinfo : EIATTR_MIN_STACK_SIZE
	.align		4
.L_246:
        /*0558*/ 	.byte	0x04, 0x12
        /*055a*/ 	.short	(.L_248 - .L_247)
	.align		4
.L_247:
        /*055c*/ 	.word	index@(_ZN7cutlass13device_kernelIN5flash11enable_sm90INS1_16FlashAttnBwdSm90INS1_25CollectiveMainloopBwdSm90ILi2ELi2ELi2EN4cute5tupleIJNS5_1CILi1EEES8_S8_EEENS6_IJNS7_ILi64EEENS7_ILi128EEESB_EEENS_10bfloat16_tEfNS_4arch4Sm90ELb0ELb0ELb1ELb1ELb0ELb1ELb0ELb0ELi2ELi1ELi2ELi1ELb0EEENS1_21CollectiveEpilogueBwdISC_SD_SF_Li256ELb1ELb0ELi1EEENS1_19SingleTileSchedulerILb1ELb0ELb0ELi128EEEEEEEEEvNT_6ParamsE)
        /*0560*/ 	.word	0x00000008


	//----- nvinfo : EIATTR_MIN_STACK_SIZE
	.align		4
.L_248:
        /*0564*/ 	.byte	0x04, 0x12
        /*0566*/ 	.short	(.L_250 - .L_249)
	.align		4
.L_249:
        /*0568*/ 	.word	index@(_ZN7cutlass13device_kernelIN5flash11enable_sm90INS1_16FlashAttnBwdSm90INS1_25CollectiveMainloopBwdSm90ILi2ELi2ELi2EN4cute5tupleIJNS5_1CILi1EEES8_S8_EEENS6_IJNS7_ILi64EEENS7_ILi128EEESB_EEENS_10bfloat16_tEfNS_4arch4Sm90ELb0ELb0ELb1ELb1ELb1ELb1ELb0ELb0ELi2ELi1ELi2ELi1ELb0EEENS1_21CollectiveEpilogueBwdISC_SD_SF_Li256ELb1ELb0ELi1EEENS1_19SingleTileSchedulerILb1ELb0ELb0ELi128EEEEEEEEEvNT_6ParamsE)
        /*056c*/ 	.word	0x00000008


	//----- nvinfo : EIATTR_MIN_STACK_SIZE
	.align		4
.L_250:
        /*0570*/ 	.byte	0x04, 0x12
        /*0572*/ 	.short	(.L_252 - .L_251)
	.align		4
.L_251:
        /*0574*/ 	.word	index@(_ZN7cutlass13device_kernelIN5flash11enable_sm90INS1_16FlashAttnBwdSm90INS1_25CollectiveMainloopBwdSm90ILi2ELi2ELi2EN4cute5tupleIJNS5_1CILi1EEES8_S8_EEENS6_IJNS7_ILi64EEENS7_ILi128EEESB_EEENS_10bfloat16_tEfNS_4arch4Sm90ELb0ELb0ELb1ELb1ELb0ELb1ELb0ELb0ELi2ELi1ELi2ELi1ELb0EEENS1_24CollectiveEpilogueBwdGQAISC_fSF_Li256ELb1ELb0EEENS1_19SingleTileSchedulerILb1ELb0ELb0ELi128EEEEEEEEEvNT_6ParamsE)
        /*0578*/ 	.word	0x00000008


	//----- nvinfo : EIATTR_MIN_STACK_SIZE
	.align		4
.L_252:
        /*057c*/ 	.byte	0x04, 0x12
        /*057e*/ 	.short	(.L_254 - .L_253)
	.align		4
.L_253:
        /*0580*/ 	.word	index@(_ZN7cutlass13device_kernelIN5flash11enable_sm90INS1_16FlashAttnBwdSm90INS1_25CollectiveMainloopBwdSm90ILi2ELi2ELi2EN4cute5tupleIJNS5_1CILi1EEES8_S8_EEENS6_IJNS7_ILi64EEENS7_ILi128EEESB_EEENS_10bfloat16_tEfNS_4arch4Sm90ELb0ELb0ELb1ELb1ELb1ELb1ELb0ELb0ELi2ELi1ELi2ELi1ELb0EEENS1_24CollectiveEpilogueBwdGQAISC_fSF_Li256ELb1ELb1EEENS1_19SingleTileSchedulerILb1ELb0ELb0ELi128EEEEEEEEEvNT_6ParamsE)
        /*0584*/ 	.word	0x00000008


	//----- nvinfo : EIATTR_MIN_STACK_SIZE
	.align		4
.L_254:
        /*0588*/ 	.byte	0x04, 0x12
        /*058a*/ 	.short	(.L_256 - .L_255)
	.align		4
.L_255:
        /*058c*/ 	.word	index@(_ZN7cutlass13device_kernelIN5flash11enable_sm90INS1_16FlashAttnBwdSm90INS1_25CollectiveMainloopBwdSm90ILi2ELi2ELi2EN4cute5tupleIJNS5_1CILi1EEES8_S8_EEENS6_IJNS7_ILi64EEENS7_ILi128EEESB_EEENS_10bfloat16_tEfNS_4arch4Sm90ELb0ELb1ELb1ELb0ELb0ELb1ELb0ELb0ELi2ELi1ELi2ELi1ELb0EEENS1_21CollectiveEpilogueBwdISC_SD_SF_Li256ELb0ELb0ELi1EEENS1_19SingleTileSchedulerILb0ELb0ELb0ELi128EEEEEEEEEvNT_6ParamsE)
        /*0590*/ 	.word	0x00000010


	//----- nvinfo : EIATTR_MIN_STACK_SIZE
	.align		4
.L_256:
        /*0594*/ 	.byte	0x04, 0x12
        /*0596*/ 	.short	(.L_258 - .L_257)
	.align		4
.L_257:
        /*0598*/ 	.word	index@(_ZN7cutlass13device_kernelIN5flash11enable_sm90INS1_16FlashAttnBwdSm90INS1_25CollectiveMainloopBwdSm90ILi2ELi2ELi2EN4cute5tupleIJNS5_1CILi1EEES8_S8_EEENS6_IJNS7_ILi64EEENS7_ILi128EEESB_EEENS_10bfloat16_tEfNS_4arch4Sm90ELb0ELb1ELb1ELb0ELb1ELb1ELb0ELb0ELi2ELi1ELi2ELi1ELb0EEENS1_21CollectiveEpilogueBwdISC_SD_SF_Li256ELb0ELb0ELi1EEENS1_19SingleTileSchedulerILb0ELb0ELb0ELi128EEEEEEEEEvNT_6ParamsE)
        /*059c*/ 	.word	0x00000010


	//----- nvinfo : EIATTR_MIN_STACK_SIZE
	.align		4
.L_258:
        /*05a0*/ 	.byte	0x04, 0x12
        /*05a2*/ 	.short	(.L_260 - .L_259)
	.align		4
.L_259:
        /*05a4*/ 	.word	index@(_ZN7cutlass13device_kernelIN5flash11enable_sm90INS1_16FlashAttnBwdSm90INS1_25CollectiveMainloopBwdSm90ILi2ELi2ELi2EN4cute5tupleIJNS5_1CILi1EEES8_S8_EEENS6_IJNS7_ILi64EEENS7_ILi128EEESB_EEENS_10bfloat16_tEfNS_4arch4Sm90ELb0ELb1ELb1ELb0ELb0ELb1ELb0ELb0ELi2ELi1ELi2ELi1ELb0EEENS1_24CollectiveEpilogueBwdGQAISC_fSF_Li256ELb0ELb0EEENS1_19SingleTileSchedulerILb0ELb0ELb0ELi128EEEEEEEEEvNT_6ParamsE)
        /*05a8*/ 	.word	0x00000010


	//----- nvinfo : EIATTR_MIN_STACK_SIZE
	.align		4
.L_260:
        /*05ac*/ 	.byte	0x04, 0x12
        /*05ae*/ 	.short	(.L_262 - .L_261)
	.align		4
.L_261:
        /*05b0*/ 	.word	index@(_ZN7cutlass13device_kernelIN5flash11enable_sm90INS1_16FlashAttnBwdSm90INS1_25CollectiveMainloopBwdSm90ILi2ELi2ELi2EN4cute5tupleIJNS5_1CILi1EEES8_S8_EEENS6_IJNS7_ILi64EEENS7_ILi128EEESB_EEENS_10bfloat16_tEfNS_4arch4Sm90ELb0ELb1ELb1ELb0ELb1ELb1ELb0ELb0ELi2ELi1ELi2ELi1ELb0EEENS1_24CollectiveEpilogueBwdGQAISC_fSF_Li256ELb0ELb1EEENS1_19SingleTileSchedulerILb0ELb0ELb0ELi128EEEEEEEEEvNT_6ParamsE)
        /*05b4*/ 	.word	0x00000010


	//----- nvinfo : EIATTR_MIN_STACK_SIZE
	.align		4
.L_262:
        /*05b8*/ 	.byte	0x04, 0x12
        /*05ba*/ 	.short	(.L_264 - .L_263)
	.align		4
.L_263:
        /*05bc*/ 	.word	index@(_ZN7cutlass13device_kernelIN5flash11enable_sm90INS1_16FlashAttnBwdSm90INS1_25CollectiveMainloopBwdSm90ILi2ELi2ELi2EN4cute5tupleIJNS5_1CILi1EEES8_S8_EEENS6_IJNS7_ILi64EEENS7_ILi128EEESB_EEENS_10bfloat16_tEfNS_4arch4Sm90ELb0ELb1ELb1ELb1ELb0ELb1ELb0ELb0ELi2ELi1ELi2ELi1ELb0EEENS1_21CollectiveEpilogueBwdISC_SD_SF_Li256ELb1ELb0ELi1EEENS1_19SingleTileSchedulerILb1ELb0ELb0ELi128EEEEEEEEEvNT_6ParamsE)
        /*05c0*/ 	.word	0x00000010


	//----- nvinfo : EIATTR_MIN_STACK_SIZE
	.align		4
.L_264:
        /*05c4*/ 	.byte	0x04, 0x12
        /*05c6*/ 	.short	(.L_266 - .L_265)
	.align		4
.L_265:
        /*05c8*/ 	.word	index@(_ZN7cutlass13device_kernelIN5flash11enable_sm90INS1_16FlashAttnBwdSm90INS1_25CollectiveMainloopBwdSm90ILi2ELi2ELi2EN4cute5tupleIJNS5_1CILi1EEES8_S8_EEENS6_IJNS7_ILi64EEENS7_ILi128EEESB_EEENS_10bfloat16_tEfNS_4arch4Sm90ELb0ELb1ELb1ELb1ELb1ELb1ELb0ELb0ELi2ELi1ELi2ELi1ELb0EEENS1_21CollectiveEpilogueBwdISC_SD_SF_Li256ELb1ELb0ELi1EEENS1_19SingleTileSchedulerILb1ELb0ELb0ELi128EEEEEEEEEvNT_6ParamsE)
        /*05cc*/ 	.word	0x00000010


	//----- nvinfo : EIATTR_MIN_STACK_SIZE
	.align		4
.L_266:
        /*05d0*/ 	.byte	0x04, 0x12
        /*05d2*/ 	.short	(.L_268 - .L_267)
	.align		4
.L_267:
        /*05d4*/ 	.word	index@(_ZN7cutlass13device_kernelIN5flash11enable_sm90INS1_16FlashAttnBwdSm90INS1_25CollectiveMainloopBwdSm90ILi2ELi2ELi2EN4cute5tupleIJNS5_1CILi1EEES8_S8_EEENS6_IJNS7_ILi64EEENS7_ILi128EEESB_EEENS_10bfloat16_tEfNS_4arch4Sm90ELb0ELb1ELb1ELb1ELb0ELb1ELb0ELb0ELi2ELi1ELi2ELi1ELb0EEENS1_24CollectiveEpilogueBwdGQAISC_fSF_Li256ELb1ELb0EEENS1_19SingleTileSchedulerILb1ELb0ELb0ELi128EEEEEEEEEvNT_6ParamsE)
        /*05d8*/ 	.word	0x00000010


	//----- nvinfo : EIATTR_MIN_STACK_SIZE
	.align		4
.L_268:
        /*05dc*/ 	.byte	0x04, 0x12
        /*05de*/ 	.short	(.L_270 - .L_269)
	.align		4
.L_269:
        /*05e0*/ 	.word	index@(_ZN7cutlass13device_kernelIN5flash11enable_sm90INS1_16FlashAttnBwdSm90INS1_25CollectiveMainloopBwdSm90ILi2ELi2ELi2EN4cute5tupleIJNS5_1CILi1EEES8_S8_EEENS6_IJNS7_ILi64EEENS7_ILi128EEESB_EEENS_10bfloat16_tEfNS_4arch4Sm90ELb0ELb1ELb1ELb1ELb1ELb1ELb0ELb0ELi2ELi1ELi2ELi1ELb0EEENS1_24CollectiveEpilogueBwdGQAISC_fSF_Li256ELb1ELb1EEENS1_19SingleTileSchedulerILb1ELb0ELb0ELi128EEEEEEEEEvNT_6ParamsE)
        /*05e4*/ 	.word	0x00000010


	//----- nvinfo : EIATTR_MIN_STACK_SIZE
	.align		4
.L_270:
        /*05e8*/ 	.byte	0x04, 0x12
        /*05ea*/ 	.short	(.L_272 - .L_271)
	.align		4
.L_271:
        /*05ec*/ 	.word	index@(_ZN7cutlass13device_kernelIN5flash11enable_sm90INS1_16FlashAttnBwdSm90INS1_25CollectiveMainloopBwdSm90ILi2ELi2ELi2EN4cute5tupleIJNS5_1CILi1EEES8_S8_EEENS6_IJNS7_ILi64EEENS7_ILi128EEESB_EEENS_10bfloat16_tEfNS_4arch4Sm90ELb1ELb0ELb1ELb0ELb0ELb1ELb0ELb0ELi2ELi1ELi2ELi1ELb0EEENS1_21CollectiveEpilogueBwdISC_SD_SF_Li256ELb0ELb0ELi1EEENS1_25SingleTileBwdLPTSchedulerILb0ELi128ELb0EEEEEEEEEvNT_6ParamsE)
        /*05f0*/ 	.word	0x00000008


	//----- nvinfo : EIATTR_MIN_STACK_SIZE
	.align		4
.L_272:
        /*05f4*/ 	.byte	0x04, 0x12
        /*05f6*/ 	.short	(.L_274 - .L_273)
	.align		4
.L_273:
        /*05f8*/ 	.word	index@(_ZN7cutlass13device_kernelIN5flash11enable_sm90INS1_16FlashAttnBwdSm90INS1_25CollectiveMainloopBwdSm90ILi2ELi2ELi2EN4cute5tupleIJNS5_1CILi1EEES8_S8_EEENS6_IJNS7_ILi64EEENS7_ILi128EEESB_EEENS_10bfloat16_tEfNS_4arch4Sm90ELb1ELb0ELb1ELb0ELb1ELb1ELb0ELb0ELi2ELi1ELi2ELi1ELb0EEENS1_21CollectiveEpilogueBwdISC_SD_SF_Li256ELb0ELb0ELi1EEENS1_25SingleTileBwdLPTSchedulerILb0ELi128ELb1EEEEEEEEEvNT_6ParamsE)
        /*05fc*/ 	.word	0x00000008


	//----- nvinfo : EIATTR_MIN_STACK_SIZE
	.align		4
.L_274:
        /*0600*/ 	.byte	0x04, 0x12
        /*0602*/ 	.short	(.L_276 - .L_275)
	.align		4
.L_275:
        /*0604*/ 	.word	index@(_ZN7cutlass13device_kernelIN5flash11enable_sm90INS1_16FlashAttnBwdSm90INS1_25CollectiveMainloopBwdSm90ILi2ELi2ELi2EN4cute5tupleIJNS5_1CILi1EEES8_S8_EEENS6_IJNS7_ILi64EEENS7_ILi128EEESB_EEENS_10bfloat16_tEfNS_4arch4Sm90ELb1ELb0ELb1ELb0ELb0ELb1ELb0ELb0ELi2ELi1ELi2ELi1ELb0EEENS1_24CollectiveEpilogueBwdGQAISC_fSF_Li256ELb0ELb0EEENS1_25SingleTileBwdLPTSchedulerILb0ELi128ELb0EEEEEEEEEvNT_6ParamsE)
        /*0608*/ 	.word	0x00000008


	//----- nvinfo : EIATTR_MIN_STACK_SIZE
	.align		4
.L_276:
        /*060c*/ 	.byte	0x04, 0x12
        /*060e*/ 	.short	(.L_278 - .L_277)
	.align		4
.L_277:
        /*0610*/ 	.word	index@(_ZN7cutlass13device_kernelIN5flash11enable_sm90INS1_16FlashAttnBwdSm90INS1_25CollectiveMainloopBwdSm90ILi2ELi2ELi2EN4cute5tupleIJNS5_1CILi1EEES8_S8_EEENS6_IJNS7_ILi64EEENS7_ILi128EEESB_EEENS_10bfloat16_tEfNS_4arch4Sm90ELb1ELb0ELb1ELb0ELb1ELb1ELb0ELb0ELi2ELi1ELi2ELi1ELb0EEENS1_24CollectiveEpilogueBwdGQAISC_fSF_Li256ELb0ELb1EEENS1_25SingleTileBwdLPTSchedulerILb0ELi128ELb1EEEEEEEEEvNT_6ParamsE)
        /*0614*/ 	.word	0x00000008


	//----- nvinfo : EIATTR_MIN_STACK_SIZE
	.align		4
.L_278:
        /*0618*/ 	.byte	0x04, 0x12
        /*061a*/ 	.short	(.L_280 - .L_279)
	.align		4
.L_279:
        /*061c*/ 	.word	index@(_ZN7cutlass13device_kernelIN5flash11enable_sm90INS1_16FlashAttnBwdSm90INS1_25CollectiveMainloopBwdSm90ILi2ELi2ELi2EN4cute5tupleIJNS5_1CILi1EEES8_S8_EEENS6_IJNS7_ILi64EEENS7_ILi128EEESB_EEENS_10bfloat16_tEfNS_4arch4Sm90ELb1ELb0ELb1ELb1ELb0ELb1ELb0ELb0ELi2ELi1ELi2ELi1ELb0EEENS1_21CollectiveEpilogueBwdISC_SD_SF_Li256ELb1ELb0ELi1EEENS1_25SingleTileBwdLPTSchedulerILb1ELi128ELb0EEEEEEEEEvNT_6ParamsE)
        /*0620*/ 	.word	0x00000010


	//----- nvinfo : EIATTR_MIN_STACK_SIZE
	.align		4
.L_280:
        /*0624*/ 	.byte	0x04, 0x12
        /*0626*/ 	.short	(.L_282 - .L_281)
	.align		4
.L_281:
        /*0628*/ 	.word	index@(_ZN7cutlass13device_kernelIN5flash11enable_sm90INS1_16FlashAttnBwdSm90INS1_25CollectiveMainloopBwdSm90ILi2ELi2ELi2EN4cute5tupleIJNS5_1CILi1EEES8_S8_EEENS6_IJNS7_ILi64EEENS7_ILi128EEESB_EEENS_10bfloat16_tEfNS_4arch4Sm90ELb1ELb0ELb1ELb1ELb1ELb1ELb0ELb0ELi2ELi1ELi2ELi1ELb0EEENS1_21CollectiveEpilogueBwdISC_SD_SF_Li256ELb1ELb0ELi1EEENS1_25SingleTileBwdLPTSchedulerILb1ELi128ELb1EEEEEEEEEvNT_6ParamsE)
        /*062c*/ 	.word	0x00000010


	//----- nvinfo : EIATTR_MIN_STACK_SIZE
	.align		4
.L_282:
        /*0630*/ 	.byte	0x04, 0x12
        /*0632*/ 	.short	(.L_284 - .L_283)
	.align		4
.L_283:
        /*0634*/ 	.word	index@(_ZN7cutlass13device_kernelIN5flash11enable_sm90INS1_16FlashAttnBwdSm90INS1_25CollectiveMainloopBwdSm90ILi2ELi2ELi2EN4cute5tupleIJNS5_1CILi1EEES8_S8_EEENS6_IJNS7_ILi64EEENS7_ILi128EEESB_EEENS_10bfloat16_tEfNS_4arch4Sm90ELb1ELb0ELb1ELb1ELb0ELb1ELb0ELb0ELi2ELi1ELi2ELi1ELb0EEENS1_24CollectiveEpilogueBwdGQAISC_fSF_Li256ELb1ELb0EEENS1_25SingleTileBwdLPTSchedulerILb1ELi128ELb0EEEEEEEEEvNT_6ParamsE)
        /*0638*/ 	.word	0x00000010


	//----- nvinfo : EIATTR_MIN_STACK_SIZE
	.align		4
.L_284:
        /*063c*/ 	.byte	0x04, 0x12
        /*063e*/ 	.short	(.L_286 - .L_285)
	.align		4
.L_285:
        /*0640*/ 	.word	index@(_ZN7cutlass13device_kernelIN5flash11enable_sm90INS1_16FlashAttnBwdSm90INS1_25CollectiveMainloopBwdSm90ILi2ELi2ELi2EN4cute5tupleIJNS5_1CILi1EEES8_S8_EEENS6_IJNS7_ILi64EEENS7_ILi128EEESB_EEENS_10bfloat16_tEfNS_4arch4Sm90ELb1ELb0ELb1ELb1ELb1ELb1ELb0ELb0ELi2ELi1ELi2ELi1ELb0EEENS1_24CollectiveEpilogueBwdGQAISC_fSF_Li256ELb1ELb1EEENS1_25SingleTileBwdLPTSchedulerILb1ELi128ELb1EEEEEEEEEvNT_6ParamsE)
        /*0644*/ 	.word	0x00000010


	//----- nvinfo : EIATTR_MIN_STACK_SIZE
	.align		4
.L_286:
        /*0648*/ 	.byte	0x04, 0x12
        /*064a*/ 	.short	(.L_288 - .L_287)
	.align		4
.L_287:
        /*064c*/ 	.word	index@(_ZN7cutlass13device_kernelIN5flash11enable_sm90INS1_16FlashAttnBwdSm90INS1_25CollectiveMainloopBwdSm90ILi2ELi2ELi2EN4cute5tupleIJNS5_1CILi1EEES8_S8_EEENS6_IJNS7_ILi80EEENS7_ILi128EEESB_EEENS_10bfloat16_tEfNS_4arch4Sm90ELb0ELb0ELb0ELb0ELb0ELb1ELb0ELb1ELi2ELi1ELi2ELi1ELb0EEENS1_21CollectiveEpilogueBwdISC_SD_SF_Li256ELb0ELb0ELi1EEENS1_19SingleTileSchedulerILb0ELb0ELb0ELi128EEEEEEEEEvNT_6ParamsE)
        /*0650*/ 	.word	0x00000020


	//----- nvinfo : EIATTR_MIN_STACK_SIZE
	.align		4
.L_288:
        /*0654*/ 	.byte	0x04, 0x12
        /*0656*/ 	.short	(.L_290 - .L_289)
	.align		4
.L_289:
        /*0658*/ 	.word	index@(_ZN7cutlass13device_kernelIN5flash11enable_sm90INS1_16FlashAttnBwdSm90INS1_25CollectiveMainloopBwdSm90ILi2ELi2ELi2EN4cute5tupleIJNS5_1CILi1EEES8_S8_EEENS6_IJNS7_ILi80EEENS7_ILi128EEESB_EEENS_10bfloat16_tEfNS_4arch4Sm90ELb0ELb0ELb0ELb0ELb1ELb1ELb0ELb1ELi2ELi1ELi2ELi1ELb0EEENS1_21CollectiveEpilogueBwdISC_SD_SF_Li256ELb0ELb0ELi1EEENS1_19SingleTileSchedulerILb0ELb0ELb0ELi128EEEEEEEEEvNT_6ParamsE)
        /*065c*/ 	.word	0x00000020


	//----- nvinfo : EIATTR_MIN_STACK_SIZE
	.align		4
.L_290:
        /*0660*/ 	.byte	0x04, 0x12
        /*0662*/ 	.short	(.L_292 - .L_291)
	.align		4
.L_291:
        /*0664*/ 	.word	index@(_ZN7cutlass13device_kernelIN5flash11enable_sm90INS1_16FlashAttnBwdSm90INS1_25CollectiveMainloopBwdSm90ILi2ELi2ELi2EN4cute5tupleIJNS5_1CILi1EEES8_S8_EEENS6_IJNS7_ILi80EEENS7_ILi128EEESB_EEENS_10bfloat16_tEfNS_4arch4Sm90ELb0ELb0ELb0ELb0ELb0ELb1ELb0ELb1ELi2ELi1ELi2ELi1ELb0EEENS1_24CollectiveEpilogueBwdGQAISC_fSF_Li256ELb0ELb0EEENS1_19SingleTileSchedulerILb0ELb0ELb0ELi128EEEEEEEEEvNT_6ParamsE)
        /*0668*/ 	.word	0x00000020


	//----- nvinfo : EIATTR_MIN_STACK_SIZE
	.align		4
.L_292:
        /*066c*/ 	.byte	0x04, 0x12
        /*066e*/ 	.short	(.L_294 - .L_293)
	.align		4
.L_293:
        /*0670*/ 	.word	index@(_ZN7cutlass13device_kernelIN5flash11enable_sm90INS1_16FlashAttnBwdSm90INS1_25CollectiveMainloopBwdSm90ILi2ELi2ELi2EN4cute5tupleIJNS5_1CILi1EEES8_S8_EEENS6_IJNS7_ILi80EEENS7_ILi128EEESB_EEENS_10bfloat16_tEfNS_4arch4Sm90ELb0ELb0ELb0ELb0ELb1ELb1ELb0ELb1ELi2ELi1ELi2ELi1ELb0EEENS1_24CollectiveEpilogueBwdGQAISC_fSF_Li256ELb0ELb1EEENS1_19SingleTileSchedulerILb0ELb0ELb0ELi128EEEEEEEEEvNT_6ParamsE)
        /*0674*/ 	.word	0x00000020


	//----- nvinfo : EIATTR_MIN_STACK_SIZE
	.align		4
.L_294:
        /*0678*/ 	.byte	0x04, 0x12
        /*067a*/ 	.short	(.L_296 - .L_295)
	.align		4
.L_295:
        /*067c*/ 	.word	index@(_ZN7cutlass13device_kernelIN5flash22FlashAttnBwdPreprocessIN4cute5tupleIJNS3_1CILi80EEENS5_ILi128EEEEEENS_10bfloat16_tEfNS_4arch4Sm90ELb1ELb0EEEEEvNT_6ParamsE)
        /*0680*/ 	.word	0x00000000


	//----- nvinfo : EIATTR_MIN_STACK_SIZE
	.align		4
.L_296:
        /*0684*/ 	.byte	0x04, 0x12
        /*0686*/ 	.short	(.L_298 - .L_297)
	.align		4
.L_297:
        /*0688*/ 	.word	index@(_ZN7cutlass13device_kernelIN5flash11enable_sm90INS1_16FlashAttnBwdSm90INS1_25CollectiveMainloopBwdSm90ILi2ELi2ELi2EN4cute5tupleIJNS5_1CILi1EEES8_S8_EEENS6_IJNS7_ILi80EEENS7_ILi128EEESB_EEENS_10bfloat16_tEfNS_4arch4Sm90ELb0ELb0ELb0ELb1ELb0ELb1ELb0ELb1ELi2ELi1ELi2ELi1ELb0EEENS1_21CollectiveEpilogueBwdISC_SD_SF_Li256ELb1ELb0ELi1EEENS1_19SingleTileSchedulerILb1ELb0ELb0ELi128EEEEEEEEEvNT_6ParamsE)
        /*068c*/ 	.word	0x00000028


	//----- nvinfo : EIATTR_MIN_STACK_SIZE
	.align		4
.L_298:
        /*0690*/ 	.byte	0x04, 0x12
        /*0692*/ 	.short	(.L_300 - .L_299)
	.align		4
.L_299:
        /*0694*/ 	.word	index@(_ZN7cutlass13device_kernelIN5flash11enable_sm90INS1_16FlashAttnBwdSm90INS1_25CollectiveMainloopBwdSm90ILi2ELi2ELi2EN4cute5tupleIJNS5_1CILi1EEES8_S8_EEENS6_IJNS7_ILi80EEENS7_ILi128EEESB_EEENS_10bfloat16_tEfNS_4arch4Sm90ELb0ELb0ELb0ELb1ELb1ELb1ELb0ELb1ELi2ELi1ELi2ELi1ELb0EEENS1_21CollectiveEpilogueBwdISC_SD_SF_Li256ELb1ELb0ELi1EEENS1_19SingleTileSchedulerILb1ELb0ELb0ELi128EEEEEEEEEvNT_6ParamsE)
        /*0698*/ 	.word	0x00000028


	//----- nvinfo : EIATTR_MIN_STACK_SIZE
	.align		4
.L_300:
        /*069c*/ 	.byte	0x04, 0x12
        /*069e*/ 	.short	(.L_302 - .L_301)
	.align		4
.L_301:
        /*06a0*/ 	.word	index@(_ZN7cutlass13device_kernelIN5flash11enable_sm90INS1_16FlashAttnBwdSm90INS1_25CollectiveMainloopBwdSm90ILi2ELi2ELi2EN4cute5tupleIJNS5_1CILi1EEES8_S8_EEENS6_IJNS7_ILi80EEENS7_ILi128EEESB_EEENS_10bfloat16_tEfNS_4arch4Sm90ELb0ELb0ELb0ELb1ELb0ELb1ELb0ELb1ELi2ELi1ELi2ELi1ELb0EEENS1_24CollectiveEpilogueBwdGQAISC_fSF_Li256ELb1ELb0EEENS1_19SingleTileSchedulerILb1ELb0ELb0ELi128EEEEEEEEEvNT_6ParamsE)
        /*06a4*/ 	.word	0x00000028


	//----- nvinfo : EIATTR_MIN_STACK_SIZE
	.align		4
.L_302:
        /*06a8*/ 	.byte	0x04, 0x12
        /*06aa*/ 	.short	(.L_304 - .L_303)
	.align		4
.L_303:
        /*06ac*/ 	.word	index@(_ZN7cutlass13device_kernelIN5flash32FlashAttnBwdPostprocessConvertdQIN4cute5tupleIJNS3_1CILi80EEENS5_ILi128EEEEEENS_10bfloat16_tEfNS_4arch4Sm90ELi256ENS3_8TiledMMAINS3_8MMA_AtomIJNS3_4SM904GMMA27MMA_64x16x16_F32BF16BF16_SSILNSF_5MajorE1ELSH_0ELNSF_7ScaleInE1ELSI_1EEEEEENS3_6LayoutINS4_IJNS5_ILi2EEENS5_ILi1EEESN_EEENS4_IJSN_NS5_ILi0EEESP_EEEEENS4_IJNS3_10UnderscoreESS_SS_EEEEELb1EEEEEvNT_6ParamsE)
        /*06b0*/ 	.word	0x00000000


	//----- nvinfo : EIATTR_MIN_STACK_SIZE
	.align		4
.L_304:
        /*06b4*/ 	.byte	0x04, 0x12
        /*06b6*/ 	.short	(.L_306 - .L_305)
	.align		4
.L_305:
        /*06b8*/ 	.word	index@(_ZN7cutlass13device_kernelIN5flash11enable_sm90INS1_16FlashAttnBwdSm90INS1_25CollectiveMainloopBwdSm90ILi2ELi2ELi2EN4cute5tupleIJNS5_1CILi1EEES8_S8_EEENS6_IJNS7_ILi80EEENS7_ILi128EEESB_EEENS_10bfloat16_tEfNS_4arch4Sm90ELb0ELb0ELb0ELb1ELb1ELb1ELb0ELb1ELi2ELi1ELi2ELi1ELb0EEENS1_24CollectiveEpilogueBwdGQAISC_fSF_Li256ELb1ELb1EEENS1_19SingleTileSchedulerILb1ELb0ELb0ELi128EEEEEEEEEvNT_6ParamsE)
        /*06bc*/ 	.word	0x00000028


	//----- nvinfo : EIATTR_MIN_STACK_SIZE
	.align		4
.L_306:
        /*06c0*/ 	.byte	0x04, 0x12
        /*06c2*/ 	.short	(.L_308 - .L_307)
	.align		4
.L_307:
        /*06c4*/ 	.word	index@(_ZN7cutlass13device_kernelIN5flash22FlashAttnBwdPreprocessIN4cute5tupleIJNS3_1CILi80EEENS5_ILi128EEEEEENS_10bfloat16_tEfNS_4arch4Sm90ELb1ELb1EEEEEvNT_6ParamsE)
        /*06c8*/ 	.word	0x00000000


	//----- nvinfo : EIATTR_MIN_STACK_SIZE
	.align		4
.L_308:
        /*06cc*/ 	.byte	0x04, 0x12
        /*06ce*/ 	.short	(.L_310 - .L_309)
	.align		4
.L_309:
        /*06d0*/ 	.word	index@(_ZN7cutlass13device_kernelIN5flash11enable_sm90INS1_16FlashAttnBwdSm90INS1_25CollectiveMainloopBwdSm90ILi2ELi2ELi2EN4cute5tupleIJNS5_1CILi1EEES8_S8_EEENS6_IJNS7_ILi64EEENS7_ILi128EEESB_EEENS_10bfloat16_tEfNS_4arch4Sm90ELb0ELb1ELb0ELb0ELb0ELb1ELb0ELb0ELi2ELi1ELi2ELi1ELb0EEENS1_21CollectiveEpilogueBwdISC_SD_SF_Li256ELb0ELb0ELi1EEENS1_19SingleTileSchedulerILb0ELb0ELb0ELi128EEEEEEEEEvNT_6ParamsE)
        /*06d4*/ 	.word	0x00000008


	//----- nvinfo : EIATTR_MIN_STACK_SIZE
	.align		4
.L_310:
        /*06d8*/ 	.byte	0x04, 0x12
        /*06da*/ 	.short	(.L_312 - .L_311)
	.align		4
.L_311:
        /*06dc*/ 	.word	index@(_ZN7cutlass13device_kernelIN5flash11enable_sm90INS1_16FlashAttnBwdSm90INS1_25CollectiveMainloopBwdSm90ILi2ELi2ELi2EN4cute5tupleIJNS5_1CILi1EEES8_S8_EEENS6_IJNS7_ILi64EEENS7_ILi128EEESB_EEENS_10bfloat16_tEfNS_4arch4Sm90ELb0ELb1ELb0ELb0ELb1ELb1ELb0ELb0ELi2ELi1ELi2ELi1ELb0EEENS1_21CollectiveEpilogueBwdISC_SD_SF_Li256ELb0ELb0ELi1EEENS1_19SingleTileSchedulerILb0ELb0ELb0ELi128EEEEEEEEEvNT_6ParamsE)
        /*06e0*/ 	.word	0x00000008


	//----- nvinfo : EIATTR_MIN_STACK_SIZE
	.align		4
.L_312:
        /*06e4*/ 	.byte	0x04, 0x12
        /*06e6*/ 	.short	(.L_314 - .L_313)
	.align		4
.L_313:
        /*06e8*/ 	.word	index@(_ZN7cutlass13device_kernelIN5flash11enable_sm90INS1_16FlashAttnBwdSm90INS1_25CollectiveMainloopBwdSm90ILi2ELi2ELi2EN4cute5tupleIJNS5_1CILi1EEES8_S8_EEENS6_IJNS7_ILi64EEENS7_ILi128EEESB_EEENS_10bfloat16_tEfNS_4arch4Sm90ELb0ELb1ELb0ELb0ELb0ELb1ELb0ELb0ELi2ELi1ELi2ELi1ELb0EEENS1_24CollectiveEpilogueBwdGQAISC_fSF_Li256ELb0ELb0EEENS1_19SingleTileSchedulerILb0ELb0ELb0ELi128EEEEEEEEEvNT_6ParamsE)
        /*06ec*/ 	.word	0x00000008


	//----- nvinfo : EIATTR_MIN_STACK_SIZE
	.align		4
.L_314:
        /*06f0*/ 	.byte	0x04, 0x12
        /*06f2*/ 	.short	(.L_316 - .L_315)
	.align		4
.L_315:
        /*06f4*/ 	.word	index@(_ZN7cutlass13device_kernelIN5flash11enable_sm90INS1_16FlashAttnBwdSm90INS1_25CollectiveMainloopBwdSm90ILi2ELi2ELi2EN4cute5tupleIJNS5_1CILi1EEES8_S8_EEENS6_IJNS7_ILi64EEENS7_ILi128EEESB_EEENS_10bfloat16_tEfNS_4arch4Sm90ELb0ELb1ELb0ELb0ELb1ELb1ELb0ELb0ELi2ELi1ELi2ELi1ELb0EEENS1_24CollectiveEpilogueBwdGQAISC_fSF_Li256ELb0ELb1EEENS1_19SingleTileSchedulerILb0ELb0ELb0ELi128EEEEEEEEEvNT_6ParamsE)
        /*06f8*/ 	.word	0x00000008


	//----- nvinfo : EIATTR_MIN_STACK_SIZE
	.align		4
.L_316:
        /*06fc*/ 	.byte	0x04, 0x12
        /*06fe*/ 	.short	(.L_318 - .L_317)
	.align		4
.L_317:
        /*0700*/ 	.word	index@(_ZN7cutlass13device_kernelIN5flash11enable_sm90INS1_16FlashAttnBwdSm90INS1_25CollectiveMainloopBwdSm90ILi2ELi2ELi2EN4cute5tupleIJNS5_1CILi1EEES8_S8_EEENS6_IJNS7_ILi64EEENS7_ILi128EEESB_EEENS_10bfloat16_tEfNS_4arch4Sm90ELb0ELb1ELb0ELb1ELb0ELb1ELb0ELb0ELi2ELi1ELi2ELi1ELb0EEENS1_21CollectiveEpilogueBwdISC_SD_SF_Li256ELb1ELb0ELi1EEENS1_19SingleTileSchedulerILb1ELb0ELb0ELi128EEEEEEEEEvNT_6ParamsE)
        /*0704*/ 	.word	0x00000008


	//----- nvinfo : EIATTR_MIN_STACK_SIZE
	.align		4
.L_318:
        /*0708*/ 	.byte	0x04, 0x12
        /*070a*/ 	.short	(.L_320 - .L_319)
	.align		4
.L_319:
        /*070c*/ 	.word	index@(_ZN7cutlass13device_kernelIN5flash11enable_sm90INS1_16FlashAttnBwdSm90INS1_25CollectiveMainloopBwdSm90ILi2ELi2ELi2EN4cute5tupleIJNS5_1CILi1EEES8_S8_EEENS6_IJNS7_ILi64EEENS7_ILi128EEESB_EEENS_10bfloat16_tEfNS_4arch4Sm90ELb0ELb1ELb0ELb1ELb1ELb1ELb0ELb0ELi2ELi1ELi2ELi1ELb0EEENS1_21CollectiveEpilogueBwdISC_SD_SF_Li256ELb1ELb0ELi1EEENS1_19SingleTileSchedulerILb1ELb0ELb0ELi128EEEEEEEEEvNT_6ParamsE)
        /*0710*/ 	.word	0x00000008


	//----- nvinfo : EIATTR_MIN_STACK_SIZE
	.align		4
.L_320:
        /*0714*/ 	.byte	0x04, 0x12
        /*0716*/ 	.short	(.L_322 - .L_321)
	.align		4
.L_321:
        /*0718*/ 	.word	index@(_ZN7cutlass13device_kernelIN5flash11enable_sm90INS1_16FlashAttnBwdSm90INS1_25CollectiveMainloopBwdSm90ILi2ELi2ELi2EN4cute5tupleIJNS5_1CILi1EEES8_S8_EEENS6_IJNS7_ILi64EEENS7_ILi128EEESB_EEENS_10bfloat16_tEfNS_4arch4Sm90ELb0ELb1ELb0ELb1ELb0ELb1ELb0ELb0ELi2ELi1ELi2ELi1ELb0EEENS1_24CollectiveEpilogueBwdGQAISC_fSF_Li256ELb1ELb0EEENS1_19SingleTileSchedulerILb1ELb0ELb0ELi128EEEEEEEEEvNT_6ParamsE)
        /*071c*/ 	.word	0x00000008


	//----- nvinfo : EIATTR_MIN_STACK_SIZE
	.align		4
.L_322:
        /*0720*/ 	.byte	0x04, 0x12
        /*0722*/ 	.short	(.L_324 - .L_323)
	.align		4
.L_323:
        /*0724*/ 	.word	index@(_ZN7cutlass13device_kernelIN5flash11enable_sm90INS1_16FlashAttnBwdSm90INS1_25CollectiveMainloopBwdSm90ILi2ELi2ELi2EN4cute5tupleIJNS5_1CILi1EEES8_S8_EEENS6_IJNS7_ILi64EEENS7_ILi128EEESB_EEENS_10bfloat16_tEfNS_4arch4Sm90ELb0ELb1ELb0ELb1ELb1ELb1ELb0ELb0ELi2ELi1ELi2ELi1ELb0EEENS1_24CollectiveEpilogueBwdGQAISC_fSF_Li256ELb1ELb1EEENS1_19SingleTileSchedulerILb1ELb0ELb0ELi128EEEEEEEEEvNT_6ParamsE)
        /*0728*/ 	.word	0x00000008


	//----- nvinfo : EIATTR_MIN_STACK_SIZE
	.align		4
.L_324:
        /*072c*/ 	.byte	0x04, 0x12
        /*072e*/ 	.short	(.L_326 - .L_325)
	.align		4
.L_325:
        /*0730*/ 	.word	index@(_ZN7cutlass13device_kernelIN5flash11enable_sm90INS1_16FlashAttnBwdSm90INS1_25CollectiveMainloopBwdSm90ILi2ELi2ELi2EN4cute5tupleIJNS5_1CILi1EEES8_S8_EEENS6_IJNS7_ILi64EEENS7_ILi128EEESB_EEENS_10bfloat16_tEfNS_4arch4Sm90ELb1ELb0ELb0ELb0ELb0ELb1ELb0ELb0ELi2ELi1ELi2ELi1ELb0EEENS1_21CollectiveEpilogueBwdISC_SD_SF_Li256ELb0ELb0ELi1EEENS1_25SingleTileBwdLPTSchedulerILb0ELi128ELb0EEEEEEEEEvNT_6ParamsE)
        /*0734*/ 	.word	0x00000008


	//----- nvinfo : EIATTR_MIN_STACK_SIZE
	.align		4
.L_326:
        /*0738*/ 	.byte	0x04, 0x12
        /*073a*/ 	.short	(.L_328 - .L_327)
	.align		4
.L_327:
        /*073c*/ 	.word	index@(_ZN7cutlass13device_kernelIN5flash11enable_sm90INS1_16FlashAttnBwdSm90INS1_25CollectiveMainloopBwdSm90ILi2ELi2ELi2EN4cute5tupleIJNS5_1CILi1EEES8_S8_EEENS6_IJNS7_ILi64EEENS7_ILi128EEESB_EEENS_10bfloat16_tEfNS_4arch4Sm90ELb1ELb0ELb0ELb0ELb1ELb1ELb0ELb0ELi2ELi1ELi2ELi1ELb0EEENS1_21CollectiveEpilogueBwdISC_SD_SF_Li256ELb0ELb0ELi1EEENS1_25SingleTileBwdLPTSchedulerILb0ELi128ELb1EEEEEEEEEvNT_6ParamsE)
        /*0740*/ 	.word	0x00000008


	//----- nvinfo : EIATTR_MIN_STACK_SIZE
	.align		4
.L_328:
        /*0744*/ 	.byte	0x04, 0x12
        /*0746*/ 	.short	(.L_330 - .L_329)
	.align		4
.L_329:
        /*0748*/ 	.word	index@(_ZN7cutlass13device_kernelIN5flash11enable_sm90INS1_16FlashAttnBwdSm90INS1_25CollectiveMainloopBwdSm90ILi2ELi2ELi2EN4cute5tupleIJNS5_1CILi1EEES8_S8_EEENS6_IJNS7_ILi64EEENS7_ILi128EEESB_EEENS_10bfloat16_tEfNS_4arch4Sm90ELb1ELb0ELb0ELb0ELb0ELb1ELb0ELb0ELi2ELi1ELi2ELi1ELb0EEENS1_24CollectiveEpilogueBwdGQAISC_fSF_Li256ELb0ELb0EEENS1_25SingleTileBwdLPTSchedulerILb0ELi128ELb0EEEEEEEEEvNT_6ParamsE)
        /*074c*/ 	.word	0x00000008


	//----- nvinfo : EIATTR_MIN_STACK_SIZE
	.align		4
.L_330:
        /*0750*/ 	.byte	0x04, 0x12
        /*0752*/ 	.short	(.L_332 - .L_331)
	.align		4
.L_331:
        /*0754*/ 	.word	index@(_ZN7cutlass13device_kernelIN5flash11enable_sm90INS1_16FlashAttnBwdSm90INS1_25CollectiveMainloopBwdSm90ILi2ELi2ELi2EN4cute5tupleIJNS5_1CILi1EEES8_S8_EEENS6_IJNS7_ILi64EEENS7_ILi128EEESB_EEENS_10bfloat16_tEfNS_4arch4Sm90ELb1ELb0ELb0ELb0ELb1ELb1ELb0ELb0ELi2ELi1ELi2ELi1ELb0EEENS1_24CollectiveEpilogueBwdGQAISC_fSF_Li256ELb0ELb1EEENS1_25SingleTileBwdLPTSchedulerILb0ELi128ELb1EEEEEEEEEvNT_6ParamsE)
        /*0758*/ 	.word	0x00000008


	//----- nvinfo : EIATTR_MIN_STACK_SIZE
	.align		4
.L_332:
        /*075c*/ 	.byte	0x04, 0x12
        /*075e*/ 	.short	(.L_334 - .L_333)
	.align		4
.L_333:
        /*0760*/ 	.word	index@(_ZN7cutlass13device_kernelIN5flash22FlashAttnBwdPreprocessIN4cute5tupleIJNS3_1CILi64EEENS5_ILi128EEEEEENS_10bfloat16_tEfNS_4arch4Sm90ELb1ELb0EEEEEvNT_6ParamsE)
        /*0764*/ 	.word	0x00000000


	//----- nvinfo : EIATTR_MIN_STACK_SIZE
	.align		4
.L_334:
        /*0768*/ 	.byte	0x04, 0x12
        /*076a*/ 	.short	(.L_336 - .L_335)
	.align		4
.L_335:
        /*076c*/ 	.word	index@(_ZN7cutlass13device_kernelIN5flash11enable_sm90INS1_16FlashAttnBwdSm90INS1_25CollectiveMainloopBwdSm90ILi2ELi2ELi2EN4cute5tupleIJNS5_1CILi1EEES8_S8_EEENS6_IJNS7_ILi64EEENS7_ILi128EEESB_EEENS_10bfloat16_tEfNS_4arch4Sm90ELb1ELb0ELb0ELb1ELb0ELb1ELb0ELb0ELi2ELi1ELi2ELi1ELb0EEENS1_21CollectiveEpilogueBwdISC_SD_SF_Li256ELb1ELb0ELi1EEENS1_25SingleTileBwdLPTSchedulerILb1ELi128ELb0EEEEEEEEEvNT_6ParamsE)
        /*0770*/ 	.word	0x00000008


	//----- nvinfo : EIATTR_MIN_STACK_SIZE
	.align		4
.L_336:
        /*0774*/ 	.byte	0x04, 0x12
        /*0776*/ 	.short	(.L_338 - .L_337)
	.align		4
.L_337:
        /*0778*/ 	.word	index@(_ZN7cutlass13device_kernelIN5flash11enable_sm90INS1_16FlashAttnBwdSm90INS1_25CollectiveMainloopBwdSm90ILi2ELi2ELi2EN4cute5tupleIJNS5_1CILi1EEES8_S8_EEENS6_IJNS7_ILi64EEENS7_ILi128EEESB_EEENS_10bfloat16_tEfNS_4arch4Sm90ELb1ELb0ELb0ELb1ELb1ELb1ELb0ELb0ELi2ELi1ELi2ELi1ELb0EEENS1_21CollectiveEpilogueBwdISC_SD_SF_Li256ELb1ELb0ELi1EEENS1_25SingleTileBwdLPTSchedulerILb1ELi128ELb1EEEEEEEEEvNT_6ParamsE)
        /*077c*/ 	.word	0x00000008


	//----- nvinfo : EIATTR_MIN_STACK_SIZE
	.align		4
.L_338:
        /*0780*/ 	.byte	0x04, 0x12
        /*0782*/ 	.short	(.L_340 - .L_339)
	.align		4
.L_339:
        /*0784*/ 	.word	index@(_ZN7cutlass13device_kernelIN5flash11enable_sm90INS1_16FlashAttnBwdSm90INS1_25CollectiveMainloopBwdSm90ILi2ELi2ELi2EN4cute5tupleIJNS5_1CILi1EEES8_S8_EEENS6_IJNS7_ILi64EEENS7_ILi128EEESB_EEENS_10bfloat16_tEfNS_4arch4Sm90ELb1ELb0ELb0ELb1ELb0ELb1ELb0ELb0ELi2ELi1ELi2ELi1ELb0EEENS1_24CollectiveEpilogueBwdGQAISC_fSF_Li256ELb1ELb0EEENS1_25SingleTileBwdLPTSchedulerILb1ELi128ELb0EEEEEEEEEvNT_6ParamsE)
        /*0788*/ 	.word	0x00000008


	//----- nvinfo : EIATTR_MIN_STACK_SIZE
	.align		4
.L_340:
        /*078c*/ 	.byte	0x04, 0x12
        /*078e*/ 	.short	(.L_342 - .L_341)
	.align		4
.L_341:
        /*0790*/ 	.word	index@(_ZN7cutlass13device_kernelIN5flash32FlashAttnBwdPostprocessConvertdQIN4cute5tupleIJNS3_1CILi128EEES6_EEENS_10bfloat16_tEfNS_4arch4Sm90ELi256ENS3_8TiledMMAINS3_8MMA_AtomIJNS3_4SM904GMMA28MMA_64x128x16_F32BF16BF16_RSILNSE_5MajorE0ELSG_1ELNSE_7ScaleInE1ELSH_1EEEEEENS3_6LayoutINS4_IJNS5_ILi2EEENS5_ILi1EEESM_EEENS4_IJSM_NS5_ILi0EEESO_EEEEENS4_IJNS3_10UnderscoreESR_SR_EEEEELb0EEEEEvNT_6ParamsE)
        /*0794*/ 	.word	0x00000000


	//----- nvinfo : EIATTR_MIN_STACK_SIZE
	.align		4
.L_342:
        /*0798*/ 	.byte	0x04, 0x12
        /*079a*/ 	.short	(.L_344 - .L_343)
	.align		4
.L_343:
        /*079c*/ 	.word	index@(_ZN7cutlass13device_kernelIN5flash32FlashAttnBwdPostprocessConvertdQIN4cute5tupleIJNS3_1CILi64EEENS5_ILi128EEEEEENS_10bfloat16_tEfNS_4arch4Sm90ELi256ENS3_8TiledMMAINS3_8MMA_AtomIJNS3_4SM904GMMA27MMA_64x64x16_F32BF16BF16_SSILNSF_5MajorE0ELSH_1ELNSF_7ScaleInE1ELSI_1EEEEEENS3_6LayoutINS4_IJNS5_ILi1EEENS5_ILi2EEESM_EEENS4_IJNS5_ILi0EEESM_SP_EEEEENS4_IJNS3_10UnderscoreESS_SS_EEEEELb0EEEEEvNT_6ParamsE)
        /*07a0*/ 	.word	0x00000000


	//----- nvinfo : EIATTR_MIN_STACK_SIZE
	.align		4
.L_344:
        /*07a4*/ 	.byte	0x04, 0x12
        /*07a6*/ 	.short	(.L_346 - .L_345)
	.align		4
.L_345:
        /*07a8*/ 	.word	index@(_ZN7cutlass13device_kernelIN5flash11enable_sm90INS1_16FlashAttnBwdSm90INS1_25CollectiveMainloopBwdSm90ILi2ELi2ELi2EN4cute5tupleIJNS5_1CILi1EEES8_S8_EEENS6_IJNS7_ILi64EEENS7_ILi128EEESB_EEENS_10bfloat16_tEfNS_4arch4Sm90ELb1ELb0ELb0ELb1ELb1ELb1ELb0ELb0ELi2ELi1ELi2ELi1ELb0EEENS1_24CollectiveEpilogueBwdGQAISC_fSF_Li256ELb1ELb1EEENS1_25SingleTileBwdLPTSchedulerILb1ELi128ELb1EEEEEEEEEvNT_6ParamsE)
        /*07ac*/ 	.word	0x00000008


	//----- nvinfo : EIATTR_MIN_STACK_SIZE
	.align		4
.L_346:
        /*07b0*/ 	.byte	0x04, 0x12
        /*07b2*/ 	.short	(.L_348 - .L_347)
	.align		4
.L_347:
        /*07b4*/ 	.word	index@(_ZN7cutlass13device_kernelIN5flash22FlashAttnBwdPreprocessIN4cute5tupleIJNS3_1CILi64EEENS5_ILi128EEEEEENS_10bfloat16_tEfNS_4arch4Sm90ELb1ELb1EEEEEvNT_6ParamsE)
        /*07b8*/ 	.word	0x00000000
.L_348:


//--------------------- .nv.compat                --------------------------
	.section	.nv.compat,"",@"SHT_CUDA_COMPAT_INFO"
	.align	4
        /*0000*/ 	.byte	0x02, 0x09, 0x01, 0x00, 0x02, 0x02, 0x04, 0x00, 0x02, 0x05, 0x05, 0x00, 0x03, 0x07, 0x01, 0x01
        /*0010*/ 	.byte	0x02, 0x03, 0x01, 0x00, 0x02, 0x06, 0x01, 0x00, 0x04, 0x0b, 0x08, 0x00, 0x00, 0x00, 0x00, 0x00
        /*0020*/ 	.byte	0x00, 0x00, 0x00, 0x00


//--------------------- .nv.info._ZN7cutlass13device_kernelIN5flash11enable_sm90INS1_16FlashAttnBwdSm90INS1_25CollectiveMainloopBwdSm90ILi2ELi2ELi2EN4cute5tupleIJNS5_1CILi1EEES8_S8_EEENS6_IJNS7_ILi64EEENS7_ILi128EEESB_EEENS_10bfloat16_tEfNS_4arch4Sm90ELb0ELb0ELb1ELb0ELb0ELb1ELb0ELb0ELi2ELi1ELi2ELi1ELb0EEENS1_21CollectiveEpilogueBwdISC_SD_SF_Li256ELb0ELb0ELi1EEENS1_19SingleTileSchedulerILb0ELb0ELb0ELi128EEEEEEEEEvNT_6ParamsE --------------------------
	.section	.nv.info._ZN7cutlass13device_kernelIN5flash11enable_sm90INS1_16FlashAttnBwdSm90INS1_25CollectiveMainloopBwdSm90ILi2ELi2ELi2EN4cute5tupleIJNS5_1CILi1EEES8_S8_EEENS6_IJNS7_ILi64EEENS7_ILi128EEESB_EEENS_10bfloat16_tEfNS_4arch4Sm90ELb0ELb0ELb1ELb0ELb0ELb1ELb0ELb0ELi2ELi1ELi2ELi1ELb0EEENS1_21CollectiveEpilogueBwdISC_SD_SF_Li256ELb0ELb0ELi1EEENS1_19SingleTileSchedulerILb0ELb0ELb0ELi128EEEEEEEEEvNT_6ParamsE,"",@"SHT_CUDA_INFO"
	.sectionflags	@""
	.align	4


	//----- nvinfo : EIATTR_CUDA_API_VERSION
	.align		4
        /*0000*/ 	.byte	0x04, 0x37
        /*0002*/ 	.short	(.L_350 - .L_349)
.L_349:
        /*0004*/ 	.word	0x00000082


	//----- nvinfo : EIATTR_KPARAM_INFO
	.align		4
.L_350:
        /*0008*/ 	.byte	0x04, 0x17
        /*000a*/ 	.short	(.L_352 - .L_351)
.L_351:
        /*000c*/ 	.word	0x00000000
        /*0010*/ 	.short	0x0000
        /*0012*/ 	.short	0x0070
        /*0014*/ 	.byte	0x00, 0xf0, 0x01, 0x24


	//----- nvinfo : EIATTR_SPARSE_MMA_MASK
	.align		4
.L_352:
        /*0018*/ 	.byte	0x03, 0x50
        /*001a*/ 	.short	0x0000


	//----- nvinfo : EIATTR_MAXREG_COUNT
	.align		4
        /*001c*/ 	.byte	0x03, 0x1b
        /*001e*/ 	.short	0x00a8


	//----- nvinfo : EIATTR_NUM_BARRIERS
	.align		4
        /*0020*/ 	.byte	0x02, 0x4c
        /*0022*/ 	.byte	0x10
	.zero		1


	//----- nvinfo : EIATTR_EXTERNS
	.align		4
        /*0024*/ 	.byte	0x04, 0x0f
        /*0026*/ 	.short	(.L_354 - .L_353)


	//   ....[0]....
	.align		4
.L_353:
        /*0028*/ 	.word	index@(__assertfail)


	//----- nvinfo : EIATTR_MERCURY_ISA_VERSION
	.align		4
.L_354:
        /*002c*/ 	.byte	0x03, 0x5f
        /*002e*/ 	.short	0x0101


	//----- nvinfo : EIATTR_INT_WARP_WIDE_INSTR_OFFSETS
	.align		4
        /*0030*/ 	.byte	0x04, 0x31
        /*0032*/ 	.short	(.L_356 - .L_355)


	//   ....[0]....
.L_355:
        /*0034*/ 	.word	0x000001d0


	//   ....[1]....
        /*0038*/ 	.word	0x00000290


	//----- nvinfo : EIATTR_COOP_GROUP_MASK_REGIDS
	.align		4
.L_356:
        /*003c*/ 	.byte	0x04, 0x29
        /*003e*/ 	.short	(.L_358 - .L_357)


	//   ....[0]....
.L_357:
        /*0040*/ 	.word	0xffffffff


	//   ....[1]....
        /*0044*/ 	.word	0xffffffff


	//   ....[2]....
        /*0048*/ 	.word	0xffffffff


	//   ....[3]....
        /*004c*/ 	.word	0xffffffff


	//   ....[4]....
        /*0050*/ 	.word	0xffffffff


	//   ....[5]....
        /*0054*/ 	.word	0xffffffff


	//   ....[6]....
        /*0058*/ 	.word	0xffffffff


	//   ....[7]....
        /*005c*/ 	.word	0xffffffff


	//   ....[8]....
        /*0060*/ 	.word	0x0500000f


	//----- nvinfo : EIATTR_COOP_GROUP_INSTR_OFFSETS
	.align		4
.L_358:
        /*0064*/ 	.byte	0x04, 0x28
        /*0066*/ 	.short	(.L_360 - .L_359)


	//   ....[0]....
.L_359:
        /*0068*/ 	.word	0x00000050


	//   ....[1]....
        /*006c*/ 	.word	0x000001e0


	//   ....[2]....
        /*0070*/ 	.word	0x00000270


	//   ....[3]....
        /*0074*/ 	.word	0x000003f0


	//   ....[4]....
        /*0078*/ 	.word	0x00000630


	//   ....[5]....
        /*007c*/ 	.word	0x00000b80


	//   ....[6]....
        /*0080*/ 	.word	0x00004860


	//   ....[7]....
        /*0084*/ 	.word	0x00004fb0


	//   ....[8]....
        /*0088*/ 	.word	0x00007840


	//----- nvinfo : EIATTR_REG_RECONFIG
	.align		4
.L_360:
        /*008c*/ 	.byte	0x01, 0x54
	.zero		2


	//----- nvinfo : EIATTR_SYSCALL_OFFSETS
	.align		4
        /*0090*/ 	.byte	0x04, 0x46
        /*0092*/ 	.short	(.L_362 - .L_361)


	//   ....[0]....
.L_361:
        /*0094*/ 	.word	0x000007c0


	//   ....[1]....
        /*0098*/ 	.word	0x000008b0


	//   ....[2]....
        /*009c*/ 	.word	0x00000a10


	//   ....[3]....
        /*00a0*/ 	.word	0x00000b00


	//   ....[4]....
        /*00a4*/ 	.word	0x000041b0


	//   ....[5]....
        /*00a8*/ 	.word	0x000042e0


	//   ....[6]....
        /*00ac*/ 	.word	0x00004400


	//   ....[7]....
        /*00b0*/ 	.word	0x00004520


	//----- nvinfo : EIATTR_MBARRIER_INSTR_OFFSETS
	.align		4
.L_362:
        /*00b4*/ 	.byte	0x04, 0x39
        /*00b6*/ 	.short	(.L_364 - .L_363)


	//   ....[0]....
.L_363:
        /*00b8*/ 	.word	0x000002b0
        /*00bc*/ 	.word	0x000000ff
        /*00c0*/ 	.word	0x00030800
        /*00c4*/ 	.short	0x0100
        /*00c6*/ 	.byte	0x06
	.zero		1


	//   ....[1]....
        /*00c8*/ 	.word	0x000003a0
        /*00cc*/ 	.word	0x000000ff
        /*00d0*/ 	.word	0x00030810
        /*00d4*/ 	.short	0x0100
        /*00d6*/ 	.byte	0x08
	.zero		1


	//   ....[2]....
        /*00d8*/ 	.word	0x000003b0
        /*00dc*/ 	.word	0x000000ff
        /*00e0*/ 	.word	0x00030820
        /*00e4*/ 	.short	0x0100
        /*00e6*/ 	.byte	0x08
	.zero		1


	//   ....[3]....
        /*00e8*/ 	.word	0x000003c0
        /*00ec*/ 	.word	0x000000ff
        /*00f0*/ 	.word	0x00030818
        /*00f4*/ 	.short	0x0100
        /*00f6*/ 	.byte	0x08
	.zero		1


	//   ....[4]....
        /*00f8*/ 	.word	0x000003d0
        /*00fc*/ 	.word	0x000000ff
        /*0100*/ 	.word	0x00030828
        /*0104*/ 	.short	0x0100
        /*0106*/ 	.byte	0x08
	.zero		1


	//   ....[5]....
        /*0108*/ 	.word	0x00000500
        /*010c*/ 	.word	0x000000ff
        /*0110*/ 	.word	0x00030830
        /*0114*/ 	.short	0x0100
        /*0116*/ 	.byte	0x08
	.zero		1


	//   ....[6]....
        /*0118*/ 	.word	0x00000510
        /*011c*/ 	.word	0x000000ff
        /*0120*/ 	.word	0x00030840
        /*0124*/ 	.short	0x0100
        /*0126*/ 	.byte	0x08
	.zero		1


	//   ....[7]....
        /*0128*/ 	.word	0x00000520
        /*012c*/ 	.word	0x000000ff
        /*0130*/ 	.word	0x00030838
        /*0134*/ 	.short	0x0100
        /*0136*/ 	.byte	0x08
	.zero		1


	//   ....[8]....
        /*0138*/ 	.word	0x00000530
        /*013c*/ 	.word	0x000000ff
        /*0140*/ 	.word	0x00030848
        /*0144*/ 	.short	0x0100
        /*0146*/ 	.byte	0x08
	.zero		1


	//   ....[9]....
        /*0148*/ 	.word	0x00000bb0
        /*014c*/ 	.word	0x00000010
        /*0150*/ 	.word	0x00030800
        /*0154*/ 	.short	0x010a
        /*0156*/ 	.byte	0x3f
	.zero		1


	//   ....[10]....
        /*0158*/ 	.word	0x00000c40
        /*015c*/ 	.word	0x00000010
        /*0160*/ 	.word	0x00030800
        /*0164*/ 	.short	0x010a
        /*0166*/ 	.byte	0x3f
	.zero		1


	//   ....[11]....
        /*0168*/ 	.word	0x000013b0
        /*016c*/ 	.word	0x00000002
        /*0170*/ 	.word	0x00030810
        /*0174*/ 	.short	0x010a
        /*0176*/ 	.byte	0x3f
	.zero		1


	//   ....[12]....
        /*0178*/ 	.word	0x000013f0
        /*017c*/ 	.word	0x00000002
        /*0180*/ 	.word	0x00030810
        /*0184*/ 	.short	0x010a
        /*0186*/ 	.byte	0x3f
	.zero		1


	//   ....[13]....
        /*0188*/ 	.word	0x00001920
        /*018c*/ 	.word	0x00000002
        /*0190*/ 	.word	0x00030830
        /*0194*/ 	.short	0x010a
        /*0196*/ 	.byte	0x3f
	.zero		1


	//   ....[14]....
        /*0198*/ 	.word	0x000019a0
        /*019c*/ 	.word	0x00000002
        /*01a0*/ 	.word	0x00030830
        /*01a4*/ 	.short	0x010a
        /*01a6*/ 	.byte	0x3f
	.zero		1


	//   ....[15]....
        /*01a8*/ 	.word	0x00003940
        /*01ac*/ 	.word	0x00000000
        /*01b0*/ 	.word	0x00000000
        /*01b4*/ 	.short	0x0101
        /*01b6*/ 	.byte	0x3f
	.zero		1


	//   ....[16]....
        /*01b8*/ 	.word	0x00003c50
        /*01bc*/ 	.word	0x00000002
        /*01c0*/ 	.word	0x00000000
        /*01c4*/ 	.short	0x0101
        /*01c6*/ 	.byte	0x3f
	.zero		1


	//   ....[17]....
        /*01c8*/ 	.word	0x00005df0
        /*01cc*/ 	.word	0x0000000b
        /*01d0*/ 	.word	0x00030820
        /*01d4*/ 	.short	0x010a
        /*01d6*/ 	.byte	0x3f
	.zero		1


	//   ....[18]....
        /*01d8*/ 	.word	0x000063f0
        /*01dc*/ 	.word	0x0000000b
        /*01e0*/ 	.word	0x00030840
        /*01e4*/ 	.short	0x010a
        /*01e6*/ 	.byte	0x3f
	.zero		1


	//   ....[19]....
        /*01e8*/ 	.word	0x00006690
        /*01ec*/ 	.word	0x0000000b
        /*01f0*/ 	.word	0x00030828
        /*01f4*/ 	.short	0x010a
        /*01f6*/ 	.byte	0x3f
	.zero		1


	//   ....[20]....
        /*01f8*/ 	.word	0x000068a0
        /*01fc*/ 	.word	0x0000000b
        /*0200*/ 	.word	0x00030848
        /*0204*/ 	.short	0x010a
        /*0206*/ 	.byte	0x3f
	.zero		1


	//   ....[21]....
        /*0208*/ 	.word	0x00006b20
        /*020c*/ 	.word	0x0000000b
        /*0210*/ 	.word	0x00030820
        /*0214*/ 	.short	0x010a
        /*0216*/ 	.byte	0x3f
	.zero		1


	//   ....[22]....
        /*0218*/ 	.word	0x00006da0
        /*021c*/ 	.word	0x0000000b
        /*0220*/ 	.word	0x00030840
        /*0224*/ 	.short	0x010a
        /*0226*/ 	.byte	0x3f
	.zero		1


	//   ....[23]....
        /*0228*/ 	.word	0x00007010
        /*022c*/ 	.word	0x0000000b
        /*0230*/ 	.word	0x00030828
        /*0234*/ 	.short	0x010a
        /*0236*/ 	.byte	0x3f
	.zero		1


	//   ....[24]....
        /*0238*/ 	.word	0x00007260
        /*023c*/ 	.word	0x00000004
        /*0240*/ 	.word	0x00030840
        /*0244*/ 	.short	0x010a
        /*0246*/ 	.byte	0x3f
	.zero		1


	//   ....[25]....
        /*0248*/ 	.word	0x000076b0
        /*024c*/ 	.word	0x00000006
        /*0250*/ 	.word	0x00000000
        /*0254*/ 	.short	0x010a
        /*0256*/ 	.byte	0x3f
	.zero		1


	//   ....[26]....
        /*0258*/ 	.word	0x00007710
        /*025c*/ 	.word	0x00000003
        /*0260*/ 	.word	0x00000000
        /*0264*/ 	.short	0x010a
        /*0266*/ 	.byte	0x3f
	.zero		1


	//   ....[27]....
        /*0268*/ 	.word	0x00007770
        /*026c*/ 	.word	0x00000000
        /*0270*/ 	.word	0x00000000
        /*0274*/ 	.short	0x010a
        /*0276*/ 	.byte	0x3f
	.zero		1


	//   ....[28]....
        /*0278*/ 	.word	0x000077a0
        /*027c*/ 	.word	0x00000003
        /*0280*/ 	.word	0x00000000
        /*0284*/ 	.short	0x010a
        /*0286*/ 	.byte	0x3f
	.zero		1


	//   ....[29]....
        /*0288*/ 	.word	0x00007870
        /*028c*/ 	.word	0x00000010
        /*0290*/ 	.word	0x00030800
        /*0294*/ 	.short	0x010a
        /*0296*/ 	.byte	0x3f
	.zero		1


	//   ....[30]....
        /*0298*/ 	.word	0x000078c0
        /*029c*/ 	.word	0x00000002
        /*02a0*/ 	.word	0x00030810
        /*02a4*/ 	.short	0x010a
        /*02a6*/ 	.byte	0x3f
	.zero		1


	//   ....[31]....
        /*02a8*/ 	.word	0x00007910
        /*02ac*/ 	.word	0x00000002
        /*02b0*/ 	.word	0x00030830
        /*02b4*/ 	.short	0x010a
        /*02b6*/ 	.byte	0x3f
	.zero		1


	//   ....[32]....
        /*02b8*/ 	.word	0x00007960
        /*02bc*/ 	.word	0x0000000b
        /*02c0*/ 	.word	0x00030820
        /*02c4*/ 	.short	0x010a
        /*02c6*/ 	.byte	0x3f
	.zero		1


	//   ....[33]....
        /*02c8*/ 	.word	0x000079b0
        /*02cc*/ 	.word	0x0000000b
        /*02d0*/ 	.word	0x00030840
        /*02d4*/ 	.short	0x010a
        /*02d6*/ 	.byte	0x3f
	.zero		1


	//   ....[34]....
        /*02d8*/ 	.word	0x00007a00
        /*02dc*/ 	.word	0x0000000b
        /*02e0*/ 	.word	0x00030828
        /*02e4*/ 	.short	0x010a
        /*02e6*/ 	.byte	0x3f
	.zero		1


	//   ....[35]....
        /*02e8*/ 	.word	0x00007a50
        /*02ec*/ 	.word	0x0000000b
        /*02f0*/ 	.word	0x00030848
        /*02f4*/ 	.short	0x010a
        /*02f6*/ 	.byte	0x3f
	.zero		1


	//   ....[36]....
        /*02f8*/ 	.word	0x00007ab0
        /*02fc*/ 	.word	0x0000000b
        /*0300*/ 	.word	0x00030820
        /*0304*/ 	.short	0x010a
        /*0306*/ 	.byte	0x3f
	.zero		1


	//   ....[37]....
        /*0308*/ 	.word	0x00007b00
        /*030c*/ 	.word	0x0000000b
        /*0310*/ 	.word	0x00030840
        /*0314*/ 	.short	0x010a
        /*0316*/ 	.byte	0x3f
	.zero		1


	//   ....[38]....
        /*0318*/ 	.word	0x00007b50
        /*031c*/ 	.word	0x0000000b
        /*0320*/ 	.word	0x00030828
        /*0324*/ 	.short	0x010a
        /*0326*/ 	.byte	0x3f
	.zero		1


	//   ....[39]....
        /*0328*/ 	.word	0x00007ba0
        /*032c*/ 	.word	0x00000004
        /*0330*/ 	.word	0x00030840
        /*0334*/ 	.short	0x010a
        /*0336*/ 	.byte	0x3f
	.zero		1


	//   ....[40]....
        /*0338*/ 	.word	0x00007c80
        /*033c*/ 	.word	0x00000006
        /*0340*/ 	.word	0x00000000
        /*0344*/ 	.short	0x010a
        /*0346*/ 	.byte	0x3f
	.zero		1


	//   ....[41]....
        /*0348*/ 	.word	0x00007cd0
        /*034c*/ 	.word	0x00000003
        /*0350*/ 	.word	0x00000000
        /*0354*/ 	.short	0x010a
        /*0356*/ 	.byte	0x3f
	.zero		1


	//   ....[42]....
        /*0358*/ 	.word	0x00007d20
        /*035c*/ 	.word	0x00000000
        /*0360*/ 	.word	0x00000000
        /*0364*/ 	.short	0x010a
        /*0366*/ 	.byte	0x3f
	.zero		1


	//----- nvinfo : EIATTR_NUM_MBARRIERS
	.align		4
.L_364:
        /*0368*/ 	.byte	0x03, 0x38
        /*036a*/ 	.short	0x0009


	//----- nvinfo : EIATTR_EXIT_INSTR_OFFSETS
	.align		4
        /*036c*/ 	.byte	0x04, 0x1c
        /*036e*/ 	.short	(.L_366 - .L_365)


	//   ....[0]....
.L_365:
        /*0370*/ 	.word	0x000077f0


	//----- nvinfo : EIATTR_MAX_THREADS
	.align		4
.L_366:
        /*0374*/ 	.byte	0x04, 0x05
        /*0376*/ 	.short	(.L_368 - .L_367)
.L_367:
        /*0378*/ 	.word	0x00000180
        /*037c*/ 	.word	0x00000001
        /*0380*/ 	.word	0x00000001


	//----- nvinfo : EIATTR_CRS_STACK_SIZE
	.align		4
.L_368:
        /*0384*/ 	.byte	0x04, 0x1e
        /*0386*/ 	.short	(.L_370 - .L_369)
.L_369:
        /*0388*/ 	.word	0x00000000


	//----- nvinfo : EIATTR_CBANK_PARAM_SIZE
	.align		4
.L_370:
        /*038c*/ 	.byte	0x03, 0x19
        /*038e*/ 	.short	0x0970


	//----- nvinfo : EIATTR_PARAM_CBANK
	.align		4
        /*0390*/ 	.byte	0x04, 0x0a
        /*0392*/ 	.short	(.L_372 - .L_371)
	.align		4
.L_371:
        /*0394*/ 	.word	index@(.nv.constant0._ZN7cutlass13device_kernelIN5flash11enable_sm90INS1_16FlashAttnBwdSm90INS1_25CollectiveMainloopBwdSm90ILi2ELi2ELi2EN4cute5tupleIJNS5_1CILi1EEES8_S8_EEENS6_IJNS7_ILi64EEENS7_ILi128EEESB_EEENS_10bfloat16_tEfNS_4arch4Sm90ELb0ELb0ELb1ELb0ELb0ELb1ELb0ELb0ELi2ELi1ELi2ELi1ELb0EEENS1_21CollectiveEpilogueBwdISC_SD_SF_Li256ELb0ELb0ELi1EEENS1_19SingleTileSchedulerILb0ELb0ELb0ELi128EEEEEEEEEvNT_6ParamsE)
        /*0398*/ 	.short	0x0210
        /*039a*/ 	.short	0x0970


	//----- nvinfo : EIATTR_SW_WAR
	.align		4
.L_372:
        /*039c*/ 	.byte	0x04, 0x36
        /*039e*/ 	.short	(.L_374 - .L_373)
.L_373:
        /*03a0*/ 	.word	0x00000008
.L_374:


//--------------------- .nv.info._ZN7cutlass13device_kernelIN5flash11enable_sm90INS1_16FlashAttnBwdSm90INS1_25CollectiveMainloopBwdSm90ILi2ELi2ELi2EN4cute5tupleIJNS5_1CILi1EEES8_S8_EEENS6_IJNS7_ILi64EEENS7_ILi128EEESB_EEENS_10bfloat16_tEfNS_4arch4Sm90ELb0ELb0ELb1ELb0ELb1ELb1ELb0ELb0ELi2ELi1ELi2ELi1ELb0EEENS1_21CollectiveEpilogueBwdISC_SD_SF_Li256ELb0ELb0ELi1EEENS1_19SingleTileSchedulerILb0ELb0ELb0ELi128EEEEEEEEEvNT_6ParamsE --------------------------
	.section	.nv.info._ZN7cutlass13device_kernelIN5flash11enable_sm90INS1_16FlashAttnBwdSm90INS1_25CollectiveMainloopBwdSm90ILi2ELi2ELi2EN4cute5tupleIJNS5_1CILi1EEES8_S8_EEENS6_IJNS7_ILi64EEENS7_ILi128EEESB_EEENS_10bfloat16_tEfNS_4arch4Sm90ELb0ELb0ELb1ELb0ELb1ELb1ELb0ELb0ELi2ELi1ELi2ELi1ELb0EEENS1_21CollectiveEpilogueBwdISC_SD_SF_Li256ELb0ELb0ELi1EEENS1_19SingleTileSchedulerILb0ELb0ELb0ELi128EEEEEEEEEvNT_6ParamsE,"",@"SHT_CUDA_INFO"
	.sectionflags	@""
	.align	4


	//----- nvinfo : EIATTR_CUDA_API_VERSION
	.align		4
        /*0000*/ 	.byte	0x04, 0x37
        /*0002*/ 	.short	(.L_376 - .L_375)
.L_375:
        /*0004*/ 	.word	0x00000082


	//----- nvinfo : EIATTR_KPARAM_INFO
	.align		4
.L_376:
        /*0008*/ 	.byte	0x04, 0x17
        /*000a*/ 	.short	(.L_378 - .L_377)
.L_377:
        /*000c*/ 	.word	0x00000000
        /*0010*/ 	.short	0x0000
        /*0012*/ 	.short	0x0070
        /*0014*/ 	.byte	0x00, 0xf0, 0x01, 0x24


	//----- nvinfo : EIATTR_SPARSE_MMA_MASK
	.align		4
.L_378:
        /*0018*/ 	.byte	0x03, 0x50
        /*001a*/ 	.short	0x0000


	//----- nvinfo : EIATTR_MAXREG_COUNT
	.align		4
        /*001c*/ 	.byte	0x03, 0x1b
        /*001e*/ 	.short	0x00a8


	//----- nvinfo : EIATTR_NUM_BARRIERS
	.align		4
        /*0020*/ 	.byte	0x02, 0x4c
        /*0022*/ 	.byte	0x10
	.zero		1


	//----- nvinfo : EIATTR_EXTERNS
	.align		4
        /*0024*/ 	.byte	0x04, 0x0f
        /*0026*/ 	.short	(.L_380 - .L_379)


	//   ....[0]....
	.align		4
.L_379:
        /*0028*/ 	.word	index@(__assertfail)


	//----- nvinfo : EIATTR_MERCURY_ISA_VERSION
	.align		4
.L_380:
        /*002c*/ 	.byte	0x03, 0x5f
        /*002e*/ 	.short	0x0101


	//----- nvinfo : EIATTR_INT_WARP_WIDE_INSTR_OFFSETS
	.align		4
        /*0030*/ 	.byte	0x04, 0x31
        /*0032*/ 	.short	(.L_382 - .L_381)


	//   ....[0]....
.L_381:
        /*0034*/ 	.word	0x000001d0


	//   ....[1]....
        /*0038*/ 	.word	0x00000290


	//   ....[2]....
        /*003c*/ 	.word	0x00005820


	//   ....[3]....
        /*0040*/ 	.word	0x00005c90


	//   ....[4]....
        /*0044*/ 	.word	0x00006260


	//----- nvinfo : EIATTR_COOP_GROUP_MASK_REGIDS
	.align		4
.L_382:
        /*0048*/ 	.byte	0x04, 0x29
        /*004a*/ 	.short	(.L_384 - .L_383)


	//   ....[0]....
.L_383:
        /*004c*/ 	.word	0xffffffff


	//   ....[1]....
        /*0050*/ 	.word	0xffffffff


	//   ....[2]....
        /*0054*/ 	.word	0xffffffff


	//   ....[3]....
        /*0058*/ 	.word	0xffffffff


	//   ....[4]....
        /*005c*/ 	.word	0xffffffff


	//   ....[5]....
        /*0060*/ 	.word	0xffffffff


	//   ....[6]....
        /*0064*/ 	.word	0xffffffff


	//   ....[7]....
        /*0068*/ 	.word	0xffffffff


	//   ....[8]....
        /*006c*/ 	.word	0xffffffff


	//   ....[9]....
        /*0070*/ 	.word	0xffffffff


	//   ....[10]....
        /*0074*/ 	.word	0xffffffff


	//   ....[11]....
        /*0078*/ 	.word	0xffffffff


	//   ....[12]....
        /*007c*/ 	.word	0xffffffff


	//   ....[13]....
        /*0080*/ 	.word	0xffffffff


	//   ....[14]....
        /*0084*/ 	.word	0x0500000f


	//   ....[15]....
        /*0088*/ 	.word	0x0500000f


	//   ....[16]....
        /*008c*/ 	.word	0x0500000f


	//   ....[17]....
        /*0090*/ 	.word	0x0500000f


	//----- nvinfo : EIATTR_COOP_GROUP_INSTR_OFFSETS
	.align		4
.L_384:
        /*0094*/ 	.byte	0x04, 0x28
        /*0096*/ 	.short	(.L_386 - .L_385)


	//   ....[0]....
.L_385:
        /*0098*/ 	.word	0x00000050


	//   ....[1]....
        /*009c*/ 	.word	0x000001e0


	//   ....[2]....
        /*00a0*/ 	.word	0x00000270


	//   ....[3]....
        /*00a4*/ 	.word	0x000003f0


	//   ....[4]....
        /*00a8*/ 	.word	0x00000630


	//   ....[5]....
        /*00ac*/ 	.word	0x00000b80


	//   ....[6]....
        /*00b0*/ 	.word	0x00004860


	//   ....[7]....
        /*00b4*/ 	.word	0x00004fb0


	//   ....[8]....
        /*00b8*/ 	.word	0x000054c0


	//   ....[9]....
        /*00bc*/ 	.word	0x00005750


	//   ....[10]....
        /*00c0*/ 	.word	0x00005990


	//   ....[11]....
        /*00c4*/ 	.word	0x00005bc0


	//   ....[12]....
        /*00c8*/ 	.word	0x00005e70


	//   ....[13]....
        /*00cc*/ 	.word	0x000061a0


	//   ....[14]....
        /*00d0*/ 	.word	0x00008060


	//   ....[15]....
        /*00d4*/ 	.word	0x000081b0


	//   ....[16]....
        /*00d8*/ 	.word	0x00008220


	//   ....[17]....
        /*00dc*/ 	.word	0x00008290


	//----- nvinfo : EIATTR_REG_RECONFIG
	.align		4
.L_386:
        /*00e0*/ 	.byte	0x01, 0x54
	.zero		2


	//----- nvinfo : EIATTR_SYSCALL_OFFSETS
	.align		4
        /*00e4*/ 	.byte	0x04, 0x46
        /*00e6*/ 	.short	(.L_388 - .L_387)


	//   ....[0]....
.L_387:
        /*00e8*/ 	.word	0x000007c0


	//   ....[1]....
        /*00ec*/ 	.word	0x000008b0


	//   ....[2]....
        /*00f0*/ 	.word	0x00000a10


	//   ....[3]....
        /*00f4*/ 	.word	0x00000b00


	//   ....[4]....
        /*00f8*/ 	.word	0x000041b0


	//   ....[5]....
        /*00fc*/ 	.word	0x000042e0


	//   ....[6]....
        /*0100*/ 	.word	0x00004400


	//   ....[7]....
        /*0104*/ 	.word	0x00004520


	//----- nvinfo : EIATTR_MBARRIER_INSTR_OFFSETS
	.align		4
.L_388:
        /*0108*/ 	.byte	0x04, 0x39
        /*010a*/ 	.short	(.L_390 - .L_389)


	//   ....[0]....
.L_389:
        /*010c*/ 	.word	0x000002b0
        /*0110*/ 	.word	0x000000ff
        /*0114*/ 	.word	0x00030800
        /*0118*/ 	.short	0x0100
        /*011a*/ 	.byte	0x06
	.zero		1


	//   ....[1]....
        /*011c*/ 	.word	0x000003a0
        /*0120*/ 	.word	0x000000ff
        /*0124*/ 	.word	0x00030810
        /*0128*/ 	.short	0x0100
        /*012a*/ 	.byte	0x08
	.zero		1


	//   ....[2]....
        /*012c*/ 	.word	0x000003b0
        /*0130*/ 	.word	0x000000ff
        /*0134*/ 	.word	0x00030820
        /*0138*/ 	.short	0x0100
        /*013a*/ 	.byte	0x08
	.zero		1


	//   ....[3]....
        /*013c*/ 	.word	0x000003c0
        /*0140*/ 	.word	0x000000ff
        /*0144*/ 	.word	0x00030818
        /*0148*/ 	.short	0x0100
        /*014a*/ 	.byte	0x08
	.zero		1


	//   ....[4]....
        /*014c*/ 	.word	0x000003d0
        /*0150*/ 	.word	0x000000ff
        /*0154*/ 	.word	0x00030828
        /*0158*/ 	.short	0x0100
        /*015a*/ 	.byte	0x08
	.zero		1


	//   ....[5]....
        /*015c*/ 	.word	0x00000500
        /*0160*/ 	.word	0x000000ff
        /*0164*/ 	.word	0x00030830
        /*0168*/ 	.short	0x0100
        /*016a*/ 	.byte	0x08
	.zero		1


	//   ....[6]....
        /*016c*/ 	.word	0x00000510
        /*0170*/ 	.word	0x000000ff
        /*0174*/ 	.word	0x00030840
        /*0178*/ 	.short	0x0100
        /*017a*/ 	.byte	0x08
	.zero		1


	//   ....[7]....
        /*017c*/ 	.word	0x00000520
        /*0180*/ 	.word	0x000000ff
        /*0184*/ 	.word	0x00030838
        /*0188*/ 	.short	0x0100
        /*018a*/ 	.byte	0x08
	.zero		1


	//   ....[8]....
        /*018c*/ 	.word	0x00000530
        /*0190*/ 	.word	0x000000ff
        /*0194*/ 	.word	0x00030848
        /*0198*/ 	.short	0x0100
        /*019a*/ 	.byte	0x08
	.zero		1


	//   ....[9]....
        /*019c*/ 	.word	0x00000bb0
        /*01a0*/ 	.word	0x00000010
        /*01a4*/ 	.word	0x00030800
        /*01a8*/ 	.short	0x010a
        /*01aa*/ 	.byte	0x3f
	.zero		1


	//   ....[10]....
        /*01ac*/ 	.word	0x00000c40
        /*01b0*/ 	.word	0x00000010
        /*01b4*/ 	.word	0x00030800
        /*01b8*/ 	.short	0x010a
        /*01ba*/ 	.byte	0x3f
	.zero		1


	//   ....[11]....
        /*01bc*/ 	.word	0x000013b0
        /*01c0*/ 	.word	0x00000002
        /*01c4*/ 	.word	0x00030810
        /*01c8*/ 	.short	0x010a
        /*01ca*/ 	.byte	0x3f
	.zero		1


	//   ....[12]....
        /*01cc*/ 	.word	0x000013f0
        /*01d0*/ 	.word	0x00000002
        /*01d4*/ 	.word	0x00030810
        /*01d8*/ 	.short	0x010a
        /*01da*/ 	.byte	0x3f
	.zero		1


	//   ....[13]....
        /*01dc*/ 	.word	0x00001920
        /*01e0*/ 	.word	0x00000002
        /*01e4*/ 	.word	0x00030830
        /*01e8*/ 	.short	0x010a
        /*01ea*/ 	.byte	0x3f
	.zero		1


	//   ....[14]....
        /*01ec*/ 	.word	0x000019a0
        /*01f0*/ 	.word	0x00000002
        /*01f4*/ 	.word	0x00030830
        /*01f8*/ 	.short	0x010a
        /*01fa*/ 	.byte	0x3f
	.zero		1


	//   ....[15]....
        /*01fc*/ 	.word	0x00003940
        /*0200*/ 	.word	0x00000000
        /*0204*/ 	.word	0x00000000
        /*0208*/ 	.short	0x0101
        /*020a*/ 	.byte	0x3f
	.zero		1


	//   ....[16]....
        /*020c*/ 	.word	0x00003c50
        /*0210*/ 	.word	0x00000002
        /*0214*/ 	.word	0x00000000
        /*0218*/ 	.short	0x0101
        /*021a*/ 	.byte	0x3f
	.zero		1


	//   ....[17]....
        /*021c*/ 	.word	0x00006610
        /*0220*/ 	.word	0x0000000b
        /*0224*/ 	.word	0x00030820
        /*0228*/ 	.short	0x010a
        /*022a*/ 	.byte	0x3f
	.zero		1


	//   ....[18]....
        /*022c*/ 	.word	0x00006c10
        /*0230*/ 	.word	0x0000000b
        /*0234*/ 	.word	0x00030840
        /*0238*/ 	.short	0x010a
        /*023a*/ 	.byte	0x3f
	.zero		1


	//   ....[19]....
        /*023c*/ 	.word	0x00006eb0
        /*0240*/ 	.word	0x0000000b
        /*0244*/ 	.word	0x00030828
        /*0248*/ 	.short	0x010a
        /*024a*/ 	.byte	0x3f
	.zero		1


	//   ....[20]....
        /*024c*/ 	.word	0x000070c0
        /*0250*/ 	.word	0x0000000b
        /*0254*/ 	.word	0x00030848
        /*0258*/ 	.short	0x010a
        /*025a*/ 	.byte	0x3f
	.zero		1


	//   ....[21]....
        /*025c*/ 	.word	0x00007340
        /*0260*/ 	.word	0x0000000b
        /*0264*/ 	.word	0x00030820
        /*0268*/ 	.short	0x010a
        /*026a*/ 	.byte	0x3f
	.zero		1


	//   ....[22]....
        /*026c*/ 	.word	0x000075c0
        /*0270*/ 	.word	0x0000000b
        /*0274*/ 	.word	0x00030840
        /*0278*/ 	.short	0x010a
        /*027a*/ 	.byte	0x3f
	.zero		1


	//   ....[23]....
        /*027c*/ 	.word	0x00007830
        /*0280*/ 	.word	0x0000000b
        /*0284*/ 	.word	0x00030828
        /*0288*/ 	.short	0x010a
        /*028a*/ 	.byte	0x3f
	.zero		1


	//   ....[24]....
        /*028c*/ 	.word	0x00007a80
        /*0290*/ 	.word	0x00000004
        /*0294*/ 	.word	0x00030840
        /*0298*/ 	.short	0x010a
        /*029a*/ 	.byte	0x3f
	.zero		1


	//   ....[25]....
        /*029c*/ 	.word	0x00007ed0
        /*02a0*/ 	.word	0x00000006
        /*02a4*/ 	.word	0x00000000
        /*02a8*/ 	.short	0x010a
        /*02aa*/ 	.byte	0x3f
	.zero		1


	//   ....[26]....
        /*02ac*/ 	.word	0x00007f30
        /*02b0*/ 	.word	0x00000003
        /*02b4*/ 	.word	0x00000000
        /*02b8*/ 	.short	0x010a
        /*02ba*/ 	.byte	0x3f
	.zero		1


	//   ....[27]....
        /*02bc*/ 	.word	0x00007f90
        /*02c0*/ 	.word	0x00000000
        /*02c4*/ 	.word	0x00000000
        /*02c8*/ 	.short	0x010a
        /*02ca*/ 	.byte	0x3f
	.zero		1


	//   ....[28]....
        /*02cc*/ 	.word	0x00007fc0
        /*02d0*/ 	.word	0x00000003
        /*02d4*/ 	.word	0x00000000
        /*02d8*/ 	.short	0x010a
        /*02da*/ 	.byte	0x3f
	.zero		1


	//   ....[29]....
        /*02dc*/ 	.word	0x00008090
        /*02e0*/ 	.word	0x00000010
        /*02e4*/ 	.word	0x00030800
        /*02e8*/ 	.short	0x010a
        /*02ea*/ 	.byte	0x3f
	.zero		1


	//   ....[30]....
        /*02ec*/ 	.word	0x000080e0
        /*02f0*/ 	.word	0x00000002
        /*02f4*/ 	.word	0x00030810
        /*02f8*/ 	.short	0x010a
        /*02fa*/ 	.byte	0x3f
	.zero		1


	//   ....[31]....
        /*02fc*/ 	.word	0x00008130
        /*0300*/ 	.word	0x00000002
        /*0304*/ 	.word	0x00030830
        /*0308*/ 	.short	0x010a
        /*030a*/ 	.byte	0x3f
	.zero		1


	//   ....[32]....
        /*030c*/ 	.word	0x000082d0
        /*0310*/ 	.word	0x0000000b
        /*0314*/ 	.word	0x00030820
        /*0318*/ 	.short	0x010a
        /*031a*/ 	.byte	0x3f
	.zero		1


	//   ....[33]....
        /*031c*/ 	.word	0x00008320
        /*0320*/ 	.word	0x0000000b
        /*0324*/ 	.word	0x00030840
        /*0328*/ 	.short	0x010a
        /*032a*/ 	.byte	0x3f
	.zero		1


	//   ....[34]....
        /*032c*/ 	.word	0x00008370
        /*0330*/ 	.word	0x0000000b
        /*0334*/ 	.word	0x00030828
        /*0338*/ 	.short	0x010a
        /*033a*/ 	.byte	0x3f
	.zero		1


	//   ....[35]....
        /*033c*/ 	.word	0x000083c0
        /*0340*/ 	.word	0x0000000b
        /*0344*/ 	.word	0x00030848
        /*0348*/ 	.short	0x010a
        /*034a*/ 	.byte	0x3f
	.zero		1


	//   ....[36]....
        /*034c*/ 	.word	0x00008420
        /*0350*/ 	.word	0x0000000b
        /*0354*/ 	.word	0x00030820
        /*0358*/ 	.short	0x010a
        /*035a*/ 	.byte	0x3f
	.zero		1


	//   ....[37]....
        /*035c*/ 	.word	0x00008470
        /*0360*/ 	.word	0x0000000b
        /*0364*/ 	.word	0x00030840
        /*0368*/ 	.short	0x010a
        /*036a*/ 	.byte	0x3f
	.zero		1


	//   ....[38]....
        /*036c*/ 	.word	0x000084c0
        /*0370*/ 	.word	0x0000000b
        /*0374*/ 	.word	0x00030828
        /*0378*/ 	.short	0x010a
        /*037a*/ 	.byte	0x3f
	.zero		1


	//   ....[39]....
        /*037c*/ 	.word	0x00008510
        /*0380*/ 	.word	0x00000004
        /*0384*/ 	.word	0x00030840
        /*0388*/ 	.short	0x010a
        /*038a*/ 	.byte	0x3f
	.zero		1


	//   ....[40]....
        /*038c*/ 	.word	0x000085f0
        /*0390*/ 	.word	0x00000006
        /*0394*/ 	.word	0x00000000
        /*0398*/ 	.short	0x010a
        /*039a*/ 	.byte	0x3f
	.zero		1


	//   ....[41]....
        /*039c*/ 	.word	0x00008640
        /*03a0*/ 	.word	0x00000003
        /*03a4*/ 	.word	0x00000000
        /*03a8*/ 	.short	0x010a
        /*03aa*/ 	.byte	0x3f
	.zero		1


	//   ....[42]....
        /*03ac*/ 	.word	0x00008690
        /*03b0*/ 	.word	0x00000000
        /*03b4*/ 	.word	0x00000000
        /*03b8*/ 	.short	0x010a
        /*03ba*/ 	.byte	0x3f
	.zero		1


	//----- nvinfo : EIATTR_NUM_MBARRIERS
	.align		4
.L_390:
        /*03bc*/ 	.byte	0x03, 0x38
        /*03be*/ 	.short	0x0009


	//----- nvinfo : EIATTR_EXIT_INSTR_OFFSETS
	.align		4
        /*03c0*/ 	.byte	0x04, 0x1c
        /*03c2*/ 	.short	(.L_392 - .L_391)


	//   ....[0]....
.L_391:
        /*03c4*/ 	.word	0x00008010


	//----- nvinfo : EIATTR_MAX_THREADS
	.align		4
.L_392:
        /*03c8*/ 	.byte	0x04, 0x05
        /*03ca*/ 	.short	(.L_394 - .L_393)
.L_393:
        /*03cc*/ 	.word	0x00000180
        /*03d0*/ 	.word	0x00000001
        /*03d4*/ 	.word	0x00000001


	//----- nvinfo : EIATTR_CRS_STACK_SIZE
	.align		4
.L_394:
        /*03d8*/ 	.byte	0x04, 0x1e
        /*03da*/ 	.short	(.L_396 - .L_395)
.L_395:
        /*03dc*/ 	.word	0x00000000


	//----- nvinfo : EIATTR_CBANK_PARAM_SIZE
	.align		4
.L_396:
        /*03e0*/ 	.byte	0x03, 0x19
        /*03e2*/ 	.short	0x0970


	//----- nvinfo : EIATTR_PARAM_CBANK
	.align		4
        /*03e4*/ 	.byte	0x04, 0x0a
        /*03e6*/ 	.short	(.L_398 - .L_397)
	.align		4
.L_397:
        /*03e8*/ 	.word	index@(.nv.constant0._ZN7cutlass13device_kernelIN5flash11enable_sm90INS1_16FlashAttnBwdSm90INS1_25CollectiveMainloopBwdSm90ILi2ELi2ELi2EN4cute5tupleIJNS5_1CILi1EEES8_S8_EEENS6_IJNS7_ILi64EEENS7_ILi128EEESB_EEENS_10bfloat16_tEfNS_4arch4Sm90ELb0ELb0ELb1ELb0ELb1ELb1ELb0ELb0ELi2ELi1ELi2ELi1ELb0EEENS1_21CollectiveEpilogueBwdISC_SD_SF_Li256ELb0ELb0ELi1EEENS1_19SingleTileSchedulerILb0ELb0ELb0ELi128EEEEEEEEEvNT_6ParamsE)
        /*03ec*/ 	.short	0x0210
        /*03ee*/ 	.short	0x0970


	//----- nvinfo : EIATTR_SW_WAR
	.align		4
.L_398:
        /*03f0*/ 	.byte	0x04, 0x36
        /*03f2*/ 	.short	(.L_400 - .L_399)
.L_399:
        /*03f4*/ 	.word	0x00000008
.L_400:


//--------------------- .nv.info._ZN7cutlass13device_kernelIN5flash11enable_sm90INS1_16FlashAttnBwdSm90INS1_25CollectiveMainloopBwdSm90ILi2ELi2ELi2EN4cute5tupleIJNS5_1CILi1EEES8_S8_EEENS6_IJNS7_ILi64EEENS7_ILi128EEESB_EEENS_10bfloat16_tEfNS_4arch4Sm90ELb0ELb0ELb1ELb0ELb0ELb1ELb0ELb0ELi2ELi1ELi2ELi1ELb0EEENS1_24CollectiveEpilogueBwdGQAISC_fSF_Li256ELb0ELb0EEENS1_19SingleTileSchedulerILb0ELb0ELb0ELi128EEEEEEEEEvNT_6ParamsE --------------------------
	.section	.nv.info._ZN7cutlass13device_kernelIN5flash11enable_sm90INS1_16FlashAttnBwdSm90INS1_25CollectiveMainloopBwdSm90ILi2ELi2ELi2EN4cute5tupleIJNS5_1CILi1EEES8_S8_EEENS6_IJNS7_ILi64EEENS7_ILi128EEESB_EEENS_10bfloat16_tEfNS_4arch4Sm90ELb0ELb0ELb1ELb0ELb0ELb1ELb0ELb0ELi2ELi1ELi2ELi1ELb0EEENS1_24CollectiveEpilogueBwdGQAISC_fSF_Li256ELb0ELb0EEENS1_19SingleTileSchedulerILb0ELb0ELb0ELi128EEEEEEEEEvNT_6ParamsE,"",@"SHT_CUDA_INFO"
	.sectionflags	@""
	.align	4


	//----- nvinfo : EIATTR_CUDA_API_VERSION
	.align		4
        /*0000*/ 	.byte	0x04, 0x37
        /*0002*/ 	.short	(.L_402 - .L_401)
.L_401:
        /*0004*/ 	.word	0x00000082


	//----- nvinfo : EIATTR_KPARAM_INFO
	.align		4
.L_402:
        /*0008*/ 	.byte	0x04, 0x17
        /*000a*/ 	.short	(.L_404 - .L_403)
.L_403:
        /*000c*/ 	.word	0x00000000
        /*0010*/ 	.short	0x0000
        /*0012*/ 	.short	0x0070
        /*0014*/ 	.byte	0x00, 0xf0, 0x01, 0x1a


	//----- nvinfo : EIATTR_SPARSE_MMA_MASK
	.align		4
.L_404:
        /*0018*/ 	.byte	0x03, 0x50
        /*001a*/ 	.short	0x0000


	//----- nvinfo : EIATTR_MAXREG_COUNT
	.align		4
        /*001c*/ 	.byte	0x03, 0x1b
        /*001e*/ 	.short	0x00a8


	//----- nvinfo : EIATTR_NUM_BARRIERS
	.align		4
        /*0020*/ 	.byte	0x02, 0x4c
        /*0022*/ 	.byte	0x10
	.zero		1


	//----- nvinfo : EIATTR_EXTERNS
	.align		4
        /*0024*/ 	.byte	0x04, 0x0f
        /*0026*/ 	.short	(.L_406 - .L_405)


	//   ....[0]....
	.align		4
.L_405:
        /*0028*/ 	.word	index@(__assertfail)


	//----- nvinfo : EIATTR_MERCURY_ISA_VERSION
	.align		4
.L_406:
        /*002c*/ 	.byte	0x03, 0x5f
        /*002e*/ 	.short	0x0101


	//----- nvinfo : EIATTR_INT_WARP_WIDE_INSTR_OFFSETS
	.align		4
        /*0030*/ 	.byte	0x04, 0x31
        /*0032*/ 	.short	(.L_408 - .L_407)


	//   ....[0]....
.L_407:
        /*0034*/ 	.word	0x00000170


	//   ....[1]....
        /*0038*/ 	.word	0x00000230


	//----- nvinfo : EIATTR_COOP_GROUP_MASK_REGIDS
	.align		4
.L_408:
        /*003c*/ 	.byte	0x04, 0x29
        /*003e*/ 	.short	(.L_410 - .L_409)


	//   ....[0]....
.L_409:
        /*0040*/ 	.word	0xffffffff


	//   ....[1]....
        /*0044*/ 	.word	0xffffffff


	//   ....[2]....
        /*0048*/ 	.word	0xffffffff


	//   ....[3]....
        /*004c*/ 	.word	0xffffffff


	//   ....[4]....
        /*0050*/ 	.word	0xffffffff


	//   ....[5]....
        /*0054*/ 	.word	0xffffffff


	//   ....[6]....
        /*0058*/ 	.word	0xffffffff


	//   ....[7]....
        /*005c*/ 	.word	0x0500000f


	//----- nvinfo : EIATTR_COOP_GROUP_INSTR_OFFSETS
	.align		4
.L_410:
        /*0060*/ 	.byte	0x04, 0x28
        /*0062*/ 	.short	(.L_412 - .L_411)


	//   ....[0]....
.L_411:
        /*0064*/ 	.word	0x00000050


	//   ....[1]....
        /*0068*/ 	.word	0x00000180


	//   ....[2]....
        /*006c*/ 	.word	0x00000210


	//   ....[3]....
        /*0070*/ 	.word	0x00000390


	//   ....[4]....
        /*0074*/ 	.word	0x000005d0


	//   ....[5]....
        /*0078*/ 	.word	0x00000b20


	//   ....[6]....
        /*007c*/ 	.word	0x00004ce0


	//   ....[7]....
        /*0080*/ 	.word	0x00007570


	//----- nvinfo : EIATTR_REG_RECONFIG
	.align		4
.L_412:
        /*0084*/ 	.byte	0x01, 0x54
	.zero		2


	//----- nvinfo : EIATTR_SYSCALL_OFFSETS
	.align		4
        /*0088*/ 	.byte	0x04, 0x46
        /*008a*/ 	.short	(.L_414 - .L_413)


	//   ....[0]....
.L_413:
        /*008c*/ 	.word	0x00000760


	//   ....[1]....
        /*0090*/ 	.word	0x00000850


	//   ....[2]....
        /*0094*/ 	.word	0x000009b0


	//   ....[3]....
        /*0098*/ 	.word	0x00000aa0


	//----- nvinfo : EIATTR_MBARRIER_INSTR_OFFSETS
	.align		4
.L_414:
        /*009c*/ 	.byte	0x04, 0x39
        /*009e*/ 	.short	(.L_416 - .L_415)


	//   ....[0]....
.L_415:
        /*00a0*/ 	.word	0x00000250
        /*00a4*/ 	.word	0x000000ff
        /*00a8*/ 	.word	0x00030800
        /*00ac*/ 	.short	0x0100
        /*00ae*/ 	.byte	0x06
	.zero		1


	//   ....[1]....
        /*00b0*/ 	.word	0x00000340
        /*00b4*/ 	.word	0x000000ff
        /*00b8*/ 	.word	0x00030810
        /*00bc*/ 	.short	0x0100
        /*00be*/ 	.byte	0x08
	.zero		1


	//   ....[2]....
        /*00c0*/ 	.word	0x00000350
        /*00c4*/ 	.word	0x000000ff
        /*00c8*/ 	.word	0x00030820
        /*00cc*/ 	.short	0x0100
        /*00ce*/ 	.byte	0x08
	.zero		1


	//   ....[3]....
        /*00d0*/ 	.word	0x00000360
        /*00d4*/ 	.word	0x000000ff
        /*00d8*/ 	.word	0x00030818
        /*00dc*/ 	.short	0x0100
        /*00de*/ 	.byte	0x08
	.zero		1


	//   ....[4]....
        /*00e0*/ 	.word	0x00000370
        /*00e4*/ 	.word	0x000000ff
        /*00e8*/ 	.word	0x00030828
        /*00ec*/ 	.short	0x0100
        /*00ee*/ 	.byte	0x08
	.zero		1


	//   ....[5]....
        /*00f0*/ 	.word	0x000004a0
        /*00f4*/ 	.word	0x000000ff
        /*00f8*/ 	.word	0x00030830
        /*00fc*/ 	.short	0x0100
        /*00fe*/ 	.byte	0x08
	.zero		1


	//   ....[6]....
        /*0100*/ 	.word	0x000004b0
        /*0104*/ 	.word	0x000000ff
        /*0108*/ 	.word	0x00030840
        /*010c*/ 	.short	0x0100
        /*010e*/ 	.byte	0x08
	.zero		1


	//   ....[7]....
        /*0110*/ 	.word	0x000004c0
        /*0114*/ 	.word	0x000000ff
        /*0118*/ 	.word	0x00030838
        /*011c*/ 	.short	0x0100
        /*011e*/ 	.byte	0x08
	.zero		1


	//   ....[8]....
        /*0120*/ 	.word	0x000004d0
        /*0124*/ 	.word	0x000000ff
        /*0128*/ 	.word	0x00030848
        /*012c*/ 	.short	0x0100
        /*012e*/ 	.byte	0x08
	.zero		1


	//   ....[9]....
        /*0130*/ 	.word	0x00000b70
        /*0134*/ 	.word	0x00000010
        /*0138*/ 	.word	0x00030800
        /*013c*/ 	.short	0x010a
        /*013e*/ 	.byte	0x3f
	.zero		1


	//   ....[10]....
        /*0140*/ 	.word	0x00000cc0
        /*0144*/ 	.word	0x00000010
        /*0148*/ 	.word	0x00030800
        /*014c*/ 	.short	0x010a
        /*014e*/ 	.byte	0x3f
	.zero		1


	//   ....[11]....
        /*0150*/ 	.word	0x00001720
        /*0154*/ 	.word	0x00000002
        /*0158*/ 	.word	0x00030810
        /*015c*/ 	.short	0x010a
        /*015e*/ 	.byte	0x3f
	.zero		1


	//   ....[12]....
        /*0160*/ 	.word	0x00001760
        /*0164*/ 	.word	0x00000002
        /*0168*/ 	.word	0x00030810
        /*016c*/ 	.short	0x010a
        /*016e*/ 	.byte	0x3f
	.zero		1


	//   ....[13]....
        /*0170*/ 	.word	0x00001c90
        /*0174*/ 	.word	0x00000002
        /*0178*/ 	.word	0x00030830
        /*017c*/ 	.short	0x010a
        /*017e*/ 	.byte	0x3f
	.zero		1


	//   ....[14]....
        /*0180*/ 	.word	0x00001d10
        /*0184*/ 	.word	0x00000002
        /*0188*/ 	.word	0x00030830
        /*018c*/ 	.short	0x010a
        /*018e*/ 	.byte	0x3f
	.zero		1


	//   ....[15]....
        /*0190*/ 	.word	0x00003cb0
        /*0194*/ 	.word	0x00000000
        /*0198*/ 	.word	0x00000000
        /*019c*/ 	.short	0x0101
        /*019e*/ 	.byte	0x3f
	.zero		1


	//   ....[16]....
        /*01a0*/ 	.word	0x00003fe0
        /*01a4*/ 	.word	0x00000002
        /*01a8*/ 	.word	0x00000000
        /*01ac*/ 	.short	0x0101
        /*01ae*/ 	.byte	0x3f
	.zero		1


	//   ....[17]....
        /*01b0*/ 	.word	0x00005b20
        /*01b4*/ 	.word	0x0000000b
        /*01b8*/ 	.word	0x00030820
        /*01bc*/ 	.short	0x010a
        /*01be*/ 	.byte	0x3f
	.zero		1


	//   ....[18]....
        /*01c0*/ 	.word	0x00006120
        /*01c4*/ 	.word	0x0000000b
        /*01c8*/ 	.word	0x00030840
        /*01cc*/ 	.short	0x010a
        /*01ce*/ 	.byte	0x3f
	.zero		1


	//   ....[19]....
        /*01d0*/ 	.word	0x000063c0
        /*01d4*/ 	.word	0x0000000b
        /*01d8*/ 	.word	0x00030828
        /*01dc*/ 	.short	0x010a
        /*01de*/ 	.byte	0x3f
	.zero		1


	//   ....[20]....
        /*01e0*/ 	.word	0x000065d0
        /*01e4*/ 	.word	0x0000000b
        /*01e8*/ 	.word	0x00030848
        /*01ec*/ 	.short	0x010a
        /*01ee*/ 	.byte	0x3f
	.zero		1


	//   ....[21]....
        /*01f0*/ 	.word	0x00006850
        /*01f4*/ 	.word	0x0000000b
        /*01f8*/ 	.word	0x00030820
        /*01fc*/ 	.short	0x010a
        /*01fe*/ 	.byte	0x3f
	.zero		1


	//   ....[22]....
        /*0200*/ 	.word	0x00006ad0
        /*0204*/ 	.word	0x0000000b
        /*0208*/ 	.word	0x00030840
        /*020c*/ 	.short	0x010a
        /*020e*/ 	.byte	0x3f
	.zero		1


	//   ....[23]....
        /*0210*/ 	.word	0x00006d40
        /*0214*/ 	.word	0x0000000b
        /*0218*/ 	.word	0x00030828
        /*021c*/ 	.short	0x010a
        /*021e*/ 	.byte	0x3f
	.zero		1


	//   ....[24]....
        /*0220*/ 	.word	0x00006f90
        /*0224*/ 	.word	0x00000004
        /*0228*/ 	.word	0x00030840
        /*022c*/ 	.short	0x010a
        /*022e*/ 	.byte	0x3f
	.zero		1


	//   ....[25]....
        /*0230*/ 	.word	0x000073e0
        /*0234*/ 	.word	0x00000006
        /*0238*/ 	.word	0x00000000
        /*023c*/ 	.short	0x010a
        /*023e*/ 	.byte	0x3f
	.zero		1


	//   ....[26]....
        /*0240*/ 	.word	0x00007440
        /*0244*/ 	.word	0x00000003
        /*0248*/ 	.word	0x00000000
        /*024c*/ 	.short	0x010a
        /*024e*/ 	.byte	0x3f
	.zero		1


	//   ....[27]....
        /*0250*/ 	.word	0x000074a0
        /*0254*/ 	.word	0x00000000
        /*0258*/ 	.word	0x00000000
        /*025c*/ 	.short	0x010a
        /*025e*/ 	.byte	0x3f
	.zero		1


	//   ....[28]....
        /*0260*/ 	.word	0x000074d0
        /*0264*/ 	.word	0x00000003
        /*0268*/ 	.word	0x00000000
        /*026c*/ 	.short	0x010a
        /*026e*/ 	.byte	0x3f
	.zero		1


	//   ....[29]....
        /*0270*/ 	.word	0x000075a0
        /*0274*/ 	.word	0x00000010
        /*0278*/ 	.word	0x00030800
        /*027c*/ 	.short	0x010a
        /*027e*/ 	.byte	0x3f
	.zero		1


	//   ....[30]....
        /*0280*/ 	.word	0x000075f0
        /*0284*/ 	.word	0x00000002
        /*0288*/ 	.word	0x00030810
        /*028c*/ 	.short	0x010a
        /*028e*/ 	.byte	0x3f
	.zero		1


	//   ....[31]....
        /*0290*/ 	.word	0x00007640
        /*0294*/ 	.word	0x00000002
        /*0298*/ 	.word	0x00030830
        /*029c*/ 	.short	0x010a
        /*029e*/ 	.byte	0x3f
	.zero		1


	//   ....[32]....
        /*02a0*/ 	.word	0x00007690
        /*02a4*/ 	.word	0x0000000b
        /*02a8*/ 	.word	0x00030820
        /*02ac*/ 	.short	0x010a
        /*02ae*/ 	.byte	0x3f
	.zero		1


	//   ....[33]....
        /*02b0*/ 	.word	0x000076e0
        /*02b4*/ 	.word	0x0000000b
        /*02b8*/ 	.word	0x00030840
        /*02bc*/ 	.short	0x010a
        /*02be*/ 	.byte	0x3f
	.zero		1


	//   ....[34]....
        /*02c0*/ 	.word	0x00007730
        /*02c4*/ 	.word	0x0000000b
        /*02c8*/ 	.word	0x00030828
        /*02cc*/ 	.short	0x010a
        /*02ce*/ 	.byte	0x3f
	.zero		1


	//   ....[35]....
        /*02d0*/ 	.word	0x00007780
        /*02d4*/ 	.word	0x0000000b
        /*02d8*/ 	.word	0x00030848
        /*02dc*/ 	.short	0x010a
        /*02de*/ 	.byte	0x3f
	.zero		1


	//   ....[36]....
        /*02e0*/ 	.word	0x000077e0
        /*02e4*/ 	.word	0x0000000b
        /*02e8*/ 	.word	0x00030820
        /*02ec*/ 	.short	0x010a
        /*02ee*/ 	.byte	0x3f
	.zero		1


	//   ....[37]....
        /*02f0*/ 	.word	0x00007830
        /*02f4*/ 	.word	0x0000000b
        /*02f8*/ 	.word	0x00030840
        /*02fc*/ 	.short	0x010a
        /*02fe*/ 	.byte	0x3f
	.zero		1


	//   ....[38]....
        /*0300*/ 	.word	0x00007880
        /*0304*/ 	.word	0x0000000b
        /*0308*/ 	.word	0x00030828
        /*030c*/ 	.short	0x010a
        /*030e*/ 	.byte	0x3f
	.zero		1


	//   ....[39]....
        /*0310*/ 	.word	0x000078d0
        /*0314*/ 	.word	0x00000004
        /*0318*/ 	.word	0x00030840
        /*031c*/ 	.short	0x010a
        /*031e*/ 	.byte	0x3f
	.zero		1


	//   ....[40]....
        /*0320*/ 	.word	0x000079b0
        /*0324*/ 	.word	0x00000006
        /*0328*/ 	.word	0x00000000
        /*032c*/ 	.short	0x010a
        /*032e*/ 	.byte	0x3f
	.zero		1


	//   ....[41]....
        /*0330*/ 	.word	0x00007a00
        /*0334*/ 	.word	0x00000003
        /*0338*/ 	.word	0x00000000
        /*033c*/ 	.short	0x010a
        /*033e*/ 	.byte	0x3f
	.zero		1


	//   ....[42]....
        /*0340*/ 	.word	0x00007a50
        /*0344*/ 	.word	0x00000000
        /*0348*/ 	.word	0x00000000
        /*034c*/ 	.short	0x010a
        /*034e*/ 	.byte	0x3f
	.zero		1


	//----- nvinfo : EIATTR_NUM_MBARRIERS
	.align		4
.L_416:
        /*0350*/ 	.byte	0x03, 0x38
        /*0352*/ 	.short	0x0009


	//----- nvinfo : EIATTR_EXIT_INSTR_OFFSETS
	.align		4
        /*0354*/ 	.byte	0x04, 0x1c
        /*0356*/ 	.short	(.L_418 - .L_417)


	//   ....[0]....
.L_417:
        /*0358*/ 	.word	0x00007520


	//----- nvinfo : EIATTR_MAX_THREADS
	.align		4
.L_418:
        /*035c*/ 	.byte	0x04, 0x05
        /*035e*/ 	.short	(.L_420 - .L_419)
.L_419:
        /*0360*/ 	.word	0x00000180
        /*0364*/ 	.word	0x00000001
        /*0368*/ 	.word	0x00000001


	//----- nvinfo : EIATTR_CRS_STACK_SIZE
	.align		4
.L_420:
        /*036c*/ 	.byte	0x04, 0x1e
        /*036e*/ 	.short	(.L_422 - .L_421)
.L_421:
        /*0370*/ 	.word	0x00000000


	//----- nvinfo : EIATTR_CBANK_PARAM_SIZE
	.align		4
.L_422:
        /*0374*/ 	.byte	0x03, 0x19
        /*0376*/ 	.short	0x06f0


	//----- nvinfo : EIATTR_PARAM_CBANK
	.align		4
        /*0378*/ 	.byte	0x04, 0x0a
        /*037a*/ 	.short	(.L_424 - .L_423)
	.align		4
.L_423:
        /*037c*/ 	.word	index@(.nv.constant0._ZN7cutlass13device_kernelIN5flash11enable_sm90INS1_16FlashAttnBwdSm90INS1_25CollectiveMainloopBwdSm90ILi2ELi2ELi2EN4cute5tupleIJNS5_1CILi1EEES8_S8_EEENS6_IJNS7_ILi64EEENS7_ILi128EEESB_EEENS_10bfloat16_tEfNS_4arch4Sm90ELb0ELb0ELb1ELb0ELb0ELb1ELb0ELb0ELi2ELi1ELi2ELi1ELb0EEENS1_24CollectiveEpilogueBwdGQAISC_fSF_Li256ELb0ELb0EEENS1_19SingleTileSchedulerILb0ELb0ELb0ELi128EEEEEEEEEvNT_6ParamsE)
        /*0380*/ 	.short	0x0210
        /*0382*/ 	.short	0x06f0


	//----- nvinfo : EIATTR_SW_WAR
	.align		4
.L_424:
        /*0384*/ 	.byte	0x04, 0x36
        /*0386*/ 	.short	(.L_426 - .L_425)
.L_425:
        /*0388*/ 	.word	0x00000008
.L_426:


//--------------------- .nv.info._ZN7cutlass13device_kernelIN5flash11enable_sm90INS1_16FlashAttnBwdSm90INS1_25CollectiveMainloopBwdSm90ILi2ELi2ELi2EN4cute5tupleIJNS5_1CILi1EEES8_S8_EEENS6_IJNS7_ILi64EEENS7_ILi128EEESB_EEENS_10bfloat16_tEfNS_4arch4Sm90ELb0ELb0ELb1ELb0ELb1ELb1ELb0ELb0ELi2ELi1ELi2ELi1ELb0EEENS1_24CollectiveEpilogueBwdGQAISC_fSF_Li256ELb0ELb1EEENS1_19SingleTileSchedulerILb0ELb0ELb0ELi128EEEEEEEEEvNT_6ParamsE --------------------------
	.section	.nv.info._ZN7cutlass13device_kernelIN5flash11enable_sm90INS1_16FlashAttnBwdSm90INS1_25CollectiveMainloopBwdSm90ILi2ELi2ELi2EN4cute5tupleIJNS5_1CILi1EEES8_S8_EEENS6_IJNS7_ILi64EEENS7_ILi128EEESB_EEENS_10bfloat16_tEfNS_4arch4Sm90ELb0ELb0ELb1ELb0ELb1ELb1ELb0ELb0ELi2ELi1ELi2ELi1ELb0EEENS1_24CollectiveEpilogueBwdGQAISC_fSF_Li256ELb0ELb1EEENS1_19SingleTileSchedulerILb0ELb0ELb0ELi128EEEEEEEEEvNT_6ParamsE,"",@"SHT_CUDA_INFO"
	.sectionflags	@""
	.align	4


	//----- nvinfo : EIATTR_CUDA_API_VERSION
	.align		4
        /*0000*/ 	.byte	0x04, 0x37
        /*0002*/ 	.short	(.L_428 - .L_427)
.L_427:
        /*0004*/ 	.word	0x00000082


	//----- nvinfo : EIATTR_KPARAM_INFO
	.align		4
.L_428:
        /*0008*/ 	.byte	0x04, 0x17
        /*000a*/ 	.short	(.L_430 - .L_429)
.L_429:
        /*000c*/ 	.word	0x00000000
        /*0010*/ 	.short	0x0000
        /*0012*/ 	.short	0x0070
        /*0014*/ 	.byte	0x00, 0xf0, 0x01, 0x1a


	//----- nvinfo : EIATTR_SPARSE_MMA_MASK
	.align		4
.L_430:
        /*0018*/ 	.byte	0x03, 0x50
        /*001a*/ 	.short	0x0000


	//----- nvinfo : EIATTR_MAXREG_COUNT
	.align		4
        /*001c*/ 	.byte	0x03, 0x1b
        /*001e*/ 	.short	0x00a8


	//----- nvinfo : EIATTR_NUM_BARRIERS
	.align		4
        /*0020*/ 	.byte	0x02, 0x4c
        /*0022*/ 	.byte	0x10
	.zero		1


	//----- nvinfo : EIATTR_EXTERNS
	.align		4
        /*0024*/ 	.byte	0x04, 0x0f
        /*0026*/ 	.short	(.L_432 - .L_431)


	//   ....[0]....
	.align		4
.L_431:
        /*0028*/ 	.word	index@(__assertfail)


	//----- nvinfo : EIATTR_MERCURY_ISA_VERSION
	.align		4
.L_432:
        /*002c*/ 	.byte	0x03, 0x5f
        /*002e*/ 	.short	0x0101


	//----- nvinfo : EIATTR_INT_WARP_WIDE_INSTR_OFFSETS
	.align		4
        /*0030*/ 	.byte	0x04, 0x31
        /*0032*/ 	.short	(.L_434 - .L_433)


	//   ....[0]....
.L_433:
        /*0034*/ 	.word	0x00000170


	//   ....[1]....
        /*0038*/ 	.word	0x00000230


	//   ....[2]....
        /*003c*/ 	.word	0x00005990


	//   ....[3]....
        /*0040*/ 	.word	0x00005e00


	//   ....[4]....
        /*0044*/ 	.word	0x000063d0


	//----- nvinfo : EIATTR_COOP_GROUP_MASK_REGIDS
	.align		4
.L_434:
        /*0048*/ 	.byte	0x04, 0x29
        /*004a*/ 	.short	(.L_436 - .L_435)


	//   ....[0]....
.L_435:
        /*004c*/ 	.word	0xffffffff


	//   ....[1]....
        /*0050*/ 	.word	0xffffffff


	//   ....[2]....
        /*0054*/ 	.word	0xffffffff


	//   ....[3]....
        /*0058*/ 	.word	0xffffffff


	//   ....[4]....
        /*005c*/ 	.word	0xffffffff


	//   ....[5]....
        /*0060*/ 	.word	0xffffffff


	//   ....[6]....
        /*0064*/ 	.word	0xffffffff


	//   ....[7]....
        /*0068*/ 	.word	0xffffffff


	//   ....[8]....
        /*006c*/ 	.word	0xffffffff


	//   ....[9]....
        /*0070*/ 	.word	0xffffffff


	//   ....[10]....
        /*0074*/ 	.word	0xffffffff


	//   ....[11]....
        /*0078*/ 	.word	0xffffffff


	//   ....[12]....
        /*007c*/ 	.word	0xffffffff


	//   ....[13]....
        /*0080*/ 	.word	0xffffffff


	//   ....[14]....
        /*0084*/ 	.word	0xffffffff


	//   ....[15]....
        /*0088*/ 	.word	0xffffffff


	//   ....[16]....
        /*008c*/ 	.word	0xffffffff


	//   ....[17]....
        /*0090*/ 	.word	0x0500000f


	//   ....[18]....
        /*0094*/ 	.word	0x0500000f


	//   ....[19]....
        /*0098*/ 	.word	0x0500000f


	//   ....[20]....
        /*009c*/ 	.word	0x0500000f


	//   ....[21]....
        /*00a0*/ 	.word	0x0500000f


	//   ....[22]....
        /*00a4*/ 	.word	0x0500000f


	//----- nvinfo : EIATTR_COOP_GROUP_INSTR_OFFSETS
	.align		4
.L_436:
        /*00a8*/ 	.byte	0x04, 0x28
        /*00aa*/ 	.short	(.L_438 - .L_437)


	//   ....[0]....
.L_437:
        /*00ac*/ 	.word	0x00000050


	//   ....[1]....
        /*00b0*/ 	.word	0x00000180


	//   ....[2]....
        /*00b4*/ 	.word	0x00000210


	//   ....[3]....
        /*00b8*/ 	.word	0x00000390


	//   ....[4]....
        /*00bc*/ 	.word	0x000005e0


	//   ....[5]....
        /*00c0*/ 	.word	0x00000b30


	//   ....[6]....
        /*00c4*/ 	.word	0x00004a00


	//   ....[7]....
        /*00c8*/ 	.word	0x00004ba0


	//   ....[8]....
        /*00cc*/ 	.word	0x00004e70


	//   ....[9]....
        /*00d0*/ 	.word	0x00005010


	//   ....[10]....
        /*00d4*/ 	.word	0x00005130


	//   ....[11]....
        /*00d8*/ 	.word	0x00005630


	//   ....[12]....
        /*00dc*/ 	.word	0x000058c0


	//   ....[13]....
        /*00e0*/ 	.word	0x00005b00


	//   ....[14]....
        /*00e4*/ 	.word	0x00005d30


	//   ....[15]....
        /*00e8*/ 	.word	0x00005fe0


	//   ....[16]....
        /*00ec*/ 	.word	0x00006310


	//   ....[17]....
        /*00f0*/ 	.word	0x000081d0


	//   ....[18]....
        /*00f4*/ 	.word	0x00008320


	//   ....[19]....
        /*00f8*/ 	.word	0x00008390


	//   ....[20]....
        /*00fc*/ 	.word	0x00008400


	//   ....[21]....
        /*0100*/ 	.word	0x00008470


	//   ....[22]....
        /*0104*/ 	.word	0x000084e0


	//----- nvinfo : EIATTR_REG_RECONFIG
	.align		4
.L_438:
        /*0108*/ 	.byte	0x01, 0x54
	.zero		2


	//----- nvinfo : EIATTR_SYSCALL_OFFSETS
	.align		4
        /*010c*/ 	.byte	0x04, 0x46
        /*010e*/ 	.short	(.L_440 - .L_439)


	//   ....[0]....
.L_439:
        /*0110*/ 	.word	0x00000770


	//   ....[1]....
        /*0114*/ 	.word	0x00000860


	//   ....[2]....
        /*0118*/ 	.word	0x000009c0


	//   ....[3]....
        /*011c*/ 	.word	0x00000ab0


	//----- nvinfo : EIATTR_MBARRIER_INSTR_OFFSETS
	.align		4
.L_440:
        /*0120*/ 	.byte	0x04, 0x39
        /*0122*/ 	.short	(.L_442 - .L_441)


	//   ....[0]....
.L_441:
        /*0124*/ 	.word	0x00000250
        /*0128*/ 	.word	0x000000ff
        /*012c*/ 	.word	0x00030800
        /*0130*/ 	.short	0x0100
        /*0132*/ 	.byte	0x06
	.zero		1


	//   ....[1]....
        /*0134*/ 	.word	0x00000340
        /*0138*/ 	.word	0x000000ff
        /*013c*/ 	.word	0x00030810
        /*0140*/ 	.short	0x0100
        /*0142*/ 	.byte	0x08
	.zero		1


	//   ....[2]....
        /*0144*/ 	.word	0x00000350
        /*0148*/ 	.word	0x000000ff
        /*014c*/ 	.word	0x00030820
        /*0150*/ 	.short	0x0100
        /*0152*/ 	.byte	0x08
	.zero		1


	//   ....[3]....
        /*0154*/ 	.word	0x00000360
        /*0158*/ 	.word	0x000000ff
        /*015c*/ 	.word	0x00030818
        /*0160*/ 	.short	0x0100
        /*0162*/ 	.byte	0x08
	.zero		1


	//   ....[4]....
        /*0164*/ 	.word	0x00000370
        /*0168*/ 	.word	0x000000ff
        /*016c*/ 	.word	0x00030828
        /*0170*/ 	.short	0x0100
        /*0172*/ 	.byte	0x08
	.zero		1


	//   ....[5]....
        /*0174*/ 	.word	0x000004a0
        /*0178*/ 	.word	0x000000ff
        /*017c*/ 	.word	0x00030830
        /*0180*/ 	.short	0x0100
        /*0182*/ 	.byte	0x08
	.zero		1


	//   ....[6]....
        /*0184*/ 	.word	0x000004b0
        /*0188*/ 	.word	0x000000ff
        /*018c*/ 	.word	0x00030840
        /*0190*/ 	.short	0x0100
        /*0192*/ 	.byte	0x08
	.zero		1


	//   ....[7]....
        /*0194*/ 	.word	0x000004c0
        /*0198*/ 	.word	0x000000ff
        /*019c*/ 	.word	0x00030838
        /*01a0*/ 	.short	0x0100
        /*01a2*/ 	.byte	0x08
	.zero		1


	//   ....[8]....
        /*01a4*/ 	.word	0x000004d0
        /*01a8*/ 	.word	0x000000ff
        /*01ac*/ 	.word	0x00030848
        /*01b0*/ 	.short	0x0100
        /*01b2*/ 	.byte	0x08
	.zero		1


	//   ....[9]....
        /*01b4*/ 	.word	0x00000b80
        /*01b8*/ 	.word	0x00000010
        /*01bc*/ 	.word	0x00030800
        /*01c0*/ 	.short	0x010a
        /*01c2*/ 	.byte	0x3f
	.zero		1


	//   ....[10]....
        /*01c4*/ 	.word	0x00000cd0
        /*01c8*/ 	.word	0x00000010
        /*01cc*/ 	.word	0x00030800
        /*01d0*/ 	.short	0x010a
        /*01d2*/ 	.byte	0x3f
	.zero		1


	//   ....[11]....
        /*01d4*/ 	.word	0x00001730
        /*01d8*/ 	.word	0x00000002
        /*01dc*/ 	.word	0x00030810
        /*01e0*/ 	.short	0x010a
        /*01e2*/ 	.byte	0x3f
	.zero		1


	//   ....[12]....
        /*01e4*/ 	.word	0x00001770
        /*01e8*/ 	.word	0x00000002
        /*01ec*/ 	.word	0x00030810
        /*01f0*/ 	.short	0x010a
        /*01f2*/ 	.byte	0x3f
	.zero		1


	//   ....[13]....
        /*01f4*/ 	.word	0x00001ca0
        /*01f8*/ 	.word	0x00000002
        /*01fc*/ 	.word	0x00030830
        /*0200*/ 	.short	0x010a
        /*0202*/ 	.byte	0x3f
	.zero		1


	//   ....[14]....
        /*0204*/ 	.word	0x00001d20
        /*0208*/ 	.word	0x00000002
        /*020c*/ 	.word	0x00030830
        /*0210*/ 	.short	0x010a
        /*0212*/ 	.byte	0x3f
	.zero		1


	//   ....[15]....
        /*0214*/ 	.word	0x00003cc0
        /*0218*/ 	.word	0x00000000
        /*021c*/ 	.word	0x00000000
        /*0220*/ 	.short	0x0101
        /*0222*/ 	.byte	0x3f
	.zero		1


	//   ....[16]....
        /*0224*/ 	.word	0x00003ff0
        /*0228*/ 	.word	0x00000002
        /*022c*/ 	.word	0x00000000
        /*0230*/ 	.short	0x0101
        /*0232*/ 	.byte	0x3f
	.zero		1


	//   ....[17]....
        /*0234*/ 	.word	0x00006780
        /*0238*/ 	.word	0x0000000b
        /*023c*/ 	.word	0x00030820
        /*0240*/ 	.short	0x010a
        /*0242*/ 	.byte	0x3f
	.zero		1


	//   ....[18]....
        /*0244*/ 	.word	0x00006d80
        /*0248*/ 	.word	0x0000000b
        /*024c*/ 	.word	0x00030840
        /*0250*/ 	.short	0x010a
        /*0252*/ 	.byte	0x3f
	.zero		1


	//   ....[19]....
        /*0254*/ 	.word	0x00007020
        /*0258*/ 	.word	0x0000000b
        /*025c*/ 	.word	0x00030828
        /*0260*/ 	.short	0x010a
        /*0262*/ 	.byte	0x3f
	.zero		1


	//   ....[20]....
        /*0264*/ 	.word	0x00007230
        /*0268*/ 	.word	0x0000000b
        /*026c*/ 	.word	0x00030848
        /*0270*/ 	.short	0x010a
        /*0272*/ 	.byte	0x3f
	.zero		1


	//   ....[21]....
        /*0274*/ 	.word	0x000074b0
        /*0278*/ 	.word	0x0000000b
        /*027c*/ 	.word	0x00030820
        /*0280*/ 	.short	0x010a
        /*0282*/ 	.byte	0x3f
	.zero		1


	//   ....[22]....
        /*0284*/ 	.word	0x00007730
        /*0288*/ 	.word	0x0000000b
        /*028c*/ 	.word	0x00030840
        /*0290*/ 	.short	0x010a
        /*0292*/ 	.byte	0x3f
	.zero		1


	//   ....[23]....
        /*0294*/ 	.word	0x000079a0
        /*0298*/ 	.word	0x0000000b
        /*029c*/ 	.word	0x00030828
        /*02a0*/ 	.short	0x010a
        /*02a2*/ 	.byte	0x3f
	.zero		1


	//   ....[24]....
        /*02a4*/ 	.word	0x00007bf0
        /*02a8*/ 	.word	0x00000004
        /*02ac*/ 	.word	0x00030840
        /*02b0*/ 	.short	0x010a
        /*02b2*/ 	.byte	0x3f
	.zero		1


	//   ....[25]....
        /*02b4*/ 	.word	0x00008040
        /*02b8*/ 	.word	0x00000006
        /*02bc*/ 	.word	0x00000000
        /*02c0*/ 	.short	0x010a
        /*02c2*/ 	.byte	0x3f
	.zero		1


	//   ....[26]....
        /*02c4*/ 	.word	0x000080a0
        /*02c8*/ 	.word	0x00000003
        /*02cc*/ 	.word	0x00000000
        /*02d0*/ 	.short	0x010a
        /*02d2*/ 	.byte	0x3f
	.zero		1


	//   ....[27]....
        /*02d4*/ 	.word	0x00008100
        /*02d8*/ 	.word	0x00000000
        /*02dc*/ 	.word	0x00000000
        /*02e0*/ 	.short	0x010a
        /*02e2*/ 	.byte	0x3f
	.zero		1


	//   ....[28]....
        /*02e4*/ 	.word	0x00008130
        /*02e8*/ 	.word	0x00000003
        /*02ec*/ 	.word	0x00000000
        /*02f0*/ 	.short	0x010a
        /*02f2*/ 	.byte	0x3f
	.zero		1


	//   ....[29]....
        /*02f4*/ 	.word	0x00008200
        /*02f8*/ 	.word	0x00000010
        /*02fc*/ 	.word	0x00030800
        /*0300*/ 	.short	0x010a
        /*0302*/ 	.byte	0x3f
	.zero		1


	//   ....[30]....
        /*0304*/ 	.word	0x00008250
        /*0308*/ 	.word	0x00000002
        /*030c*/ 	.word	0x00030810
        /*0310*/ 	.short	0x010a
        /*0312*/ 	.byte	0x3f
	.zero		1


	//   ....[31]....
        /*0314*/ 	.word	0x000082a0
        /*0318*/ 	.word	0x00000002
        /*031c*/ 	.word	0x00030830
        /*0320*/ 	.short	0x010a
        /*0322*/ 	.byte	0x3f
	.zero		1


	//   ....[32]....
        /*0324*/ 	.word	0x00008520
        /*0328*/ 	.word	0x0000000b
        /*032c*/ 	.word	0x00030820
        /*0330*/ 	.short	0x010a
        /*0332*/ 	.byte	0x3f
	.zero		1


	//   ....[33]....
        /*0334*/ 	.word	0x00008570
        /*0338*/ 	.word	0x0000000b
        /*033c*/ 	.word	0x00030840
        /*0340*/ 	.short	0x010a
        /*0342*/ 	.byte	0x3f
	.zero		1


	//   ....[34]....
        /*0344*/ 	.word	0x000085c0
        /*0348*/ 	.word	0x0000000b
        /*034c*/ 	.word	0x00030828
        /*0350*/ 	.short	0x010a
        /*0352*/ 	.byte	0x3f
	.zero		1


	//   ....[35]....
        /*0354*/ 	.word	0x00008610
        /*0358*/ 	.word	0x0000000b
        /*035c*/ 	.word	0x00030848
        /*0360*/ 	.short	0x010a
        /*0362*/ 	.byte	0x3f
	.zero		1


	//   ....[36]....
        /*0364*/ 	.word	0x00008670
        /*0368*/ 	.word	0x0000000b
        /*036c*/ 	.word	0x00030820
        /*0370*/ 	.short	0x010a
        /*0372*/ 	.byte	0x3f
	.zero		1


	//   ....[37]....
        /*0374*/ 	.word	0x000086c0
        /*0378*/ 	.word	0x0000000b
        /*037c*/ 	.word	0x00030840
        /*0380*/ 	.short	0x010a
        /*0382*/ 	.byte	0x3f
	.zero		1


	//   ....[38]....
        /*0384*/ 	.word	0x00008710
        /*0388*/ 	.word	0x0000000b
        /*038c*/ 	.word	0x00030828
        /*0390*/ 	.short	0x010a
        /*0392*/ 	.byte	0x3f
	.zero		1


	//   ....[39]....
        /*0394*/ 	.word	0x00008760
        /*0398*/ 	.word	0x00000004
        /*039c*/ 	.word	0x00030840
        /*03a0*/ 	.short	0x010a
        /*03a2*/ 	.byte	0x3f
	.zero		1


	//   ....[40]....
        /*03a4*/ 	.word	0x00008840
        /*03a8*/ 	.word	0x00000006
        /*03ac*/ 	.word	0x00000000
        /*03b0*/ 	.short	0x010a
        /*03b2*/ 	.byte	0x3f
	.zero		1


	//   ....[41]....
        /*03b4*/ 	.word	0x00008890
        /*03b8*/ 	.word	0x00000003
        /*03bc*/ 	.word	0x00000000
        /*03c0*/ 	.short	0x010a
        /*03c2*/ 	.byte	0x3f
	.zero		1


	//   ....[42]....
        /*03c4*/ 	.word	0x000088e0
        /*03c8*/ 	.word	0x00000000
        /*03cc*/ 	.word	0x00000000
        /*03d0*/ 	.short	0x010a
        /*03d2*/ 	.byte	0x3f
	.zero		1


	//----- nvinfo : EIATTR_NUM_MBARRIERS
	.align		4
.L_442:
        /*03d4*/ 	.byte	0x03, 0x38
        /*03d6*/ 	.short	0x0009


	//----- nvinfo : EIATTR_EXIT_INSTR_OFFSETS
	.align		4
        /*03d8*/ 	.byte	0x04, 0x1c
        /*03da*/ 	.short	(.L_444 - .L_443)


	//   ....[0]....
.L_443:
        /*03dc*/ 	.word	0x00008180


	//----- nvinfo : EIATTR_MAX_THREADS
	.align		4
.L_444:
        /*03e0*/ 	.byte	0x04, 0x05
        /*03e2*/ 	.short	(.L_446 - .L_445)
.L_445:
        /*03e4*/ 	.word	0x00000180
        /*03e8*/ 	.word	0x00000001
        /*03ec*/ 	.word	0x00000001


	//----- nvinfo : EIATTR_CRS_STACK_SIZE
	.align		4
.L_446:
        /*03f0*/ 	.byte	0x04, 0x1e
        /*03f2*/ 	.short	(.L_448 - .L_447)
.L_447:
        /*03f4*/ 	.word	0x00000000


	//----- nvinfo : EIATTR_CBANK_PARAM_SIZE
	.align		4
.L_448:
        /*03f8*/ 	.byte	0x03, 0x19
        /*03fa*/ 	.short	0x06f0


	//----- nvinfo : EIATTR_PARAM_CBANK
	.align		4
        /*03fc*/ 	.byte	0x04, 0x0a
        /*03fe*/ 	.short	(.L_450 - .L_449)
	.align		4
.L_449:
        /*0400*/ 	.word	index@(.nv.constant0._ZN7cutlass13device_kernelIN5flash11enable_sm90INS1_16FlashAttnBwdSm90INS1_25CollectiveMainloopBwdSm90ILi2ELi2ELi2EN4cute5tupleIJNS5_1CILi1EEES8_S8_EEENS6_IJNS7_ILi64EEENS7_ILi128EEESB_EEENS_10bfloat16_tEfNS_4arch4Sm90ELb0ELb0ELb1ELb0ELb1ELb1ELb0ELb0ELi2ELi1ELi2ELi1ELb0EEENS1_24CollectiveEpilogueBwdGQAISC_fSF_Li256ELb0ELb1EEENS1_19SingleTileSchedulerILb0ELb0ELb0ELi128EEEEEEEEEvNT_6ParamsE)
        /*0404*/ 	.short	0x0210
        /*0406*/ 	.short	0x06f0


	//----- nvinfo : EIATTR_SW_WAR
	.align		4
.L_450:
        /*0408*/ 	.byte	0x04, 0x36
        /*040a*/ 	.short	(.L_452 - .L_451)
.L_451:
        /*040c*/ 	.word	0x00000008
.L_452:


//--------------------- .nv.info._ZN7cutlass13device_kernelIN5flash11enable_sm90INS1_16FlashAttnBwdSm90INS1_25CollectiveMainloopBwdSm90ILi2ELi2ELi2EN4cute5tupleIJNS5_1CILi1EEES8_S8_EEENS6_IJNS7_ILi64EEENS7_ILi128EEESB_EEENS_10bfloat16_tEfNS_4arch4Sm90ELb0ELb0ELb1ELb1ELb0ELb1ELb0ELb0ELi2ELi1ELi2ELi1ELb0EEENS1_21CollectiveEpilogueBwdISC_SD_SF_Li256ELb1ELb0ELi1EEENS1_19SingleTileSchedulerILb1ELb0ELb0ELi128EEEEEEEEEvNT_6ParamsE --------------------------
	.section	.nv.info._ZN7cutlass13device_kernelIN5flash11enable_sm90INS1_16FlashAttnBwdSm90INS1_25CollectiveMainloopBwdSm90ILi2ELi2ELi2EN4cute5tupleIJNS5_1CILi1EEES8_S8_EEENS6_IJNS7_ILi64EEENS7_ILi128EEESB_EEENS_10bfloat16_tEfNS_4arch4Sm90ELb0ELb0ELb1ELb1ELb0ELb1ELb0ELb0ELi2ELi1ELi2ELi1ELb0EEENS1_21CollectiveEpilogueBwdISC_SD_SF_Li256ELb1ELb0ELi1EEENS1_19SingleTileSchedulerILb1ELb0ELb0ELi128EEEEEEEEEvNT_6ParamsE,"",@"SHT_CUDA_INFO"
	.sectionflags	@""
	.align	4


	//----- nvinfo : EIATTR_CUDA_API_VERSION
	.align		4
        /*0000*/ 	.byte	0x04, 0x37
        /*0002*/ 	.short	(.L_454 - .L_453)
.L_453:
        /*0004*/ 	.word	0x00000082


	//----- nvinfo : EIATTR_KPARAM_INFO
	.align		4
.L_454:
        /*0008*/ 	.byte	0x04, 0x17
        /*000a*/ 	.short	(.L_456 - .L_455)
.L_455:
        /*000c*/ 	.word	0x00000000
        /*0010*/ 	.short	0x0000
        /*0012*/ 	.short	0x0070
        /*0014*/ 	.byte	0x00, 0xf0, 0x01, 0x1a


	//----- nvinfo : EIATTR_SPARSE_MMA_MASK
	.align		4
.L_456:
        /*0018*/ 	.byte	0x03, 0x50
        /*001a*/ 	.short	0x0000


	//----- nvinfo : EIATTR_MAXREG_COUNT
	.align		4
        /*001c*/ 	.byte	0x03, 0x1b
        /*001e*/ 	.short	0x00a8


	//----- nvinfo : EIATTR_NUM_BARRIERS
	.align		4
        /*0020*/ 	.byte	0x02, 0x4c
        /*0022*/ 	.byte	0x10
	.zero		1


	//----- nvinfo : EIATTR_EXTERNS
	.align		4
        /*0024*/ 	.byte	0x04, 0x0f
        /*0026*/ 	.short	(.L_458 - .L_457)


	//   ....[0]....
	.align		4
.L_457:
        /*0028*/ 	.word	index@(__assertfail)


	//----- nvinfo : EIATTR_ANNOTATIONS
	.align		4
.L_458:
        /*002c*/ 	.byte	0x04, 0x55
        /*002e*/ 	.short	(.L_460 - .L_459)


	//   ....[0]....
.L_459:
        /*0030*/ 	.word	0x00000001
        /*0034*/ 	.byte	0x60, 0x05, 0x00, 0x00, 0x01, 0x00, 0x00, 0x00, 0x60, 0x16, 0x00, 0x00, 0x01, 0x00, 0x00, 0x00
        /*0044*/ 	.byte	0xb0, 0x9f, 0x00, 0x00, 0x01, 0x00, 0x00, 0x00, 0xe0, 0x9f, 0x00, 0x00, 0x01, 0x00, 0x00, 0x00
        /*0054*/ 	.byte	0xf0, 0xac, 0x00, 0x00


	//----- nvinfo : EIATTR_MERCURY_ISA_VERSION
	.align		4
.L_460:
        /*0058*/ 	.byte	0x03, 0x5f
        /*005a*/ 	.short	0x0101


	//----- nvinfo : EIATTR_INT_WARP_WIDE_INSTR_OFFSETS
	.align		4
        /*005c*/ 	.byte	0x04, 0x31
        /*005e*/ 	.short	(.L_462 - .L_461)


	//   ....[0]....
.L_461:
        /*0060*/ 	.word	0x00000180


	//   ....[1]....
        /*0064*/ 	.word	0x00000240


	//   ....[2]....
        /*0068*/ 	.word	0x00008fb0


	//----- nvinfo : EIATTR_COOP_GROUP_MASK_REGIDS
	.align		4
.L_462:
        /*006c*/ 	.byte	0x04, 0x29
        /*006e*/ 	.short	(.L_464 - .L_463)


	//   ....[0]....
.L_463:
        /*0070*/ 	.word	0xffffffff


	//   ....[1]....
        /*0074*/ 	.word	0xffffffff


	//   ....[2]....
        /*0078*/ 	.word	0xffffffff


	//   ....[3]....
        /*007c*/ 	.word	0xffffffff


	//   ....[4]....
        /*0080*/ 	.word	0xffffffff


	//   ....[5]....
        /*0084*/ 	.word	0xffffffff


	//   ....[6]....
        /*0088*/ 	.word	0xffffffff


	//   ....[7]....
        /*008c*/ 	.word	0x0500000f


	//----- nvinfo : EIATTR_COOP_GROUP_INSTR_OFFSETS
	.align		4
.L_464:
        /*0090*/ 	.byte	0x04, 0x28
        /*0092*/ 	.short	(.L_466 - .L_465)


	//   ....[0]....
.L_465:
        /*0094*/ 	.word	0x00000060


	//   ....[1]....
        /*0098*/ 	.word	0x00000190


	//   ....[2]....
        /*009c*/ 	.word	0x00000220


	//   ....[3]....
        /*00a0*/ 	.word	0x000003a0


	//   ....[4]....
        /*00a4*/ 	.word	0x00000610


	//   ....[5]....
        /*00a8*/ 	.word	0x00001380


	//   ....[6]....
        /*00ac*/ 	.word	0x00007d10


	//   ....[7]....
        /*00b0*/ 	.word	0x0000af60


	//----- nvinfo : EIATTR_REG_RECONFIG
	.align		4
.L_466:
        /*00b4*/ 	.byte	0x01, 0x54
	.zero		2


	//----- nvinfo : EIATTR_SYSCALL_OFFSETS
	.align		4
        /*00b8*/ 	.byte	0x04, 0x46
        /*00ba*/ 	.short	(.L_468 - .L_467)


	//   ....[0]....
.L_467:
        /*00bc*/ 	.word	0x00000fc0


	//   ....[1]....
        /*00c0*/ 	.word	0x000010b0


	//   ....[2]....
        /*00c4*/ 	.word	0x00001210


	//   ....[3]....
        /*00c8*/ 	.word	0x00001300


	//----- nvinfo : EIATTR_MBARRIER_INSTR_OFFSETS
	.align		4
.L_468:
        /*00cc*/ 	.byte	0x04, 0x39
        /*00ce*/ 	.short	(.L_470 - .L_469)


	//   ....[0]....
.L_469:
        /*00d0*/ 	.word	0x00000260
        /*00d4*/ 	.word	0x000000ff
        /*00d8*/ 	.word	0x00030800
        /*00dc*/ 	.short	0x0100
        /*00de*/ 	.byte	0x06
	.zero		1


	//   ....[1]....
        /*00e0*/ 	.word	0x00000350
        /*00e4*/ 	.word	0x000000ff
        /*00e8*/ 	.word	0x00030810
        /*00ec*/ 	.short	0x0100
        /*00ee*/ 	.byte	0x08
	.zero		1


	//   ....[2]....
        /*00f0*/ 	.word	0x00000360
        /*00f4*/ 	.word	0x000000ff
        /*00f8*/ 	.word	0x00030820
        /*00fc*/ 	.short	0x0100
        /*00fe*/ 	.byte	0x08
	.zero		1


	//   ....[3]....
        /*0100*/ 	.word	0x00000370
        /*0104*/ 	.word	0x000000ff
        /*0108*/ 	.word	0x00030818
        /*010c*/ 	.short	0x0100
        /*010e*/ 	.byte	0x08
	.zero		1


	//   ....[4]....
        /*0110*/ 	.word	0x00000380
        /*0114*/ 	.word	0x000000ff
        /*0118*/ 	.word	0x00030828
        /*011c*/ 	.short	0x0100
        /*011e*/ 	.byte	0x08
	.zero		1


	//   ....[5]....
        /*0120*/ 	.word	0x000004b0
        /*0124*/ 	.word	0x000000ff
        /*0128*/ 	.word	0x00030830
        /*012c*/ 	.short	0x0100
        /*012e*/ 	.byte	0x08
	.zero		1


	//   ....[6]....
        /*0130*/ 	.word	0x000004c0
        /*0134*/ 	.word	0x000000ff
        /*0138*/ 	.word	0x00030840
        /*013c*/ 	.short	0x0100
        /*013e*/ 	.byte	0x08
	.zero		1


	//   ....[7]....
        /*0140*/ 	.word	0x000004d0
        /*0144*/ 	.word	0x000000ff
        /*0148*/ 	.word	0x00030838
        /*014c*/ 	.short	0x0100
        /*014e*/ 	.byte	0x08
	.zero		1


	//   ....[8]....
        /*0150*/ 	.word	0x000004e0
        /*0154*/ 	.word	0x000000ff
        /*0158*/ 	.word	0x00030848
        /*015c*/ 	.short	0x0100
        /*015e*/ 	.byte	0x08
	.zero		1


	//   ....[9]....
        /*0160*/ 	.word	0x000013d0
        /*0164*/ 	.word	0x00000010
        /*0168*/ 	.word	0x00030800
        /*016c*/ 	.short	0x010a
        /*016e*/ 	.byte	0x3f
	.zero		1


	//   ....[10]....
        /*0170*/ 	.word	0x00001640
        /*0174*/ 	.word	0x00000010
        /*0178*/ 	.word	0x00030800
        /*017c*/ 	.short	0x010a
        /*017e*/ 	.byte	0x3f
	.zero		1


	//   ....[11]....
        /*0180*/ 	.word	0x00001b50
        /*0184*/ 	.word	0x00000002
        /*0188*/ 	.word	0x00030810
        /*018c*/ 	.short	0x010a
        /*018e*/ 	.byte	0x3f
	.zero		1


	//   ....[12]....
        /*0190*/ 	.word	0x00001b90
        /*0194*/ 	.word	0x00000002
        /*0198*/ 	.word	0x00030810
        /*019c*/ 	.short	0x010a
        /*019e*/ 	.byte	0x3f
	.zero		1


	//   ....[13]....
        /*01a0*/ 	.word	0x000020c0
        /*01a4*/ 	.word	0x00000002
        /*01a8*/ 	.word	0x00030830
        /*01ac*/ 	.short	0x010a
        /*01ae*/ 	.byte	0x3f
	.zero		1


	//   ....[14]....
        /*01b0*/ 	.word	0x00002140
        /*01b4*/ 	.word	0x00000002
        /*01b8*/ 	.word	0x00030830
        /*01bc*/ 	.short	0x010a
        /*01be*/ 	.byte	0x3f
	.zero		1


	//   ....[15]....
        /*01c0*/ 	.word	0x000040c0
        /*01c4*/ 	.word	0x00000000
        /*01c8*/ 	.word	0x00000000
        /*01cc*/ 	.short	0x0101
        /*01ce*/ 	.byte	0x3f
	.zero		1


	//   ....[16]....
        /*01d0*/ 	.word	0x000043d0
        /*01d4*/ 	.word	0x00000002
        /*01d8*/ 	.word	0x00000000
        /*01dc*/ 	.short	0x0101
        /*01de*/ 	.byte	0x3f
	.zero		1


	//   ....[17]....
        /*01e0*/ 	.word	0x000094b0
        /*01e4*/ 	.word	0x0000000c
        /*01e8*/ 	.word	0x00030820
        /*01ec*/ 	.short	0x010a
        /*01ee*/ 	.byte	0x3f
	.zero		1


	//   ....[18]....
        /*01f0*/ 	.word	0x00009a90
        /*01f4*/ 	.word	0x0000000c
        /*01f8*/ 	.word	0x00030840
        /*01fc*/ 	.short	0x010a
        /*01fe*/ 	.byte	0x3f
	.zero		1


	//   ....[19]....
        /*0200*/ 	.word	0x00009d40
        /*0204*/ 	.word	0x0000000c
        /*0208*/ 	.word	0x00030828
        /*020c*/ 	.short	0x010a
        /*020e*/ 	.byte	0x3f
	.zero		1


	//   ....[20]....
        /*0210*/ 	.word	0x00009f70
        /*0214*/ 	.word	0x0000000c
        /*0218*/ 	.word	0x00030848
        /*021c*/ 	.short	0x010a
        /*021e*/ 	.byte	0x3f
	.zero		1


	//   ....[21]....
        /*0220*/ 	.word	0x0000a1f0
        /*0224*/ 	.word	0x0000000c
        /*0228*/ 	.word	0x00030820
        /*022c*/ 	.short	0x010a
        /*022e*/ 	.byte	0x3f
	.zero		1


	//   ....[22]....
        /*0230*/ 	.word	0x0000a480
        /*0234*/ 	.word	0x0000000c
        /*0238*/ 	.word	0x00030840
        /*023c*/ 	.short	0x010a
        /*023e*/ 	.byte	0x3f
	.zero		1


	//   ....[23]....
        /*0240*/ 	.word	0x0000a700
        /*0244*/ 	.word	0x0000000c
        /*0248*/ 	.word	0x00030828
        /*024c*/ 	.short	0x010a
        /*024e*/ 	.byte	0x3f
	.zero		1


	//   ....[24]....
        /*0250*/ 	.word	0x0000a960
        /*0254*/ 	.word	0x00000004
        /*0258*/ 	.word	0x00030840
        /*025c*/ 	.short	0x010a
        /*025e*/ 	.byte	0x3f
	.zero		1


	//   ....[25]....
        /*0260*/ 	.word	0x0000ade0
        /*0264*/ 	.word	0x00000007
        /*0268*/ 	.word	0x00000000
        /*026c*/ 	.short	0x010a
        /*026e*/ 	.byte	0x3f
	.zero		1


	//   ....[26]....
        /*0270*/ 	.word	0x0000ae30
        /*0274*/ 	.word	0x0000000b
        /*0278*/ 	.word	0x00000000
        /*027c*/ 	.short	0x010a
        /*027e*/ 	.byte	0x3f
	.zero		1


	//   ....[27]....
        /*0280*/ 	.word	0x0000ae90
        /*0284*/ 	.word	0x00000009
        /*0288*/ 	.word	0x00000000
        /*028c*/ 	.short	0x010a
        /*028e*/ 	.byte	0x3f
	.zero		1


	//   ....[28]....
        /*0290*/ 	.word	0x0000aec0
        /*0294*/ 	.word	0x00000003
        /*0298*/ 	.word	0x00000000
        /*029c*/ 	.short	0x010a
        /*029e*/ 	.byte	0x3f
	.zero		1


	//   ....[29]....
        /*02a0*/ 	.word	0x0000af90
        /*02a4*/ 	.word	0x00000010
        /*02a8*/ 	.word	0x00030800
        /*02ac*/ 	.short	0x010a
        /*02ae*/ 	.byte	0x3f
	.zero		1


	//   ....[30]....
        /*02b0*/ 	.word	0x0000afe0
        /*02b4*/ 	.word	0x00000002
        /*02b8*/ 	.word	0x00030810
        /*02bc*/ 	.short	0x010a
        /*02be*/ 	.byte	0x3f
	.zero		1


	//   ....[31]....
        /*02c0*/ 	.word	0x0000b030
        /*02c4*/ 	.word	0x00000002
        /*02c8*/ 	.word	0x00030830
        /*02cc*/ 	.short	0x010a
        /*02ce*/ 	.byte	0x3f
	.zero		1


	//   ....[32]....
        /*02d0*/ 	.word	0x0000b080
        /*02d4*/ 	.word	0x0000000c
        /*02d8*/ 	.word	0x00030820
        /*02dc*/ 	.short	0x010a
        /*02de*/ 	.byte	0x3f
	.zero		1


	//   ....[33]....
        /*02e0*/ 	.word	0x0000b0d0
        /*02e4*/ 	.word	0x0000000c
        /*02e8*/ 	.word	0x00030840
        /*02ec*/ 	.short	0x010a
        /*02ee*/ 	.byte	0x3f
	.zero		1


	//   ....[34]....
        /*02f0*/ 	.word	0x0000b120
        /*02f4*/ 	.word	0x0000000c
        /*02f8*/ 	.word	0x00030828
        /*02fc*/ 	.short	0x010a
        /*02fe*/ 	.byte	0x3f
	.zero		1


	//   ....[35]....
        /*0300*/ 	.word	0x0000b170
        /*0304*/ 	.word	0x0000000c
        /*0308*/ 	.word	0x00030848
        /*030c*/ 	.short	0x010a
        /*030e*/ 	.byte	0x3f
	.zero		1


	//   ....[36]....
        /*0310*/ 	.word	0x0000b1d0
        /*0314*/ 	.word	0x0000000c
        /*0318*/ 	.word	0x00030820
        /*031c*/ 	.short	0x010a
        /*031e*/ 	.byte	0x3f
	.zero		1


	//   ....[37]....
        /*0320*/ 	.word	0x0000b220
        /*0324*/ 	.word	0x0000000c
        /*0328*/ 	.word	0x00030840
        /*032c*/ 	.short	0x010a
        /*032e*/ 	.byte	0x3f
	.zero		1


	//   ....[38]....
        /*0330*/ 	.word	0x0000b270
        /*0334*/ 	.word	0x0000000c
        /*0338*/ 	.word	0x00030828
        /*033c*/ 	.short	0x010a
        /*033e*/ 	.byte	0x3f
	.zero		1


	//   ....[39]....
        /*0340*/ 	.word	0x0000b2c0
        /*0344*/ 	.word	0x00000004
        /*0348*/ 	.word	0x00030840
        /*034c*/ 	.short	0x010a
        /*034e*/ 	.byte	0x3f
	.zero		1


	//   ....[40]....
        /*0350*/ 	.word	0x0000b390
        /*0354*/ 	.word	0x00000007
        /*0358*/ 	.word	0x00000000
        /*035c*/ 	.short	0x010a
        /*035e*/ 	.byte	0x3f
	.zero		1


	//   ....[41]....
        /*0360*/ 	.word	0x0000b3e0
        /*0364*/ 	.word	0x0000000b
        /*0368*/ 	.word	0x00000000
        /*036c*/ 	.short	0x010a
        /*036e*/ 	.byte	0x3f
	.zero		1


	//   ....[42]....
        /*0370*/ 	.word	0x0000b430
        /*0374*/ 	.word	0x00000009
        /*0378*/ 	.word	0x00000000
        /*037c*/ 	.short	0x010a
        /*037e*/ 	.byte	0x3f
	.zero		1


	//----- nvinfo : EIATTR_NUM_MBARRIERS
	.align		4
.L_470:
        /*0380*/ 	.byte	0x03, 0x38
        /*0382*/ 	.short	0x0009


	//----- nvinfo : EIATTR_EXIT_INSTR_OFFSETS
	.align		4
        /*0384*/ 	.byte	0x04, 0x1c
        /*0386*/ 	.short	(.L_472 - .L_471)


	//   ....[0]....
.L_471:
        /*0388*/ 	.word	0x0000af10


	//----- nvinfo : EIATTR_MAX_THREADS
	.align		4
.L_472:
        /*038c*/ 	.byte	0x04, 0x05
        /*038e*/ 	.short	(.L_474 - .L_473)
.L_473:
        /*0390*/ 	.word	0x00000180
        /*0394*/ 	.word	0x00000001
        /*0398*/ 	.word	0x00000001


	//----- nvinfo : EIATTR_CRS_STACK_SIZE
	.align		4
.L_474:
        /*039c*/ 	.byte	0x04, 0x1e
        /*039e*/ 	.short	(.L_476 - .L_475)
.L_475:
        /*03a0*/ 	.word	0x00000000


	//----- nvinfo : EIATTR_CBANK_PARAM_SIZE
	.align		4
.L_476:
        /*03a4*/ 	.byte	0x03, 0x19
        /*03a6*/ 	.short	0x06f0


	//----- nvinfo : EIATTR_PARAM_CBANK
	.align		4
        /*03a8*/ 	.byte	0x04, 0x0a
        /*03aa*/ 	.short	(.L_478 - .L_477)
	.align		4
.L_477:
        /*03ac*/ 	.word	index@(.nv.constant0._ZN7cutlass13device_kernelIN5flash11enable_sm90INS1_16FlashAttnBwdSm90INS1_25CollectiveMainloopBwdSm90ILi2ELi2ELi2EN4cute5tupleIJNS5_1CILi1EEES8_S8_EEENS6_IJNS7_ILi64EEENS7_ILi128EEESB_EEENS_10bfloat16_tEfNS_4arch4Sm90ELb0ELb0ELb1ELb1ELb0ELb1ELb0ELb0ELi2ELi1ELi2ELi1ELb0EEENS1_21CollectiveEpilogueBwdISC_SD_SF_Li256ELb1ELb0ELi1EEENS1_19SingleTileSchedulerILb1ELb0ELb0ELi128EEEEEEEEEvNT_6ParamsE)
        /*03b0*/ 	.short	0x0210
        /*03b2*/ 	.short	0x06f0


	//----- nvinfo : EIATTR_SW_WAR
	.align		4
.L_478:
        /*03b4*/ 	.byte	0x04, 0x36
        /*03b6*/ 	.short	(.L_480 - .L_479)
.L_479:
        /*03b8*/ 	.word	0x00000008
.L_480:


//--------------------- .nv.info._ZN7cutlass13device_kernelIN5flash11enable_sm90INS1_16FlashAttnBwdSm90INS1_25CollectiveMainloopBwdSm90ILi2ELi2ELi2EN4cute5tupleIJNS5_1CILi1EEES8_S8_EEENS6_IJNS7_ILi64EEENS7_ILi128EEESB_EEENS_10bfloat16_tEfNS_4arch4Sm90ELb0ELb0ELb1ELb1ELb1ELb1ELb0ELb0ELi2ELi1ELi2ELi1ELb0EEENS1_21CollectiveEpilogueBwdISC_SD_SF_Li256ELb1ELb0ELi1EEENS1_19SingleTileSchedulerILb1ELb0ELb0ELi128EEEEEEEEEvNT_6ParamsE --------------------------
	.section	.nv.info._ZN7cutlass13device_kernelIN5flash11enable_sm90INS1_16FlashAttnBwdSm90INS1_25CollectiveMainloopBwdSm90ILi2ELi2ELi2EN4cute5tupleIJNS5_1CILi1EEES8_S8_EEENS6_IJNS7_ILi64EEENS7_ILi128EEESB_EEENS_10bfloat16_tEfNS_4arch4Sm90ELb0ELb0ELb1ELb1ELb1ELb1ELb0ELb0ELi2ELi1ELi2ELi1ELb0EEENS1_21CollectiveEpilogueBwdISC_SD_SF_Li256ELb1ELb0ELi1EEENS1_19SingleTileSchedulerILb1ELb0ELb0ELi128EEEEEEEEEvNT_6ParamsE,"",@"SHT_CUDA_INFO"
	.sectionflags	@""
	.align	4


	//----- nvinfo : EIATTR_CUDA_API_VERSION
	.align		4
        /*0000*/ 	.byte	0x04, 0x37
        /*0002*/ 	.short	(.L_482 - .L_481)
.L_481:
        /*0004*/ 	.word	0x00000082


	//----- nvinfo : EIATTR_KPARAM_INFO
	.align		4
.L_482:
        /*0008*/ 	.byte	0x04, 0x17
        /*000a*/ 	.short	(.L_484 - .L_483)
.L_483:
        /*000c*/ 	.word	0x00000000
        /*0010*/ 	.short	0x0000
        /*0012*/ 	.short	0x0070
        /*0014*/ 	.byte	0x00, 0xf0, 0x01, 0x1a


	//----- nvinfo : EIATTR_SPARSE_MMA_MASK
	.align		4
.L_484:
        /*0018*/ 	.byte	0x03, 0x50
        /*001a*/ 	.short	0x0000


	//----- nvinfo : EIATTR_MAXREG_COUNT
	.align		4
        /*001c*/ 	.byte	0x03, 0x1b
        /*001e*/ 	.short	0x00a8


	//----- nvinfo : EIATTR_NUM_BARRIERS
	.align		4
        /*0020*/ 	.byte	0x02, 0x4c
        /*0022*/ 	.byte	0x10
	.zero		1


	//----- nvinfo : EIATTR_EXTERNS
	.align		4
        /*0024*/ 	.byte	0x04, 0x0f
        /*0026*/ 	.short	(.L_486 - .L_485)


	//   ....[0]....
	.align		4
.L_485:
        /*0028*/ 	.word	index@(__assertfail)


	//----- nvinfo : EIATTR_ANNOTATIONS
	.align		4
.L_486:
        /*002c*/ 	.byte	0x04, 0x55
        /*002e*/ 	.short	(.L_488 - .L_487)


	//   ....[0]....
.L_487:
        /*0030*/ 	.word	0x00000001
        /*0034*/ 	.byte	0x60, 0x05, 0x00, 0x00, 0x01, 0x00, 0x00, 0x00, 0x60, 0x16, 0x00, 0x00, 0x01, 0x00, 0x00, 0x00
        /*0044*/ 	.byte	0xb0, 0xa7, 0x00, 0x00, 0x01, 0x00, 0x00, 0x00, 0xe0, 0xa7, 0x00, 0x00, 0x01, 0x00, 0x00, 0x00
        /*0054*/ 	.byte	0xf0, 0xb4, 0x00, 0x00


	//----- nvinfo : EIATTR_MERCURY_ISA_VERSION
	.align		4
.L_488:
        /*0058*/ 	.byte	0x03, 0x5f
        /*005a*/ 	.short	0x0101


	//----- nvinfo : EIATTR_INT_WARP_WIDE_INSTR_OFFSETS
	.align		4
        /*005c*/ 	.byte	0x04, 0x31
        /*005e*/ 	.short	(.L_490 - .L_489)


	//   ....[0]....
.L_489:
        /*0060*/ 	.word	0x00000180


	//   ....[1]....
        /*0064*/ 	.word	0x00000240


	//   ....[2]....
        /*0068*/ 	.word	0x000089f0


	//   ....[3]....
        /*006c*/ 	.word	0x00008e60


	//   ....[4]....
        /*0070*/ 	.word	0x00009430


	//   ....[5]....
        /*0074*/ 	.word	0x000097b0


	//----- nvinfo : EIATTR_COOP_GROUP_MASK_REGIDS
	.align		4
.L_490:
        /*0078*/ 	.byte	0x04, 0x29
        /*007a*/ 	.short	(.L_492 - .L_491)


	//   ....[0]....
.L_491:
        /*007c*/ 	.word	0xffffffff


	//   ....[1]....
        /*0080*/ 	.word	0xffffffff


	//   ....[2]....
        /*0084*/ 	.word	0xffffffff


	//   ....[3]....
        /*0088*/ 	.word	0xffffffff


	//   ....[4]....
        /*008c*/ 	.word	0xffffffff


	//   ....[5]....
        /*0090*/ 	.word	0xffffffff


	//   ....[6]....
        /*0094*/ 	.word	0xffffffff


	//   ....[7]....
        /*0098*/ 	.word	0xffffffff


	//   ....[8]....
        /*009c*/ 	.word	0xffffffff


	//   ....[9]....
        /*00a0*/ 	.word	0xffffffff


	//   ....[10]....
        /*00a4*/ 	.word	0xffffffff


	//   ....[11]....
        /*00a8*/ 	.word	0xffffffff


	//   ....[12]....
        /*00ac*/ 	.word	0xffffffff


	//   ....[13]....
        /*00b0*/ 	.word	0x0500000f


	//   ....[14]....
        /*00b4*/ 	.word	0x0500000f


	//   ....[15]....
        /*00b8*/ 	.word	0x0500000f


	//   ....[16]....
        /*00bc*/ 	.word	0x0500000f


	//----- nvinfo : EIATTR_COOP_GROUP_INSTR_OFFSETS
	.align		4
.L_492:
        /*00c0*/ 	.byte	0x04, 0x28
        /*00c2*/ 	.short	(.L_494 - .L_493)


	//   ....[0]....
.L_493:
        /*00c4*/ 	.word	0x00000060


	//   ....[1]....
        /*00c8*/ 	.word	0x00000190


	//   ....[2]....
        /*00cc*/ 	.word	0x00000220


	//   ....[3]....
        /*00d0*/ 	.word	0x000003a0


	//   ....[4]....
        /*00d4*/ 	.word	0x00000610


	//   ....[5]....
        /*00d8*/ 	.word	0x00001380


	//   ....[6]....
        /*00dc*/ 	.word	0x00007d10


	//   ....[7]....
        /*00e0*/ 	.word	0x00008690


	//   ....[8]....
        /*00e4*/ 	.word	0x00008920


	//   ....[9]....
        /*00e8*/ 	.word	0x00008b60


	//   ....[10]....
        /*00ec*/ 	.word	0x00008d90


	//   ....[11]....
        /*00f0*/ 	.word	0x00009040


	//   ....[12]....
        /*00f4*/ 	.word	0x00009370


	//   ....[13]....
        /*00f8*/ 	.word	0x0000b760


	//   ....[14]....
        /*00fc*/ 	.word	0x0000b8b0


	//   ....[15]....
        /*0100*/ 	.word	0x0000b920


	//   ....[16]....
        /*0104*/ 	.word	0x0000b990


	//----- nvinfo : EIATTR_REG_RECONFIG
	.align		4
.L_494:
        /*0108*/ 	.byte	0x01, 0x54
	.zero		2


	//----- nvinfo : EIATTR_SYSCALL_OFFSETS
	.align		4
        /*010c*/ 	.byte	0x04, 0x46
        /*010e*/ 	.short	(.L_496 - .L_495)


	//   ....[0]....
.L_495:
        /*0110*/ 	.word	0x00000fc0


	//   ....[1]....
        /*0114*/ 	.word	0x000010b0


	//   ....[2]....
        /*0118*/ 	.word	0x00001210


	//   ....[3]....
        /*011c*/ 	.word	0x00001300


	//----- nvinfo : EIATTR_MBARRIER_INSTR_OFFSETS
	.align		4
.L_496:
        /*0120*/ 	.byte	0x04, 0x39
        /*0122*/ 	.short	(.L_498 - .L_497)


	//   ....[0]....
.L_497:
        /*0124*/ 	.word	0x00000260
        /*0128*/ 	.word	0x000000ff
        /*012c*/ 	.word	0x00030800
        /*0130*/ 	.short	0x0100
        /*0132*/ 	.byte	0x06
	.zero		1


	//   ....[1]....
        /*0134*/ 	.word	0x00000350
        /*0138*/ 	.word	0x000000ff
        /*013c*/ 	.word	0x00030810
        /*0140*/ 	.short	0x0100
        /*0142*/ 	.byte	0x08
	.zero		1


	//   ....[2]....
        /*0144*/ 	.word	0x00000360
        /*0148*/ 	.word	0x000000ff
        /*014c*/ 	.word	0x00030820
        /*0150*/ 	.short	0x0100
        /*0152*/ 	.byte	0x08
	.zero		1


	//   ....[3]....
        /*0154*/ 	.word	0x00000370
        /*0158*/ 	.word	0x000000ff
        /*015c*/ 	.word	0x00030818
        /*0160*/ 	.short	0x0100
        /*0162*/ 	.byte	0x08
	.zero		1


	//   ....[4]....
        /*0164*/ 	.word	0x00000380
        /*0168*/ 	.word	0x000000ff
        /*016c*/ 	.word	0x00030828
        /*0170*/ 	.short	0x0100
        /*0172*/ 	.byte	0x08
	.zero		1


	//   ....[5]....
        /*0174*/ 	.word	0x000004b0
        /*0178*/ 	.word	0x000000ff
        /*017c*/ 	.word	0x00030830
        /*0180*/ 	.short	0x0100
        /*0182*/ 	.byte	0x08
	.zero		1


	//   ....[6]....
        /*0184*/ 	.word	0x000004c0
        /*0188*/ 	.word	0x000000ff
        /*018c*/ 	.word	0x00030840
        /*0190*/ 	.short	0x0100
        /*0192*/ 	.byte	0x08
	.zero		1


	//   ....[7]....
        /*0194*/ 	.word	0x000004d0
        /*0198*/ 	.word	0x000000ff
        /*019c*/ 	.word	0x00030838
        /*01a0*/ 	.short	0x0100
        /*01a2*/ 	.byte	0x08
	.zero		1


	//   ....[8]....
        /*01a4*/ 	.word	0x000004e0
        /*01a8*/ 	.word	0x000000ff
        /*01ac*/ 	.word	0x00030848
        /*01b0*/ 	.short	0x0100
        /*01b2*/ 	.byte	0x08
	.zero		1


	//   ....[9]....
        /*01b4*/ 	.word	0x000013d0
        /*01b8*/ 	.word	0x00000010
        /*01bc*/ 	.word	0x00030800
        /*01c0*/ 	.short	0x010a
        /*01c2*/ 	.byte	0x3f
	.zero		1


	//   ....[10]....
        /*01c4*/ 	.word	0x00001640
        /*01c8*/ 	.word	0x00000010
        /*01cc*/ 	.word	0x00030800
        /*01d0*/ 	.short	0x010a
        /*01d2*/ 	.byte	0x3f
	.zero		1


	//   ....[11]....
        /*01d4*/ 	.word	0x00001b50
        /*01d8*/ 	.word	0x00000002
        /*01dc*/ 	.word	0x00030810
        /*01e0*/ 	.short	0x010a
        /*01e2*/ 	.byte	0x3f
	.zero		1


	//   ....[12]....
        /*01e4*/ 	.word	0x00001b90
        /*01e8*/ 	.word	0x00000002
        /*01ec*/ 	.word	0x00030810
        /*01f0*/ 	.short	0x010a
        /*01f2*/ 	.byte	0x3f
	.zero		1


	//   ....[13]....
        /*01f4*/ 	.word	0x000020c0
        /*01f8*/ 	.word	0x00000002
        /*01fc*/ 	.word	0x00030830
        /*0200*/ 	.short	0x010a
        /*0202*/ 	.byte	0x3f
	.zero		1


	//   ....[14]....
        /*0204*/ 	.word	0x00002140
        /*0208*/ 	.word	0x00000002
        /*020c*/ 	.word	0x00030830
        /*0210*/ 	.short	0x010a
        /*0212*/ 	.byte	0x3f
	.zero		1


	//   ....[15]....
        /*0214*/ 	.word	0x000040c0
        /*0218*/ 	.word	0x00000000
        /*021c*/ 	.word	0x00000000
        /*0220*/ 	.short	0x0101
        /*0222*/ 	.byte	0x3f
	.zero		1


	//   ....[16]....
        /*0224*/ 	.word	0x000043d0
        /*0228*/ 	.word	0x00000002
        /*022c*/ 	.word	0x00000000
        /*0230*/ 	.short	0x0101
        /*0232*/ 	.byte	0x3f
	.zero		1


	//   ....[17]....
        /*0234*/ 	.word	0x00009cb0
        /*0238*/ 	.word	0x0000000c
        /*023c*/ 	.word	0x00030820
        /*0240*/ 	.short	0x010a
        /*0242*/ 	.byte	0x3f
	.zero		1


	//   ....[18]....
        /*0244*/ 	.word	0x0000a290
        /*0248*/ 	.word	0x0000000c
        /*024c*/ 	.word	0x00030840
        /*0250*/ 	.short	0x010a
        /*0252*/ 	.byte	0x3f
	.zero		1


	//   ....[19]....
        /*0254*/ 	.word	0x0000a540
        /*0258*/ 	.word	0x0000000c
        /*025c*/ 	.word	0x00030828
        /*0260*/ 	.short	0x010a
        /*0262*/ 	.byte	0x3f
	.zero		1


	//   ....[20]....
        /*0264*/ 	.word	0x0000a770
        /*0268*/ 	.word	0x0000000c
        /*026c*/ 	.word	0x00030848
        /*0270*/ 	.short	0x010a
        /*0272*/ 	.byte	0x3f
	.zero		1


	//   ....[21]....
        /*0274*/ 	.word	0x0000a9f0
        /*0278*/ 	.word	0x0000000c
        /*027c*/ 	.word	0x00030820
        /*0280*/ 	.short	0x010a
        /*0282*/ 	.byte	0x3f
	.zero		1


	//   ....[22]....
        /*0284*/ 	.word	0x0000ac80
        /*0288*/ 	.word	0x0000000c
        /*028c*/ 	.word	0x00030840
        /*0290*/ 	.short	0x010a
        /*0292*/ 	.byte	0x3f
	.zero		1


	//   ....[23]....
        /*0294*/ 	.word	0x0000af00
        /*0298*/ 	.word	0x0000000c
        /*029c*/ 	.word	0x00030828
        /*02a0*/ 	.short	0x010a
        /*02a2*/ 	.byte	0x3f
	.zero		1


	//   ....[24]....
        /*02a4*/ 	.word	0x0000b160
        /*02a8*/ 	.word	0x00000004
        /*02ac*/ 	.word	0x00030840
        /*02b0*/ 	.short	0x010a
        /*02b2*/ 	.byte	0x3f
	.zero		1


	//   ....[25]....
        /*02b4*/ 	.word	0x0000b5e0
        /*02b8*/ 	.word	0x00000007
        /*02bc*/ 	.word	0x00000000
        /*02c0*/ 	.short	0x010a
        /*02c2*/ 	.byte	0x3f
	.zero		1


	//   ....[26]....
        /*02c4*/ 	.word	0x0000b630
        /*02c8*/ 	.word	0x0000000b
        /*02cc*/ 	.word	0x00000000
        /*02d0*/ 	.short	0x010a
        /*02d2*/ 	.byte	0x3f
	.zero		1


	//   ....[27]....
        /*02d4*/ 	.word	0x0000b690
        /*02d8*/ 	.word	0x00000009
        /*02dc*/ 	.word	0x00000000
        /*02e0*/ 	.short	0x010a
        /*02e2*/ 	.byte	0x3f
	.zero		1


	//   ....[28]....
        /*02e4*/ 	.word	0x0000b6c0
        /*02e8*/ 	.word	0x00000003
        /*02ec*/ 	.word	0x00000000
        /*02f0*/ 	.short	0x010a
        /*02f2*/ 	.byte	0x3f
	.zero		1


	//   ....[29]....
        /*02f4*/ 	.word	0x0000b790
        /*02f8*/ 	.word	0x00000010
        /*02fc*/ 	.word	0x00030800
        /*0300*/ 	.short	0x010a
        /*0302*/ 	.byte	0x3f
	.zero		1


	//   ....[30]....
        /*0304*/ 	.word	0x0000b7e0
        /*0308*/ 	.word	0x00000002
        /*030c*/ 	.word	0x00030810
        /*0310*/ 	.short	0x010a
        /*0312*/ 	.byte	0x3f
	.zero		1


	//   ....[31]....
        /*0314*/ 	.word	0x0000b830
        /*0318*/ 	.word	0x00000002
        /*031c*/ 	.word	0x00030830
        /*0320*/ 	.short	0x010a
        /*0322*/ 	.byte	0x3f
	.zero		1


	//   ....[32]....
        /*0324*/ 	.word	0x0000b9d0
        /*0328*/ 	.word	0x0000000c
        /*032c*/ 	.word	0x00030820
        /*0330*/ 	.short	0x010a
        /*0332*/ 	.byte	0x3f
	.zero		1


	//   ....[33]....
        /*0334*/ 	.word	0x0000ba20
        /*0338*/ 	.word	0x0000000c
        /*033c*/ 	.word	0x00030840
        /*0340*/ 	.short	0x010a
        /*0342*/ 	.byte	0x3f
	.zero		1


	//   ....[34]....
        /*0344*/ 	.word	0x0000ba70
        /*0348*/ 	.word	0x0000000c
        /*034c*/ 	.word	0x00030828
        /*0350*/ 	.short	0x010a
        /*0352*/ 	.byte	0x3f
	.zero		1


	//   ....[35]....
        /*0354*/ 	.word	0x0000bac0
        /*0358*/ 	.word	0x0000000c
        /*035c*/ 	.word	0x00030848
        /*0360*/ 	.short	0x010a
        /*0362*/ 	.byte	0x3f
	.zero		1


	//   ....[36]....
        /*0364*/ 	.word	0x0000bb20
        /*0368*/ 	.word	0x0000000c
        /*036c*/ 	.word	0x00030820
        /*0370*/ 	.short	0x010a
        /*0372*/ 	.byte	0x3f
	.zero		1


	//   ....[37]....
        /*0374*/ 	.word	0x0000bb70
        /*0378*/ 	.word	0x0000000c
        /*037c*/ 	.word	0x00030840
        /*0380*/ 	.short	0x010a
        /*0382*/ 	.byte	0x3f
	.zero		1


	//   ....[38]....
        /*0384*/ 	.word	0x0000bbc0
        /*0388*/ 	.word	0x0000000c
        /*038c*/ 	.word	0x00030828
        /*0390*/ 	.short	0x010a
        /*0392*/ 	.byte	0x3f
	.zero		1


	//   ....[39]....
        /*0394*/ 	.word	0x0000bc10
        /*0398*/ 	.word	0x00000004
        /*039c*/ 	.word	0x00030840
        /*03a0*/ 	.short	0x010a
        /*03a2*/ 	.byte	0x3f
	.zero		1


	//   ....[40]....
        /*03a4*/ 	.word	0x0000bce0
        /*03a8*/ 	.word	0x00000007
        /*03ac*/ 	.word	0x00000000
        /*03b0*/ 	.short	0x010a
        /*03b2*/ 	.byte	0x3f
	.zero		1


	//   ....[41]....
        /*03b4*/ 	.word	0x0000bd30
        /*03b8*/ 	.word	0x0000000b
        /*03bc*/ 	.word	0x00000000
        /*03c0*/ 	.short	0x010a
        /*03c2*/ 	.byte	0x3f
	.zero		1


	//   ....[42]....
        /*03c4*/ 	.word	0x0000bd80
        /*03c8*/ 	.word	0x00000009
        /*03cc*/ 	.word	0x00000000
        /*03d0*/ 	.short	0x010a
        /*03d2*/ 	.byte	0x3f
	.zero		1


	//----- nvinfo : EIATTR_NUM_MBARRIERS
	.align		4
.L_498:
        /*03d4*/ 	.byte	0x03, 0x38
        /*03d6*/ 	.short	0x0009


	//----- nvinfo : EIATTR_EXIT_INSTR_OFFSETS
	.align		4
        /*03d8*/ 	.byte	0x04, 0x1c
        /*03da*/ 	.short	(.L_500 - .L_499)


	//   ....[0]....
.L_499:
        /*03dc*/ 	.word	0x0000b710


	//----- nvinfo : EIATTR_MAX_THREADS
	.align		4
.L_500:
        /*03e0*/ 	.byte	0x04, 0x05
        /*03e2*/ 	.short	(.L_502 - .L_501)
.L_501:
        /*03e4*/ 	.word	0x00000180
        /*03e8*/ 	.word	0x00000001
        /*03ec*/ 	.word	0x00000001


	//----- nvinfo : EIATTR_CRS_STACK_SIZE
	.align		4
.L_502:
        /*03f0*/ 	.byte	0x04, 0x1e
        /*03f2*/ 	.short	(.L_504 - .L_503)
.L_503:
        /*03f4*/ 	.word	0x00000000


	//----- nvinfo : EIATTR_CBANK_PARAM_SIZE
	.align		4
.L_504:
        /*03f8*/ 	.byte	0x03, 0x19
        /*03fa*/ 	.short	0x06f0


	//----- nvinfo : EIATTR_PARAM_CBANK
	.align		4
        /*03fc*/ 	.byte	0x04, 0x0a
        /*03fe*/ 	.short	(.L_506 - .L_505)
	.align		4
.L_505:
        /*0400*/ 	.word	index@(.nv.constant0._ZN7cutlass13device_kernelIN5flash11enable_sm90INS1_16FlashAttnBwdSm90INS1_25CollectiveMainloopBwdSm90ILi2ELi2ELi2EN4cute5tupleIJNS5_1CILi1EEES8_S8_EEENS6_IJNS7_ILi64EEENS7_ILi128EEESB_EEENS_10bfloat16_tEfNS_4arch4Sm90ELb0ELb0ELb1ELb1ELb1ELb1ELb0ELb0ELi2ELi1ELi2ELi1ELb0EEENS1_21CollectiveEpilogueBwdISC_SD_SF_Li256ELb1ELb0ELi1EEENS1_19SingleTileSchedulerILb1ELb0ELb0ELi128EEEEEEEEEvNT_6ParamsE)
        /*0404*/ 	.short	0x0210
        /*0406*/ 	.short	0x06f0


	//----- nvinfo : EIATTR_SW_WAR
	.align		4
.L_506:
        /*0408*/ 	.byte	0x04, 0x36
        /*040a*/ 	.short	(.L_508 - .L_507)
.L_507:
        /*040c*/ 	.word	0x00000008
.L_508:


//--------------------- .nv.info._ZN7cutlass13device_kernelIN5flash11enable_sm90INS1_16FlashAttnBwdSm90INS1_25CollectiveMainloopBwdSm90ILi2ELi2ELi2EN4cute5tupleIJNS5_1CILi1EEES8_S8_EEENS6_IJNS7_ILi64EEENS7_ILi128EEESB_EEENS_10bfloat16_tEfNS_4arch4Sm90ELb0ELb0ELb1ELb1ELb0ELb1ELb0ELb0ELi2ELi1ELi2ELi1ELb0EEENS1_24CollectiveEpilogueBwdGQAISC_fSF_Li256ELb1ELb0EEENS1_19SingleTileSchedulerILb1ELb0ELb0ELi128EEEEEEEEEvNT_6ParamsE --------------------------
	.section	.nv.info._ZN7cutlass13device_kernelIN5flash11enable_sm90INS1_16FlashAttnBwdSm90INS1_25CollectiveMainloopBwdSm90ILi2ELi2ELi2EN4cute5tupleIJNS5_1CILi1EEES8_S8_EEENS6_IJNS7_ILi64EEENS7_ILi128EEESB_EEENS_10bfloat16_tEfNS_4arch4Sm90ELb0ELb0ELb1ELb1ELb0ELb1ELb0ELb0ELi2ELi1ELi2ELi1ELb0EEENS1_24CollectiveEpilogueBwdGQAISC_fSF_Li256ELb1ELb0EEENS1_19SingleTileSchedulerILb1ELb0ELb0ELi128EEEEEEEEEvNT_6ParamsE,"",@"SHT_CUDA_INFO"
	.sectionflags	@""
	.align	4


	//----- nvinfo : EIATTR_CUDA_API_VERSION
	.align		4
        /*0000*/ 	.byte	0x04, 0x37
        /*0002*/ 	.short	(.L_510 - .L_509)
.L_509:
        /*0004*/ 	.word	0x00000082


	//----- nvinfo : EIATTR_KPARAM_INFO
	.align		4
.L_510:
        /*0008*/ 	.byte	0x04, 0x17
        /*000a*/ 	.short	(.L_512 - .L_511)
.L_511:
        /*000c*/ 	.word	0x00000000
        /*0010*/ 	.short	0x0000
        /*0012*/ 	.short	0x0070
        /*0014*/ 	.byte	0x00, 0xf0, 0x01, 0x1a


	//----- nvinfo : EIATTR_SPARSE_MMA_MASK
	.align		4
.L_512:
        /*0018*/ 	.byte	0x03, 0x50
        /*001a*/ 	.short	0x0000


	//----- nvinfo : EIATTR_MAXREG_COUNT
	.align		4
        /*001c*/ 	.byte	0x03, 0x1b
        /*001e*/ 	.short	0x00a8


	//----- nvinfo : EIATTR_NUM_BARRIERS
	.align		4
        /*0020*/ 	.byte	0x02, 0x4c
        /*0022*/ 	.byte	0x10
	.zero		1


	//----- nvinfo : EIATTR_EXTERNS
	.align		4
        /*0024*/ 	.byte	0x04, 0x0f
        /*0026*/ 	.short	(.L_514 - .L_513)


	//   ....[0]....
	.align		4
.L_513:
        /*0028*/ 	.word	index@(__assertfail)


	//----- nvinfo : EIATTR_ANNOTATIONS
	.align		4
.L_514:
        /*002c*/ 	.byte	0x04, 0x55
        /*002e*/ 	.short	(.L_516 - .L_515)


	//   ....[0]....
.L_515:
        /*0030*/ 	.word	0x00000001
        /*0034*/ 	.byte	0x60, 0x05, 0x00, 0x00, 0x01, 0x00, 0x00, 0x00, 0x40, 0x16, 0x00, 0x00, 0x01, 0x00, 0x00, 0x00
        /*0044*/ 	.byte	0x30, 0x74, 0x00, 0x00, 0x01, 0x00, 0x00, 0x00, 0x60, 0x74, 0x00, 0x00, 0x01, 0x00, 0x00, 0x00
        /*0054*/ 	.byte	0x70, 0x81, 0x00, 0x00


	//----- nvinfo : EIATTR_MERCURY_ISA_VERSION
	.align		4
.L_516:
        /*0058*/ 	.byte	0x03, 0x5f
        /*005a*/ 	.short	0x0101


	//----- nvinfo : EIATTR_INT_WARP_WIDE_INSTR_OFFSETS
	.align		4
        /*005c*/ 	.byte	0x04, 0x31
        /*005e*/ 	.short	(.L_518 - .L_517)


	//   ....[0]....
.L_517:
        /*0060*/ 	.word	0x00000180


	//   ....[1]....
        /*0064*/ 	.word	0x00000240


	//   ....[2]....
        /*0068*/ 	.word	0x00006430


	//----- nvinfo : EIATTR_COOP_GROUP_MASK_REGIDS
	.align		4
.L_518:
        /*006c*/ 	.byte	0x04, 0x29
        /*006e*/ 	.short	(.L_520 - .L_519)


	//   ....[0]....
.L_519:
        /*0070*/ 	.word	0xffffffff


	//   ....[1]....
        /*0074*/ 	.word	0xffffffff


	//   ....[2]....
        /*0078*/ 	.word	0xffffffff


	//   ....[3]....
        /*007c*/ 	.word	0xffffffff


	//   ....[4]....
        /*0080*/ 	.word	0xffffffff


	//   ....[5]....
        /*0084*/ 	.word	0xffffffff


	//   ....[6]....
        /*0088*/ 	.word	0xffffffff


	//   ....[7]....
        /*008c*/ 	.word	0x0500000f


	//----- nvinfo : EIATTR_COOP_GROUP_INSTR_OFFSETS
	.align		4
.L_520:
        /*0090*/ 	.byte	0x04, 0x28
        /*0092*/ 	.short	(.L_522 - .L_521)


	//   ....[0]....
.L_521:
        /*0094*/ 	.word	0x00000060


	//   ....[1]....
        /*0098*/ 	.word	0x00000190


	//   ....[2]....
        /*009c*/ 	.word	0x00000220


	//   ....[3]....
        /*00a0*/ 	.word	0x000003a0


	//   ....[4]....
        /*00a4*/ 	.word	0x00000610


	//   ....[5]....
        /*00a8*/ 	.word	0x00001360


	//   ....[6]....
        /*00ac*/ 	.word	0x00005190


	//   ....[7]....
        /*00b0*/ 	.word	0x000083e0


	//----- nvinfo : EIATTR_REG_RECONFIG
	.align		4
.L_522:
        /*00b4*/ 	.byte	0x01, 0x54
	.zero		2


	//----- nvinfo : EIATTR_SYSCALL_OFFSETS
	.align		4
        /*00b8*/ 	.byte	0x04, 0x46
        /*00ba*/ 	.short	(.L_524 - .L_523)


	//   ....[0]....
.L_523:
        /*00bc*/ 	.word	0x00000fa0


	//   ....[1]....
        /*00c0*/ 	.word	0x00001090


	//   ....[2]....
        /*00c4*/ 	.word	0x000011f0


	//   ....[3]....
        /*00c8*/ 	.word	0x000012e0


	//----- nvinfo : EIATTR_MBARRIER_INSTR_OFFSETS
	.align		4
.L_524:
        /*00cc*/ 	.byte	0x04, 0x39
        /*00ce*/ 	.short	(.L_526 - .L_525)


	//   ....[0]....
.L_525:
        /*00d0*/ 	.word	0x00000260
        /*00d4*/ 	.word	0x000000ff
        /*00d8*/ 	.word	0x00030800
        /*00dc*/ 	.short	0x0100
        /*00de*/ 	.byte	0x06
	.zero		1


	//   ....[1]....
        /*00e0*/ 	.word	0x00000350
        /*00e4*/ 	.word	0x000000ff
        /*00e8*/ 	.word	0x00030810
        /*00ec*/ 	.short	0x0100
        /*00ee*/ 	.byte	0x08
	.zero		1


	//   ....[2]....
        /*00f0*/ 	.word	0x00000360
        /*00f4*/ 	.word	0x000000ff
        /*00f8*/ 	.word	0x00030820
        /*00fc*/ 	.short	0x0100
        /*00fe*/ 	.byte	0x08
	.zero		1


	//   ....[3]....
        /*0100*/ 	.word	0x00000370
        /*0104*/ 	.word	0x000000ff
        /*0108*/ 	.word	0x00030818
        /*010c*/ 	.short	0x0100
        /*010e*/ 	.byte	0x08
	.zero		1


	//   ....[4]....
        /*0110*/ 	.word	0x00000380
        /*0114*/ 	.word	0x000000ff
        /*0118*/ 	.word	0x00030828
        /*011c*/ 	.short	0x0100
        /*011e*/ 	.byte	0x08
	.zero		1


	//   ....[5]....
        /*0120*/ 	.word	0x000004b0
        /*0124*/ 	.word	0x000000ff
        /*0128*/ 	.word	0x00030830
        /*012c*/ 	.short	0x0100
        /*012e*/ 	.byte	0x08
	.zero		1


	//   ....[6]....
        /*0130*/ 	.word	0x000004c0
        /*0134*/ 	.word	0x000000ff
        /*0138*/ 	.word	0x00030840
        /*013c*/ 	.short	0x0100
        /*013e*/ 	.byte	0x08
	.zero		1


	//   ....[7]....
        /*0140*/ 	.word	0x000004d0
        /*0144*/ 	.word	0x000000ff
        /*0148*/ 	.word	0x00030838
        /*014c*/ 	.short	0x0100
        /*014e*/ 	.byte	0x08
	.zero		1


	//   ....[8]....
        /*0150*/ 	.word	0x000004e0
        /*0154*/ 	.word	0x000000ff
        /*0158*/ 	.word	0x00030848
        /*015c*/ 	.short	0x0100
        /*015e*/ 	.byte	0x08
	.zero		1


	//   ....[9]....
        /*0160*/ 	.word	0x000013b0
        /*0164*/ 	.word	0x00000010
        /*0168*/ 	.word	0x00030800
        /*016c*/ 	.short	0x010a
        /*016e*/ 	.byte	0x3f
	.zero		1


	//   ....[10]....
        /*0170*/ 	.word	0x00001620
        /*0174*/ 	.word	0x00000010
        /*0178*/ 	.word	0x00030800
        /*017c*/ 	.short	0x010a
        /*017e*/ 	.byte	0x3f
	.zero		1


	//   ....[11]....
        /*0180*/ 	.word	0x00001b30
        /*0184*/ 	.word	0x00000002
        /*0188*/ 	.word	0x00030810
        /*018c*/ 	.short	0x010a
        /*018e*/ 	.byte	0x3f
	.zero		1


	//   ....[12]....
        /*0190*/ 	.word	0x00001b70
        /*0194*/ 	.word	0x00000002
        /*0198*/ 	.word	0x00030810
        /*019c*/ 	.short	0x010a
        /*019e*/ 	.byte	0x3f
	.zero		1


	//   ....[13]....
        /*01a0*/ 	.word	0x000020a0
        /*01a4*/ 	.word	0x00000002
        /*01a8*/ 	.word	0x00030830
        /*01ac*/ 	.short	0x010a
        /*01ae*/ 	.byte	0x3f
	.zero		1


	//   ....[14]....
        /*01b0*/ 	.word	0x00002120
        /*01b4*/ 	.word	0x00000002
        /*01b8*/ 	.word	0x00030830
        /*01bc*/ 	.short	0x010a
        /*01be*/ 	.byte	0x3f
	.zero		1


	//   ....[15]....
        /*01c0*/ 	.word	0x000040a0
        /*01c4*/ 	.word	0x00000000
        /*01c8*/ 	.word	0x00000000
        /*01cc*/ 	.short	0x0101
        /*01ce*/ 	.byte	0x3f
	.zero		1


	//   ....[16]....
        /*01d0*/ 	.word	0x000043b0
        /*01d4*/ 	.word	0x00000002
        /*01d8*/ 	.word	0x00000000
        /*01dc*/ 	.short	0x0101
        /*01de*/ 	.byte	0x3f
	.zero		1


	//   ....[17]....
        /*01e0*/ 	.word	0x00006930
        /*01e4*/ 	.word	0x0000000c
        /*01e8*/ 	.word	0x00030820
        /*01ec*/ 	.short	0x010a
        /*01ee*/ 	.byte	0x3f
	.zero		1


	//   ....[18]....
        /*01f0*/ 	.word	0x00006f10
        /*01f4*/ 	.word	0x0000000c
        /*01f8*/ 	.word	0x00030840
        /*01fc*/ 	.short	0x010a
        /*01fe*/ 	.byte	0x3f
	.zero		1


	//   ....[19]....
        /*0200*/ 	.word	0x000071c0
        /*0204*/ 	.word	0x0000000c
        /*0208*/ 	.word	0x00030828
        /*020c*/ 	.short	0x010a
        /*020e*/ 	.byte	0x3f
	.zero		1


	//   ....[20]....
        /*0210*/ 	.word	0x000073f0
        /*0214*/ 	.word	0x0000000c
        /*0218*/ 	.word	0x00030848
        /*021c*/ 	.short	0x010a
        /*021e*/ 	.byte	0x3f
	.zero		1


	//   ....[21]....
        /*0220*/ 	.word	0x00007670
        /*0224*/ 	.word	0x0000000c
        /*0228*/ 	.word	0x00030820
        /*022c*/ 	.short	0x010a
        /*022e*/ 	.byte	0x3f
	.zero		1


	//   ....[22]....
        /*0230*/ 	.word	0x00007900
        /*0234*/ 	.word	0x0000000c
        /*0238*/ 	.word	0x00030840
        /*023c*/ 	.short	0x010a
        /*023e*/ 	.byte	0x3f
	.zero		1


	//   ....[23]....
        /*0240*/ 	.word	0x00007b80
        /*0244*/ 	.word	0x0000000c
        /*0248*/ 	.word	0x00030828
        /*024c*/ 	.short	0x010a
        /*024e*/ 	.byte	0x3f
	.zero		1


	//   ....[24]....
        /*0250*/ 	.word	0x00007de0
        /*0254*/ 	.word	0x00000004
        /*0258*/ 	.word	0x00030840
        /*025c*/ 	.short	0x010a
        /*025e*/ 	.byte	0x3f
	.zero		1


	//   ....[25]....
        /*0260*/ 	.word	0x00008260
        /*0264*/ 	.word	0x00000007
        /*0268*/ 	.word	0x00000000
        /*026c*/ 	.short	0x010a
        /*026e*/ 	.byte	0x3f
	.zero		1


	//   ....[26]....
        /*0270*/ 	.word	0x000082b0
        /*0274*/ 	.word	0x0000000b
        /*0278*/ 	.word	0x00000000
        /*027c*/ 	.short	0x010a
        /*027e*/ 	.byte	0x3f
	.zero		1


	//   ....[27]....
        /*0280*/ 	.word	0x00008310
        /*0284*/ 	.word	0x00000009
        /*0288*/ 	.word	0x00000000
        /*028c*/ 	.short	0x010a
        /*028e*/ 	.byte	0x3f
	.zero		1


	//   ....[28]....
        /*0290*/ 	.word	0x00008340
        /*0294*/ 	.word	0x00000003
        /*0298*/ 	.word	0x00000000
        /*029c*/ 	.short	0x010a
        /*029e*/ 	.byte	0x3f
	.zero		1


	//   ....[29]....
        /*02a0*/ 	.word	0x00008410
        /*02a4*/ 	.word	0x00000010
        /*02a8*/ 	.word	0x00030800
        /*02ac*/ 	.short	0x010a
        /*02ae*/ 	.byte	0x3f
	.zero		1


	//   ....[30]....
        /*02b0*/ 	.word	0x00008460
        /*02b4*/ 	.word	0x00000002
        /*02b8*/ 	.word	0x00030810
        /*02bc*/ 	.short	0x010a
        /*02be*/ 	.byte	0x3f
	.zero		1


	//   ....[31]....
        /*02c0*/ 	.word	0x000084b0
        /*02c4*/ 	.word	0x00000002
        /*02c8*/ 	.word	0x00030830
        /*02cc*/ 	.short	0x010a
        /*02ce*/ 	.byte	0x3f
	.zero		1


	//   ....[32]....
        /*02d0*/ 	.word	0x00008500
        /*02d4*/ 	.word	0x0000000c
        /*02d8*/ 	.word	0x00030820
        /*02dc*/ 	.short	0x010a
        /*02de*/ 	.byte	0x3f
	.zero		1


	//   ....[33]....
        /*02e0*/ 	.word	0x00008550
        /*02e4*/ 	.word	0x0000000c
        /*02e8*/ 	.word	0x00030840
        /*02ec*/ 	.short	0x010a
        /*02ee*/ 	.byte	0x3f
	.zero		1


	//   ....[34]....
        /*02f0*/ 	.word	0x000085a0
        /*02f4*/ 	.word	0x0000000c
        /*02f8*/ 	.word	0x00030828
        /*02fc*/ 	.short	0x010a
        /*02fe*/ 	.byte	0x3f
	.zero		1


	//   ....[35]....
        /*0300*/ 	.word	0x000085f0
        /*0304*/ 	.word	0x0000000c
        /*0308*/ 	.word	0x00030848
        /*030c*/ 	.short	0x010a
        /*030e*/ 	.byte	0x3f
	.zero		1


	//   ....[36]....
        /*0310*/ 	.word	0x00008650
        /*0314*/ 	.word	0x0000000c
        /*0318*/ 	.word	0x00030820
        /*031c*/ 	.short	0x010a
        /*031e*/ 	.byte	0x3f
	.zero		1


	//   ....[37]....
        /*0320*/ 	.word	0x000086a0
        /*0324*/ 	.word	0x0000000c
        /*0328*/ 	.word	0x00030840
        /*032c*/ 	.short	0x010a
        /*032e*/ 	.byte	0x3f
	.zero		1


	//   ....[38]....
        /*0330*/ 	.word	0x000086f0
        /*0334*/ 	.word	0x0000000c
        /*0338*/ 	.word	0x00030828
        /*033c*/ 	.short	0x010a
        /*033e*/ 	.byte	0x3f
	.zero		1


	//   ....[39]....
        /*0340*/ 	.word	0x00008740
        /*0344*/ 	.word	0x00000004
        /*0348*/ 	.word	0x00030840
        /*034c*/ 	.short	0x010a
        /*034e*/ 	.byte	0x3f
	.zero		1


	//   ....[40]....
        /*0350*/ 	.word	0x00008820
        /*0354*/ 	.word	0x00000007
        /*0358*/ 	.word	0x00000000
        /*035c*/ 	.short	0x010a
        /*035e*/ 	.byte	0x3f
	.zero		1


	//   ....[41]....
        /*0360*/ 	.word	0x00008870
        /*0364*/ 	.word	0x0000000b
        /*0368*/ 	.word	0x00000000
        /*036c*/ 	.short	0x010a
        /*036e*/ 	.byte	0x3f
	.zero		1


	//   ....[42]....
        /*0370*/ 	.word	0x000088c0
        /*0374*/ 	.word	0x00000009
        /*0378*/ 	.word	0x00000000
        /*037c*/ 	.short	0x010a
        /*037e*/ 	.byte	0x3f
	.zero		1


	//----- nvinfo : EIATTR_NUM_MBARRIERS
	.align		4
.L_526:
        /*0380*/ 	.byte	0x03, 0x38
        /*0382*/ 	.short	0x0009


	//----- nvinfo : EIATTR_EXIT_INSTR_OFFSETS
	.align		4
        /*0384*/ 	.byte	0x04, 0x1c
        /*0386*/ 	.short	(.L_528 - .L_527)


	//   ....[0]....
.L_527:
        /*0388*/ 	.word	0x00008390


	//----- nvinfo : EIATTR_MAX_THREADS
	.align		4
.L_528:
        /*038c*/ 	.byte	0x04, 0x05
        /*038e*/ 	.short	(.L_530 - .L_529)
.L_529:
        /*0390*/ 	.word	0x00000180
        /*0394*/ 	.word	0x00000001
        /*0398*/ 	.word	0x00000001


	//----- nvinfo : EIATTR_CRS_STACK_SIZE
	.align		4
.L_530:
        /*039c*/ 	.byte	0x04, 0x1e
        /*039e*/ 	.short	(.L_532 - .L_531)
.L_531:
        /*03a0*/ 	.word	0x00000000


	//----- nvinfo : EIATTR_CBANK_PARAM_SIZE
	.align		4
.L_532:
        /*03a4*/ 	.byte	0x03, 0x19
        /*03a6*/ 	.short	0x06f0


	//----- nvinfo : EIATTR_PARAM_CBANK
	.align		4
        /*03a8*/ 	.byte	0x04, 0x0a
        /*03aa*/ 	.short	(.L_534 - .L_533)
	.align		4
.L_533:
        /*03ac*/ 	.word	index@(.nv.constant0._ZN7cutlass13device_kernelIN5flash11enable_sm90INS1_16FlashAttnBwdSm90INS1_25CollectiveMainloopBwdSm90ILi2ELi2ELi2EN4cute5tupleIJNS5_1CILi1EEES8_S8_EEENS6_IJNS7_ILi64EEENS7_ILi128EEESB_EEENS_10bfloat16_tEfNS_4arch4Sm90ELb0ELb0ELb1ELb1ELb0ELb1ELb0ELb0ELi2ELi1ELi2ELi1ELb0EEENS1_24CollectiveEpilogueBwdGQAISC_fSF_Li256ELb1ELb0EEENS1_19SingleTileSchedulerILb1ELb0ELb0ELi128EEEEEEEEEvNT_6ParamsE)
        /*03b0*/ 	.short	0x0210
        /*03b2*/ 	.short	0x06f0


	//----- nvinfo : EIATTR_SW_WAR
	.align		4
.L_534:
        /*03b4*/ 	.byte	0x04, 0x36
        /*03b6*/ 	.short	(.L_536 - .L_535)
.L_535:
        /*03b8*/ 	.word	0x00000008
.L_536:


//--------------------- .nv.info._ZN7cutlass13device_kernelIN5flash11enable_sm90INS1_16FlashAttnBwdSm90INS1_25CollectiveMainloopBwdSm90ILi2ELi2ELi2EN4cute5tupleIJNS5_1CILi1EEES8_S8_EEENS6_IJNS7_ILi64EEENS7_ILi128EEESB_EEENS_10bfloat16_tEfNS_4arch4Sm90ELb0ELb0ELb1ELb1ELb1ELb1ELb0ELb0ELi2ELi1ELi2ELi1ELb0EEENS1_24CollectiveEpilogueBwdGQAISC_fSF_Li256ELb1ELb1EEENS1_19SingleTileSchedulerILb1ELb0ELb0ELi128EEEEEEEEEvNT_6ParamsE --------------------------
	.section	.nv.info._ZN7cutlass13device_kernelIN5flash11enable_sm90INS1_16FlashAttnBwdSm90INS1_25CollectiveMainloopBwdSm90ILi2ELi2ELi2EN4cute5tupleIJNS5_1CILi1EEES8_S8_EEENS6_IJNS7_ILi64EEENS7_ILi128EEESB_EEENS_10bfloat16_tEfNS_4arch4Sm90ELb0ELb0ELb1ELb1ELb1ELb1ELb0ELb0ELi2ELi1ELi2ELi1ELb0EEENS1_24CollectiveEpilogueBwdGQAISC_fSF_Li256ELb1ELb1EEENS1_19SingleTileSchedulerILb1ELb0ELb0ELi128EEEEEEEEEvNT_6ParamsE,"",@"SHT_CUDA_INFO"
	.sectionflags	@""
	.align	4


	//----- nvinfo : EIATTR_CUDA_API_VERSION
	.align		4
        /*0000*/ 	.byte	0x04, 0x37
        /*0002*/ 	.short	(.L_538 - .L_537)
.L_537:
        /*0004*/ 	.word	0x00000082


	//----- nvinfo : EIATTR_KPARAM_INFO
	.align		4
.L_538:
        /*0008*/ 	.byte	0x04, 0x17
        /*000a*/ 	.short	(.L_540 - .L_539)
.L_539:
        /*000c*/ 	.word	0x00000000
        /*0010*/ 	.short	0x0000
        /*0012*/ 	.short	0x0070
        /*0014*/ 	.byte	0x00, 0xf0, 0x01, 0x1a


	//----- nvinfo : EIATTR_SPARSE_MMA_MASK
	.align		4
.L_540:
        /*0018*/ 	.byte	0x03, 0x50
        /*001a*/ 	.short	0x0000


	//----- nvinfo : EIATTR_MAXREG_COUNT
	.align		4
        /*001c*/ 	.byte	0x03, 0x1b
        /*001e*/ 	.short	0x00a8


	//----- nvinfo : EIATTR_NUM_BARRIERS
	.align		4
        /*0020*/ 	.byte	0x02, 0x4c
        /*0022*/ 	.byte	0x10
	.zero		1


	//----- nvinfo : EIATTR_EXTERNS
	.align		4
        /*0024*/ 	.byte	0x04, 0x0f
        /*0026*/ 	.short	(.L_542 - .L_541)


	//   ....[0]....
	.align		4
.L_541:
        /*0028*/ 	.word	index@(__assertfail)


	//----- nvinfo : EIATTR_ANNOTATIONS
	.align		4
.L_542:
        /*002c*/ 	.byte	0x04, 0x55
        /*002e*/ 	.short	(.L_544 - .L_543)


	//   ....[0]....
.L_543:
        /*0030*/ 	.word	0x00000001
        /*0034*/ 	.byte	0x60, 0x05, 0x00, 0x00, 0x01, 0x00, 0x00, 0x00, 0x40, 0x16, 0x00, 0x00, 0x01, 0x00, 0x00, 0x00
        /*0044*/ 	.byte	0xd0, 0x80, 0x00, 0x00, 0x01, 0x00, 0x00, 0x00, 0x00, 0x81, 0x00, 0x00, 0x01, 0x00, 0x00, 0x00
        /*0054*/ 	.byte	0x10, 0x8e, 0x00, 0x00


	//----- nvinfo : EIATTR_MERCURY_ISA_VERSION
	.align		4
.L_544:
        /*0058*/ 	.byte	0x03, 0x5f
        /*005a*/ 	.short	0x0101


	//----- nvinfo : EIATTR_INT_WARP_WIDE_INSTR_OFFSETS
	.align		4
        /*005c*/ 	.byte	0x04, 0x31
        /*005e*/ 	.short	(.L_546 - .L_545)


	//   ....[0]....
.L_545:
        /*0060*/ 	.word	0x00000180


	//   ....[1]....
        /*0064*/ 	.word	0x00000240


	//   ....[2]....
        /*0068*/ 	.word	0x00006310


	//   ....[3]....
        /*006c*/ 	.word	0x00006780


	//   ....[4]....
        /*0070*/ 	.word	0x00006d50


	//   ....[5]....
        /*0074*/ 	.word	0x000070d0


	//----- nvinfo : EIATTR_COOP_GROUP_MASK_REGIDS
	.align		4
.L_546:
        /*0078*/ 	.byte	0x04, 0x29
        /*007a*/ 	.short	(.L_548 - .L_547)


	//   ....[0]....
.L_547:
        /*007c*/ 	.word	0xffffffff


	//   ....[1]....
        /*0080*/ 	.word	0xffffffff


	//   ....[2]....
        /*0084*/ 	.word	0xffffffff


	//   ....[3]....
        /*0088*/ 	.word	0xffffffff


	//   ....[4]....
        /*008c*/ 	.word	0xffffffff


	//   ....[5]....
        /*0090*/ 	.word	0xffffffff


	//   ....[6]....
        /*0094*/ 	.word	0xffffffff


	//   ....[7]....
        /*0098*/ 	.word	0xffffffff


	//   ....[8]....
        /*009c*/ 	.word	0xffffffff


	//   ....[9]....
        /*00a0*/ 	.word	0xffffffff


	//   ....[10]....
        /*00a4*/ 	.word	0xffffffff


	//   ....[11]....
        /*00a8*/ 	.word	0xffffffff


	//   ....[12]....
        /*00ac*/ 	.word	0xffffffff


	//   ....[13]....
        /*00b0*/ 	.word	0xffffffff


	//   ....[14]....
        /*00b4*/ 	.word	0xffffffff


	//   ....[15]....
        /*00b8*/ 	.word	0xffffffff


	//   ....[16]....
        /*00bc*/ 	.word	0xffffffff


	//   ....[17]....
        /*00c0*/ 	.word	0x0500000f


	//   ....[18]....
        /*00c4*/ 	.word	0x0500000f


	//   ....[19]....
        /*00c8*/ 	.word	0x0500000f


	//   ....[20]....
        /*00cc*/ 	.word	0x0500000f


	//   ....[21]....
        /*00d0*/ 	.word	0x0500000f


	//   ....[22]....
        /*00d4*/ 	.word	0x0500000f


	//----- nvinfo : EIATTR_COOP_GROUP_INSTR_OFFSETS
	.align		4
.L_548:
        /*00d8*/ 	.byte	0x04, 0x28
        /*00da*/ 	.short	(.L_550 - .L_549)


	//   ....[0]....
.L_549:
        /*00dc*/ 	.word	0x00000060


	//   ....[1]....
        /*00e0*/ 	.word	0x00000190


	//   ....[2]....
        /*00e4*/ 	.word	0x00000220


	//   ....[3]....
        /*00e8*/ 	.word	0x000003a0


	//   ....[4]....
        /*00ec*/ 	.word	0x00000610


	//   ....[5]....
        /*00f0*/ 	.word	0x00001360


	//   ....[6]....
        /*00f4*/ 	.word	0x00004f30


	//   ....[7]....
        /*00f8*/ 	.word	0x000050c0


	//   ....[8]....
        /*00fc*/ 	.word	0x00005390


	//   ....[9]....
        /*0100*/ 	.word	0x00005520


	//   ....[10]....
        /*0104*/ 	.word	0x00005630


	//   ....[11]....
        /*0108*/ 	.word	0x00005fb0


	//   ....[12]....
        /*010c*/ 	.word	0x00006240


	//   ....[13]....
        /*0110*/ 	.word	0x00006480


	//   ....[14]....
        /*0114*/ 	.word	0x000066b0


	//   ....[15]....
        /*0118*/ 	.word	0x00006960


	//   ....[16]....
        /*011c*/ 	.word	0x00006c90


	//   ....[17]....
        /*0120*/ 	.word	0x00009080


	//   ....[18]....
        /*0124*/ 	.word	0x000091d0


	//   ....[19]....
        /*0128*/ 	.word	0x00009240


	//   ....[20]....
        /*012c*/ 	.word	0x000092b0


	//   ....[21]....
        /*0130*/ 	.word	0x00009320


	//   ....[22]....
        /*0134*/ 	.word	0x00009390


	//----- nvinfo : EIATTR_REG_RECONFIG
	.align		4
.L_550:
        /*0138*/ 	.byte	0x01, 0x54
	.zero		2


	//----- nvinfo : EIATTR_SYSCALL_OFFSETS
	.align		4
        /*013c*/ 	.byte	0x04, 0x46
        /*013e*/ 	.short	(.L_552 - .L_551)


	//   ....[0]....
.L_551:
        /*0140*/ 	.word	0x00000fa0


	//   ....[1]....
        /*0144*/ 	.word	0x00001090


	//   ....[2]....
        /*0148*/ 	.word	0x000011f0


	//   ....[3]....
        /*014c*/ 	.word	0x000012e0


	//----- nvinfo : EIATTR_MBARRIER_INSTR_OFFSETS
	.align		4
.L_552:
        /*0150*/ 	.byte	0x04, 0x39
        /*0152*/ 	.short	(.L_554 - .L_553)


	//   ....[0]....
.L_553:
        /*0154*/ 	.word	0x00000260
        /*0158*/ 	.word	0x000000ff
        /*015c*/ 	.word	0x00030800
        /*0160*/ 	.short	0x0100
        /*0162*/ 	.byte	0x06
	.zero		1


	//   ....[1]....
        /*0164*/ 	.word	0x00000350
        /*0168*/ 	.word	0x000000ff
        /*016c*/ 	.word	0x00030810
        /*0170*/ 	.short	0x0100
        /*0172*/ 	.byte	0x08
	.zero		1


	//   ....[2]....
        /*0174*/ 	.word	0x00000360
        /*0178*/ 	.word	0x000000ff
        /*017c*/ 	.word	0x00030820
        /*0180*/ 	.short	0x0100
        /*0182*/ 	.byte	0x08
	.zero		1


	//   ....[3]....
        /*0184*/ 	.word	0x00000370
        /*0188*/ 	.word	0x000000ff
        /*018c*/ 	.word	0x00030818
        /*0190*/ 	.short	0x0100
        /*0192*/ 	.byte	0x08
	.zero		1


	//   ....[4]....
        /*0194*/ 	.word	0x00000380
        /*0198*/ 	.word	0x000000ff
        /*019c*/ 	.word	0x00030828
        /*01a0*/ 	.short	0x0100
        /*01a2*/ 	.byte	0x08
	.zero		1


	//   ....[5]....
        /*01a4*/ 	.word	0x000004b0
        /*01a8*/ 	.word	0x000000ff
        /*01ac*/ 	.word	0x00030830
        /*01b0*/ 	.short	0x0100
        /*01b2*/ 	.byte	0x08
	.zero		1


	//   ....[6]....
        /*01b4*/ 	.word	0x000004c0
        /*01b8*/ 	.word	0x000000ff
        /*01bc*/ 	.word	0x00030840
        /*01c0*/ 	.short	0x0100
        /*01c2*/ 	.byte	0x08
	.zero		1


	//   ....[7]....
        /*01c4*/ 	.word	0x000004d0
        /*01c8*/ 	.word	0x000000ff
        /*01cc*/ 	.word	0x00030838
        /*01d0*/ 	.short	0x0100
        /*01d2*/ 	.byte	0x08
	.zero		1


	//   ....[8]....
        /*01d4*/ 	.word	0x000004e0
        /*01d8*/ 	.word	0x000000ff
        /*01dc*/ 	.word	0x00030848
        /*01e0*/ 	.short	0x0100
        /*01e2*/ 	.byte	0x08
	.zero		1


	//   ....[9]....
        /*01e4*/ 	.word	0x000013b0
        /*01e8*/ 	.word	0x00000010
        /*01ec*/ 	.word	0x00030800
        /*01f0*/ 	.short	0x010a
        /*01f2*/ 	.byte	0x3f
	.zero		1


	//   ....[10]....
        /*01f4*/ 	.word	0x00001620
        /*01f8*/ 	.word	0x00000010
        /*01fc*/ 	.word	0x00030800
        /*0200*/ 	.short	0x010a
        /*0202*/ 	.byte	0x3f
	.zero		1


	//   ....[11]....
        /*0204*/ 	.word	0x00001b30
        /*0208*/ 	.word	0x00000002
        /*020c*/ 	.word	0x00030810
        /*0210*/ 	.short	0x010a
        /*0212*/ 	.byte	0x3f
	.zero		1


	//   ....[12]....
        /*0214*/ 	.word	0x00001b70
        /*0218*/ 	.word	0x00000002
        /*021c*/ 	.word	0x00030810
        /*0220*/ 	.short	0x010a
        /*0222*/ 	.byte	0x3f
	.zero		1


	//   ....[13]....
        /*0224*/ 	.word	0x000020a0
        /*0228*/ 	.word	0x00000002
        /*022c*/ 	.word	0x00030830
        /*0230*/ 	.short	0x010a
        /*0232*/ 	.byte	0x3f
	.zero		1


	//   ....[14]....
        /*0234*/ 	.word	0x00002120
        /*0238*/ 	.word	0x00000002
        /*023c*/ 	.word	0x00030830
        /*0240*/ 	.short	0x010a
        /*0242*/ 	.byte	0x3f
	.zero		1


	//   ....[15]....
        /*0244*/ 	.word	0x000040a0
        /*0248*/ 	.word	0x00000000
        /*024c*/ 	.word	0x00000000
        /*0250*/ 	.short	0x0101
        /*0252*/ 	.byte	0x3f
	.zero		1


	//   ....[16]....
        /*0254*/ 	.word	0x000043b0
        /*0258*/ 	.word	0x00000002
        /*025c*/ 	.word	0x00000000
        /*0260*/ 	.short	0x0101
        /*0262*/ 	.byte	0x3f
	.zero		1


	//   ....[17]....
        /*0264*/ 	.word	0x000075d0
        /*0268*/ 	.word	0x0000000c
        /*026c*/ 	.word	0x00030820
        /*0270*/ 	.short	0x010a
        /*0272*/ 	.byte	0x3f
	.zero		1


	//   ....[18]....
        /*0274*/ 	.word	0x00007bb0
        /*0278*/ 	.word	0x0000000c
        /*027c*/ 	.word	0x00030840
        /*0280*/ 	.short	0x010a
        /*0282*/ 	.byte	0x3f
	.zero		1


	//   ....[19]....
        /*0284*/ 	.word	0x00007e60
        /*0288*/ 	.word	0x0000000c
        /*028c*/ 	.word	0x00030828
        /*0290*/ 	.short	0x010a
        /*0292*/ 	.byte	0x3f
	.zero		1


	//   ....[20]....
        /*0294*/ 	.word	0x00008090
        /*0298*/ 	.word	0x0000000c
        /*029c*/ 	.word	0x00030848
        /*02a0*/ 	.short	0x010a
        /*02a2*/ 	.byte	0x3f
	.zero		1


	//   ....[21]....
        /*02a4*/ 	.word	0x00008310
        /*02a8*/ 	.word	0x0000000c
        /*02ac*/ 	.word	0x00030820
        /*02b0*/ 	.short	0x010a
        /*02b2*/ 	.byte	0x3f
	.zero		1


	//   ....[22]....
        /*02b4*/ 	.word	0x000085a0
        /*02b8*/ 	.word	0x0000000c
        /*02bc*/ 	.word	0x00030840
        /*02c0*/ 	.short	0x010a
        /*02c2*/ 	.byte	0x3f
	.zero		1


	//   ....[23]....
        /*02c4*/ 	.word	0x00008820
        /*02c8*/ 	.word	0x0000000c
        /*02cc*/ 	.word	0x00030828
        /*02d0*/ 	.short	0x010a
        /*02d2*/ 	.byte	0x3f
	.zero		1


	//   ....[24]....
        /*02d4*/ 	.word	0x00008a80
        /*02d8*/ 	.word	0x00000004
        /*02dc*/ 	.word	0x00030840
        /*02e0*/ 	.short	0x010a
        /*02e2*/ 	.byte	0x3f
	.zero		1


	//   ....[25]....
        /*02e4*/ 	.word	0x00008f00
        /*02e8*/ 	.word	0x00000007
        /*02ec*/ 	.word	0x00000000
        /*02f0*/ 	.short	0x010a
        /*02f2*/ 	.byte	0x3f
	.zero		1


	//   ....[26]....
        /*02f4*/ 	.word	0x00008f50
        /*02f8*/ 	.word	0x0000000b
        /*02fc*/ 	.word	0x00000000
        /*0300*/ 	.short	0x010a
        /*0302*/ 	.byte	0x3f
	.zero		1


	//   ....[27]....
        /*0304*/ 	.word	0x00008fb0
        /*0308*/ 	.word	0x00000009
        /*030c*/ 	.word	0x00000000
        /*0310*/ 	.short	0x010a
        /*0312*/ 	.byte	0x3f
	.zero		1


	//   ....[28]....
        /*0314*/ 	.word	0x00008fe0
        /*0318*/ 	.word	0x00000003
        /*031c*/ 	.word	0x00000000
        /*0320*/ 	.short	0x010a
        /*0322*/ 	.byte	0x3f
	.zero		1


	//   ....[29]....
        /*0324*/ 	.word	0x000090b0
        /*0328*/ 	.word	0x00000010
        /*032c*/ 	.word	0x00030800
        /*0330*/ 	.short	0x010a
        /*0332*/ 	.byte	0x3f
	.zero		1


	//   ....[30]....
        /*0334*/ 	.word	0x00009100
        /*0338*/ 	.word	0x00000002
        /*033c*/ 	.word	0x00030810
        /*0340*/ 	.short	0x010a
        /*0342*/ 	.byte	0x3f
	.zero		1


	//   ....[31]....
        /*0344*/ 	.word	0x00009150
        /*0348*/ 	.word	0x00000002
        /*034c*/ 	.word	0x00030830
        /*0350*/ 	.short	0x010a
        /*0352*/ 	.byte	0x3f
	.zero		1


	//   ....[32]....
        /*0354*/ 	.word	0x000093d0
        /*0358*/ 	.word	0x0000000c
        /*035c*/ 	.word	0x00030820
        /*0360*/ 	.short	0x010a
        /*0362*/ 	.byte	0x3f
	.zero		1


	//   ....[33]....
        /*0364*/ 	.word	0x00009420
        /*0368*/ 	.word	0x0000000c
        /*036c*/ 	.word	0x00030840
        /*0370*/ 	.short	0x010a
        /*0372*/ 	.byte	0x3f
	.zero		1


	//   ....[34]....
        /*0374*/ 	.word	0x00009470
        /*0378*/ 	.word	0x0000000c
        /*037c*/ 	.word	0x00030828
        /*0380*/ 	.short	0x010a
        /*0382*/ 	.byte	0x3f
	.zero		1


	//   ....[35]....
        /*0384*/ 	.word	0x000094c0
        /*0388*/ 	.word	0x0000000c
        /*038c*/ 	.word	0x00030848
        /*0390*/ 	.short	0x010a
        /*0392*/ 	.byte	0x3f
	.zero		1


	//   ....[36]....
        /*0394*/ 	.word	0x00009520
        /*0398*/ 	.word	0x0000000c
        /*039c*/ 	.word	0x00030820
        /*03a0*/ 	.short	0x010a
        /*03a2*/ 	.byte	0x3f
	.zero		1


	//   ....[37]....
        /*03a4*/ 	.word	0x00009570
        /*03a8*/ 	.word	0x0000000c
        /*03ac*/ 	.word	0x00030840
        /*03b0*/ 	.short	0x010a
        /*03b2*/ 	.byte	0x3f
	.zero		1


	//   ....[38]....
        /*03b4*/ 	.word	0x000095c0
        /*03b8*/ 	.word	0x0000000c
        /*03bc*/ 	.word	0x00030828
        /*03c0*/ 	.short	0x010a
        /*03c2*/ 	.byte	0x3f
	.zero		1


	//   ....[39]....
        /*03c4*/ 	.word	0x00009610
        /*03c8*/ 	.word	0x00000004
        /*03cc*/ 	.word	0x00030840
        /*03d0*/ 	.short	0x010a
        /*03d2*/ 	.byte	0x3f
	.zero		1


	//   ....[40]....
        /*03d4*/ 	.word	0x000096f0
        /*03d8*/ 	.word	0x00000007
        /*03dc*/ 	.word	0x00000000
        /*03e0*/ 	.short	0x010a
        /*03e2*/ 	.byte	0x3f
	.zero		1


	//   ....[41]....
        /*03e4*/ 	.word	0x00009740
        /*03e8*/ 	.word	0x0000000b
        /*03ec*/ 	.word	0x00000000
        /*03f0*/ 	.short	0x010a
        /*03f2*/ 	.byte	0x3f
	.zero		1


	//   ....[42]....
        /*03f4*/ 	.word	0x00009790
        /*03f8*/ 	.word	0x00000009
        /*03fc*/ 	.word	0x00000000
        /*0400*/ 	.short	0x010a
        /*0402*/ 	.byte	0x3f
	.zero		1


	//----- nvinfo : EIATTR_NUM_MBARRIERS
	.align		4
.L_554:
        /*0404*/ 	.byte	0x03, 0x38
        /*0406*/ 	.short	0x0009


	//----- nvinfo : EIATTR_EXIT_INSTR_OFFSETS
	.align		4
        /*0408*/ 	.byte	0x04, 0x1c
        /*040a*/ 	.short	(.L_556 - .L_555)


	//   ....[0]....
.L_555:
        /*040c*/ 	.word	0x00009030


	//----- nvinfo : EIATTR_MAX_THREADS
	.align		4
.L_556:
        /*0410*/ 	.byte	0x04, 0x05
        /*0412*/ 	.short	(.L_558 - .L_557)
.L_557:
        /*0414*/ 	.word	0x00000180
        /*0418*/ 	.word	0x00000001
        /*041c*/ 	.word	0x00000001


	//----- nvinfo : EIATTR_CRS_STACK_SIZE
	.align		4
.L_558:
        /*0420*/ 	.byte	0x04, 0x1e
        /*0422*/ 	.short	(.L_560 - .L_559)
.L_559:
        /*0424*/ 	.word	0x00000000


	//----- nvinfo : EIATTR_CBANK_PARAM_SIZE
	.align		4
.L_560:
        /*0428*/ 	.byte	0x03, 0x19
        /*042a*/ 	.short	0x06f0


	//----- nvinfo : EIATTR_PARAM_CBANK
	.align		4
        /*042c*/ 	.byte	0x04, 0x0a
        /*042e*/ 	.short	(.L_562 - .L_561)
	.align		4
.L_561:
        /*0430*/ 	.word	index@(.nv.constant0._ZN7cutlass13device_kernelIN5flash11enable_sm90INS1_16FlashAttnBwdSm90INS1_25CollectiveMainloopBwdSm90ILi2ELi2ELi2EN4cute5tupleIJNS5_1CILi1EEES8_S8_EEENS6_IJNS7_ILi64EEENS7_ILi128EEESB_EEENS_10bfloat16_tEfNS_4arch4Sm90ELb0ELb0ELb1ELb1ELb1ELb1ELb0ELb0ELi2ELi1ELi2ELi1ELb0EEENS1_24CollectiveEpilogueBwdGQAISC_fSF_Li256ELb1ELb1EEENS1_19SingleTileSchedulerILb1ELb0ELb0ELi128EEEEEEEEEvNT_6ParamsE)
        /*0434*/ 	.short	0x0210
        /*0436*/ 	.short	0x06f0


	//----- nvinfo : EIATTR_SW_WAR
	.align		4
.L_562:
        /*0438*/ 	.byte	0x04, 0x36
        /*043a*/ 	.short	(.L_564 - .L_563)
.L_563:
        /*043c*/ 	.word	0x00000008
.L_564:


//--------------------- .nv.info._ZN7cutlass13device_kernelIN5flash11enable_sm90INS1_16FlashAttnBwdSm90INS1_25CollectiveMainloopBwdSm90ILi2ELi2ELi2EN4cute5tupleIJNS5_1CILi1EEES8_S8_EEENS6_IJNS7_ILi64EEENS7_ILi128EEESB_EEENS_10bfloat16_tEfNS_4arch4Sm90ELb0ELb1ELb1ELb0ELb0ELb1ELb0ELb0ELi2ELi1ELi2ELi1ELb0EEENS1_21CollectiveEpilogueBwdISC_SD_SF_Li256ELb0ELb0ELi1EEENS1_19SingleTileSchedulerILb0ELb0ELb0ELi128EEEEEEEEEvNT_6ParamsE --------------------------
	.section	.nv.info._ZN7cutlass13device_kernelIN5flash11enable_sm90INS1_16FlashAttnBwdSm90INS1_25CollectiveMainloopBwdSm90ILi2ELi2ELi2EN4cute5tupleIJNS5_1CILi1EEES8_S8_EEENS6_IJNS7_ILi64EEENS7_ILi128EEESB_EEENS_10bfloat16_tEfNS_4arch4Sm90ELb0ELb1ELb1ELb0ELb0ELb1ELb0ELb0ELi2ELi1ELi2ELi1ELb0EEENS1_21CollectiveEpilogueBwdISC_SD_SF_Li256ELb0ELb0ELi1EEENS1_19SingleTileSchedulerILb0ELb0ELb0ELi128EEEEEEEEEvNT_6ParamsE,"",@"SHT_CUDA_INFO"
	.sectionflags	@""
	.align	4


	//----- nvinfo : EIATTR_CUDA_API_VERSION
	.align		4
        /*0000*/ 	.byte	0x04, 0x37
        /*0002*/ 	.short	(.L_566 - .L_565)
.L_565:
        /*0004*/ 	.word	0x00000082


	//----- nvinfo : EIATTR_KPARAM_INFO
	.align		4
.L_566:
        /*0008*/ 	.byte	0x04, 0x17
        /*000a*/ 	.short	(.L_568 - .L_567)
.L_567:
        /*000c*/ 	.word	0x00000000
        /*0010*/ 	.short	0x0000
        /*0012*/ 	.short	0x0070
        /*0014*/ 	.byte	0x00, 0xf0, 0x01, 0x24


	//----- nvinfo : EIATTR_SPARSE_MMA_MASK
	.align		4
.L_568:
        /*0018*/ 	.byte	0x03, 0x50
        /*001a*/ 	.short	0x0000


	//----- nvinfo : EIATTR_MAXREG_COUNT
	.align		4
        /*001c*/ 	.byte	0x03, 0x1b
        /*001e*/ 	.short	0x00a8


	//----- nvinfo : EIATTR_NUM_BARRIERS
	.align		4
        /*0020*/ 	.byte	0x02, 0x4c
        /*0022*/ 	.byte	0x10
	.zero		1


	//----- nvinfo : EIATTR_EXTERNS
	.align		4
        /*0024*/ 	.byte	0x04, 0x0f
        /*0026*/ 	.short	(.L_570 - .L_569)


	//   ....[0]....
	.align		4
.L_569:
        /*0028*/ 	.word	index@(__assertfail)


	//----- nvinfo : EIATTR_ANNOTATIONS
	.align		4
.L_570:
        /*002c*/ 	.byte	0x04, 0x55
        /*002e*/ 	.short	(.L_572 - .L_571)


	//   ....[0]....
.L_571:
        /*0030*/ 	.word	0x00000001
        /*0034*/ 	.byte	0x60, 0x15, 0x00, 0x00, 0x01, 0x00, 0x00, 0x00, 0x30, 0x24, 0x00, 0x00, 0x01, 0x00, 0x00, 0x00
        /*0044*/ 	.byte	0x00, 0x37, 0x00, 0x00, 0x01, 0x00, 0x00, 0x00, 0x90, 0x37, 0x00, 0x00, 0x01, 0x00, 0x00, 0x00
        /*0054*/ 	.byte	0x30, 0x86, 0x00, 0x00, 0x01, 0x00, 0x00, 0x00, 0x20, 0x88, 0x00, 0x00, 0x01, 0x00, 0x00, 0x00
        /*0064*/ 	.byte	0x10, 0x93, 0x00, 0x00, 0x01, 0x00, 0x00, 0x00, 0x30, 0x93, 0x00, 0x00, 0x01, 0x00, 0x00, 0x00
        /*0074*/ 	.byte	0xd0, 0x97, 0x00, 0x00


	//----- nvinfo : EIATTR_MERCURY_ISA_VERSION
	.align		4
.L_572:
        /*0078*/ 	.byte	0x03, 0x5f
        /*007a*/ 	.short	0x0101


	//----- nvinfo : EIATTR_INT_WARP_WIDE_INSTR_OFFSETS
	.align		4
        /*007c*/ 	.byte	0x04, 0x31
        /*007e*/ 	.short	(.L_574 - .L_573)


	//   ....[0]....
.L_573:
        /*0080*/ 	.word	0x000001f0


	//   ....[1]....
        /*0084*/ 	.word	0x00000220


	//----- nvinfo : EIATTR_COOP_GROUP_MASK_REGIDS
	.align		4
.L_574:
        /*0088*/ 	.byte	0x04, 0x29
        /*008a*/ 	.short	(.L_576 - .L_575)


	//   ....[0]....
.L_575:
        /*008c*/ 	.word	0xffffffff


	//   ....[1]....
        /*0090*/ 	.word	0xffffffff


	//   ....[2]....
        /*0094*/ 	.word	0xffffffff


	//   ....[3]....
        /*0098*/ 	.word	0xffffffff


	//   ....[4]....
        /*009c*/ 	.word	0xffffffff


	//   ....[5]....
        /*00a0*/ 	.word	0xffffffff


	//   ....[6]....
        /*00a4*/ 	.word	0xffffffff


	//   ....[7]....
        /*00a8*/ 	.word	0xffffffff


	//   ....[8]....
        /*00ac*/ 	.word	0x0500000f


	//----- nvinfo : EIATTR_COOP_GROUP_INSTR_OFFSETS
	.align		4
.L_576:
        /*00b0*/ 	.byte	0x04, 0x28
        /*00b2*/ 	.short	(.L_578 - .L_577)


	//   ....[0]....
.L_577:
        /*00b4*/ 	.word	0x00000070


	//   ....[1]....
        /*00b8*/ 	.word	0x00000200


	//   ....[2]....
        /*00bc*/ 	.word	0x00000250


	//   ....[3]....
        /*00c0*/ 	.word	0x00000440


	//   ....[4]....
        /*00c4*/ 	.word	0x00000660


	//   ....[5]....
        /*00c8*/ 	.word	0x000011e0


	//   ....[6]....
        /*00cc*/ 	.word	0x000054d0


	//   ....[7]....
        /*00d0*/ 	.word	0x00007020


	//   ....[8]....
        /*00d4*/ 	.word	0x00009e90


	//----- nvinfo : EIATTR_REG_RECONFIG
	.align		4
.L_578:
        /*00d8*/ 	.byte	0x01, 0x54
	.zero		2


	//----- nvinfo : EIATTR_SYSCALL_OFFSETS
	.align		4
        /*00dc*/ 	.byte	0x04, 0x46
        /*00de*/ 	.short	(.L_580 - .L_579)


	//   ....[0]....
.L_579:
        /*00e0*/ 	.word	0x00000e20


	//   ....[1]....
        /*00e4*/ 	.word	0x00000f10


	//   ....[2]....
        /*00e8*/ 	.word	0x00001070


	//   ....[3]....
        /*00ec*/ 	.word	0x00001160


	//   ....[4]....
        /*00f0*/ 	.word	0x00004e40


	//   ....[5]....
        /*00f4*/ 	.word	0x00004f80


	//   ....[6]....
        /*00f8*/ 	.word	0x000050a0


	//   ....[7]....
        /*00fc*/ 	.word	0x000051c0


	//----- nvinfo : EIATTR_MBARRIER_INSTR_OFFSETS
	.align		4
.L_580:
        /*0100*/ 	.byte	0x04, 0x39
        /*0102*/ 	.short	(.L_582 - .L_581)


	//   ....[0]....
.L_581:
        /*0104*/ 	.word	0x000002f0
        /*0108*/ 	.word	0x000000ff
        /*010c*/ 	.word	0x00030800
        /*0110*/ 	.short	0x0100
        /*0112*/ 	.byte	0x06
	.zero		1


	//   ....[1]....
        /*0114*/ 	.word	0x000003f0
        /*0118*/ 	.word	0x000000ff
        /*011c*/ 	.word	0x00030810
        /*0120*/ 	.short	0x0100
        /*0122*/ 	.byte	0x08
	.zero		1


	//   ....[2]....
        /*0124*/ 	.word	0x00000400
        /*0128*/ 	.word	0x000000ff
        /*012c*/ 	.word	0x00030820
        /*0130*/ 	.short	0x0100
        /*0132*/ 	.byte	0x08
	.zero		1


	//   ....[3]....
        /*0134*/ 	.word	0x00000410
        /*0138*/ 	.word	0x000000ff
        /*013c*/ 	.word	0x00030818
        /*0140*/ 	.short	0x0100
        /*0142*/ 	.byte	0x08
	.zero		1


	//   ....[4]....
        /*0144*/ 	.word	0x00000420
        /*0148*/ 	.word	0x000000ff
        /*014c*/ 	.word	0x00030828
        /*0150*/ 	.short	0x0100
        /*0152*/ 	.byte	0x08
	.zero		1


	//   ....[5]....
        /*0154*/ 	.word	0x00000550
        /*0158*/ 	.word	0x000000ff
        /*015c*/ 	.word	0x00030830
        /*0160*/ 	.short	0x0100
        /*0162*/ 	.byte	0x08
	.zero		1


	//   ....[6]....
        /*0164*/ 	.word	0x00000560
        /*0168*/ 	.word	0x000000ff
        /*016c*/ 	.word	0x00030840
        /*0170*/ 	.short	0x0100
        /*0172*/ 	.byte	0x08
	.zero		1


	//   ....[7]....
        /*0174*/ 	.word	0x00000570
        /*0178*/ 	.word	0x000000ff
        /*017c*/ 	.word	0x00030838
        /*0180*/ 	.short	0x0100
        /*0182*/ 	.byte	0x08
	.zero		1


	//   ....[8]....
        /*0184*/ 	.word	0x00000580
        /*0188*/ 	.word	0x000000ff
        /*018c*/ 	.word	0x00030848
        /*0190*/ 	.short	0x0100
        /*0192*/ 	.byte	0x08
	.zero		1


	//   ....[9]....
        /*0194*/ 	.word	0x00001210
        /*0198*/ 	.word	0x00000010
        /*019c*/ 	.word	0x00030800
        /*01a0*/ 	.short	0x010a
        /*01a2*/ 	.byte	0x3f
	.zero		1


	//   ....[10]....
        /*01a4*/ 	.word	0x00001340
        /*01a8*/ 	.word	0x00000010
        /*01ac*/ 	.word	0x00030800
        /*01b0*/ 	.short	0x010a
        /*01b2*/ 	.byte	0x3f
	.zero		1


	//   ....[11]....
        /*01b4*/ 	.word	0x00001a30
        /*01b8*/ 	.word	0x00000000
        /*01bc*/ 	.word	0x00030810
        /*01c0*/ 	.short	0x010a
        /*01c2*/ 	.byte	0x3f
	.zero		1


	//   ....[12]....
        /*01c4*/ 	.word	0x00001a70
        /*01c8*/ 	.word	0x00000000
        /*01cc*/ 	.word	0x00030810
        /*01d0*/ 	.short	0x010a
        /*01d2*/ 	.byte	0x3f
	.zero		1


	//   ....[13]....
        /*01d4*/ 	.word	0x00001fd0
        /*01d8*/ 	.word	0x00000000
        /*01dc*/ 	.word	0x00030830
        /*01e0*/ 	.short	0x010a
        /*01e2*/ 	.byte	0x3f
	.zero		1


	//   ....[14]....
        /*01e4*/ 	.word	0x00002320
        /*01e8*/ 	.word	0x00000000
        /*01ec*/ 	.word	0x00030830
        /*01f0*/ 	.short	0x010a
        /*01f2*/ 	.byte	0x3f
	.zero		1


	//   ....[15]....
        /*01f4*/ 	.word	0x00004550
        /*01f8*/ 	.word	0x00000006
        /*01fc*/ 	.word	0x00000000
        /*0200*/ 	.short	0x0101
        /*0202*/ 	.byte	0x3f
	.zero		1


	//   ....[16]....
        /*0204*/ 	.word	0x00004870
        /*0208*/ 	.word	0x00000000
        /*020c*/ 	.word	0x00000000
        /*0210*/ 	.short	0x0101
        /*0212*/ 	.byte	0x3f
	.zero		1


	//   ....[17]....
        /*0214*/ 	.word	0x00008170
        /*0218*/ 	.word	0x00000010
        /*021c*/ 	.word	0x00030820
        /*0220*/ 	.short	0x010a
        /*0222*/ 	.byte	0x3f
	.zero		1


	//   ....[18]....
        /*0224*/ 	.word	0x000088b0
        /*0228*/ 	.word	0x00000010
        /*022c*/ 	.word	0x00030840
        /*0230*/ 	.short	0x010a
        /*0232*/ 	.byte	0x3f
	.zero		1


	//   ....[19]....
        /*0234*/ 	.word	0x00008b50
        /*0238*/ 	.word	0x00000010
        /*023c*/ 	.word	0x00030828
        /*0240*/ 	.short	0x010a
        /*0242*/ 	.byte	0x3f
	.zero		1


	//   ....[20]....
        /*0244*/ 	.word	0x00008df0
        /*0248*/ 	.word	0x00000010
        /*024c*/ 	.word	0x00030848
        /*0250*/ 	.short	0x010a
        /*0252*/ 	.byte	0x3f
	.zero		1


	//   ....[21]....
        /*0254*/ 	.word	0x00009040
        /*0258*/ 	.word	0x00000010
        /*025c*/ 	.word	0x00030820
        /*0260*/ 	.short	0x010a
        /*0262*/ 	.byte	0x3f
	.zero		1


	//   ....[22]....
        /*0264*/ 	.word	0x00009360
        /*0268*/ 	.word	0x00000010
        /*026c*/ 	.word	0x00030840
        /*0270*/ 	.short	0x010a
        /*0272*/ 	.byte	0x3f
	.zero		1


	//   ....[23]....
        /*0274*/ 	.word	0x000095d0
        /*0278*/ 	.word	0x00000010
        /*027c*/ 	.word	0x00030828
        /*0280*/ 	.short	0x010a
        /*0282*/ 	.byte	0x3f
	.zero		1


	//   ....[24]....
        /*0284*/ 	.word	0x000098c0
        /*0288*/ 	.word	0x00000003
        /*028c*/ 	.word	0x00030840
        /*0290*/ 	.short	0x010a
        /*0292*/ 	.byte	0x3f
	.zero		1


	//   ....[25]....
        /*0294*/ 	.word	0x00009d00
        /*0298*/ 	.word	0x00000006
        /*029c*/ 	.word	0x00000000
        /*02a0*/ 	.short	0x010a
        /*02a2*/ 	.byte	0x3f
	.zero		1


	//   ....[26]....
        /*02a4*/ 	.word	0x00009d60
        /*02a8*/ 	.word	0x00000003
        /*02ac*/ 	.word	0x00000000
        /*02b0*/ 	.short	0x010a
        /*02b2*/ 	.byte	0x3f
	.zero		1


	//   ....[27]....
        /*02b4*/ 	.word	0x00009dc0
        /*02b8*/ 	.word	0x00000000
        /*02bc*/ 	.word	0x00000000
        /*02c0*/ 	.short	0x010a
        /*02c2*/ 	.byte	0x3f
	.zero		1


	//   ....[28]....
        /*02c4*/ 	.word	0x00009df0
        /*02c8*/ 	.word	0x00000003
        /*02cc*/ 	.word	0x00000000
        /*02d0*/ 	.short	0x010a
        /*02d2*/ 	.byte	0x3f
	.zero		1


	//   ....[29]....
        /*02d4*/ 	.word	0x00009ef0
        /*02d8*/ 	.word	0x0000000c
        /*02dc*/ 	.word	0x00030800
        /*02e0*/ 	.short	0x010a
        /*02e2*/ 	.byte	0x3f
	.zero		1


	//   ....[30]....
        /*02e4*/ 	.word	0x00009f40
        /*02e8*/ 	.word	0x00000000
        /*02ec*/ 	.word	0x00030810
        /*02f0*/ 	.short	0x010a
        /*02f2*/ 	.byte	0x3f
	.zero		1


	//   ....[31]....
        /*02f4*/ 	.word	0x00009f90
        /*02f8*/ 	.word	0x00000000
        /*02fc*/ 	.word	0x00030830
        /*0300*/ 	.short	0x010a
        /*0302*/ 	.byte	0x3f
	.zero		1


	//   ....[32]....
        /*0304*/ 	.word	0x00009fe0
        /*0308*/ 	.word	0x00000010
        /*030c*/ 	.word	0x00030820
        /*0310*/ 	.short	0x010a
        /*0312*/ 	.byte	0x3f
	.zero		1


	//   ....[33]....
        /*0314*/ 	.word	0x0000a030
        /*0318*/ 	.word	0x00000010
        /*031c*/ 	.word	0x00030840
        /*0320*/ 	.short	0x010a
        /*0322*/ 	.byte	0x3f
	.zero		1


	//   ....[34]....
        /*0324*/ 	.word	0x0000a080
        /*0328*/ 	.word	0x00000010
        /*032c*/ 	.word	0x00030828
        /*0330*/ 	.short	0x010a
        /*0332*/ 	.byte	0x3f
	.zero		1


	//   ....[35]....
        /*0334*/ 	.word	0x0000a0d0
        /*0338*/ 	.word	0x00000010
        /*033c*/ 	.word	0x00030848
        /*0340*/ 	.short	0x010a
        /*0342*/ 	.byte	0x3f
	.zero		1


	//   ....[36]....
        /*0344*/ 	.word	0x0000a130
        /*0348*/ 	.word	0x00000010
        /*034c*/ 	.word	0x00030820
        /*0350*/ 	.short	0x010a
        /*0352*/ 	.byte	0x3f
	.zero		1


	//   ....[37]....
        /*0354*/ 	.word	0x0000a180
        /*0358*/ 	.word	0x00000010
        /*035c*/ 	.word	0x00030840
        /*0360*/ 	.short	0x010a
        /*0362*/ 	.byte	0x3f
	.zero		1


	//   ....[38]....
        /*0364*/ 	.word	0x0000a1d0
        /*0368*/ 	.word	0x00000010
        /*036c*/ 	.word	0x00030828
        /*0370*/ 	.short	0x010a
        /*0372*/ 	.byte	0x3f
	.zero		1


	//   ....[39]....
        /*0374*/ 	.word	0x0000a220
        /*0378*/ 	.word	0x00000003
        /*037c*/ 	.word	0x00030840
        /*0380*/ 	.short	0x010a
        /*0382*/ 	.byte	0x3f
	.zero		1


	//   ....[40]....
        /*0384*/ 	.word	0x0000a2f0
        /*0388*/ 	.word	0x00000006
        /*038c*/ 	.word	0x00000000
        /*0390*/ 	.short	0x010a
        /*0392*/ 	.byte	0x3f
	.zero		1


	//   ....[41]....
        /*0394*/ 	.word	0x0000a340
        /*0398*/ 	.word	0x00000003
        /*039c*/ 	.word	0x00000000
        /*03a0*/ 	.short	0x010a
        /*03a2*/ 	.byte	0x3f
	.zero		1


	//   ....[42]....
        /*03a4*/ 	.word	0x0000a390
        /*03a8*/ 	.word	0x00000000
        /*03ac*/ 	.word	0x00000000
        /*03b0*/ 	.short	0x010a
        /*03b2*/ 	.byte	0x3f
	.zero		1


	//----- nvinfo : EIATTR_NUM_MBARRIERS
	.align		4
.L_582:
        /*03b4*/ 	.byte	0x03, 0x38
        /*03b6*/ 	.short	0x0009


	//----- nvinfo : EIATTR_EXIT_INSTR_OFFSETS
	.align		4
        /*03b8*/ 	.byte	0x04, 0x1c
        /*03ba*/ 	.short	(.L_584 - .L_583)


	//   ....[0]....
.L_583:
        /*03bc*/ 	.word	0x00009e40


	//----- nvinfo : EIATTR_MAX_THREADS
	.align		4
.L_584:
        /*03c0*/ 	.byte	0x04, 0x05
        /*03c2*/ 	.short	(.L_586 - .L_585)
.L_585:
        /*03c4*/ 	.word	0x00000180
        /*03c8*/ 	.word	0x00000001
        /*03cc*/ 	.word	0x00000001


	//----- nvinfo : EIATTR_CRS_STACK_SIZE
	.align		4
.L_586:
        /*03d0*/ 	.byte	0x04, 0x1e
        /*03d2*/ 	.short	(.L_588 - .L_587)
.L_587:
        /*03d4*/ 	.word	0x00000000


	//----- nvinfo : EIATTR_CBANK_PARAM_SIZE
	.align		4
.L_588:
        /*03d8*/ 	.byte	0x03, 0x19
        /*03da*/ 	.short	0x0970


	//----- nvinfo : EIATTR_PARAM_CBANK
	.align		4
        /*03dc*/ 	.byte	0x04, 0x0a
        /*03de*/ 	.short	(.L_590 - .L_589)
	.align		4
.L_589:
        /*03e0*/ 	.word	index@(.nv.constant0._ZN7cutlass13device_kernelIN5flash11enable_sm90INS1_16FlashAttnBwdSm90INS1_25CollectiveMainloopBwdSm90ILi2ELi2ELi2EN4cute5tupleIJNS5_1CILi1EEES8_S8_EEENS6_IJNS7_ILi64EEENS7_ILi128EEESB_EEENS_10bfloat16_tEfNS_4arch4Sm90ELb0ELb1ELb1ELb0ELb0ELb1ELb0ELb0ELi2ELi1ELi2ELi1ELb0EEENS1_21CollectiveEpilogueBwdISC_SD_SF_Li256ELb0ELb0ELi1EEENS1_19SingleTileSchedulerILb0ELb0ELb0ELi128EEEEEEEEEvNT_6ParamsE)
        /*03e4*/ 	.short	0x0210
        /*03e6*/ 	.short	0x0970


	//----- nvinfo : EIATTR_SW_WAR
	.align		4
.L_590:
        /*03e8*/ 	.byte	0x04, 0x36
        /*03ea*/ 	.short	(.L_592 - .L_591)
.L_591:
        /*03ec*/ 	.word	0x00000008
.L_592:


//--------------------- .nv.info._ZN7cutlass13device_kernelIN5flash11enable_sm90INS1_16FlashAttnBwdSm90INS1_25CollectiveMainloopBwdSm90ILi2ELi2ELi2EN4cute5tupleIJNS5_1CILi1EEES8_S8_EEENS6_IJNS7_ILi64EEENS7_ILi128EEESB_EEENS_10bfloat16_tEfNS_4arch4Sm90ELb0ELb1ELb1ELb0ELb1ELb1ELb0ELb0ELi2ELi1ELi2ELi1ELb0EEENS1_21CollectiveEpilogueBwdISC_SD_SF_Li256ELb0ELb0ELi1EEENS1_19SingleTileSchedulerILb0ELb0ELb0ELi128EEEEEEEEEvNT_6ParamsE --------------------------
	.section	.nv.info._ZN7cutlass13device_kernelIN5flash11enable_sm90INS1_16FlashAttnBwdSm90INS1_25CollectiveMainloopBwdSm90ILi2ELi2ELi2EN4cute5tupleIJNS5_1CILi1EEES8_S8_EEENS6_IJNS7_ILi64EEENS7_ILi128EEESB_EEENS_10bfloat16_tEfNS_4arch4Sm90ELb0ELb1ELb1ELb0ELb1ELb1ELb0ELb0ELi2ELi1ELi2ELi1ELb0EEENS1_21CollectiveEpilogueBwdISC_SD_SF_Li256ELb0ELb0ELi1EEENS1_19SingleTileSchedulerILb0ELb0ELb0ELi128EEEEEEEEEvNT_6ParamsE,"",@"SHT_CUDA_INFO"
	.sectionflags	@""
	.align	4


	//----- nvinfo : EIATTR_CUDA_API_VERSION
	.align		4
        /*0000*/ 	.byte	0x04, 0x37
        /*0002*/ 	.short	(.L_594 - .L_593)
.L_593:
        /*0004*/ 	.word	0x00000082


	//----- nvinfo : EIATTR_KPARAM_INFO
	.align		4
.L_594:
        /*0008*/ 	.byte	0x04, 0x17
        /*000a*/ 	.short	(.L_596 - .L_595)
.L_595:
        /*000c*/ 	.word	0x00000000
        /*0010*/ 	.short	0x0000
        /*0012*/ 	.short	0x0070
        /*0014*/ 	.byte	0x00, 0xf0, 0x01, 0x24


	//----- nvinfo : EIATTR_SPARSE_MMA_MASK
	.align		4
.L_596:
        /*0018*/ 	.byte	0x03, 0x50
        /*001a*/ 	.short	0x0000


	//----- nvinfo : EIATTR_MAXREG_COUNT
	.align		4
        /*001c*/ 	.byte	0x03, 0x1b
        /*001e*/ 	.short	0x00a8


	//----- nvinfo : EIATTR_NUM_BARRIERS
	.align		4
        /*0020*/ 	.byte	0x02, 0x4c
        /*0022*/ 	.byte	0x10
	.zero		1


	//----- nvinfo : EIATTR_EXTERNS
	.align		4
        /*0024*/ 	.byte	0x04, 0x0f
        /*0026*/ 	.short	(.L_598 - .L_597)


	//   ....[0]....
	.align		4
.L_597:
        /*0028*/ 	.word	index@(__assertfail)


	//----- nvinfo : EIATTR_ANNOTATIONS
	.align		4
.L_598:
        /*002c*/ 	.byte	0x04, 0x55
        /*002e*/ 	.short	(.L_600 - .L_599)


	//   ....[0]....
.L_599:
        /*0030*/ 	.word	0x00000001
        /*0034*/ 	.byte	0x70, 0x15, 0x00, 0x00, 0x01, 0x00, 0x00, 0x00, 0x40, 0x24, 0x00, 0x00, 0x01, 0x00, 0x00, 0x00
        /*0044*/ 	.byte	0x10, 0x37, 0x00, 0x00, 0x01, 0x00, 0x00, 0x00, 0xa0, 0x37, 0x00, 0x00, 0x01, 0x00, 0x00, 0x00
        /*0054*/ 	.byte	0x30, 0x95, 0x00, 0x00, 0x01, 0x00, 0x00, 0x00, 0x20, 0x97, 0x00, 0x00, 0x01, 0x00, 0x00, 0x00
        /*0064*/ 	.byte	0x10, 0xa2, 0x00, 0x00, 0x01, 0x00, 0x00, 0x00, 0x30, 0xa2, 0x00, 0x00, 0x01, 0x00, 0x00, 0x00
        /*0074*/ 	.byte	0xd0, 0xa6, 0x00, 0x00


	//----- nvinfo : EIATTR_MERCURY_ISA_VERSION
	.align		4
.L_600:
        /*0078*/ 	.byte	0x03, 0x5f
        /*007a*/ 	.short	0x0101


	//----- nvinfo : EIATTR_INT_WARP_WIDE_INSTR_OFFSETS
	.align		4
        /*007c*/ 	.byte	0x04, 0x31
        /*007e*/ 	.short	(.L_602 - .L_601)


	//   ....[0]....
.L_601:
        /*0080*/ 	.word	0x000001f0


	//   ....[1]....
        /*0084*/ 	.word	0x00000220


	//   ....[2]....
        /*0088*/ 	.word	0x00007980


	//   ....[3]....
        /*008c*/ 	.word	0x00007f80


	//   ....[4]....
        /*0090*/ 	.word	0x00008430


	//   ....[5]....
        /*0094*/ 	.word	0x00008700


	//   ....[6]....
        /*0098*/ 	.word	0x00008960


	//   ....[7]....
        /*009c*/ 	.word	0x00008af0


	//----- nvinfo : EIATTR_COOP_GROUP_MASK_REGIDS
	.align		4
.L_602:
        /*00a0*/ 	.byte	0x04, 0x29
        /*00a2*/ 	.short	(.L_604 - .L_603)


	//   ....[0]....
.L_603:
        /*00a4*/ 	.word	0xffffffff


	//   ....[1]....
        /*00a8*/ 	.word	0xffffffff


	//   ....[2]....
        /*00ac*/ 	.word	0xffffffff


	//   ....[3]....
        /*00b0*/ 	.word	0xffffffff


	//   ....[4]....
        /*00b4*/ 	.word	0xffffffff


	//   ....[5]....
        /*00b8*/ 	.word	0xffffffff


	//   ....[6]....
        /*00bc*/ 	.word	0xffffffff


	//   ....[7]....
        /*00c0*/ 	.word	0xffffffff


	//   ....[8]....
        /*00c4*/ 	.word	0xffffffff


	//   ....[9]....
        /*00c8*/ 	.word	0xffffffff


	//   ....[10]....
        /*00cc*/ 	.word	0xffffffff


	//   ....[11]....
        /*00d0*/ 	.word	0xffffffff


	//   ....[12]....
        /*00d4*/ 	.word	0xffffffff


	//   ....[13]....
        /*00d8*/ 	.word	0xffffffff


	//   ....[14]....
        /*00dc*/ 	.word	0xffffffff


	//   ....[15]....
        /*00e0*/ 	.word	0xffffffff


	//   ....[16]....
        /*00e4*/ 	.word	0xffffffff


	//   ....[17]....
        /*00e8*/ 	.word	0x0500000f


	//   ....[18]....
        /*00ec*/ 	.word	0x0500000f


	//   ....[19]....
        /*00f0*/ 	.word	0x0500000f


	//   ....[20]....
        /*00f4*/ 	.word	0x0500000f


	//----- nvinfo : EIATTR_COOP_GROUP_INSTR_OFFSETS
	.align		4
.L_604:
        /*00f8*/ 	.byte	0x04, 0x28
        /*00fa*/ 	.short	(.L_606 - .L_605)


	//   ....[0]....
.L_605:
        /*00fc*/ 	.word	0x00000070


	//   ....[1]....
        /*0100*/ 	.word	0x00000200


	//   ....[2]....
        /*0104*/ 	.word	0x00000250


	//   ....[3]....
        /*0108*/ 	.word	0x00000440


	//   ....[4]....
        /*010c*/ 	.word	0x00000670


	//   ....[5]....
        /*0110*/ 	.word	0x000011f0


	//   ....[6]....
        /*0114*/ 	.word	0x000054e0


	//   ....[7]....
        /*0118*/ 	.word	0x00007020


	//   ....[8]....
        /*011c*/ 	.word	0x00007580


	//   ....[9]....
        /*0120*/ 	.word	0x000078b0


	//   ....[10]....
        /*0124*/ 	.word	0x00007c00


	//   ....[11]....
        /*0128*/ 	.word	0x00007eb0


	//   ....[12]....
        /*012c*/ 	.word	0x000080f0


	//   ....[13]....
        /*0130*/ 	.word	0x00008360


	//   ....[14]....
        /*0134*/ 	.word	0x00008640


	//   ....[15]....
        /*0138*/ 	.word	0x00008860


	//   ....[16]....
        /*013c*/ 	.word	0x000089f0


	//   ....[17]....
        /*0140*/ 	.word	0x0000ad90


	//   ....[18]....
        /*0144*/ 	.word	0x0000af10


	//   ....[19]....
        /*0148*/ 	.word	0x0000af80


	//   ....[20]....
        /*014c*/ 	.word	0x0000aff0


	//----- nvinfo : EIATTR_REG_RECONFIG
	.align		4
.L_606:
        /*0150*/ 	.byte	0x01, 0x54
	.zero		2


	//----- nvinfo : EIATTR_SYSCALL_OFFSETS
	.align		4
        /*0154*/ 	.byte	0x04, 0x46
        /*0156*/ 	.short	(.L_608 - .L_607)


	//   ....[0]....
.L_607:
        /*0158*/ 	.word	0x00000e30


	//   ....[1]....
        /*015c*/ 	.word	0x00000f20


	//   ....[2]....
        /*0160*/ 	.word	0x00001080


	//   ....[3]....
        /*0164*/ 	.word	0x00001170


	//   ....[4]....
        /*0168*/ 	.word	0x00004e50


	//   ....[5]....
        /*016c*/ 	.word	0x00004f90


	//   ....[6]....
        /*0170*/ 	.word	0x000050b0


	//   ....[7]....
        /*0174*/ 	.word	0x000051d0


	//----- nvinfo : EIATTR_MBARRIER_INSTR_OFFSETS
	.align		4
.L_608:
        /*0178*/ 	.byte	0x04, 0x39
        /*017a*/ 	.short	(.L_610 - .L_609)


	//   ....[0]....
.L_609:
        /*017c*/ 	.word	0x000002f0
        /*0180*/ 	.word	0x000000ff
        /*0184*/ 	.word	0x00030800
        /*0188*/ 	.short	0x0100
        /*018a*/ 	.byte	0x06
	.zero		1


	//   ....[1]....
        /*018c*/ 	.word	0x000003f0
        /*0190*/ 	.word	0x000000ff
        /*0194*/ 	.word	0x00030810
        /*0198*/ 	.short	0x0100
        /*019a*/ 	.byte	0x08
	.zero		1


	//   ....[2]....
        /*019c*/ 	.word	0x00000400
        /*01a0*/ 	.word	0x000000ff
        /*01a4*/ 	.word	0x00030820
        /*01a8*/ 	.short	0x0100
        /*01aa*/ 	.byte	0x08
	.zero		1


	//   ....[3]....
        /*01ac*/ 	.word	0x00000410
        /*01b0*/ 	.word	0x000000ff
        /*01b4*/ 	.word	0x00030818
        /*01b8*/ 	.short	0x0100
        /*01ba*/ 	.byte	0x08
	.zero		1


	//   ....[4]....
        /*01bc*/ 	.word	0x00000420
        /*01c0*/ 	.word	0x000000ff
        /*01c4*/ 	.word	0x00030828
        /*01c8*/ 	.short	0x0100
        /*01ca*/ 	.byte	0x08
	.zero		1


	//   ....[5]....
        /*01cc*/ 	.word	0x00000550
        /*01d0*/ 	.word	0x000000ff
        /*01d4*/ 	.word	0x00030830
        /*01d8*/ 	.short	0x0100
        /*01da*/ 	.byte	0x08
	.zero		1


	//   ....[6]....
        /*01dc*/ 	.word	0x00000560
        /*01e0*/ 	.word	0x000000ff
        /*01e4*/ 	.word	0x00030840
        /*01e8*/ 	.short	0x0100
        /*01ea*/ 	.byte	0x08
	.zero		1


	//   ....[7]....
        /*01ec*/ 	.word	0x00000570
        /*01f0*/ 	.word	0x000000ff
        /*01f4*/ 	.word	0x00030838
        /*01f8*/ 	.short	0x0100
        /*01fa*/ 	.byte	0x08
	.zero		1


	//   ....[8]....
        /*01fc*/ 	.word	0x00000580
        /*0200*/ 	.word	0x000000ff
        /*0204*/ 	.word	0x00030848
        /*0208*/ 	.short	0x0100
        /*020a*/ 	.byte	0x08
	.zero		1


	//   ....[9]....
        /*020c*/ 	.word	0x00001220
        /*0210*/ 	.word	0x00000010
        /*0214*/ 	.word	0x00030800
        /*0218*/ 	.short	0x010a
        /*021a*/ 	.byte	0x3f
	.zero		1


	//   ....[10]....
        /*021c*/ 	.word	0x00001350
        /*0220*/ 	.word	0x00000010
        /*0224*/ 	.word	0x00030800
        /*0228*/ 	.short	0x010a
        /*022a*/ 	.byte	0x3f
	.zero		1


	//   ....[11]....
        /*022c*/ 	.word	0x00001a40
        /*0230*/ 	.word	0x00000000
        /*0234*/ 	.word	0x00030810
        /*0238*/ 	.short	0x010a
        /*023a*/ 	.byte	0x3f
	.zero		1


	//   ....[12]....
        /*023c*/ 	.word	0x00001a80
        /*0240*/ 	.word	0x00000000
        /*0244*/ 	.word	0x00030810
        /*0248*/ 	.short	0x010a
        /*024a*/ 	.byte	0x3f
	.zero		1


	//   ....[13]....
        /*024c*/ 	.word	0x00001fe0
        /*0250*/ 	.word	0x00000000
        /*0254*/ 	.word	0x00030830
        /*0258*/ 	.short	0x010a
        /*025a*/ 	.byte	0x3f
	.zero		1


	//   ....[14]....
        /*025c*/ 	.word	0x00002330
        /*0260*/ 	.word	0x00000000
        /*0264*/ 	.word	0x00030830
        /*0268*/ 	.short	0x010a
        /*026a*/ 	.byte	0x3f
	.zero		1


	//   ....[15]....
        /*026c*/ 	.word	0x00004560
        /*0270*/ 	.word	0x00000006
        /*0274*/ 	.word	0x00000000
        /*0278*/ 	.short	0x0101
        /*027a*/ 	.byte	0x3f
	.zero		1


	//   ....[16]....
        /*027c*/ 	.word	0x00004880
        /*0280*/ 	.word	0x00000000
        /*0284*/ 	.word	0x00000000
        /*0288*/ 	.short	0x0101
        /*028a*/ 	.byte	0x3f
	.zero		1


	//   ....[17]....
        /*028c*/ 	.word	0x00009070
        /*0290*/ 	.word	0x00000010
        /*0294*/ 	.word	0x00030820
        /*0298*/ 	.short	0x010a
        /*029a*/ 	.byte	0x3f
	.zero		1


	//   ....[18]....
        /*029c*/ 	.word	0x000097b0
        /*02a0*/ 	.word	0x00000010
        /*02a4*/ 	.word	0x00030840
        /*02a8*/ 	.short	0x010a
        /*02aa*/ 	.byte	0x3f
	.zero		1


	//   ....[19]....
        /*02ac*/ 	.word	0x00009a50
        /*02b0*/ 	.word	0x00000010
        /*02b4*/ 	.word	0x00030828
        /*02b8*/ 	.short	0x010a
        /*02ba*/ 	.byte	0x3f
	.zero		1


	//   ....[20]....
        /*02bc*/ 	.word	0x00009cf0
        /*02c0*/ 	.word	0x00000010
        /*02c4*/ 	.word	0x00030848
        /*02c8*/ 	.short	0x010a
        /*02ca*/ 	.byte	0x3f
	.zero		1


	//   ....[21]....
        /*02cc*/ 	.word	0x00009f40
        /*02d0*/ 	.word	0x00000010
        /*02d4*/ 	.word	0x00030820
        /*02d8*/ 	.short	0x010a
        /*02da*/ 	.byte	0x3f
	.zero		1


	//   ....[22]....
        /*02dc*/ 	.word	0x0000a260
        /*02e0*/ 	.word	0x00000010
        /*02e4*/ 	.word	0x00030840
        /*02e8*/ 	.short	0x010a
        /*02ea*/ 	.byte	0x3f
	.zero		1


	//   ....[23]....
        /*02ec*/ 	.word	0x0000a4d0
        /*02f0*/ 	.word	0x00000010
        /*02f4*/ 	.word	0x00030828
        /*02f8*/ 	.short	0x010a
        /*02fa*/ 	.byte	0x3f
	.zero		1


	//   ....[24]....
        /*02fc*/ 	.word	0x0000a7c0
        /*0300*/ 	.word	0x00000003
        /*0304*/ 	.word	0x00030840
        /*0308*/ 	.short	0x010a
        /*030a*/ 	.byte	0x3f
	.zero		1


	//   ....[25]....
        /*030c*/ 	.word	0x0000ac00
        /*0310*/ 	.word	0x00000006
        /*0314*/ 	.word	0x00000000
        /*0318*/ 	.short	0x010a
        /*031a*/ 	.byte	0x3f
	.zero		1


	//   ....[26]....
        /*031c*/ 	.word	0x0000ac60
        /*0320*/ 	.word	0x00000003
        /*0324*/ 	.word	0x00000000
        /*0328*/ 	.short	0x010a
        /*032a*/ 	.byte	0x3f
	.zero		1


	//   ....[27]....
        /*032c*/ 	.word	0x0000acc0
        /*0330*/ 	.word	0x00000000
        /*0334*/ 	.word	0x00000000
        /*0338*/ 	.short	0x010a
        /*033a*/ 	.byte	0x3f
	.zero		1


	//   ....[28]....
        /*033c*/ 	.word	0x0000acf0
        /*0340*/ 	.word	0x00000003
        /*0344*/ 	.word	0x00000000
        /*0348*/ 	.short	0x010a
        /*034a*/ 	.byte	0x3f
	.zero		1


	//   ....[29]....
        /*034c*/ 	.word	0x0000adf0
        /*0350*/ 	.word	0x0000000c
        /*0354*/ 	.word	0x00030800
        /*0358*/ 	.short	0x010a
        /*035a*/ 	.byte	0x3f
	.zero		1


	//   ....[30]....
        /*035c*/ 	.word	0x0000ae40
        /*0360*/ 	.word	0x00000000
        /*0364*/ 	.word	0x00030810
        /*0368*/ 	.short	0x010a
        /*036a*/ 	.byte	0x3f
	.zero		1


	//   ....[31]....
        /*036c*/ 	.word	0x0000ae90
        /*0370*/ 	.word	0x00000000
        /*0374*/ 	.word	0x00030830
        /*0378*/ 	.short	0x010a
        /*037a*/ 	.byte	0x3f
	.zero		1


	//   ....[32]....
        /*037c*/ 	.word	0x0000b030
        /*0380*/ 	.word	0x00000010
        /*0384*/ 	.word	0x00030820
        /*0388*/ 	.short	0x010a
        /*038a*/ 	.byte	0x3f
	.zero		1


	//   ....[33]....
        /*038c*/ 	.word	0x0000b080
        /*0390*/ 	.word	0x00000010
        /*0394*/ 	.word	0x00030840
        /*0398*/ 	.short	0x010a
        /*039a*/ 	.byte	0x3f
	.zero		1


	//   ....[34]....
        /*039c*/ 	.word	0x0000b0d0
        /*03a0*/ 	.word	0x00000010
        /*03a4*/ 	.word	0x00030828
        /*03a8*/ 	.short	0x010a
        /*03aa*/ 	.byte	0x3f
	.zero		1


	//   ....[35]....
        /*03ac*/ 	.word	0x0000b120
        /*03b0*/ 	.word	0x00000010
        /*03b4*/ 	.word	0x00030848
        /*03b8*/ 	.short	0x010a
        /*03ba*/ 	.byte	0x3f
	.zero		1


	//   ....[36]....
        /*03bc*/ 	.word	0x0000b180
        /*03c0*/ 	.word	0x00000010
        /*03c4*/ 	.word	0x00030820
        /*03c8*/ 	.short	0x010a
        /*03ca*/ 	.byte	0x3f
	.zero		1


	//   ....[37]....
        /*03cc*/ 	.word	0x0000b1d0
        /*03d0*/ 	.word	0x00000010
        /*03d4*/ 	.word	0x00030840
        /*03d8*/ 	.short	0x010a
        /*03da*/ 	.byte	0x3f
	.zero		1


	//   ....[38]....
        /*03dc*/ 	.word	0x0000b220
        /*03e0*/ 	.word	0x00000010
        /*03e4*/ 	.word	0x00030828
        /*03e8*/ 	.short	0x010a
        /*03ea*/ 	.byte	0x3f
	.zero		1


	//   ....[39]....
        /*03ec*/ 	.word	0x0000b270
        /*03f0*/ 	.word	0x00000003
        /*03f4*/ 	.word	0x00030840
        /*03f8*/ 	.short	0x010a
        /*03fa*/ 	.byte	0x3f
	.zero		1


	//   ....[40]....
        /*03fc*/ 	.word	0x0000b340
        /*0400*/ 	.word	0x00000006
        /*0404*/ 	.word	0x00000000
        /*0408*/ 	.short	0x010a
        /*040a*/ 	.byte	0x3f
	.zero		1


	//   ....[41]....
        /*040c*/ 	.word	0x0000b390
        /*0410*/ 	.word	0x00000003
        /*0414*/ 	.word	0x00000000
        /*0418*/ 	.short	0x010a
        /*041a*/ 	.byte	0x3f
	.zero		1


	//   ....[42]....
        /*041c*/ 	.word	0x0000b3e0
        /*0420*/ 	.word	0x00000000
        /*0424*/ 	.word	0x00000000
        /*0428*/ 	.short	0x010a
        /*042a*/ 	.byte	0x3f
	.zero		1


	//----- nvinfo : EIATTR_NUM_MBARRIERS
	.align		4
.L_610:
        /*042c*/ 	.byte	0x03, 0x38
        /*042e*/ 	.short	0x0009


	//----- nvinfo : EIATTR_EXIT_INSTR_OFFSETS
	.align		4
        /*0430*/ 	.byte	0x04, 0x1c
        /*0432*/ 	.short	(.L_612 - .L_611)


	//   ....[0]....
.L_611:
        /*0434*/ 	.word	0x0000ad40


	//----- nvinfo : EIATTR_MAX_THREADS
	.align		4
.L_612:
        /*0438*/ 	.byte	0x04, 0x05
        /*043a*/ 	.short	(.L_614 - .L_613)
.L_613:
        /*043c*/ 	.word	0x00000180
        /*0440*/ 	.word	0x00000001
        /*0444*/ 	.word	0x00000001


	//----- nvinfo : EIATTR_CRS_STACK_SIZE
	.align		4
.L_614:
        /*0448*/ 	.byte	0x04, 0x1e
        /*044a*/ 	.short	(.L_616 - .L_615)
.L_615:
        /*044c*/ 	.word	0x00000000


	//----- nvinfo : EIATTR_CBANK_PARAM_SIZE
	.align		4
.L_616:
        /*0450*/ 	.byte	0x03, 0x19
        /*0452*/ 	.short	0x0970


	//----- nvinfo : EIATTR_PARAM_CBANK
	.align		4
        /*0454*/ 	.byte	0x04, 0x0a
        /*0456*/ 	.short	(.L_618 - .L_617)
	.align		4
.L_617:
        /*0458*/ 	.word	index@(.nv.constant0._ZN7cutlass13device_kernelIN5flash11enable_sm90INS1_16FlashAttnBwdSm90INS1_25CollectiveMainloopBwdSm90ILi2ELi2ELi2EN4cute5tupleIJNS5_1CILi1EEES8_S8_EEENS6_IJNS7_ILi64EEENS7_ILi128EEESB_EEENS_10bfloat16_tEfNS_4arch4Sm90ELb0ELb1ELb1ELb0ELb1ELb1ELb0ELb0ELi2ELi1ELi2ELi1ELb0EEENS1_21CollectiveEpilogueBwdISC_SD_SF_Li256ELb0ELb0ELi1EEENS1_19SingleTileSchedulerILb0ELb0ELb0ELi128EEEEEEEEEvNT_6ParamsE)
        /*045c*/ 	.short	0x0210
        /*045e*/ 	.short	0x0970


	//----- nvinfo : EIATTR_SW_WAR
	.align		4
.L_618:
        /*0460*/ 	.byte	0x04, 0x36
        /*0462*/ 	.short	(.L_620 - .L_619)
.L_619:
        /*0464*/ 	.word	0x00000008
.L_620:


//--------------------- .nv.info._ZN7cutlass13device_kernelIN5flash11enable_sm90INS1_16FlashAttnBwdSm90INS1_25CollectiveMainloopBwdSm90ILi2ELi2ELi2EN4cute5tupleIJNS5_1CILi1EEES8_S8_EEENS6_IJNS7_ILi64EEENS7_ILi128EEESB_EEENS_10bfloat16_tEfNS_4arch4Sm90ELb0ELb1ELb1ELb0ELb0ELb1ELb0ELb0ELi2ELi1ELi2ELi1ELb0EEENS1_24CollectiveEpilogueBwdGQAISC_fSF_Li256ELb0ELb0EEENS1_19SingleTileSchedulerILb0ELb0ELb0ELi128EEEEEEEEEvNT_6ParamsE --------------------------
	.section	.nv.info._ZN7cutlass13device_kernelIN5flash11enable_sm90INS1_16FlashAttnBwdSm90INS1_25CollectiveMainloopBwdSm90ILi2ELi2ELi2EN4cute5tupleIJNS5_1CILi1EEES8_S8_EEENS6_IJNS7_ILi64EEENS7_ILi128EEESB_EEENS_10bfloat16_tEfNS_4arch4Sm90ELb0ELb1ELb1ELb0ELb0ELb1ELb0ELb0ELi2ELi1ELi2ELi1ELb0EEENS1_24CollectiveEpilogueBwdGQAISC_fSF_Li256ELb0ELb0EEENS1_19SingleTileSchedulerILb0ELb0ELb0ELi128EEEEEEEEEvNT_6ParamsE,"",@"SHT_CUDA_INFO"
	.sectionflags	@""
	.align	4


	//----- nvinfo : EIATTR_CUDA_API_VERSION
	.align		4
        /*0000*/ 	.byte	0x04, 0x37
        /*0002*/ 	.short	(.L_622 - .L_621)
.L_621:
        /*0004*/ 	.word	0x00000082


	//----- nvinfo : EIATTR_KPARAM_INFO
	.align		4
.L_622:
        /*0008*/ 	.byte	0x04, 0x17
        /*000a*/ 	.short	(.L_624 - .L_623)
.L_623:
        /*000c*/ 	.word	0x00000000
        /*0010*/ 	.short	0x0000
        /*0012*/ 	.short	0x0070
        /*0014*/ 	.byte	0x00, 0xf0, 0x01, 0x1a


	//----- nvinfo : EIATTR_SPARSE_MMA_MASK
	.align		4
.L_624:
        /*0018*/ 	.byte	0x03, 0x50
        /*001a*/ 	.short	0x0000


	//----- nvinfo : EIATTR_MAXREG_COUNT
	.align		4
        /*001c*/ 	.byte	0x03, 0x1b
        /*001e*/ 	.short	0x00a8


	//----- nvinfo : EIATTR_NUM_BARRIERS
	.align		4
        /*0020*/ 	.byte	0x02, 0x4c
        /*0022*/ 	.byte	0x10
	.zero		1


	//----- nvinfo : EIATTR_EXTERNS
	.align		4
        /*0024*/ 	.byte	0x04, 0x0f
        /*0026*/ 	.short	(.L_626 - .L_625)


	//   ....[0]....
	.align		4
.L_625:
        /*0028*/ 	.word	index@(__assertfail)


	//----- nvinfo : EIATTR_ANNOTATIONS
	.align		4
.L_626:
        /*002c*/ 	.byte	0x04, 0x55
        /*002e*/ 	.short	(.L_628 - .L_627)


	//   ....[0]....
.L_627:
        /*0030*/ 	.word	0x00000001
        /*0034*/ 	.byte	0x00, 0x15, 0x00, 0x00, 0x01, 0x00, 0x00, 0x00, 0xc0, 0x23, 0x00, 0x00, 0x01, 0x00, 0x00, 0x00
        /*0044*/ 	.byte	0x90, 0x36, 0x00, 0x00, 0x01, 0x00, 0x00, 0x00, 0x20, 0x37, 0x00, 0x00, 0x01, 0x00, 0x00, 0x00
        /*0054*/ 	.byte	0x10, 0x6b, 0x00, 0x00, 0x01, 0x00, 0x00, 0x00, 0x00, 0x6d, 0x00, 0x00, 0x01, 0x00, 0x00, 0x00
        /*0064*/ 	.byte	0xf0, 0x77, 0x00, 0x00, 0x01, 0x00, 0x00, 0x00, 0x10, 0x78, 0x00, 0x00, 0x01, 0x00, 0x00, 0x00
        /*0074*/ 	.byte	0xb0, 0x7c, 0x00, 0x00


	//----- nvinfo : EIATTR_MERCURY_ISA_VERSION
	.align		4
.L_628:
        /*0078*/ 	.byte	0x03, 0x5f
        /*007a*/ 	.short	0x0101


	//----- nvinfo : EIATTR_INT_WARP_WIDE_INSTR_OFFSETS
	.align		4
        /*007c*/ 	.byte	0x04, 0x31
        /*007e*/ 	.short	(.L_630 - .L_629)


	//   ....[0]....
.L_629:
        /*0080*/ 	.word	0x00000190


	//   ....[1]....
        /*0084*/ 	.word	0x000001c0


	//----- nvinfo : EIATTR_COOP_GROUP_MASK_REGIDS
	.align		4
.L_630:
        /*0088*/ 	.byte	0x04, 0x29
        /*008a*/ 	.short	(.L_632 - .L_631)


	//   ....[0]....
.L_631:
        /*008c*/ 	.word	0xffffffff


	//   ....[1]....
        /*0090*/ 	.word	0xffffffff


	//   ....[2]....
        /*0094*/ 	.word	0xffffffff


	//   ....[3]....
        /*0098*/ 	.word	0xffffffff


	//   ....[4]....
        /*009c*/ 	.word	0xffffffff


	//   ....[5]....
        /*00a0*/ 	.word	0xffffffff


	//   ....[6]....
        /*00a4*/ 	.word	0xffffffff


	//   ....[7]....
        /*00a8*/ 	.word	0x0500000f


	//----- nvinfo : EIATTR_COOP_GROUP_INSTR_OFFSETS
	.align		4
.L_632:
        /*00ac*/ 	.byte	0x04, 0x28
        /*00ae*/ 	.short	(.L_634 - .L_633)


	//   ....[0]....
.L_633:
        /*00b0*/ 	.word	0x00000070


	//   ....[1]....
        /*00b4*/ 	.word	0x000001a0


	//   ....[2]....
        /*00b8*/ 	.word	0x000001f0


	//   ....[3]....
        /*00bc*/ 	.word	0x000003e0


	//   ....[4]....
        /*00c0*/ 	.word	0x00000600


	//   ....[5]....
        /*00c4*/ 	.word	0x00001180


	//   ....[6]....
        /*00c8*/ 	.word	0x00005500


	//   ....[7]....
        /*00cc*/ 	.word	0x00008370


	//----- nvinfo : EIATTR_REG_RECONFIG
	.align		4
.L_634:
        /*00d0*/ 	.byte	0x01, 0x54
	.zero		2


	//----- nvinfo : EIATTR_SYSCALL_OFFSETS
	.align		4
        /*00d4*/ 	.byte	0x04, 0x46
        /*00d6*/ 	.short	(.L_636 - .L_635)


	//   ....[0]....
.L_635:
        /*00d8*/ 	.word	0x00000dc0


	//   ....[1]....
        /*00dc*/ 	.word	0x00000eb0


	//   ....[2]....
        /*00e0*/ 	.word	0x00001010


	//   ....[3]....
        /*00e4*/ 	.word	0x00001100


	//----- nvinfo : EIATTR_MBARRIER_INSTR_OFFSETS
	.align		4
.L_636:
        /*00e8*/ 	.byte	0x04, 0x39
        /*00ea*/ 	.short	(.L_638 - .L_637)


	//   ....[0]....
.L_637:
        /*00ec*/ 	.word	0x00000290
        /*00f0*/ 	.word	0x000000ff
        /*00f4*/ 	.word	0x00030800
        /*00f8*/ 	.short	0x0100
        /*00fa*/ 	.byte	0x06
	.zero		1


	//   ....[1]....
        /*00fc*/ 	.word	0x00000390
        /*0100*/ 	.word	0x000000ff
        /*0104*/ 	.word	0x00030810
        /*0108*/ 	.short	0x0100
        /*010a*/ 	.byte	0x08
	.zero		1


	//   ....[2]....
        /*010c*/ 	.word	0x000003a0
        /*0110*/ 	.word	0x000000ff
        /*0114*/ 	.word	0x00030820
        /*0118*/ 	.short	0x0100
        /*011a*/ 	.byte	0x08
	.zero		1


	//   ....[3]....
        /*011c*/ 	.word	0x000003b0
        /*0120*/ 	.word	0x000000ff
        /*0124*/ 	.word	0x00030818
        /*0128*/ 	.short	0x0100
        /*012a*/ 	.byte	0x08
	.zero		1


	//   ....[4]....
        /*012c*/ 	.word	0x000003c0
        /*0130*/ 	.word	0x000000ff
        /*0134*/ 	.word	0x00030828
        /*0138*/ 	.short	0x0100
        /*013a*/ 	.byte	0x08
	.zero		1


	//   ....[5]....
        /*013c*/ 	.word	0x000004f0
        /*0140*/ 	.word	0x000000ff
        /*0144*/ 	.word	0x00030830
        /*0148*/ 	.short	0x0100
        /*014a*/ 	.byte	0x08
	.zero		1


	//   ....[6]....
        /*014c*/ 	.word	0x00000500
        /*0150*/ 	.word	0x000000ff
        /*0154*/ 	.word	0x00030840
        /*0158*/ 	.short	0x0100
        /*015a*/ 	.byte	0x08
	.zero		1


	//   ....[7]....
        /*015c*/ 	.word	0x00000510
        /*0160*/ 	.word	0x000000ff
        /*0164*/ 	.word	0x00030838
        /*0168*/ 	.short	0x0100
        /*016a*/ 	.byte	0x08
	.zero		1


	//   ....[8]....
        /*016c*/ 	.word	0x00000520
        /*0170*/ 	.word	0x000000ff
        /*0174*/ 	.word	0x00030848
        /*0178*/ 	.short	0x0100
        /*017a*/ 	.byte	0x08
	.zero		1


	//   ....[9]....
        /*017c*/ 	.word	0x000011b0
        /*0180*/ 	.word	0x00000010
        /*0184*/ 	.word	0x00030800
        /*0188*/ 	.short	0x010a
        /*018a*/ 	.byte	0x3f
	.zero		1


	//   ....[10]....
        /*018c*/ 	.word	0x000012e0
        /*0190*/ 	.word	0x00000010
        /*0194*/ 	.word	0x00030800
        /*0198*/ 	.short	0x010a
        /*019a*/ 	.byte	0x3f
	.zero		1


	//   ....[11]....
        /*019c*/ 	.word	0x000019c0
        /*01a0*/ 	.word	0x00000000
        /*01a4*/ 	.word	0x00030810
        /*01a8*/ 	.short	0x010a
        /*01aa*/ 	.byte	0x3f
	.zero		1


	//   ....[12]....
        /*01ac*/ 	.word	0x00001a00
        /*01b0*/ 	.word	0x00000000
        /*01b4*/ 	.word	0x00030810
        /*01b8*/ 	.short	0x010a
        /*01ba*/ 	.byte	0x3f
	.zero		1


	//   ....[13]....
        /*01bc*/ 	.word	0x00001f60
        /*01c0*/ 	.word	0x00000000
        /*01c4*/ 	.word	0x00030830
        /*01c8*/ 	.short	0x010a
        /*01ca*/ 	.byte	0x3f
	.zero		1


	//   ....[14]....
        /*01cc*/ 	.word	0x000022b0
        /*01d0*/ 	.word	0x00000000
        /*01d4*/ 	.word	0x00030830
        /*01d8*/ 	.short	0x010a
        /*01da*/ 	.byte	0x3f
	.zero		1


	//   ....[15]....
        /*01dc*/ 	.word	0x000044e0
        /*01e0*/ 	.word	0x00000006
        /*01e4*/ 	.word	0x00000000
        /*01e8*/ 	.short	0x0101
        /*01ea*/ 	.byte	0x3f
	.zero		1


	//   ....[16]....
        /*01ec*/ 	.word	0x00004800
        /*01f0*/ 	.word	0x00000000
        /*01f4*/ 	.word	0x00000000
        /*01f8*/ 	.short	0x0101
        /*01fa*/ 	.byte	0x3f
	.zero		1


	//   ....[17]....
        /*01fc*/ 	.word	0x00006650
        /*0200*/ 	.word	0x00000010
        /*0204*/ 	.word	0x00030820
        /*0208*/ 	.short	0x010a
        /*020a*/ 	.byte	0x3f
	.zero		1


	//   ....[18]....
        /*020c*/ 	.word	0x00006d90
        /*0210*/ 	.word	0x00000010
        /*0214*/ 	.word	0x00030840
        /*0218*/ 	.short	0x010a
        /*021a*/ 	.byte	0x3f
	.zero		1


	//   ....[19]....
        /*021c*/ 	.word	0x00007030
        /*0220*/ 	.word	0x00000010
        /*0224*/ 	.word	0x00030828
        /*0228*/ 	.short	0x010a
        /*022a*/ 	.byte	0x3f
	.zero		1


	//   ....[20]....
        /*022c*/ 	.word	0x000072d0
        /*0230*/ 	.word	0x00000010
        /*0234*/ 	.word	0x00030848
        /*0238*/ 	.short	0x010a
        /*023a*/ 	.byte	0x3f
	.zero		1


	//   ....[21]....
        /*023c*/ 	.word	0x00007520
        /*0240*/ 	.word	0x00000010
        /*0244*/ 	.word	0x00030820
        /*0248*/ 	.short	0x010a
        /*024a*/ 	.byte	0x3f
	.zero		1


	//   ....[22]....
        /*024c*/ 	.word	0x00007840
        /*0250*/ 	.word	0x00000010
        /*0254*/ 	.word	0x00030840
        /*0258*/ 	.short	0x010a
        /*025a*/ 	.byte	0x3f
	.zero		1


	//   ....[23]....
        /*025c*/ 	.word	0x00007ab0
        /*0260*/ 	.word	0x00000010
        /*0264*/ 	.word	0x00030828
        /*0268*/ 	.short	0x010a
        /*026a*/ 	.byte	0x3f
	.zero		1


	//   ....[24]....
        /*026c*/ 	.word	0x00007da0
        /*0270*/ 	.word	0x00000003
        /*0274*/ 	.word	0x00030840
        /*0278*/ 	.short	0x010a
        /*027a*/ 	.byte	0x3f
	.zero		1


	//   ....[25]....
        /*027c*/ 	.word	0x000081e0
        /*0280*/ 	.word	0x00000006
        /*0284*/ 	.word	0x00000000
        /*0288*/ 	.short	0x010a
        /*028a*/ 	.byte	0x3f
	.zero		1


	//   ....[26]....
        /*028c*/ 	.word	0x00008240
        /*0290*/ 	.word	0x00000003
        /*0294*/ 	.word	0x00000000
        /*0298*/ 	.short	0x010a
        /*029a*/ 	.byte	0x3f
	.zero		1


	//   ....[27]....
        /*029c*/ 	.word	0x000082a0
        /*02a0*/ 	.word	0x00000000
        /*02a4*/ 	.word	0x00000000
        /*02a8*/ 	.short	0x010a
        /*02aa*/ 	.byte	0x3f
	.zero		1


	//   ....[28]....
        /*02ac*/ 	.word	0x000082d0
        /*02b0*/ 	.word	0x00000003
        /*02b4*/ 	.word	0x00000000
        /*02b8*/ 	.short	0x010a
        /*02ba*/ 	.byte	0x3f
	.zero		1


	//   ....[29]....
        /*02bc*/ 	.word	0x000083d0
        /*02c0*/ 	.word	0x0000000c
        /*02c4*/ 	.word	0x00030800
        /*02c8*/ 	.short	0x010a
        /*02ca*/ 	.byte	0x3f
	.zero		1


	//   ....[30]....
        /*02cc*/ 	.word	0x00008420
        /*02d0*/ 	.word	0x00000000
        /*02d4*/ 	.word	0x00030810
        /*02d8*/ 	.short	0x010a
        /*02da*/ 	.byte	0x3f
	.zero		1


	//   ....[31]....
        /*02dc*/ 	.word	0x00008470
        /*02e0*/ 	.word	0x00000000
        /*02e4*/ 	.word	0x00030830
        /*02e8*/ 	.short	0x010a
        /*02ea*/ 	.byte	0x3f
	.zero		1


	//   ....[32]....
        /*02ec*/ 	.word	0x000084c0
        /*02f0*/ 	.word	0x00000010
        /*02f4*/ 	.word	0x00030820
        /*02f8*/ 	.short	0x010a
        /*02fa*/ 	.byte	0x3f
	.zero		1


	//   ....[33]....
        /*02fc*/ 	.word	0x00008510
        /*0300*/ 	.word	0x00000010
        /*0304*/ 	.word	0x00030840
        /*0308*/ 	.short	0x010a
        /*030a*/ 	.byte	0x3f
	.zero		1


	//   ....[34]....
        /*030c*/ 	.word	0x00008560
        /*0310*/ 	.word	0x00000010
        /*0314*/ 	.word	0x00030828
        /*0318*/ 	.short	0x010a
        /*031a*/ 	.byte	0x3f
	.zero		1


	//   ....[35]....
        /*031c*/ 	.word	0x000085b0
        /*0320*/ 	.word	0x00000010
        /*0324*/ 	.word	0x00030848
        /*0328*/ 	.short	0x010a
        /*032a*/ 	.byte	0x3f
	.zero		1


	//   ....[36]....
        /*032c*/ 	.word	0x00008610
        /*0330*/ 	.word	0x00000010
        /*0334*/ 	.word	0x00030820
        /*0338*/ 	.short	0x010a
        /*033a*/ 	.byte	0x3f
	.zero		1


	//   ....[37]....
        /*033c*/ 	.word	0x00008660
        /*0340*/ 	.word	0x00000010
        /*0344*/ 	.word	0x00030840
        /*0348*/ 	.short	0x010a
        /*034a*/ 	.byte	0x3f
	.zero		1


	//   ....[38]....
        /*034c*/ 	.word	0x000086b0
        /*0350*/ 	.word	0x00000010
        /*0354*/ 	.word	0x00030828
        /*0358*/ 	.short	0x010a
        /*035a*/ 	.byte	0x3f
	.zero		1


	//   ....[39]....
        /*035c*/ 	.word	0x00008700
        /*0360*/ 	.word	0x00000003
        /*0364*/ 	.word	0x00030840
        /*0368*/ 	.short	0x010a
        /*036a*/ 	.byte	0x3f
	.zero		1


	//   ....[40]....
        /*036c*/ 	.word	0x000087d0
        /*0370*/ 	.word	0x00000006
        /*0374*/ 	.word	0x00000000
        /*0378*/ 	.short	0x010a
        /*037a*/ 	.byte	0x3f
	.zero		1


	//   ....[41]....
        /*037c*/ 	.word	0x00008820
        /*0380*/ 	.word	0x00000003
        /*0384*/ 	.word	0x00000000
        /*0388*/ 	.short	0x010a
        /*038a*/ 	.byte	0x3f
	.zero		1


	//   ....[42]....
        /*038c*/ 	.word	0x00008870
        /*0390*/ 	.word	0x00000000
        /*0394*/ 	.word	0x00000000
        /*0398*/ 	.short	0x010a
        /*039a*/ 	.byte	0x3f
	.zero		1


	//----- nvinfo : EIATTR_NUM_MBARRIERS
	.align		4
.L_638:
        /*039c*/ 	.byte	0x03, 0x38
        /*039e*/ 	.short	0x0009


	//----- nvinfo : EIATTR_EXIT_INSTR_OFFSETS
	.align		4
        /*03a0*/ 	.byte	0x04, 0x1c
        /*03a2*/ 	.short	(.L_640 - .L_639)


	//   ....[0]....
.L_639:
        /*03a4*/ 	.word	0x00008320


	//----- nvinfo : EIATTR_MAX_THREADS
	.align		4
.L_640:
        /*03a8*/ 	.byte	0x04, 0x05
        /*03aa*/ 	.short	(.L_642 - .L_641)
.L_641:
        /*03ac*/ 	.word	0x00000180
        /*03b0*/ 	.word	0x00000001
        /*03b4*/ 	.word	0x00000001


	//----- nvinfo : EIATTR_CRS_STACK_SIZE
	.align		4
.L_642:
        /*03b8*/ 	.byte	0x04, 0x1e
        /*03ba*/ 	.short	(.L_644 - .L_643)
.L_643:
        /*03bc*/ 	.word	0x00000000


	//----- nvinfo : EIATTR_CBANK_PARAM_SIZE
	.align		4
.L_644:
        /*03c0*/ 	.byte	0x03, 0x19
        /*03c2*/ 	.short	0x06f0


	//----- nvinfo : EIATTR_PARAM_CBANK
	.align		4
        /*03c4*/ 	.byte	0x04, 0x0a
        /*03c6*/ 	.short	(.L_646 - .L_645)
	.align		4
.L_645:
        /*03c8*/ 	.word	index@(.nv.constant0._ZN7cutlass13device_kernelIN5flash11enable_sm90INS1_16FlashAttnBwdSm90INS1_25CollectiveMainloopBwdSm90ILi2ELi2ELi2EN4cute5tupleIJNS5_1CILi1EEES8_S8_EEENS6_IJNS7_ILi64EEENS7_ILi128EEESB_EEENS_10bfloat16_tEfNS_4arch4Sm90ELb0ELb1ELb1ELb0ELb0ELb1ELb0ELb0ELi2ELi1ELi2ELi1ELb0EEENS1_24CollectiveEpilogueBwdGQAISC_fSF_Li256ELb0ELb0EEENS1_19SingleTileSchedulerILb0ELb0ELb0ELi128EEEEEEEEEvNT_6ParamsE)
        /*03cc*/ 	.short	0x0210
        /*03ce*/ 	.short	0x06f0


	//----- nvinfo : EIATTR_SW_WAR
	.align		4
.L_646:
        /*03d0*/ 	.byte	0x04, 0x36
        /*03d2*/ 	.short	(.L_648 - .L_647)
.L_647:
        /*03d4*/ 	.word	0x00000008
.L_648:


//--------------------- .nv.info._ZN7cutlass13device_kernelIN5flash11enable_sm90INS1_16FlashAttnBwdSm90INS1_25CollectiveMainloopBwdSm90ILi2ELi2ELi2EN4cute5tupleIJNS5_1CILi1EEES8_S8_EEENS6_IJNS7_ILi64EEENS7_ILi128EEESB_EEENS_10bfloat16_tEfNS_4arch4Sm90ELb0ELb1ELb1ELb0ELb1ELb1ELb0ELb0ELi2ELi1ELi2ELi1ELb0EEENS1_24CollectiveEpilogueBwdGQAISC_fSF_Li256ELb0ELb1EEENS1_19SingleTileSchedulerILb0ELb0ELb0ELi128EEEEEEEEEvNT_6ParamsE --------------------------
	.section	.nv.info._ZN7cutlass13device_kernelIN5flash11enable_sm90INS1_16FlashAttnBwdSm90INS1_25CollectiveMainloopBwdSm90ILi2ELi2ELi2EN4cute5tupleIJNS5_1CILi1EEES8_S8_EEENS6_IJNS7_ILi64EEENS7_ILi128EEESB_EEENS_10bfloat16_tEfNS_4arch4Sm90ELb0ELb1ELb1ELb0ELb1ELb1ELb0ELb0ELi2ELi1ELi2ELi1ELb0EEENS1_24CollectiveEpilogueBwdGQAISC_fSF_Li256ELb0ELb1EEENS1_19SingleTileSchedulerILb0ELb0ELb0ELi128EEEEEEEEEvNT_6ParamsE,"",@"SHT_CUDA_INFO"
	.sectionflags	@""
	.align	4


	//----- nvinfo : EIATTR_CUDA_API_VERSION
	.align		4
        /*0000*/ 	.byte	0x04, 0x37
        /*0002*/ 	.short	(.L_650 - .L_649)
.L_649:
        /*0004*/ 	.word	0x00000082


	//----- nvinfo : EIATTR_KPARAM_INFO
	.align		4
.L_650:
        /*0008*/ 	.byte	0x04, 0x17
        /*000a*/ 	.short	(.L_652 - .L_651)
.L_651:
        /*000c*/ 	.word	0x00000000
        /*0010*/ 	.short	0x0000
        /*0012*/ 	.short	0x0070
        /*0014*/ 	.byte	0x00, 0xf0, 0x01, 0x1a


	//----- nvinfo : EIATTR_SPARSE_MMA_MASK
	.align		4
.L_652:
        /*0018*/ 	.byte	0x03, 0x50
        /*001a*/ 	.short	0x0000


	//----- nvinfo : EIATTR_MAXREG_COUNT
	.align		4
        /*001c*/ 	.byte	0x03, 0x1b
        /*001e*/ 	.short	0x00a8


	//----- nvinfo : EIATTR_NUM_BARRIERS
	.align		4
        /*0020*/ 	.byte	0x02, 0x4c
        /*0022*/ 	.byte	0x10
	.zero		1


	//----- nvinfo : EIATTR_EXTERNS
	.align		4
        /*0024*/ 	.byte	0x04, 0x0f
        /*0026*/ 	.short	(.L_654 - .L_653)


	//   ....[0]....
	.align		4
.L_653:
        /*0028*/ 	.word	index@(__assertfail)


	//----- nvinfo : EIATTR_ANNOTATIONS
	.align		4
.L_654:
        /*002c*/ 	.byte	0x04, 0x55
        /*002e*/ 	.short	(.L_656 - .L_655)


	//   ....[0]....
.L_655:
        /*0030*/ 	.word	0x00000001
        /*0034*/ 	.byte	0x10, 0x15, 0x00, 0x00, 0x01, 0x00, 0x00, 0x00, 0xd0, 0x23, 0x00, 0x00, 0x01, 0x00, 0x00, 0x00
        /*0044*/ 	.byte	0xa0, 0x36, 0x00, 0x00, 0x01, 0x00, 0x00, 0x00, 0x30, 0x37, 0x00, 0x00, 0x01, 0x00, 0x00, 0x00
        /*0054*/ 	.byte	0x00, 0x7f, 0x00, 0x00, 0x01, 0x00, 0x00, 0x00, 0xf0, 0x80, 0x00, 0x00, 0x01, 0x00, 0x00, 0x00
        /*0064*/ 	.byte	0xe0, 0x8b, 0x00, 0x00, 0x01, 0x00, 0x00, 0x00, 0x00, 0x8c, 0x00, 0x00, 0x01, 0x00, 0x00, 0x00
        /*0074*/ 	.byte	0xa0, 0x90, 0x00, 0x00


	//----- nvinfo : EIATTR_MERCURY_ISA_VERSION
	.align		4
.L_656:
        /*0078*/ 	.byte	0x03, 0x5f
        /*007a*/ 	.short	0x0101


	//----- nvinfo : EIATTR_INT_WARP_WIDE_INSTR_OFFSETS
	.align		4
        /*007c*/ 	.byte	0x04, 0x31
        /*007e*/ 	.short	(.L_658 - .L_657)


	//   ....[0]....
.L_657:
        /*0080*/ 	.word	0x00000190


	//   ....[1]....
        /*0084*/ 	.word	0x000001c0


	//   ....[2]....
        /*0088*/ 	.word	0x00006350


	//   ....[3]....
        /*008c*/ 	.word	0x00006950


	//   ....[4]....
        /*0090*/ 	.word	0x00006e00


	//   ....[5]....
        /*0094*/ 	.word	0x000070d0


	//   ....[6]....
        /*0098*/ 	.word	0x00007330


	//   ....[7]....
        /*009c*/ 	.word	0x000074c0


	//----- nvinfo : EIATTR_COOP_GROUP_MASK_REGIDS
	.align		4
.L_658:
        /*00a0*/ 	.byte	0x04, 0x29
        /*00a2*/ 	.short	(.L_660 - .L_659)


	//   ....[0]....
.L_659:
        /*00a4*/ 	.word	0xffffffff


	//   ....[1]....
        /*00a8*/ 	.word	0xffffffff


	//   ....[2]....
        /*00ac*/ 	.word	0xffffffff


	//   ....[3]....
        /*00b0*/ 	.word	0xffffffff


	//   ....[4]....
        /*00b4*/ 	.word	0xffffffff


	//   ....[5]....
        /*00b8*/ 	.word	0xffffffff


	//   ....[6]....
        /*00bc*/ 	.word	0xffffffff


	//   ....[7]....
        /*00c0*/ 	.word	0xffffffff


	//   ....[8]....
        /*00c4*/ 	.word	0xffffffff


	//   ....[9]....
        /*00c8*/ 	.word	0xffffffff


	//   ....[10]....
        /*00cc*/ 	.word	0xffffffff


	//   ....[11]....
        /*00d0*/ 	.word	0xffffffff


	//   ....[12]....
        /*00d4*/ 	.word	0xffffffff


	//   ....[13]....
        /*00d8*/ 	.word	0xffffffff


	//   ....[14]....
        /*00dc*/ 	.word	0xffffffff


	//   ....[15]....
        /*00e0*/ 	.word	0xffffffff


	//   ....[16]....
        /*00e4*/ 	.word	0xffffffff


	//   ....[17]....
        /*00e8*/ 	.word	0xffffffff


	//   ....[18]....
        /*00ec*/ 	.word	0xffffffff


	//   ....[19]....
        /*00f0*/ 	.word	0xffffffff


	//   ....[20]....
        /*00f4*/ 	.word	0x0500000f


	//   ....[21]....
        /*00f8*/ 	.word	0x0500000f


	//   ....[22]....
        /*00fc*/ 	.word	0x0500000f


	//   ....[23]....
        /*0100*/ 	.word	0x0500000f


	//   ....[24]....
        /*0104*/ 	.word	0x0500000f


	//   ....[25]....
        /*0108*/ 	.word	0x0500000f


	//----- nvinfo : EIATTR_COOP_GROUP_INSTR_OFFSETS
	.align		4
.L_660:
        /*010c*/ 	.byte	0x04, 0x28
        /*010e*/ 	.short	(.L_662 - .L_661)


	//   ....[0]....
.L_661:
        /*0110*/ 	.word	0x00000070


	//   ....[1]....
        /*0114*/ 	.word	0x000001a0


	//   ....[2]....
        /*0118*/ 	.word	0x000001f0


	//   ....[3]....
        /*011c*/ 	.word	0x000003e0


	//   ....[4]....
        /*0120*/ 	.word	0x00000610


	//   ....[5]....
        /*0124*/ 	.word	0x00001190


	//   ....[6]....
        /*0128*/ 	.word	0x000052d0


	//   ....[7]....
        /*012c*/ 	.word	0x00005450


	//   ....[8]....
        /*0130*/ 	.word	0x00005740


	//   ....[9]....
        /*0134*/ 	.word	0x000058d0


	//   ....[10]....
        /*0138*/ 	.word	0x000059f0


	//   ....[11]....
        /*013c*/ 	.word	0x00005f50


	//   ....[12]....
        /*0140*/ 	.word	0x00006280


	//   ....[13]....
        /*0144*/ 	.word	0x000065d0


	//   ....[14]....
        /*0148*/ 	.word	0x00006880


	//   ....[15]....
        /*014c*/ 	.word	0x00006ac0


	//   ....[16]....
        /*0150*/ 	.word	0x00006d30


	//   ....[17]....
        /*0154*/ 	.word	0x00007010


	//   ....[18]....
        /*0158*/ 	.word	0x00007230


	//   ....[19]....
        /*015c*/ 	.word	0x000073c0


	//   ....[20]....
        /*0160*/ 	.word	0x00009760


	//   ....[21]....
        /*0164*/ 	.word	0x000098e0


	//   ....[22]....
        /*0168*/ 	.word	0x00009950


	//   ....[23]....
        /*016c*/ 	.word	0x000099c0


	//   ....[24]....
        /*0170*/ 	.word	0x00009a30


	//   ....[25]....
        /*0174*/ 	.word	0x00009aa0


	//----- nvinfo : EIATTR_REG_RECONFIG
	.align		4
.L_662:
        /*0178*/ 	.byte	0x01, 0x54
	.zero		2


	//----- nvinfo : EIATTR_SYSCALL_OFFSETS
	.align		4
        /*017c*/ 	.byte	0x04, 0x46
        /*017e*/ 	.short	(.L_664 - .L_663)


	//   ....[0]....
.L_663:
        /*0180*/ 	.word	0x00000dd0


	//   ....[1]....
        /*0184*/ 	.word	0x00000ec0


	//   ....[2]....
        /*0188*/ 	.word	0x00001020


	//   ....[3]....
        /*018c*/ 	.word	0x00001110


	//----- nvinfo : EIATTR_MBARRIER_INSTR_OFFSETS
	.align		4
.L_664:
        /*0190*/ 	.byte	0x04, 0x39
        /*0192*/ 	.short	(.L_666 - .L_665)


	//   ....[0]....
.L_665:
        /*0194*/ 	.word	0x00000290
        /*0198*/ 	.word	0x000000ff
        /*019c*/ 	.word	0x00030800
        /*01a0*/ 	.short	0x0100
        /*01a2*/ 	.byte	0x06
	.zero		1


	//   ....[1]....
        /*01a4*/ 	.word	0x00000390
        /*01a8*/ 	.word	0x000000ff
        /*01ac*/ 	.word	0x00030810
        /*01b0*/ 	.short	0x0100
        /*01b2*/ 	.byte	0x08
	.zero		1


	//   ....[2]....
        /*01b4*/ 	.word	0x000003a0
        /*01b8*/ 	.word	0x000000ff
        /*01bc*/ 	.word	0x00030820
        /*01c0*/ 	.short	0x0100
        /*01c2*/ 	.byte	0x08
	.zero		1


	//   ....[3]....
        /*01c4*/ 	.word	0x000003b0
        /*01c8*/ 	.word	0x000000ff
        /*01cc*/ 	.word	0x00030818
        /*01d0*/ 	.short	0x0100
        /*01d2*/ 	.byte	0x08
	.zero		1


	//   ....[4]....
        /*01d4*/ 	.word	0x000003c0
        /*01d8*/ 	.word	0x000000ff
        /*01dc*/ 	.word	0x00030828
        /*01e0*/ 	.short	0x0100
        /*01e2*/ 	.byte	0x08
	.zero		1


	//   ....[5]....
        /*01e4*/ 	.word	0x000004f0
        /*01e8*/ 	.word	0x000000ff
        /*01ec*/ 	.word	0x00030830
        /*01f0*/ 	.short	0x0100
        /*01f2*/ 	.byte	0x08
	.zero		1


	//   ....[6]....
        /*01f4*/ 	.word	0x00000500
        /*01f8*/ 	.word	0x000000ff
        /*01fc*/ 	.word	0x00030840
        /*0200*/ 	.short	0x0100
        /*0202*/ 	.byte	0x08
	.zero		1


	//   ....[7]....
        /*0204*/ 	.word	0x00000510
        /*0208*/ 	.word	0x000000ff
        /*020c*/ 	.word	0x00030838
        /*0210*/ 	.short	0x0100
        /*0212*/ 	.byte	0x08
	.zero		1


	//   ....[8]....
        /*0214*/ 	.word	0x00000520
        /*0218*/ 	.word	0x000000ff
        /*021c*/ 	.word	0x00030848
        /*0220*/ 	.short	0x0100
        /*0222*/ 	.byte	0x08
	.zero		1


	//   ....[9]....
        /*0224*/ 	.word	0x000011c0
        /*0228*/ 	.word	0x00000010
        /*022c*/ 	.word	0x00030800
        /*0230*/ 	.short	0x010a
        /*0232*/ 	.byte	0x3f
	.zero		1


	//   ....[10]....
        /*0234*/ 	.word	0x000012f0
        /*0238*/ 	.word	0x00000010
        /*023c*/ 	.word	0x00030800
        /*0240*/ 	.short	0x010a
        /*0242*/ 	.byte	0x3f
	.zero		1


	//   ....[11]....
        /*0244*/ 	.word	0x000019d0
        /*0248*/ 	.word	0x00000000
        /*024c*/ 	.word	0x00030810
        /*0250*/ 	.short	0x010a
        /*0252*/ 	.byte	0x3f
	.zero		1


	//   ....[12]....
        /*0254*/ 	.word	0x00001a10
        /*0258*/ 	.word	0x00000000
        /*025c*/ 	.word	0x00030810
        /*0260*/ 	.short	0x010a
        /*0262*/ 	.byte	0x3f
	.zero		1


	//   ....[13]....
        /*0264*/ 	.word	0x00001f70
        /*0268*/ 	.word	0x00000000
        /*026c*/ 	.word	0x00030830
        /*0270*/ 	.short	0x010a
        /*0272*/ 	.byte	0x3f
	.zero		1


	//   ....[14]....
        /*0274*/ 	.word	0x000022c0
        /*0278*/ 	.word	0x00000000
        /*027c*/ 	.word	0x00030830
        /*0280*/ 	.short	0x010a
        /*0282*/ 	.byte	0x3f
	.zero		1


	//   ....[15]....
        /*0284*/ 	.word	0x000044f0
        /*0288*/ 	.word	0x00000006
        /*028c*/ 	.word	0x00000000
        /*0290*/ 	.short	0x0101
        /*0292*/ 	.byte	0x3f
	.zero		1


	//   ....[16]....
        /*0294*/ 	.word	0x00004810
        /*0298*/ 	.word	0x00000000
        /*029c*/ 	.word	0x00000000
        /*02a0*/ 	.short	0x0101
        /*02a2*/ 	.byte	0x3f
	.zero		1


	//   ....[17]....
        /*02a4*/ 	.word	0x00007a40
        /*02a8*/ 	.word	0x00000010
        /*02ac*/ 	.word	0x00030820
        /*02b0*/ 	.short	0x010a
        /*02b2*/ 	.byte	0x3f
	.zero		1


	//   ....[18]....
        /*02b4*/ 	.word	0x00008180
        /*02b8*/ 	.word	0x00000010
        /*02bc*/ 	.word	0x00030840
        /*02c0*/ 	.short	0x010a
        /*02c2*/ 	.byte	0x3f
	.zero		1


	//   ....[19]....
        /*02c4*/ 	.word	0x00008420
        /*02c8*/ 	.word	0x00000010
        /*02cc*/ 	.word	0x00030828
        /*02d0*/ 	.short	0x010a
        /*02d2*/ 	.byte	0x3f
	.zero		1


	//   ....[20]....
        /*02d4*/ 	.word	0x000086c0
        /*02d8*/ 	.word	0x00000010
        /*02dc*/ 	.word	0x00030848
        /*02e0*/ 	.short	0x010a
        /*02e2*/ 	.byte	0x3f
	.zero		1


	//   ....[21]....
        /*02e4*/ 	.word	0x00008910
        /*02e8*/ 	.word	0x00000010
        /*02ec*/ 	.word	0x00030820
        /*02f0*/ 	.short	0x010a
        /*02f2*/ 	.byte	0x3f
	.zero		1


	//   ....[22]....
        /*02f4*/ 	.word	0x00008c30
        /*02f8*/ 	.word	0x00000010
        /*02fc*/ 	.word	0x00030840
        /*0300*/ 	.short	0x010a
        /*0302*/ 	.byte	0x3f
	.zero		1


	//   ....[23]....
        /*0304*/ 	.word	0x00008ea0
        /*0308*/ 	.word	0x00000010
        /*030c*/ 	.word	0x00030828
        /*0310*/ 	.short	0x010a
        /*0312*/ 	.byte	0x3f
	.zero		1


	//   ....[24]....
        /*0314*/ 	.word	0x00009190
        /*0318*/ 	.word	0x00000003
        /*031c*/ 	.word	0x00030840
        /*0320*/ 	.short	0x010a
        /*0322*/ 	.byte	0x3f
	.zero		1


	//   ....[25]....
        /*0324*/ 	.word	0x000095d0
        /*0328*/ 	.word	0x00000006
        /*032c*/ 	.word	0x00000000
        /*0330*/ 	.short	0x010a
        /*0332*/ 	.byte	0x3f
	.zero		1


	//   ....[26]....
        /*0334*/ 	.word	0x00009630
        /*0338*/ 	.word	0x00000003
        /*033c*/ 	.word	0x00000000
        /*0340*/ 	.short	0x010a
        /*0342*/ 	.byte	0x3f
	.zero		1


	//   ....[27]....
        /*0344*/ 	.word	0x00009690
        /*0348*/ 	.word	0x00000000
        /*034c*/ 	.word	0x00000000
        /*0350*/ 	.short	0x010a
        /*0352*/ 	.byte	0x3f
	.zero		1


	//   ....[28]....
        /*0354*/ 	.word	0x000096c0
        /*0358*/ 	.word	0x00000003
        /*035c*/ 	.word	0x00000000
        /*0360*/ 	.short	0x010a
        /*0362*/ 	.byte	0x3f
	.zero		1


	//   ....[29]....
        /*0364*/ 	.word	0x000097c0
        /*0368*/ 	.word	0x0000000c
        /*036c*/ 	.word	0x00030800
        /*0370*/ 	.short	0x010a
        /*0372*/ 	.byte	0x3f
	.zero		1


	//   ....[30]....
        /*0374*/ 	.word	0x00009810
        /*0378*/ 	.word	0x00000000
        /*037c*/ 	.word	0x00030810
        /*0380*/ 	.short	0x010a
        /*0382*/ 	.byte	0x3f
	.zero		1


	//   ....[31]....
        /*0384*/ 	.word	0x00009860
        /*0388*/ 	.word	0x00000000
        /*038c*/ 	.word	0x00030830
        /*0390*/ 	.short	0x010a
        /*0392*/ 	.byte	0x3f
	.zero		1


	//   ....[32]....
        /*0394*/ 	.word	0x00009ae0
        /*0398*/ 	.word	0x00000010
        /*039c*/ 	.word	0x00030820
        /*03a0*/ 	.short	0x010a
        /*03a2*/ 	.byte	0x3f
	.zero		1


	//   ....[33]....
        /*03a4*/ 	.word	0x00009b30
        /*03a8*/ 	.word	0x00000010
        /*03ac*/ 	.word	0x00030840
        /*03b0*/ 	.short	0x010a
        /*03b2*/ 	.byte	0x3f
	.zero		1


	//   ....[34]....
        /*03b4*/ 	.word	0x00009b80
        /*03b8*/ 	.word	0x00000010
        /*03bc*/ 	.word	0x00030828
        /*03c0*/ 	.short	0x010a
        /*03c2*/ 	.byte	0x3f
	.zero		1


	//   ....[35]....
        /*03c4*/ 	.word	0x00009bd0
        /*03c8*/ 	.word	0x00000010
        /*03cc*/ 	.word	0x00030848
        /*03d0*/ 	.short	0x010a
        /*03d2*/ 	.byte	0x3f
	.zero		1


	//   ....[36]....
        /*03d4*/ 	.word	0x00009c30
        /*03d8*/ 	.word	0x00000010
        /*03dc*/ 	.word	0x00030820
        /*03e0*/ 	.short	0x010a
        /*03e2*/ 	.byte	0x3f
	.zero		1


	//   ....[37]....
        /*03e4*/ 	.word	0x00009c80
        /*03e8*/ 	.word	0x00000010
        /*03ec*/ 	.word	0x00030840
        /*03f0*/ 	.short	0x010a
        /*03f2*/ 	.byte	0x3f
	.zero		1


	//   ....[38]....
        /*03f4*/ 	.word	0x00009cd0
        /*03f8*/ 	.word	0x00000010
        /*03fc*/ 	.word	0x00030828
        /*0400*/ 	.short	0x010a
        /*0402*/ 	.byte	0x3f
	.zero		1


	//   ....[39]....
        /*0404*/ 	.word	0x00009d20
        /*0408*/ 	.word	0x00000003
        /*040c*/ 	.word	0x00030840
        /*0410*/ 	.short	0x010a
        /*0412*/ 	.byte	0x3f
	.zero		1


	//   ....[40]....
        /*0414*/ 	.word	0x00009df0
        /*0418*/ 	.word	0x00000006
        /*041c*/ 	.word	0x00000000
        /*0420*/ 	.short	0x010a
        /*0422*/ 	.byte	0x3f
	.zero		1


	//   ....[41]....
        /*0424*/ 	.word	0x00009e40
        /*0428*/ 	.word	0x00000003
        /*042c*/ 	.word	0x00000000
        /*0430*/ 	.short	0x010a
        /*0432*/ 	.byte	0x3f
	.zero		1


	//   ....[42]....
        /*0434*/ 	.word	0x00009e90
        /*0438*/ 	.word	0x00000000
        /*043c*/ 	.word	0x00000000
        /*0440*/ 	.short	0x010a
        /*0442*/ 	.byte	0x3f
	.zero		1


	//----- nvinfo : EIATTR_NUM_MBARRIERS
	.align		4
.L_666:
        /*0444*/ 	.byte	0x03, 0x38
        /*0446*/ 	.short	0x0009


	//----- nvinfo : EIATTR_EXIT_INSTR_OFFSETS
	.align		4
        /*0448*/ 	.byte	0x04, 0x1c
        /*044a*/ 	.short	(.L_668 - .L_667)


	//   ....[0]....
.L_667:
        /*044c*/ 	.word	0x00009710


	//----- nvinfo : EIATTR_MAX_THREADS
	.align		4
.L_668:
        /*0450*/ 	.byte	0x04, 0x05
        /*0452*/ 	.short	(.L_670 - .L_669)
.L_669:
        /*0454*/ 	.word	0x00000180
        /*0458*/ 	.word	0x00000001
        /*045c*/ 	.word	0x00000001


	//----- nvinfo : EIATTR_CRS_STACK_SIZE
	.align		4
.L_670:
        /*0460*/ 	.byte	0x04, 0x1e
        /*0462*/ 	.short	(.L_672 - .L_671)
.L_671:
        /*0464*/ 	.word	0x00000000


	//----- nvinfo : EIATTR_CBANK_PARAM_SIZE
	.align		4
.L_672:
        /*0468*/ 	.byte	0x03, 0x19
        /*046a*/ 	.short	0x06f0


	//----- nvinfo : EIATTR_PARAM_CBANK
	.align		4
        /*046c*/ 	.byte	0x04, 0x0a
        /*046e*/ 	.short	(.L_674 - .L_673)
	.align		4
.L_673:
        /*0470*/ 	.word	index@(.nv.constant0._ZN7cutlass13device_kernelIN5flash11enable_sm90INS1_16FlashAttnBwdSm90INS1_25CollectiveMainloopBwdSm90ILi2ELi2ELi2EN4cute5tupleIJNS5_1CILi1EEES8_S8_EEENS6_IJNS7_ILi64EEENS7_ILi128EEESB_EEENS_10bfloat16_tEfNS_4arch4Sm90ELb0ELb1ELb1ELb0ELb1ELb1ELb0ELb0ELi2ELi1ELi2ELi1ELb0EEENS1_24CollectiveEpilogueBwdGQAISC_fSF_Li256ELb0ELb1EEENS1_19SingleTileSchedulerILb0ELb0ELb0ELi128EEEEEEEEEvNT_6ParamsE)
        /*0474*/ 	.short	0x0210
        /*0476*/ 	.short	0x06f0


	//----- nvinfo : EIATTR_SW_WAR
	.align		4
.L_674:
        /*0478*/ 	.byte	0x04, 0x36
        /*047a*/ 	.short	(.L_676 - .L_675)
.L_675:
        /*047c*/ 	.word	0x00000008
.L_676:


//--------------------- .nv.info._ZN7cutlass13device_kernelIN5flash11enable_sm90INS1_16FlashAttnBwdSm90INS1_25CollectiveMainloopBwdSm90ILi2ELi2ELi2EN4cute5tupleIJNS5_1CILi1EEES8_S8_EEENS6_IJNS7_ILi64EEENS7_ILi128EEESB_EEENS_10bfloat16_tEfNS_4arch4Sm90ELb0ELb1ELb1ELb1ELb0ELb1ELb0ELb0ELi2ELi1ELi2ELi1ELb0EEENS1_21CollectiveEpilogueBwdISC_SD_SF_Li256ELb1ELb0ELi1EEENS1_19SingleTileSchedulerILb1ELb0ELb0ELi128EEEEEEEEEvNT_6ParamsE --------------------------
	.section	.nv.info._ZN7cutlass13device_kernelIN5flash11enable_sm90INS1_16FlashAttnBwdSm90INS1_25CollectiveMainloopBwdSm90ILi2ELi2ELi2EN4cute5tupleIJNS5_1CILi1EEES8_S8_EEENS6_IJNS7_ILi64EEENS7_ILi128EEESB_EEENS_10bfloat16_tEfNS_4arch4Sm90ELb0ELb1ELb1ELb1ELb0ELb1ELb0ELb0ELi2ELi1ELi2ELi1ELb0EEENS1_21CollectiveEpilogueBwdISC_SD_SF_Li256ELb1ELb0ELi1EEENS1_19SingleTileSchedulerILb1ELb0ELb0ELi128EEEEEEEEEvNT_6ParamsE,"",@"SHT_CUDA_INFO"
	.sectionflags	@""
	.align	4


	//----- nvinfo : EIATTR_CUDA_API_VERSION
	.align		4
        /*0000*/ 	.byte	0x04, 0x37
        /*0002*/ 	.short	(.L_678 - .L_677)
.L_677:
        /*0004*/ 	.word	0x00000082


	//----- nvinfo : EIATTR_KPARAM_INFO
	.align		4
.L_678:
        /*0008*/ 	.byte	0x04, 0x17
        /*000a*/ 	.short	(.L_680 - .L_679)
.L_679:
        /*000c*/ 	.word	0x00000000
        /*0010*/ 	.short	0x0000
        /*0012*/ 	.short	0x0070
        /*0014*/ 	.byte	0x00, 0xf0, 0x01, 0x1a


	//----- nvinfo : EIATTR_SPARSE_MMA_MASK
	.align		4
.L_680:
        /*0018*/ 	.byte	0x03, 0x50
        /*001a*/ 	.short	0x0000


	//----- nvinfo : EIATTR_MAXREG_COUNT
	.align		4
        /*001c*/ 	.byte	0x03, 0x1b
        /*001e*/ 	.short	0x00a8


	//----- nvinfo : EIATTR_NUM_BARRIERS
	.align		4
        /*0020*/ 	.byte	0x02, 0x4c
        /*0022*/ 	.byte	0x10
	.zero		1


	//----- nvinfo : EIATTR_EXTERNS
	.align		4
        /*0024*/ 	.byte	0x04, 0x0f
        /*0026*/ 	.short	(.L_682 - .L_681)


	//   ....[0]....
	.align		4
.L_681:
        /*0028*/ 	.word	index@(__assertfail)


	//----- nvinfo : EIATTR_ANNOTATIONS
	.align		4
.L_682:
        /*002c*/ 	.byte	0x04, 0x55
        /*002e*/ 	.short	(.L_684 - .L_683)


	//   ....[0]....
.L_683:
        /*0030*/ 	.word	0x00000001
        /*0034*/ 	.byte	0xa0, 0x19, 0x00, 0x00, 0x01, 0x00, 0x00, 0x00, 0x70, 0x28, 0x00, 0x00, 0x01, 0x00, 0x00, 0x00
        /*0044*/ 	.byte	0x40, 0x3b, 0x00, 0x00, 0x01, 0x00, 0x00, 0x00, 0xd0, 0x3b, 0x00, 0x00, 0x01, 0x00, 0x00, 0x00
        /*0054*/ 	.byte	0x10, 0xaa, 0x00, 0x00, 0x01, 0x00, 0x00, 0x00, 0xb0, 0xab, 0x00, 0x00, 0x01, 0x00, 0x00, 0x00
        /*0064*/ 	.byte	0x30, 0xb7, 0x00, 0x00, 0x01, 0x00, 0x00, 0x00, 0x50, 0xb7, 0x00, 0x00, 0x01, 0x00, 0x00, 0x00
        /*0074*/ 	.byte	0xc0, 0xba, 0x00, 0x00


	//----- nvinfo : EIATTR_MERCURY_ISA_VERSION
	.align		4
.L_684:
        /*0078*/ 	.byte	0x03, 0x5f
        /*007a*/ 	.short	0x0101


	//----- nvinfo : EIATTR_INT_WARP_WIDE_INSTR_OFFSETS
	.align		4
        /*007c*/ 	.byte	0x04, 0x31
        /*007e*/ 	.short	(.L_686 - .L_685)


	//   ....[0]....
.L_685:
        /*0080*/ 	.word	0x00000190


	//   ....[1]....
        /*0084*/ 	.word	0x000001c0


	//----- nvinfo : EIATTR_COOP_GROUP_MASK_REGIDS
	.align		4
.L_686:
        /*0088*/ 	.byte	0x04, 0x29
        /*008a*/ 	.short	(.L_688 - .L_687)


	//   ....[0]....
.L_687:
        /*008c*/ 	.word	0xffffffff


	//   ....[1]....
        /*0090*/ 	.word	0xffffffff


	//   ....[2]....
        /*0094*/ 	.word	0xffffffff


	//   ....[3]....
        /*0098*/ 	.word	0xffffffff


	//   ....[4]....
        /*009c*/ 	.word	0xffffffff


	//   ....[5]....
        /*00a0*/ 	.word	0xffffffff


	//   ....[6]....
        /*00a4*/ 	.word	0xffffffff


	//   ....[7]....
        /*00a8*/ 	.word	0x0500000f


	//----- nvinfo : EIATTR_COOP_GROUP_INSTR_OFFSETS
	.align		4
.L_688:
        /*00ac*/ 	.byte	0x04, 0x28
        /*00ae*/ 	.short	(.L_690 - .L_689)


	//   ....[0]....
.L_689:
        /*00b0*/ 	.word	0x00000070


	//   ....[1]....
        /*00b4*/ 	.word	0x000001a0


	//   ....[2]....
        /*00b8*/ 	.word	0x000001f0


	//   ....[3]....
        /*00bc*/ 	.word	0x000003e0


	//   ....[4]....
        /*00c0*/ 	.word	0x00000620


	//   ....[5]....
        /*00c4*/ 	.word	0x00001650


	//   ....[6]....
        /*00c8*/ 	.word	0x00008780


	//   ....[7]....
        /*00cc*/ 	.word	0x0000c310


	//----- nvinfo : EIATTR_REG_RECONFIG
	.align		4
.L_690:
        /*00d0*/ 	.byte	0x01, 0x54
	.zero		2


	//----- nvinfo : EIATTR_SYSCALL_OFFSETS
	.align		4
        /*00d4*/ 	.byte	0x04, 0x46
        /*00d6*/ 	.short	(.L_692 - .L_691)


	//   ....[0]....
.L_691:
        /*00d8*/ 	.word	0x00001290


	//   ....[1]....
        /*00dc*/ 	.word	0x00001380


	//   ....[2]....
        /*00e0*/ 	.word	0x000014e0


	//   ....[3]....
        /*00e4*/ 	.word	0x000015d0


	//----- nvinfo : EIATTR_MBARRIER_INSTR_OFFSETS
	.align		4
.L_692:
        /*00e8*/ 	.byte	0x04, 0x39
        /*00ea*/ 	.short	(.L_694 - .L_693)


	//   ....[0]....
.L_693:
        /*00ec*/ 	.word	0x00000290
        /*00f0*/ 	.word	0x000000ff
        /*00f4*/ 	.word	0x00030800
        /*00f8*/ 	.short	0x0100
        /*00fa*/ 	.byte	0x06
	.zero		1


	//   ....[1]....
        /*00fc*/ 	.word	0x00000390
        /*0100*/ 	.word	0x000000ff
        /*0104*/ 	.word	0x00030810
        /*0108*/ 	.short	0x0100
        /*010a*/ 	.byte	0x08
	.zero		1


	//   ....[2]....
        /*010c*/ 	.word	0x000003a0
        /*0110*/ 	.word	0x000000ff
        /*0114*/ 	.word	0x00030820
        /*0118*/ 	.short	0x0100
        /*011a*/ 	.byte	0x08
	.zero		1


	//   ....[3]....
        /*011c*/ 	.word	0x000003b0
        /*0120*/ 	.word	0x000000ff
        /*0124*/ 	.word	0x00030818
        /*0128*/ 	.short	0x0100
        /*012a*/ 	.byte	0x08
	.zero		1


	//   ....[4]....
        /*012c*/ 	.word	0x000003c0
        /*0130*/ 	.word	0x000000ff
        /*0134*/ 	.word	0x00030828
        /*0138*/ 	.short	0x0100
        /*013a*/ 	.byte	0x08
	.zero		1


	//   ....[5]....
        /*013c*/ 	.word	0x000004f0
        /*0140*/ 	.word	0x000000ff
        /*0144*/ 	.word	0x00030830
        /*0148*/ 	.short	0x0100
        /*014a*/ 	.byte	0x08
	.zero		1


	//   ....[6]....
        /*014c*/ 	.word	0x00000500
        /*0150*/ 	.word	0x000000ff
        /*0154*/ 	.word	0x00030840
        /*0158*/ 	.short	0x0100
        /*015a*/ 	.byte	0x08
	.zero		1


	//   ....[7]....
        /*015c*/ 	.word	0x00000510
        /*0160*/ 	.word	0x000000ff
        /*0164*/ 	.word	0x00030838
        /*0168*/ 	.short	0x0100
        /*016a*/ 	.byte	0x08
	.zero		1


	//   ....[8]....
        /*016c*/ 	.word	0x00000520
        /*0170*/ 	.word	0x000000ff
        /*0174*/ 	.word	0x00030848
        /*0178*/ 	.short	0x0100
        /*017a*/ 	.byte	0x08
	.zero		1


	//   ....[9]....
        /*017c*/ 	.word	0x00001680
        /*0180*/ 	.word	0x00000010
        /*0184*/ 	.word	0x00030800
        /*0188*/ 	.short	0x010a
        /*018a*/ 	.byte	0x3f
	.zero		1


	//   ....[10]....
        /*018c*/ 	.word	0x000017b0
        /*0190*/ 	.word	0x00000010
        /*0194*/ 	.word	0x00030800
        /*0198*/ 	.short	0x010a
        /*019a*/ 	.byte	0x3f
	.zero		1


	//   ....[11]....
        /*019c*/ 	.word	0x00001e70
        /*01a0*/ 	.word	0x00000000
        /*01a4*/ 	.word	0x00030810
        /*01a8*/ 	.short	0x010a
        /*01aa*/ 	.byte	0x3f
	.zero		1


	//   ....[12]....
        /*01ac*/ 	.word	0x00001eb0
        /*01b0*/ 	.word	0x00000000
        /*01b4*/ 	.word	0x00030810
        /*01b8*/ 	.short	0x010a
        /*01ba*/ 	.byte	0x3f
	.zero		1


	//   ....[13]....
        /*01bc*/ 	.word	0x00002410
        /*01c0*/ 	.word	0x00000000
        /*01c4*/ 	.word	0x00030830
        /*01c8*/ 	.short	0x010a
        /*01ca*/ 	.byte	0x3f
	.zero		1


	//   ....[14]....
        /*01cc*/ 	.word	0x00002760
        /*01d0*/ 	.word	0x00000000
        /*01d4*/ 	.word	0x00030830
        /*01d8*/ 	.short	0x010a
        /*01da*/ 	.byte	0x3f
	.zero		1


	//   ....[15]....
        /*01dc*/ 	.word	0x00004990
        /*01e0*/ 	.word	0x00000006
        /*01e4*/ 	.word	0x00000000
        /*01e8*/ 	.short	0x0101
        /*01ea*/ 	.byte	0x3f
	.zero		1


	//   ....[16]....
        /*01ec*/ 	.word	0x00004cb0
        /*01f0*/ 	.word	0x00000000
        /*01f4*/ 	.word	0x00000000
        /*01f8*/ 	.short	0x0101
        /*01fa*/ 	.byte	0x3f
	.zero		1


	//   ....[17]....
        /*01fc*/ 	.word	0x0000a500
        /*0200*/ 	.word	0x0000000f
        /*0204*/ 	.word	0x00030820
        /*0208*/ 	.short	0x010a
        /*020a*/ 	.byte	0x3f
	.zero		1


	//   ....[18]....
        /*020c*/ 	.word	0x0000ac30
        /*0210*/ 	.word	0x0000000f
        /*0214*/ 	.word	0x00030840
        /*0218*/ 	.short	0x010a
        /*021a*/ 	.byte	0x3f
	.zero		1


	//   ....[19]....
        /*021c*/ 	.word	0x0000af00
        /*0220*/ 	.word	0x0000000f
        /*0224*/ 	.word	0x00030828
        /*0228*/ 	.short	0x010a
        /*022a*/ 	.byte	0x3f
	.zero		1


	//   ....[20]....
        /*022c*/ 	.word	0x0000b1d0
        /*0230*/ 	.word	0x0000000f
        /*0234*/ 	.word	0x00030848
        /*0238*/ 	.short	0x010a
        /*023a*/ 	.byte	0x3f
	.zero		1


	//   ....[21]....
        /*023c*/ 	.word	0x0000b440
        /*0240*/ 	.word	0x0000000f
        /*0244*/ 	.word	0x00030820
        /*0248*/ 	.short	0x010a
        /*024a*/ 	.byte	0x3f
	.zero		1


	//   ....[22]....
        /*024c*/ 	.word	0x0000b780
        /*0250*/ 	.word	0x0000000f
        /*0254*/ 	.word	0x00030840
        /*0258*/ 	.short	0x010a
        /*025a*/ 	.byte	0x3f
	.zero		1


	//   ....[23]....
        /*025c*/ 	.word	0x0000ba20
        /*0260*/ 	.word	0x0000000f
        /*0264*/ 	.word	0x00030828
        /*0268*/ 	.short	0x010a
        /*026a*/ 	.byte	0x3f
	.zero		1


	//   ....[24]....
        /*026c*/ 	.word	0x0000bd30
        /*0270*/ 	.word	0x00000003
        /*0274*/ 	.word	0x00030840
        /*0278*/ 	.short	0x010a
        /*027a*/ 	.byte	0x3f
	.zero		1


	//   ....[25]....
        /*027c*/ 	.word	0x0000c190
        /*0280*/ 	.word	0x00000007
        /*0284*/ 	.word	0x00000000
        /*0288*/ 	.short	0x010a
        /*028a*/ 	.byte	0x3f
	.zero		1


	//   ....[26]....
        /*028c*/ 	.word	0x0000c1e0
        /*0290*/ 	.word	0x00000003
        /*0294*/ 	.word	0x00000000
        /*0298*/ 	.short	0x010a
        /*029a*/ 	.byte	0x3f
	.zero		1


	//   ....[27]....
        /*029c*/ 	.word	0x0000c240
        /*02a0*/ 	.word	0x00000005
        /*02a4*/ 	.word	0x00000000
        /*02a8*/ 	.short	0x010a
        /*02aa*/ 	.byte	0x3f
	.zero		1


	//   ....[28]....
        /*02ac*/ 	.word	0x0000c270
        /*02b0*/ 	.word	0x00000003
        /*02b4*/ 	.word	0x00000000
        /*02b8*/ 	.short	0x010a
        /*02ba*/ 	.byte	0x3f
	.zero		1


	//   ....[29]....
        /*02bc*/ 	.word	0x0000c370
        /*02c0*/ 	.word	0x0000000c
        /*02c4*/ 	.word	0x00030800
        /*02c8*/ 	.short	0x010a
        /*02ca*/ 	.byte	0x3f
	.zero		1


	//   ....[30]....
        /*02cc*/ 	.word	0x0000c3c0
        /*02d0*/ 	.word	0x00000000
        /*02d4*/ 	.word	0x00030810
        /*02d8*/ 	.short	0x010a
        /*02da*/ 	.byte	0x3f
	.zero		1


	//   ....[31]....
        /*02dc*/ 	.word	0x0000c410
        /*02e0*/ 	.word	0x00000000
        /*02e4*/ 	.word	0x00030830
        /*02e8*/ 	.short	0x010a
        /*02ea*/ 	.byte	0x3f
	.zero		1


	//   ....[32]....
        /*02ec*/ 	.word	0x0000c460
        /*02f0*/ 	.word	0x0000000f
        /*02f4*/ 	.word	0x00030820
        /*02f8*/ 	.short	0x010a
        /*02fa*/ 	.byte	0x3f
	.zero		1


	//   ....[33]....
        /*02fc*/ 	.word	0x0000c4b0
        /*0300*/ 	.word	0x0000000f
        /*0304*/ 	.word	0x00030840
        /*0308*/ 	.short	0x010a
        /*030a*/ 	.byte	0x3f
	.zero		1


	//   ....[34]....
        /*030c*/ 	.word	0x0000c500
        /*0310*/ 	.word	0x0000000f
        /*0314*/ 	.word	0x00030828
        /*0318*/ 	.short	0x010a
        /*031a*/ 	.byte	0x3f
	.zero		1


	//   ....[35]....
        /*031c*/ 	.word	0x0000c550
        /*0320*/ 	.word	0x0000000f
        /*0324*/ 	.word	0x00030848
        /*0328*/ 	.short	0x010a
        /*032a*/ 	.byte	0x3f
	.zero		1


	//   ....[36]....
        /*032c*/ 	.word	0x0000c5b0
        /*0330*/ 	.word	0x0000000f
        /*0334*/ 	.word	0x00030820
        /*0338*/ 	.short	0x010a
        /*033a*/ 	.byte	0x3f
	.zero		1


	//   ....[37]....
        /*033c*/ 	.word	0x0000c600
        /*0340*/ 	.word	0x0000000f
        /*0344*/ 	.word	0x00030840
        /*0348*/ 	.short	0x010a
        /*034a*/ 	.byte	0x3f
	.zero		1


	//   ....[38]....
        /*034c*/ 	.word	0x0000c650
        /*0350*/ 	.word	0x0000000f
        /*0354*/ 	.word	0x00030828
        /*0358*/ 	.short	0x010a
        /*035a*/ 	.byte	0x3f
	.zero		1


	//   ....[39]....
        /*035c*/ 	.word	0x0000c6a0
        /*0360*/ 	.word	0x00000003
        /*0364*/ 	.word	0x00030840
        /*0368*/ 	.short	0x010a
        /*036a*/ 	.byte	0x3f
	.zero		1


	//   ....[40]....
        /*036c*/ 	.word	0x0000c770
        /*0370*/ 	.word	0x00000007
        /*0374*/ 	.word	0x00000000
        /*0378*/ 	.short	0x010a
        /*037a*/ 	.byte	0x3f
	.zero		1


	//   ....[41]....
        /*037c*/ 	.word	0x0000c7c0
        /*0380*/ 	.word	0x00000003
        /*0384*/ 	.word	0x00000000
        /*0388*/ 	.short	0x010a
        /*038a*/ 	.byte	0x3f
	.zero		1


	//   ....[42]....
        /*038c*/ 	.word	0x0000c810
        /*0390*/ 	.word	0x00000005
        /*0394*/ 	.word	0x00000000
        /*0398*/ 	.short	0x010a
        /*039a*/ 	.byte	0x3f
	.zero		1


	//----- nvinfo : EIATTR_NUM_MBARRIERS
	.align		4
.L_694:
        /*039c*/ 	.byte	0x03, 0x38
        /*039e*/ 	.short	0x0009


	//----- nvinfo : EIATTR_EXIT_INSTR_OFFSETS
	.align		4
        /*03a0*/ 	.byte	0x04, 0x1c
        /*03a2*/ 	.short	(.L_696 - .L_695)


	//   ....[0]....
.L_695:
        /*03a4*/ 	.word	0x0000c2c0


	//----- nvinfo : EIATTR_MAX_THREADS
	.align		4
.L_696:
        /*03a8*/ 	.byte	0x04, 0x05
        /*03aa*/ 	.short	(.L_698 - .L_697)
.L_697:
        /*03ac*/ 	.word	0x00000180
        /*03b0*/ 	.word	0x00000001
        /*03b4*/ 	.word	0x00000001


	//----- nvinfo : EIATTR_CRS_STACK_SIZE
	.align		4
.L_698:
        /*03b8*/ 	.byte	0x04, 0x1e
        /*03ba*/ 	.short	(.L_700 - .L_699)
.L_699:
        /*03bc*/ 	.word	0x00000000


	//----- nvinfo : EIATTR_CBANK_PARAM_SIZE
	.align		4
.L_700:
        /*03c0*/ 	.byte	0x03, 0x19
        /*03c2*/ 	.short	0x06f0


	//----- nvinfo : EIATTR_PARAM_CBANK
	.align		4
        /*03c4*/ 	.byte	0x04, 0x0a
        /*03c6*/ 	.short	(.L_702 - .L_701)
	.align		4
.L_701:
        /*03c8*/ 	.word	index@(.nv.constant0._ZN7cutlass13device_kernelIN5flash11enable_sm90INS1_16FlashAttnBwdSm90INS1_25CollectiveMainloopBwdSm90ILi2ELi2ELi2EN4cute5tupleIJNS5_1CILi1EEES8_S8_EEENS6_IJNS7_ILi64EEENS7_ILi128EEESB_EEENS_10bfloat16_tEfNS_4arch4Sm90ELb0ELb1ELb1ELb1ELb0ELb1ELb0ELb0ELi2ELi1ELi2ELi1ELb0EEENS1_21CollectiveEpilogueBwdISC_SD_SF_Li256ELb1ELb0ELi1EEENS1_19SingleTileSchedulerILb1ELb0ELb0ELi128EEEEEEEEEvNT_6ParamsE)
        /*03cc*/ 	.short	0x0210
        /*03ce*/ 	.short	0x06f0


	//----- nvinfo : EIATTR_SW_WAR
	.align		4
.L_702:
        /*03d0*/ 	.byte	0x04, 0x36
        /*03d2*/ 	.short	(.L_704 - .L_703)
.L_703:
        /*03d4*/ 	.word	0x00000008
.L_704:


//--------------------- .nv.info._ZN7cutlass13device_kernelIN5flash11enable_sm90INS1_16FlashAttnBwdSm90INS1_25CollectiveMainloopBwdSm90ILi2ELi2ELi2EN4cute5tupleIJNS5_1CILi1EEES8_S8_EEENS6_IJNS7_ILi64EEENS7_ILi128EEESB_EEENS_10bfloat16_tEfNS_4arch4Sm90ELb0ELb1ELb1ELb1ELb1ELb1ELb0ELb0ELi2ELi1ELi2ELi1ELb0EEENS1_21CollectiveEpilogueBwdISC_SD_SF_Li256ELb1ELb0ELi1EEENS1_19SingleTileSchedulerILb1ELb0ELb0ELi128EEEEEEEEEvNT_6ParamsE --------------------------
	.section	.nv.info._ZN7cutlass13device_kernelIN5flash11enable_sm90INS1_16FlashAttnBwdSm90INS1_25CollectiveMainloopBwdSm90ILi2ELi2ELi2EN4cute5tupleIJNS5_1CILi1EEES8_S8_EEENS6_IJNS7_ILi64EEENS7_ILi128EEESB_EEENS_10bfloat16_tEfNS_4arch4Sm90ELb0ELb1ELb1ELb1ELb1ELb1ELb0ELb0ELi2ELi1ELi2ELi1ELb0EEENS1_21CollectiveEpilogueBwdISC_SD_SF_Li256ELb1ELb0ELi1EEENS1_19SingleTileSchedulerILb1ELb0ELb0ELi128EEEEEEEEEvNT_6ParamsE,"",@"SHT_CUDA_INFO"
	.sectionflags	@""
	.align	4


	//----- nvinfo : EIATTR_CUDA_API_VERSION
	.align		4
        /*0000*/ 	.byte	0x04, 0x37
        /*0002*/ 	.short	(.L_706 - .L_705)
.L_705:
        /*0004*/ 	.word	0x00000082


	//----- nvinfo : EIATTR_KPARAM_INFO
	.align		4
.L_706:
        /*0008*/ 	.byte	0x04, 0x17
        /*000a*/ 	.short	(.L_708 - .L_707)
.L_707:
        /*000c*/ 	.word	0x00000000
        /*0010*/ 	.short	0x0000
        /*0012*/ 	.short	0x0070
        /*0014*/ 	.byte	0x00, 0xf0, 0x01, 0x1a


	//----- nvinfo : EIATTR_SPARSE_MMA_MASK
	.align		4
.L_708:
        /*0018*/ 	.byte	0x03, 0x50
        /*001a*/ 	.short	0x0000


	//----- nvinfo : EIATTR_MAXREG_COUNT
	.align		4
        /*001c*/ 	.byte	0x03, 0x1b
        /*001e*/ 	.short	0x00a8


	//----- nvinfo : EIATTR_NUM_BARRIERS
	.align		4
        /*0020*/ 	.byte	0x02, 0x4c
        /*0022*/ 	.byte	0x10
	.zero		1


	//----- nvinfo : EIATTR_EXTERNS
	.align		4
        /*0024*/ 	.byte	0x04, 0x0f
        /*0026*/ 	.short	(.L_710 - .L_709)


	//   ....[0]....
	.align		4
.L_709:
        /*0028*/ 	.word	index@(__assertfail)


	//----- nvinfo : EIATTR_ANNOTATIONS
	.align		4
.L_710:
        /*002c*/ 	.byte	0x04, 0x55
        /*002e*/ 	.short	(.L_712 - .L_711)


	//   ....[0]....
.L_711:
        /*0030*/ 	.word	0x00000001
        /*0034*/ 	.byte	0xa0, 0x19, 0x00, 0x00, 0x01, 0x00, 0x00, 0x00, 0x70, 0x28, 0x00, 0x00, 0x01, 0x00, 0x00, 0x00
        /*0044*/ 	.byte	0x40, 0x3b, 0x00, 0x00, 0x01, 0x00, 0x00, 0x00, 0xd0, 0x3b, 0x00, 0x00, 0x01, 0x00, 0x00, 0x00
        /*0054*/ 	.byte	0x20, 0xb9, 0x00, 0x00, 0x01, 0x00, 0x00, 0x00, 0xc0, 0xba, 0x00, 0x00, 0x01, 0x00, 0x00, 0x00
        /*0064*/ 	.byte	0x40, 0xc6, 0x00, 0x00, 0x01, 0x00, 0x00, 0x00, 0x60, 0xc6, 0x00, 0x00, 0x01, 0x00, 0x00, 0x00
        /*0074*/ 	.byte	0xd0, 0xc9, 0x00, 0x00


	//----- nvinfo : EIATTR_MERCURY_ISA_VERSION
	.align		4
.L_712:
        /*0078*/ 	.byte	0x03, 0x5f
        /*007a*/ 	.short	0x0101


	//----- nvinfo : EIATTR_INT_WARP_WIDE_INSTR_OFFSETS
	.align		4
        /*007c*/ 	.byte	0x04, 0x31
        /*007e*/ 	.short	(.L_714 - .L_713)


	//   ....[0]....
.L_713:
        /*0080*/ 	.word	0x00000190


	//   ....[1]....
        /*0084*/ 	.word	0x000001c0


	//   ....[2]....
        /*0088*/ 	.word	0x00009660


	//   ....[3]....
        /*008c*/ 	.word	0x00009cb0


	//   ....[4]....
        /*0090*/ 	.word	0x0000a160


	//   ....[5]....
        /*0094*/ 	.word	0x0000a420


	//   ....[6]....
        /*0098*/ 	.word	0x0000a680


	//   ....[7]....
        /*009c*/ 	.word	0x0000a810


	//----- nvinfo : EIATTR_COOP_GROUP_MASK_REGIDS
	.align		4
.L_714:
        /*00a0*/ 	.byte	0x04, 0x29
        /*00a2*/ 	.short	(.L_716 - .L_715)


	//   ....[0]....
.L_715:
        /*00a4*/ 	.word	0xffffffff


	//   ....[1]....
        /*00a8*/ 	.word	0xffffffff


	//   ....[2]....
        /*00ac*/ 	.word	0xffffffff


	//   ....[3]....
        /*00b0*/ 	.word	0xffffffff


	//   ....[4]....
        /*00b4*/ 	.word	0xffffffff


	//   ....[5]....
        /*00b8*/ 	.word	0xffffffff


	//   ....[6]....
        /*00bc*/ 	.word	0xffffffff


	//   ....[7]....
        /*00c0*/ 	.word	0xffffffff


	//   ....[8]....
        /*00c4*/ 	.word	0xffffffff


	//   ....[9]....
        /*00c8*/ 	.word	0xffffffff


	//   ....[10]....
        /*00cc*/ 	.word	0xffffffff


	//   ....[11]....
        /*00d0*/ 	.word	0xffffffff


	//   ....[12]....
        /*00d4*/ 	.word	0xffffffff


	//   ....[13]....
        /*00d8*/ 	.word	0xffffffff


	//   ....[14]....
        /*00dc*/ 	.word	0xffffffff


	//   ....[15]....
        /*00e0*/ 	.word	0xffffffff


	//   ....[16]....
        /*00e4*/ 	.word	0x0500000f


	//   ....[17]....
        /*00e8*/ 	.word	0x0500000f


	//   ....[18]....
        /*00ec*/ 	.word	0x0500000f


	//   ....[19]....
        /*00f0*/ 	.word	0x0500000f


	//----- nvinfo : EIATTR_COOP_GROUP_INSTR_OFFSETS
	.align		4
.L_716:
        /*00f4*/ 	.byte	0x04, 0x28
        /*00f6*/ 	.short	(.L_718 - .L_717)


	//   ....[0]....
.L_717:
        /*00f8*/ 	.word	0x00000070


	//   ....[1]....
        /*00fc*/ 	.word	0x000001a0


	//   ....[2]....
        /*0100*/ 	.word	0x000001f0


	//   ....[3]....
        /*0104*/ 	.word	0x000003e0


	//   ....[4]....
        /*0108*/ 	.word	0x00000620


	//   ....[5]....
        /*010c*/ 	.word	0x00001650


	//   ....[6]....
        /*0110*/ 	.word	0x00008780


	//   ....[7]....
        /*0114*/ 	.word	0x00009260


	//   ....[8]....
        /*0118*/ 	.word	0x00009590


	//   ....[9]....
        /*011c*/ 	.word	0x00009910


	//   ....[10]....
        /*0120*/ 	.word	0x00009be0


	//   ....[11]....
        /*0124*/ 	.word	0x00009e20


	//   ....[12]....
        /*0128*/ 	.word	0x0000a090


	//   ....[13]....
        /*012c*/ 	.word	0x0000a360


	//   ....[14]....
        /*0130*/ 	.word	0x0000a580


	//   ....[15]....
        /*0134*/ 	.word	0x0000a710


	//   ....[16]....
        /*0138*/ 	.word	0x0000d220


	//   ....[17]....
        /*013c*/ 	.word	0x0000d3a0


	//   ....[18]....
        /*0140*/ 	.word	0x0000d410


	//   ....[19]....
        /*0144*/ 	.word	0x0000d480


	//----- nvinfo : EIATTR_REG_RECONFIG
	.align		4
.L_718:
        /*0148*/ 	.byte	0x01, 0x54
	.zero		2


	//----- nvinfo : EIATTR_SYSCALL_OFFSETS
	.align		4
        /*014c*/ 	.byte	0x04, 0x46
        /*014e*/ 	.short	(.L_720 - .L_719)


	//   ....[0]....
.L_719:
        /*0150*/ 	.word	0x00001290


	//   ....[1]....
        /*0154*/ 	.word	0x00001380


	//   ....[2]....
        /*0158*/ 	.word	0x000014e0


	//   ....[3]....
        /*015c*/ 	.word	0x000015d0


	//----- nvinfo : EIATTR_MBARRIER_INSTR_OFFSETS
	.align		4
.L_720:
        /*0160*/ 	.byte	0x04, 0x39
        /*0162*/ 	.short	(.L_722 - .L_721)


	//   ....[0]....
.L_721:
        /*0164*/ 	.word	0x00000290
        /*0168*/ 	.word	0x000000ff
        /*016c*/ 	.word	0x00030800
        /*0170*/ 	.short	0x0100
        /*0172*/ 	.byte	0x06
	.zero		1


	//   ....[1]....
        /*0174*/ 	.word	0x00000390
        /*0178*/ 	.word	0x000000ff
        /*017c*/ 	.word	0x00030810
        /*0180*/ 	.short	0x0100
        /*0182*/ 	.byte	0x08
	.zero		1


	//   ....[2]....
        /*0184*/ 	.word	0x000003a0
        /*0188*/ 	.word	0x000000ff
        /*018c*/ 	.word	0x00030820
        /*0190*/ 	.short	0x0100
        /*0192*/ 	.byte	0x08
	.zero		1


	//   ....[3]....
        /*0194*/ 	.word	0x000003b0
        /*0198*/ 	.word	0x000000ff
        /*019c*/ 	.word	0x00030818
        /*01a0*/ 	.short	0x0100
        /*01a2*/ 	.byte	0x08
	.zero		1


	//   ....[4]....
        /*01a4*/ 	.word	0x000003c0
        /*01a8*/ 	.word	0x000000ff
        /*01ac*/ 	.word	0x00030828
        /*01b0*/ 	.short	0x0100
        /*01b2*/ 	.byte	0x08
	.zero		1


	//   ....[5]....
        /*01b4*/ 	.word	0x000004f0
        /*01b8*/ 	.word	0x000000ff
        /*01bc*/ 	.word	0x00030830
        /*01c0*/ 	.short	0x0100
        /*01c2*/ 	.byte	0x08
	.zero		1


	//   ....[6]....
        /*01c4*/ 	.word	0x00000500
        /*01c8*/ 	.word	0x000000ff
        /*01cc*/ 	.word	0x00030840
        /*01d0*/ 	.short	0x0100
        /*01d2*/ 	.byte	0x08
	.zero		1


	//   ....[7]....
        /*01d4*/ 	.word	0x00000510
        /*01d8*/ 	.word	0x000000ff
        /*01dc*/ 	.word	0x00030838
        /*01e0*/ 	.short	0x0100
        /*01e2*/ 	.byte	0x08
	.zero		1


	//   ....[8]....
        /*01e4*/ 	.word	0x00000520
        /*01e8*/ 	.word	0x000000ff
        /*01ec*/ 	.word	0x00030848
        /*01f0*/ 	.short	0x0100
        /*01f2*/ 	.byte	0x08
	.zero		1


	//   ....[9]....
        /*01f4*/ 	.word	0x00001680
        /*01f8*/ 	.word	0x00000010
        /*01fc*/ 	.word	0x00030800
        /*0200*/ 	.short	0x010a
        /*0202*/ 	.byte	0x3f
	.zero		1


	//   ....[10]....
        /*0204*/ 	.word	0x000017b0
        /*0208*/ 	.word	0x00000010
        /*020c*/ 	.word	0x00030800
        /*0210*/ 	.short	0x010a
        /*0212*/ 	.byte	0x3f
	.zero		1


	//   ....[11]....
        /*0214*/ 	.word	0x00001e70
        /*0218*/ 	.word	0x00000000
        /*021c*/ 	.word	0x00030810
        /*0220*/ 	.short	0x010a
        /*0222*/ 	.byte	0x3f
	.zero		1


	//   ....[12]....
        /*0224*/ 	.word	0x00001eb0
        /*0228*/ 	.word	0x00000000
        /*022c*/ 	.word	0x00030810
        /*0230*/ 	.short	0x010a
        /*0232*/ 	.byte	0x3f
	.zero		1


	//   ....[13]....
        /*0234*/ 	.word	0x00002410
        /*0238*/ 	.word	0x00000000
        /*023c*/ 	.word	0x00030830
        /*0240*/ 	.short	0x010a
        /*0242*/ 	.byte	0x3f
	.zero		1


	//   ....[14]....
        /*0244*/ 	.word	0x00002760
        /*0248*/ 	.word	0x00000000
        /*024c*/ 	.word	0x00030830
        /*0250*/ 	.short	0x010a
        /*0252*/ 	.byte	0x3f
	.zero		1


	//   ....[15]....
        /*0254*/ 	.word	0x00004990
        /*0258*/ 	.word	0x00000006
        /*025c*/ 	.word	0x00000000
        /*0260*/ 	.short	0x0101
        /*0262*/ 	.byte	0x3f
	.zero		1


	//   ....[16]....
        /*0264*/ 	.word	0x00004cb0
        /*0268*/ 	.word	0x00000000
        /*026c*/ 	.word	0x00000000
        /*0270*/ 	.short	0x0101
        /*0272*/ 	.byte	0x3f
	.zero		1


	//   ....[17]....
        /*0274*/ 	.word	0x0000b410
        /*0278*/ 	.word	0x0000000f
        /*027c*/ 	.word	0x00030820
        /*0280*/ 	.short	0x010a
        /*0282*/ 	.byte	0x3f
	.zero		1


	//   ....[18]....
        /*0284*/ 	.word	0x0000bb40
        /*0288*/ 	.word	0x0000000f
        /*028c*/ 	.word	0x00030840
        /*0290*/ 	.short	0x010a
        /*0292*/ 	.byte	0x3f
	.zero		1


	//   ....[19]....
        /*0294*/ 	.word	0x0000be10
        /*0298*/ 	.word	0x0000000f
        /*029c*/ 	.word	0x00030828
        /*02a0*/ 	.short	0x010a
        /*02a2*/ 	.byte	0x3f
	.zero		1


	//   ....[20]....
        /*02a4*/ 	.word	0x0000c0e0
        /*02a8*/ 	.word	0x0000000f
        /*02ac*/ 	.word	0x00030848
        /*02b0*/ 	.short	0x010a
        /*02b2*/ 	.byte	0x3f
	.zero		1


	//   ....[21]....
        /*02b4*/ 	.word	0x0000c350
        /*02b8*/ 	.word	0x0000000f
        /*02bc*/ 	.word	0x00030820
        /*02c0*/ 	.short	0x010a
        /*02c2*/ 	.byte	0x3f
	.zero		1


	//   ....[22]....
        /*02c4*/ 	.word	0x0000c690
        /*02c8*/ 	.word	0x0000000f
        /*02cc*/ 	.word	0x00030840
        /*02d0*/ 	.short	0x010a
        /*02d2*/ 	.byte	0x3f
	.zero		1


	//   ....[23]....
        /*02d4*/ 	.word	0x0000c930
        /*02d8*/ 	.word	0x0000000f
        /*02dc*/ 	.word	0x00030828
        /*02e0*/ 	.short	0x010a
        /*02e2*/ 	.byte	0x3f
	.zero		1


	//   ....[24]....
        /*02e4*/ 	.word	0x0000cc40
        /*02e8*/ 	.word	0x00000003
        /*02ec*/ 	.word	0x00030840
        /*02f0*/ 	.short	0x010a
        /*02f2*/ 	.byte	0x3f
	.zero		1


	//   ....[25]....
        /*02f4*/ 	.word	0x0000d0a0
        /*02f8*/ 	.word	0x00000007
        /*02fc*/ 	.word	0x00000000
        /*0300*/ 	.short	0x010a
        /*0302*/ 	.byte	0x3f
	.zero		1


	//   ....[26]....
        /*0304*/ 	.word	0x0000d0f0
        /*0308*/ 	.word	0x00000003
        /*030c*/ 	.word	0x00000000
        /*0310*/ 	.short	0x010a
        /*0312*/ 	.byte	0x3f
	.zero		1


	//   ....[27]....
        /*0314*/ 	.word	0x0000d150
        /*0318*/ 	.word	0x00000005
        /*031c*/ 	.word	0x00000000
        /*0320*/ 	.short	0x010a
        /*0322*/ 	.byte	0x3f
	.zero		1


	//   ....[28]....
        /*0324*/ 	.word	0x0000d180
        /*0328*/ 	.word	0x00000003
        /*032c*/ 	.word	0x00000000
        /*0330*/ 	.short	0x010a
        /*0332*/ 	.byte	0x3f
	.zero		1


	//   ....[29]....
        /*0334*/ 	.word	0x0000d280
        /*0338*/ 	.word	0x0000000c
        /*033c*/ 	.word	0x00030800
        /*0340*/ 	.short	0x010a
        /*0342*/ 	.byte	0x3f
	.zero		1


	//   ....[30]....
        /*0344*/ 	.word	0x0000d2d0
        /*0348*/ 	.word	0x00000000
        /*034c*/ 	.word	0x00030810
        /*0350*/ 	.short	0x010a
        /*0352*/ 	.byte	0x3f
	.zero		1


	//   ....[31]....
        /*0354*/ 	.word	0x0000d320
        /*0358*/ 	.word	0x00000000
        /*035c*/ 	.word	0x00030830
        /*0360*/ 	.short	0x010a
        /*0362*/ 	.byte	0x3f
	.zero		1


	//   ....[32]....
        /*0364*/ 	.word	0x0000d4c0
        /*0368*/ 	.word	0x0000000f
        /*036c*/ 	.word	0x00030820
        /*0370*/ 	.short	0x010a
        /*0372*/ 	.byte	0x3f
	.zero		1


	//   ....[33]....
        /*0374*/ 	.word	0x0000d510
        /*0378*/ 	.word	0x0000000f
        /*037c*/ 	.word	0x00030840
        /*0380*/ 	.short	0x010a
        /*0382*/ 	.byte	0x3f
	.zero		1


	//   ....[34]....
        /*0384*/ 	.word	0x0000d560
        /*0388*/ 	.word	0x0000000f
        /*038c*/ 	.word	0x00030828
        /*0390*/ 	.short	0x010a
        /*0392*/ 	.byte	0x3f
	.zero		1


	//   ....[35]....
        /*0394*/ 	.word	0x0000d5b0
        /*0398*/ 	.word	0x0000000f
        /*039c*/ 	.word	0x00030848
        /*03a0*/ 	.short	0x010a
        /*03a2*/ 	.byte	0x3f
	.zero		1


	//   ....[36]....
        /*03a4*/ 	.word	0x0000d610
        /*03a8*/ 	.word	0x0000000f
        /*03ac*/ 	.word	0x00030820
        /*03b0*/ 	.short	0x010a
        /*03b2*/ 	.byte	0x3f
	.zero		1


	//   ....[37]....
        /*03b4*/ 	.word	0x0000d660
        /*03b8*/ 	.word	0x0000000f
        /*03bc*/ 	.word	0x00030840
        /*03c0*/ 	.short	0x010a
        /*03c2*/ 	.byte	0x3f
	.zero		1


	//   ....[38]....
        /*03c4*/ 	.word	0x0000d6b0
        /*03c8*/ 	.word	0x0000000f
        /*03cc*/ 	.word	0x00030828
        /*03d0*/ 	.short	0x010a
        /*03d2*/ 	.byte	0x3f
	.zero		1


	//   ....[39]....
        /*03d4*/ 	.word	0x0000d700
        /*03d8*/ 	.word	0x00000003
        /*03dc*/ 	.word	0x00030840
        /*03e0*/ 	.short	0x010a
        /*03e2*/ 	.byte	0x3f
	.zero		1


	//   ....[40]....
        /*03e4*/ 	.word	0x0000d7d0
        /*03e8*/ 	.word	0x00000007
        /*03ec*/ 	.word	0x00000000
        /*03f0*/ 	.short	0x010a
        /*03f2*/ 	.byte	0x3f
	.zero		1


	//   ....[41]....
        /*03f4*/ 	.word	0x0000d820
        /*03f8*/ 	.word	0x00000003
        /*03fc*/ 	.word	0x00000000
        /*0400*/ 	.short	0x010a
        /*0402*/ 	.byte	0x3f
	.zero		1


	//   ....[42]....
        /*0404*/ 	.word	0x0000d870
        /*0408*/ 	.word	0x00000005
        /*040c*/ 	.word	0x00000000
        /*0410*/ 	.short	0x010a
        /*0412*/ 	.byte	0x3f
	.zero		1


	//----- nvinfo : EIATTR_NUM_MBARRIERS
	.align		4
.L_722:
        /*0414*/ 	.byte	0x03, 0x38
        /*0416*/ 	.short	0x0009


	//----- nvinfo : EIATTR_EXIT_INSTR_OFFSETS
	.align		4
        /*0418*/ 	.byte	0x04, 0x1c
        /*041a*/ 	.short	(.L_724 - .L_723)


	//   ....[0]....
.L_723:
        /*041c*/ 	.word	0x0000d1d0


	//----- nvinfo : EIATTR_MAX_THREADS
	.align		4
.L_724:
        /*0420*/ 	.byte	0x04, 0x05
        /*0422*/ 	.short	(.L_726 - .L_725)
.L_725:
        /*0424*/ 	.word	0x00000180
        /*0428*/ 	.word	0x00000001
        /*042c*/ 	.word	0x00000001


	//----- nvinfo : EIATTR_CRS_STACK_SIZE
	.align		4
.L_726:
        /*0430*/ 	.byte	0x04, 0x1e
        /*0432*/ 	.short	(.L_728 - .L_727)
.L_727:
        /*0434*/ 	.word	0x00000000


	//----- nvinfo : EIATTR_CBANK_PARAM_SIZE
	.align		4
.L_728:
        /*0438*/ 	.byte	0x03, 0x19
        /*043a*/ 	.short	0x06f0


	//----- nvinfo : EIATTR_PARAM_CBANK
	.align		4
        /*043c*/ 	.byte	0x04, 0x0a
        /*043e*/ 	.short	(.L_730 - .L_729)
	.align		4
.L_729:
        /*0440*/ 	.word	index@(.nv.constant0._ZN7cutlass13device_kernelIN5flash11enable_sm90INS1_16FlashAttnBwdSm90INS1_25CollectiveMainloopBwdSm90ILi2ELi2ELi2EN4cute5tupleIJNS5_1CILi1EEES8_S8_EEENS6_IJNS7_ILi64EEENS7_ILi128EEESB_EEENS_10bfloat16_tEfNS_4arch4Sm90ELb0ELb1ELb1ELb1ELb1ELb1ELb0ELb0ELi2ELi1ELi2ELi1ELb0EEENS1_21CollectiveEpilogueBwdISC_SD_SF_Li256ELb1ELb0ELi1EEENS1_19SingleTileSchedulerILb1ELb0ELb0ELi128EEEEEEEEEvNT_6ParamsE)
        /*0444*/ 	.short	0x0210
        /*0446*/ 	.short	0x06f0


	//----- nvinfo : EIATTR_SW_WAR
	.align		4
.L_730:
        /*0448*/ 	.byte	0x04, 0x36
        /*044a*/ 	.short	(.L_732 - .L_731)
.L_731:
        /*044c*/ 	.word	0x00000008
.L_732:


//--------------------- .nv.info._ZN7cutlass13device_kernelIN5flash11enable_sm90INS1_16FlashAttnBwdSm90INS1_25CollectiveMainloopBwdSm90ILi2ELi2ELi2EN4cute5tupleIJNS5_1CILi1EEES8_S8_EEENS6_IJNS7_ILi64EEENS7_ILi128EEESB_EEENS_10bfloat16_tEfNS_4arch4Sm90ELb0ELb1ELb1ELb1ELb0ELb1ELb0ELb0ELi2ELi1ELi2ELi1ELb0EEENS1_24CollectiveEpilogueBwdGQAISC_fSF_Li256ELb1ELb0EEENS1_19SingleTileSchedulerILb1ELb0ELb0ELi128EEEEEEEEEvNT_6ParamsE --------------------------
	.section	.nv.info._ZN7cutlass13device_kernelIN5flash11enable_sm90INS1_16FlashAttnBwdSm90INS1_25CollectiveMainloopBwdSm90ILi2ELi2ELi2EN4cute5tupleIJNS5_1CILi1EEES8_S8_EEENS6_IJNS7_ILi64EEENS7_ILi128EEESB_EEENS_10bfloat16_tEfNS_4arch4Sm90ELb0ELb1ELb1ELb1ELb0ELb1ELb0ELb0ELi2ELi1ELi2ELi1ELb0EEENS1_24CollectiveEpilogueBwdGQAISC_fSF_Li256ELb1ELb0EEENS1_19SingleTileSchedulerILb1ELb0ELb0ELi128EEEEEEEEEvNT_6ParamsE,"",@"SHT_CUDA_INFO"
	.sectionflags	@""
	.align	4


	//----- nvinfo : EIATTR_CUDA_API_VERSION
	.align		4
        /*0000*/ 	.byte	0x04, 0x37
        /*0002*/ 	.short	(.L_734 - .L_733)
.L_733:
        /*0004*/ 	.word	0x00000082


	//----- nvinfo : EIATTR_KPARAM_INFO
	.align		4
.L_734:
        /*0008*/ 	.byte	0x04, 0x17
        /*000a*/ 	.short	(.L_736 - .L_735)
.L_735:
        /*000c*/ 	.word	0x00000000
        /*0010*/ 	.short	0x0000
        /*0012*/ 	.short	0x0070
        /*0014*/ 	.byte	0x00, 0xf0, 0x01, 0x1a


	//----- nvinfo : EIATTR_SPARSE_MMA_MASK
	.align		4
.L_736:
        /*0018*/ 	.byte	0x03, 0x50
        /*001a*/ 	.short	0x0000


	//----- nvinfo : EIATTR_MAXREG_COUNT
	.align		4
        /*001c*/ 	.byte	0x03, 0x1b
        /*001e*/ 	.short	0x00a8


	//----- nvinfo : EIATTR_NUM_BARRIERS
	.align		4
        /*0020*/ 	.byte	0x02, 0x4c
        /*0022*/ 	.byte	0x10
	.zero		1


	//----- nvinfo : EIATTR_EXTERNS
	.align		4
        /*0024*/ 	.byte	0x04, 0x0f
        /*0026*/ 	.short	(.L_738 - .L_737)


	//   ....[0]....
	.align		4
.L_737:
        /*0028*/ 	.word	index@(__assertfail)


	//----- nvinfo : EIATTR_ANNOTATIONS
	.align		4
.L_738:
        /*002c*/ 	.byte	0x04, 0x55
        /*002e*/ 	.short	(.L_740 - .L_739)


	//   ....[0]....
.L_739:
        /*0030*/ 	.word	0x00000001
        /*0034*/ 	.byte	0x80, 0x19, 0x00, 0x00, 0x01, 0x00, 0x00, 0x00, 0x50, 0x28, 0x00, 0x00, 0x01, 0x00, 0x00, 0x00
        /*0044*/ 	.byte	0x20, 0x3b, 0x00, 0x00, 0x01, 0x00, 0x00, 0x00, 0xb0, 0x3b, 0x00, 0x00, 0x01, 0x00, 0x00, 0x00
        /*0054*/ 	.byte	0x50, 0x7d, 0x00, 0x00, 0x01, 0x00, 0x00, 0x00, 0xf0, 0x7e, 0x00, 0x00, 0x01, 0x00, 0x00, 0x00
        /*0064*/ 	.byte	0x70, 0x8a, 0x00, 0x00, 0x01, 0x00, 0x00, 0x00, 0x90, 0x8a, 0x00, 0x00, 0x01, 0x00, 0x00, 0x00
        /*0074*/ 	.byte	0x00, 0x8e, 0x00, 0x00


	//----- nvinfo : EIATTR_MERCURY_ISA_VERSION
	.align		4
.L_740:
        /*0078*/ 	.byte	0x03, 0x5f
        /*007a*/ 	.short	0x0101


	//----- nvinfo : EIATTR_INT_WARP_WIDE_INSTR_OFFSETS
	.align		4
        /*007c*/ 	.byte	0x04, 0x31
        /*007e*/ 	.short	(.L_742 - .L_741)


	//   ....[0]....
.L_741:
        /*0080*/ 	.word	0x00000190


	//   ....[1]....
        /*0084*/ 	.word	0x000001c0


	//----- nvinfo : EIATTR_COOP_GROUP_MASK_REGIDS
	.align		4
.L_742:
        /*0088*/ 	.byte	0x04, 0x29
        /*008a*/ 	.short	(.L_744 - .L_743)


	//   ....[0]....
.L_743:
        /*008c*/ 	.word	0xffffffff


	//   ....[1]....
        /*0090*/ 	.word	0xffffffff


	//   ....[2]....
        /*0094*/ 	.word	0xffffffff


	//   ....[3]....
        /*0098*/ 	.word	0xffffffff


	//   ....[4]....
        /*009c*/ 	.word	0xffffffff


	//   ....[5]....
        /*00a0*/ 	.word	0xffffffff


	//   ....[6]....
        /*00a4*/ 	.word	0xffffffff


	//   ....[7]....
        /*00a8*/ 	.word	0x0500000f


	//----- nvinfo : EIATTR_COOP_GROUP_INSTR_OFFSETS
	.align		4
.L_744:
        /*00ac*/ 	.byte	0x04, 0x28
        /*00ae*/ 	.short	(.L_746 - .L_745)


	//   ....[0]....
.L_745:
        /*00b0*/ 	.word	0x00000070


	//   ....[1]....
        /*00b4*/ 	.word	0x000001a0


	//   ....[2]....
        /*00b8*/ 	.word	0x000001f0


	//   ....[3]....
        /*00bc*/ 	.word	0x000003e0


	//   ....[4]....
        /*00c0*/ 	.word	0x00000620


	//   ....[5]....
        /*00c4*/ 	.word	0x00001630


	//   ....[6]....
        /*00c8*/ 	.word	0x00005ac0


	//   ....[7]....
        /*00cc*/ 	.word	0x00009650


	//----- nvinfo : EIATTR_REG_RECONFIG
	.align		4
.L_746:
        /*00d0*/ 	.byte	0x01, 0x54
	.zero		2


	//----- nvinfo : EIATTR_SYSCALL_OFFSETS
	.align		4
        /*00d4*/ 	.byte	0x04, 0x46
        /*00d6*/ 	.short	(.L_748 - .L_747)


	//   ....[0]....
.L_747:
        /*00d8*/ 	.word	0x00001270


	//   ....[1]....
        /*00dc*/ 	.word	0x00001360


	//   ....[2]....
        /*00e0*/ 	.word	0x000014c0


	//   ....[3]....
        /*00e4*/ 	.word	0x000015b0


	//----- nvinfo : EIATTR_MBARRIER_INSTR_OFFSETS
	.align		4
.L_748:
        /*00e8*/ 	.byte	0x04, 0x39
        /*00ea*/ 	.short	(.L_750 - .L_749)


	//   ....[0]....
.L_749:
        /*00ec*/ 	.word	0x00000290
        /*00f0*/ 	.word	0x000000ff
        /*00f4*/ 	.word	0x00030800
        /*00f8*/ 	.short	0x0100
        /*00fa*/ 	.byte	0x06
	.zero		1


	//   ....[1]....
        /*00fc*/ 	.word	0x00000390
        /*0100*/ 	.word	0x000000ff
        /*0104*/ 	.word	0x00030810
        /*0108*/ 	.short	0x0100
        /*010a*/ 	.byte	0x08
	.zero		1


	//   ....[2]....
        /*010c*/ 	.word	0x000003a0
        /*0110*/ 	.word	0x000000ff
        /*0114*/ 	.word	0x00030820
        /*0118*/ 	.short	0x0100
        /*011a*/ 	.byte	0x08
	.zero		1


	//   ....[3]....
        /*011c*/ 	.word	0x000003b0
        /*0120*/ 	.word	0x000000ff
        /*0124*/ 	.word	0x00030818
        /*0128*/ 	.short	0x0100
        /*012a*/ 	.byte	0x08
	.zero		1


	//   ....[4]....
        /*012c*/ 	.word	0x000003c0
        /*0130*/ 	.word	0x000000ff
        /*0134*/ 	.word	0x00030828
        /*0138*/ 	.short	0x0100
        /*013a*/ 	.byte	0x08
	.zero		1


	//   ....[5]....
        /*013c*/ 	.word	0x000004f0
        /*0140*/ 	.word	0x000000ff
        /*0144*/ 	.word	0x00030830
        /*0148*/ 	.short	0x0100
        /*014a*/ 	.byte	0x08
	.zero		1


	//   ....[6]....
        /*014c*/ 	.word	0x00000500
        /*0150*/ 	.word	0x000000ff
        /*0154*/ 	.word	0x00030840
        /*0158*/ 	.short	0x0100
        /*015a*/ 	.byte	0x08
	.zero		1


	//   ....[7]....
        /*015c*/ 	.word	0x00000510
        /*0160*/ 	.word	0x000000ff
        /*0164*/ 	.word	0x00030838
        /*0168*/ 	.short	0x0100
        /*016a*/ 	.byte	0x08
	.zero		1


	//   ....[8]....
        /*016c*/ 	.word	0x00000520
        /*0170*/ 	.word	0x000000ff
        /*0174*/ 	.word	0x00030848
        /*0178*/ 	.short	0x0100
        /*017a*/ 	.byte	0x08
	.zero		1


	//   ....[9]....
        /*017c*/ 	.word	0x00001660
        /*0180*/ 	.word	0x00000010
        /*0184*/ 	.word	0x00030800
        /*0188*/ 	.short	0x010a
        /*018a*/ 	.byte	0x3f
	.zero		1


	//   ....[10]....
        /*018c*/ 	.word	0x00001790
        /*0190*/ 	.word	0x00000010
        /*0194*/ 	.word	0x00030800
        /*0198*/ 	.short	0x010a
        /*019a*/ 	.byte	0x3f
	.zero		1


	//   ....[11]....
        /*019c*/ 	.word	0x00001e50
        /*01a0*/ 	.word	0x00000000
        /*01a4*/ 	.word	0x00030810
        /*01a8*/ 	.short	0x010a
        /*01aa*/ 	.byte	0x3f
	.zero		1


	//   ....[12]....
        /*01ac*/ 	.word	0x00001e90
        /*01b0*/ 	.word	0x00000000
        /*01b4*/ 	.word	0x00030810
        /*01b8*/ 	.short	0x010a
        /*01ba*/ 	.byte	0x3f
	.zero		1


	//   ....[13]....
        /*01bc*/ 	.word	0x000023f0
        /*01c0*/ 	.word	0x00000000
        /*01c4*/ 	.word	0x00030830
        /*01c8*/ 	.short	0x010a
        /*01ca*/ 	.byte	0x3f
	.zero		1


	//   ....[14]....
        /*01cc*/ 	.word	0x00002740
        /*01d0*/ 	.word	0x00000000
        /*01d4*/ 	.word	0x00030830
        /*01d8*/ 	.short	0x010a
        /*01da*/ 	.byte	0x3f
	.zero		1


	//   ....[15]....
        /*01dc*/ 	.word	0x00004970
        /*01e0*/ 	.word	0x00000006
        /*01e4*/ 	.word	0x00000000
        /*01e8*/ 	.short	0x0101
        /*01ea*/ 	.byte	0x3f
	.zero		1


	//   ....[16]....
        /*01ec*/ 	.word	0x00004c90
        /*01f0*/ 	.word	0x00000000
        /*01f4*/ 	.word	0x00000000
        /*01f8*/ 	.short	0x0101
        /*01fa*/ 	.byte	0x3f
	.zero		1


	//   ....[17]....
        /*01fc*/ 	.word	0x00007840
        /*0200*/ 	.word	0x0000000f
        /*0204*/ 	.word	0x00030820
        /*0208*/ 	.short	0x010a
        /*020a*/ 	.byte	0x3f
	.zero		1


	//   ....[18]....
        /*020c*/ 	.word	0x00007f70
        /*0210*/ 	.word	0x0000000f
        /*0214*/ 	.word	0x00030840
        /*0218*/ 	.short	0x010a
        /*021a*/ 	.byte	0x3f
	.zero		1


	//   ....[19]....
        /*021c*/ 	.word	0x00008240
        /*0220*/ 	.word	0x0000000f
        /*0224*/ 	.word	0x00030828
        /*0228*/ 	.short	0x010a
        /*022a*/ 	.byte	0x3f
	.zero		1


	//   ....[20]....
        /*022c*/ 	.word	0x00008510
        /*0230*/ 	.word	0x0000000f
        /*0234*/ 	.word	0x00030848
        /*0238*/ 	.short	0x010a
        /*023a*/ 	.byte	0x3f
	.zero		1


	//   ....[21]....
        /*023c*/ 	.word	0x00008780
        /*0240*/ 	.word	0x0000000f
        /*0244*/ 	.word	0x00030820
        /*0248*/ 	.short	0x010a
        /*024a*/ 	.byte	0x3f
	.zero		1


	//   ....[22]....
        /*024c*/ 	.word	0x00008ac0
        /*0250*/ 	.word	0x0000000f
        /*0254*/ 	.word	0x00030840
        /*0258*/ 	.short	0x010a
        /*025a*/ 	.byte	0x3f
	.zero		1


	//   ....[23]....
        /*025c*/ 	.word	0x00008d60
        /*0260*/ 	.word	0x0000000f
        /*0264*/ 	.word	0x00030828
        /*0268*/ 	.short	0x010a
        /*026a*/ 	.byte	0x3f
	.zero		1


	//   ....[24]....
        /*026c*/ 	.word	0x00009070
        /*0270*/ 	.word	0x00000003
        /*0274*/ 	.word	0x00030840
        /*0278*/ 	.short	0x010a
        /*027a*/ 	.byte	0x3f
	.zero		1


	//   ....[25]....
        /*027c*/ 	.word	0x000094d0
        /*0280*/ 	.word	0x00000007
        /*0284*/ 	.word	0x00000000
        /*0288*/ 	.short	0x010a
        /*028a*/ 	.byte	0x3f
	.zero		1


	//   ....[26]....
        /*028c*/ 	.word	0x00009520
        /*0290*/ 	.word	0x00000003
        /*0294*/ 	.word	0x00000000
        /*0298*/ 	.short	0x010a
        /*029a*/ 	.byte	0x3f
	.zero		1


	//   ....[27]....
        /*029c*/ 	.word	0x00009580
        /*02a0*/ 	.word	0x00000005
        /*02a4*/ 	.word	0x00000000
        /*02a8*/ 	.short	0x010a
        /*02aa*/ 	.byte	0x3f
	.zero		1


	//   ....[28]....
        /*02ac*/ 	.word	0x000095b0
        /*02b0*/ 	.word	0x00000003
        /*02b4*/ 	.word	0x00000000
        /*02b8*/ 	.short	0x010a
        /*02ba*/ 	.byte	0x3f
	.zero		1


	//   ....[29]....
        /*02bc*/ 	.word	0x000096b0
        /*02c0*/ 	.word	0x0000000c
        /*02c4*/ 	.word	0x00030800
        /*02c8*/ 	.short	0x010a
        /*02ca*/ 	.byte	0x3f
	.zero		1


	//   ....[30]....
        /*02cc*/ 	.word	0x00009700
        /*02d0*/ 	.word	0x00000000
        /*02d4*/ 	.word	0x00030810
        /*02d8*/ 	.short	0x010a
        /*02da*/ 	.byte	0x3f
	.zero		1


	//   ....[31]....
        /*02dc*/ 	.word	0x00009750
        /*02e0*/ 	.word	0x00000000
        /*02e4*/ 	.word	0x00030830
        /*02e8*/ 	.short	0x010a
        /*02ea*/ 	.byte	0x3f
	.zero		1


	//   ....[32]....
        /*02ec*/ 	.word	0x000097a0
        /*02f0*/ 	.word	0x0000000f
        /*02f4*/ 	.word	0x00030820
        /*02f8*/ 	.short	0x010a
        /*02fa*/ 	.byte	0x3f
	.zero		1


	//   ....[33]....
        /*02fc*/ 	.word	0x000097f0
        /*0300*/ 	.word	0x0000000f
        /*0304*/ 	.word	0x00030840
        /*0308*/ 	.short	0x010a
        /*030a*/ 	.byte	0x3f
	.zero		1


	//   ....[34]....
        /*030c*/ 	.word	0x00009840
        /*0310*/ 	.word	0x0000000f
        /*0314*/ 	.word	0x00030828
        /*0318*/ 	.short	0x010a
        /*031a*/ 	.byte	0x3f
	.zero		1


	//   ....[35]....
        /*031c*/ 	.word	0x00009890
        /*0320*/ 	.word	0x0000000f
        /*0324*/ 	.word	0x00030848
        /*0328*/ 	.short	0x010a
        /*032a*/ 	.byte	0x3f
	.zero		1


	//   ....[36]....
        /*032c*/ 	.word	0x000098f0
        /*0330*/ 	.word	0x0000000f
        /*0334*/ 	.word	0x00030820
        /*0338*/ 	.short	0x010a
        /*033a*/ 	.byte	0x3f
	.zero		1


	//   ....[37]....
        /*033c*/ 	.word	0x00009940
        /*0340*/ 	.word	0x0000000f
        /*0344*/ 	.word	0x00030840
        /*0348*/ 	.short	0x010a
        /*034a*/ 	.byte	0x3f
	.zero		1


	//   ....[38]....
        /*034c*/ 	.word	0x00009990
        /*0350*/ 	.word	0x0000000f
        /*0354*/ 	.word	0x00030828
        /*0358*/ 	.short	0x010a
        /*035a*/ 	.byte	0x3f
	.zero		1


	//   ....[39]....
        /*035c*/ 	.word	0x000099e0
        /*0360*/ 	.word	0x00000003
        /*0364*/ 	.word	0x00030840
        /*0368*/ 	.short	0x010a
        /*036a*/ 	.byte	0x3f
	.zero		1


	//   ....[40]....
        /*036c*/ 	.word	0x00009ab0
        /*0370*/ 	.word	0x00000007
        /*0374*/ 	.word	0x00000000
        /*0378*/ 	.short	0x010a
        /*037a*/ 	.byte	0x3f
	.zero		1


	//   ....[41]....
        /*037c*/ 	.word	0x00009b00
        /*0380*/ 	.word	0x00000003
        /*0384*/ 	.word	0x00000000
        /*0388*/ 	.short	0x010a
        /*038a*/ 	.byte	0x3f
	.zero		1


	//   ....[42]....
        /*038c*/ 	.word	0x00009b50
        /*0390*/ 	.word	0x00000005
        /*0394*/ 	.word	0x00000000
        /*0398*/ 	.short	0x010a
        /*039a*/ 	.byte	0x3f
	.zero		1


	//----- nvinfo : EIATTR_NUM_MBARRIERS
	.align		4
.L_750:
        /*039c*/ 	.byte	0x03, 0x38
        /*039e*/ 	.short	0x0009


	//----- nvinfo : EIATTR_EXIT_INSTR_OFFSETS
	.align		4
        /*03a0*/ 	.byte	0x04, 0x1c
        /*03a2*/ 	.short	(.L_752 - .L_751)


	//   ....[0]....
.L_751:
        /*03a4*/ 	.word	0x00009600


	//----- nvinfo : EIATTR_MAX_THREADS
	.align		4
.L_752:
        /*03a8*/ 	.byte	0x04, 0x05
        /*03aa*/ 	.short	(.L_754 - .L_753)
.L_753:
        /*03ac*/ 	.word	0x00000180
        /*03b0*/ 	.word	0x00000001
        /*03b4*/ 	.word	0x00000001


	//----- nvinfo : EIATTR_CRS_STACK_SIZE
	.align		4
.L_754:
        /*03b8*/ 	.byte	0x04, 0x1e
        /*03ba*/ 	.short	(.L_756 - .L_755)
.L_755:
        /*03bc*/ 	.word	0x00000000


	//----- nvinfo : EIATTR_CBANK_PARAM_SIZE
	.align		4
.L_756:
        /*03c0*/ 	.byte	0x03, 0x19
        /*03c2*/ 	.short	0x06f0


	//----- nvinfo : EIATTR_PARAM_CBANK
	.align		4
        /*03c4*/ 	.byte	0x04, 0x0a
        /*03c6*/ 	.short	(.L_758 - .L_757)
	.align		4
.L_757:
        /*03c8*/ 	.word	index@(.nv.constant0._ZN7cutlass13device_kernelIN5flash11enable_sm90INS1_16FlashAttnBwdSm90INS1_25CollectiveMainloopBwdSm90ILi2ELi2ELi2EN4cute5tupleIJNS5_1CILi1EEES8_S8_EEENS6_IJNS7_ILi64EEENS7_ILi128EEESB_EEENS_10bfloat16_tEfNS_4arch4Sm90ELb0ELb1ELb1ELb1ELb0ELb1ELb0ELb0ELi2ELi1ELi2ELi1ELb0EEENS1_24CollectiveEpilogueBwdGQAISC_fSF_Li256ELb1ELb0EEENS1_19SingleTileSchedulerILb1ELb0ELb0ELi128EEEEEEEEEvNT_6ParamsE)
        /*03cc*/ 	.short	0x0210
        /*03ce*/ 	.short	0x06f0


	//----- nvinfo : EIATTR_SW_WAR
	.align		4
.L_758:
        /*03d0*/ 	.byte	0x04, 0x36
        /*03d2*/ 	.short	(.L_760 - .L_759)
.L_759:
        /*03d4*/ 	.word	0x00000008
.L_760:


//--------------------- .nv.info._ZN7cutlass13device_kernelIN5flash11enable_sm90INS1_16FlashAttnBwdSm90INS1_25CollectiveMainloopBwdSm90ILi2ELi2ELi2EN4cute5tupleIJNS5_1CILi1EEES8_S8_EEENS6_IJNS7_ILi64EEENS7_ILi128EEESB_EEENS_10bfloat16_tEfNS_4arch4Sm90ELb0ELb1ELb1ELb1ELb1ELb1ELb0ELb0ELi2ELi1ELi2ELi1ELb0EEENS1_24CollectiveEpilogueBwdGQAISC_fSF_Li256ELb1ELb1EEENS1_19SingleTileSchedulerILb1ELb0ELb0ELi128EEEEEEEEEvNT_6ParamsE --------------------------
	.section	.nv.info._ZN7cutlass13device_kernelIN5flash11enable_sm90INS1_16FlashAttnBwdSm90INS1_25CollectiveMainloopBwdSm90ILi2ELi2ELi2EN4cute5tupleIJNS5_1CILi1EEES8_S8_EEENS6_IJNS7_ILi64EEENS7_ILi128EEESB_EEENS_10bfloat16_tEfNS_4arch4Sm90ELb0ELb1ELb1ELb1ELb1ELb1ELb0ELb0ELi2ELi1ELi2ELi1ELb0EEENS1_24CollectiveEpilogueBwdGQAISC_fSF_Li256ELb1ELb1EEENS1_19SingleTileSchedulerILb1ELb0ELb0ELi128EEEEEEEEEvNT_6ParamsE,"",@"SHT_CUDA_INFO"
	.sectionflags	@""
	.align	4


	//----- nvinfo : EIATTR_CUDA_API_VERSION
	.align		4
        /*0000*/ 	.byte	0x04, 0x37
        /*0002*/ 	.short	(.L_762 - .L_761)
.L_761:
        /*0004*/ 	.word	0x00000082


	//----- nvinfo : EIATTR_KPARAM_INFO
	.align		4
.L_762:
        /*0008*/ 	.byte	0x04, 0x17
        /*000a*/ 	.short	(.L_764 - .L_763)
.L_763:
        /*000c*/ 	.word	0x00000000
        /*0010*/ 	.short	0x0000
        /*0012*/ 	.short	0x0070
        /*0014*/ 	.byte	0x00, 0xf0, 0x01, 0x1a


	//----- nvinfo : EIATTR_SPARSE_MMA_MASK
	.align		4
.L_764:
        /*0018*/ 	.byte	0x03, 0x50
        /*001a*/ 	.short	0x0000


	//----- nvinfo : EIATTR_MAXREG_COUNT
	.align		4
        /*001c*/ 	.byte	0x03, 0x1b
        /*001e*/ 	.short	0x00a8


	//----- nvinfo : EIATTR_NUM_BARRIERS
	.align		4
        /*0020*/ 	.byte	0x02, 0x4c
        /*0022*/ 	.byte	0x10
	.zero		1


	//----- nvinfo : EIATTR_EXTERNS
	.align		4
        /*0024*/ 	.byte	0x04, 0x0f
        /*0026*/ 	.short	(.L_766 - .L_765)


	//   ....[0]....
	.align		4
.L_765:
        /*0028*/ 	.word	index@(__assertfail)


	//----- nvinfo : EIATTR_ANNOTATIONS
	.align		4
.L_766:
        /*002c*/ 	.byte	0x04, 0x55
        /*002e*/ 	.short	(.L_768 - .L_767)


	//   ....[0]....
.L_767:
        /*0030*/ 	.word	0x00000001
        /*0034*/ 	.byte	0x80, 0x19, 0x00, 0x00, 0x01, 0x00, 0x00, 0x00, 0x50, 0x28, 0x00, 0x00, 0x01, 0x00, 0x00, 0x00
        /*0044*/ 	.byte	0x20, 0x3b, 0x00, 0x00, 0x01, 0x00, 0x00, 0x00, 0xb0, 0x3b, 0x00, 0x00, 0x01, 0x00, 0x00, 0x00
        /*0054*/ 	.byte	0x80, 0x91, 0x00, 0x00, 0x01, 0x00, 0x00, 0x00, 0x20, 0x93, 0x00, 0x00, 0x01, 0x00, 0x00, 0x00
        /*0064*/ 	.byte	0xa0, 0x9e, 0x00, 0x00, 0x01, 0x00, 0x00, 0x00, 0xc0, 0x9e, 0x00, 0x00, 0x01, 0x00, 0x00, 0x00
        /*0074*/ 	.byte	0x30, 0xa2, 0x00, 0x00


	//----- nvinfo : EIATTR_MERCURY_ISA_VERSION
	.align		4
.L_768:
        /*0078*/ 	.byte	0x03, 0x5f
        /*007a*/ 	.short	0x0101


	//----- nvinfo : EIATTR_INT_WARP_WIDE_INSTR_OFFSETS
	.align		4
        /*007c*/ 	.byte	0x04, 0x31
        /*007e*/ 	.short	(.L_770 - .L_769)


	//   ....[0]....
.L_769:
        /*0080*/ 	.word	0x00000190


	//   ....[1]....
        /*0084*/ 	.word	0x000001c0


	//   ....[2]....
        /*0088*/ 	.word	0x00006ea0


	//   ....[3]....
        /*008c*/ 	.word	0x00007500


	//   ....[4]....
        /*0090*/ 	.word	0x000079b0


	//   ....[5]....
        /*0094*/ 	.word	0x00007c80


	//   ....[6]....
        /*0098*/ 	.word	0x00007ee0


	//   ....[7]....
        /*009c*/ 	.word	0x00008070


	//----- nvinfo : EIATTR_COOP_GROUP_MASK_REGIDS
	.align		4
.L_770:
        /*00a0*/ 	.byte	0x04, 0x29
        /*00a2*/ 	.short	(.L_772 - .L_771)


	//   ....[0]....
.L_771:
        /*00a4*/ 	.word	0xffffffff


	//   ....[1]....
        /*00a8*/ 	.word	0xffffffff


	//   ....[2]....
        /*00ac*/ 	.word	0xffffffff


	//   ....[3]....
        /*00b0*/ 	.word	0xffffffff


	//   ....[4]....
        /*00b4*/ 	.word	0xffffffff


	//   ....[5]....
        /*00b8*/ 	.word	0xffffffff


	//   ....[6]....
        /*00bc*/ 	.word	0xffffffff


	//   ....[7]....
        /*00c0*/ 	.word	0xffffffff


	//   ....[8]....
        /*00c4*/ 	.word	0xffffffff


	//   ....[9]....
        /*00c8*/ 	.word	0xffffffff


	//   ....[10]....
        /*00cc*/ 	.word	0xffffffff


	//   ....[11]....
        /*00d0*/ 	.word	0xffffffff


	//   ....[12]....
        /*00d4*/ 	.word	0xffffffff


	//   ....[13]....
        /*00d8*/ 	.word	0xffffffff


	//   ....[14]....
        /*00dc*/ 	.word	0xffffffff


	//   ....[15]....
        /*00e0*/ 	.word	0xffffffff


	//   ....[16]....
        /*00e4*/ 	.word	0xffffffff


	//   ....[17]....
        /*00e8*/ 	.word	0xffffffff


	//   ....[18]....
        /*00ec*/ 	.word	0xffffffff


	//   ....[19]....
        /*00f0*/ 	.word	0xffffffff


	//   ....[20]....
        /*00f4*/ 	.word	0x0500000f


	//   ....[21]....
        /*00f8*/ 	.word	0x0500000f


	//   ....[22]....
        /*00fc*/ 	.word	0x0500000f


	//   ....[23]....
        /*0100*/ 	.word	0x0500000f


	//   ....[24]....
        /*0104*/ 	.word	0x0500000f


	//   ....[25]....
        /*0108*/ 	.word	0x0500000f


	//----- nvinfo : EIATTR_COOP_GROUP_INSTR_OFFSETS
	.align		4
.L_772:
        /*010c*/ 	.byte	0x04, 0x28
        /*010e*/ 	.short	(.L_774 - .L_773)


	//   ....[0]....
.L_773:
        /*0110*/ 	.word	0x00000070


	//   ....[1]....
        /*0114*/ 	.word	0x000001a0


	//   ....[2]....
        /*0118*/ 	.word	0x000001f0


	//   ....[3]....
        /*011c*/ 	.word	0x000003e0


	//   ....[4]....
        /*0120*/ 	.word	0x00000620


	//   ....[5]....
        /*0124*/ 	.word	0x00001630


	//   ....[6]....
        /*0128*/ 	.word	0x00005890


	//   ....[7]....
        /*012c*/ 	.word	0x00005a20


	//   ....[8]....
        /*0130*/ 	.word	0x00005d10


	//   ....[9]....
        /*0134*/ 	.word	0x00005ea0


	//   ....[10]....
        /*0138*/ 	.word	0x00005fb0


	//   ....[11]....
        /*013c*/ 	.word	0x00006aa0


	//   ....[12]....
        /*0140*/ 	.word	0x00006dd0


	//   ....[13]....
        /*0144*/ 	.word	0x00007160


	//   ....[14]....
        /*0148*/ 	.word	0x00007430


	//   ....[15]....
        /*014c*/ 	.word	0x00007670


	//   ....[16]....
        /*0150*/ 	.word	0x000078e0


	//   ....[17]....
        /*0154*/ 	.word	0x00007bc0


	//   ....[18]....
        /*0158*/ 	.word	0x00007de0


	//   ....[19]....
        /*015c*/ 	.word	0x00007f70


	//   ....[20]....
        /*0160*/ 	.word	0x0000aa80


	//   ....[21]....
        /*0164*/ 	.word	0x0000ac00


	//   ....[22]....
        /*0168*/ 	.word	0x0000ac70


	//   ....[23]....
        /*016c*/ 	.word	0x0000ace0


	//   ....[24]....
        /*0170*/ 	.word	0x0000ad50


	//   ....[25]....
        /*0174*/ 	.word	0x0000adc0


	//----- nvinfo : EIATTR_REG_RECONFIG
	.align		4
.L_774:
        /*0178*/ 	.byte	0x01, 0x54
	.zero		2


	//----- nvinfo : EIATTR_SYSCALL_OFFSETS
	.align		4
        /*017c*/ 	.byte	0x04, 0x46
        /*017e*/ 	.short	(.L_776 - .L_775)


	//   ....[0]....
.L_775:
        /*0180*/ 	.word	0x00001270


	//   ....[1]....
        /*0184*/ 	.word	0x00001360


	//   ....[2]....
        /*0188*/ 	.word	0x000014c0


	//   ....[3]....
        /*018c*/ 	.word	0x000015b0


	//----- nvinfo : EIATTR_MBARRIER_INSTR_OFFSETS
	.align		4
.L_776:
        /*0190*/ 	.byte	0x04, 0x39
        /*0192*/ 	.short	(.L_778 - .L_777)


	//   ....[0]....
.L_777:
        /*0194*/ 	.word	0x00000290
        /*0198*/ 	.word	0x000000ff
        /*019c*/ 	.word	0x00030800
        /*01a0*/ 	.short	0x0100
        /*01a2*/ 	.byte	0x06
	.zero		1


	//   ....[1]....
        /*01a4*/ 	.word	0x00000390
        /*01a8*/ 	.word	0x000000ff
        /*01ac*/ 	.word	0x00030810
        /*01b0*/ 	.short	0x0100
        /*01b2*/ 	.byte	0x08
	.zero		1


	//   ....[2]....
        /*01b4*/ 	.word	0x000003a0
        /*01b8*/ 	.word	0x000000ff
        /*01bc*/ 	.word	0x00030820
        /*01c0*/ 	.short	0x0100
        /*01c2*/ 	.byte	0x08
	.zero		1


	//   ....[3]....
        /*01c4*/ 	.word	0x000003b0
        /*01c8*/ 	.word	0x000000ff
        /*01cc*/ 	.word	0x00030818
        /*01d0*/ 	.short	0x0100
        /*01d2*/ 	.byte	0x08
	.zero		1


	//   ....[4]....
        /*01d4*/ 	.word	0x000003c0
        /*01d8*/ 	.word	0x000000ff
        /*01dc*/ 	.word	0x00030828
        /*01e0*/ 	.short	0x0100
        /*01e2*/ 	.byte	0x08
	.zero		1


	//   ....[5]....
        /*01e4*/ 	.word	0x000004f0
        /*01e8*/ 	.word	0x000000ff
        /*01ec*/ 	.word	0x00030830
        /*01f0*/ 	.short	0x0100
        /*01f2*/ 	.byte	0x08
	.zero		1


	//   ....[6]....
        /*01f4*/ 	.word	0x00000500
        /*01f8*/ 	.word	0x000000ff
        /*01fc*/ 	.word	0x00030840
        /*0200*/ 	.short	0x0100
        /*0202*/ 	.byte	0x08
	.zero		1


	//   ....[7]....
        /*0204*/ 	.word	0x00000510
        /*0208*/ 	.word	0x000000ff
        /*020c*/ 	.word	0x00030838
        /*0210*/ 	.short	0x0100
        /*0212*/ 	.byte	0x08
	.zero		1


	//   ....[8]....
        /*0214*/ 	.word	0x00000520
        /*0218*/ 	.word	0x000000ff
        /*021c*/ 	.word	0x00030848
        /*0220*/ 	.short	0x0100
        /*0222*/ 	.byte	0x08
	.zero		1


	//   ....[9]....
        /*0224*/ 	.word	0x00001660
        /*0228*/ 	.word	0x00000010
        /*022c*/ 	.word	0x00030800
        /*0230*/ 	.short	0x010a
        /*0232*/ 	.byte	0x3f
	.zero		1


	//   ....[10]....
        /*0234*/ 	.word	0x00001790
        /*0238*/ 	.word	0x00000010
        /*023c*/ 	.word	0x00030800
        /*0240*/ 	.short	0x010a
        /*0242*/ 	.byte	0x3f
	.zero		1


	//   ....[11]....
        /*0244*/ 	.word	0x00001e50
        /*0248*/ 	.word	0x00000000
        /*024c*/ 	.word	0x00030810
        /*0250*/ 	.short	0x010a
        /*0252*/ 	.byte	0x3f
	.zero		1


	//   ....[12]....
        /*0254*/ 	.word	0x00001e90
        /*0258*/ 	.word	0x00000000
        /*025c*/ 	.word	0x00030810
        /*0260*/ 	.short	0x010a
        /*0262*/ 	.byte	0x3f
	.zero		1


	//   ....[13]....
        /*0264*/ 	.word	0x000023f0
        /*0268*/ 	.word	0x00000000
        /*026c*/ 	.word	0x00030830
        /*0270*/ 	.short	0x010a
        /*0272*/ 	.byte	0x3f
	.zero		1


	//   ....[14]....
        /*0274*/ 	.word	0x00002740
        /*0278*/ 	.word	0x00000000
        /*027c*/ 	.word	0x00030830
        /*0280*/ 	.short	0x010a
        /*0282*/ 	.byte	0x3f
	.zero		1


	//   ....[15]....
        /*0284*/ 	.word	0x00004970
        /*0288*/ 	.word	0x00000006
        /*028c*/ 	.word	0x00000000
        /*0290*/ 	.short	0x0101
        /*0292*/ 	.byte	0x3f
	.zero		1


	//   ....[16]....
        /*0294*/ 	.word	0x00004c90
        /*0298*/ 	.word	0x00000000
        /*029c*/ 	.word	0x00000000
        /*02a0*/ 	.short	0x0101
        /*02a2*/ 	.byte	0x3f
	.zero		1


	//   ....[17]....
        /*02a4*/ 	.word	0x00008c70
        /*02a8*/ 	.word	0x0000000f
        /*02ac*/ 	.word	0x00030820
        /*02b0*/ 	.short	0x010a
        /*02b2*/ 	.byte	0x3f
	.zero		1


	//   ....[18]....
        /*02b4*/ 	.word	0x000093a0
        /*02b8*/ 	.word	0x0000000f
        /*02bc*/ 	.word	0x00030840
        /*02c0*/ 	.short	0x010a
        /*02c2*/ 	.byte	0x3f
	.zero		1


	//   ....[19]....
        /*02c4*/ 	.word	0x00009670
        /*02c8*/ 	.word	0x0000000f
        /*02cc*/ 	.word	0x00030828
        /*02d0*/ 	.short	0x010a
        /*02d2*/ 	.byte	0x3f
	.zero		1


	//   ....[20]....
        /*02d4*/ 	.word	0x00009940
        /*02d8*/ 	.word	0x0000000f
        /*02dc*/ 	.word	0x00030848
        /*02e0*/ 	.short	0x010a
        /*02e2*/ 	.byte	0x3f
	.zero		1


	//   ....[21]....
        /*02e4*/ 	.word	0x00009bb0
        /*02e8*/ 	.word	0x0000000f
        /*02ec*/ 	.word	0x00030820
        /*02f0*/ 	.short	0x010a
        /*02f2*/ 	.byte	0x3f
	.zero		1


	//   ....[22]....
        /*02f4*/ 	.word	0x00009ef0
        /*02f8*/ 	.word	0x0000000f
        /*02fc*/ 	.word	0x00030840
        /*0300*/ 	.short	0x010a
        /*0302*/ 	.byte	0x3f
	.zero		1


	//   ....[23]....
        /*0304*/ 	.word	0x0000a190
        /*0308*/ 	.word	0x0000000f
        /*030c*/ 	.word	0x00030828
        /*0310*/ 	.short	0x010a
        /*0312*/ 	.byte	0x3f
	.zero		1


	//   ....[24]....
        /*0314*/ 	.word	0x0000a4a0
        /*0318*/ 	.word	0x00000003
        /*031c*/ 	.word	0x00030840
        /*0320*/ 	.short	0x010a
        /*0322*/ 	.byte	0x3f
	.zero		1


	//   ....[25]....
        /*0324*/ 	.word	0x0000a900
        /*0328*/ 	.word	0x00000007
        /*032c*/ 	.word	0x00000000
        /*0330*/ 	.short	0x010a
        /*0332*/ 	.byte	0x3f
	.zero		1


	//   ....[26]....
        /*0334*/ 	.word	0x0000a950
        /*0338*/ 	.word	0x00000003
        /*033c*/ 	.word	0x00000000
        /*0340*/ 	.short	0x010a
        /*0342*/ 	.byte	0x3f
	.zero		1


	//   ....[27]....
        /*0344*/ 	.word	0x0000a9b0
        /*0348*/ 	.word	0x00000005
        /*034c*/ 	.word	0x00000000
        /*0350*/ 	.short	0x010a
        /*0352*/ 	.byte	0x3f
	.zero		1


	//   ....[28]....
        /*0354*/ 	.word	0x0000a9e0
        /*0358*/ 	.word	0x00000003
        /*035c*/ 	.word	0x00000000
        /*0360*/ 	.short	0x010a
        /*0362*/ 	.byte	0x3f
	.zero		1


	//   ....[29]....
        /*0364*/ 	.word	0x0000aae0
        /*0368*/ 	.word	0x0000000c
        /*036c*/ 	.word	0x00030800
        /*0370*/ 	.short	0x010a
        /*0372*/ 	.byte	0x3f
	.zero		1


	//   ....[30]....
        /*0374*/ 	.word	0x0000ab30
        /*0378*/ 	.word	0x00000000
        /*037c*/ 	.word	0x00030810
        /*0380*/ 	.short	0x010a
        /*0382*/ 	.byte	0x3f
	.zero		1


	//   ....[31]....
        /*0384*/ 	.word	0x0000ab80
        /*0388*/ 	.word	0x00000000
        /*038c*/ 	.word	0x00030830
        /*0390*/ 	.short	0x010a
        /*0392*/ 	.byte	0x3f
	.zero		1


	//   ....[32]....
        /*0394*/ 	.word	0x0000ae00
        /*0398*/ 	.word	0x0000000f
        /*039c*/ 	.word	0x00030820
        /*03a0*/ 	.short	0x010a
        /*03a2*/ 	.byte	0x3f
	.zero		1


	//   ....[33]....
        /*03a4*/ 	.word	0x0000ae50
        /*03a8*/ 	.word	0x0000000f
        /*03ac*/ 	.word	0x00030840
        /*03b0*/ 	.short	0x010a
        /*03b2*/ 	.byte	0x3f
	.zero		1


	//   ....[34]....
        /*03b4*/ 	.word	0x0000aea0
        /*03b8*/ 	.word	0x0000000f
        /*03bc*/ 	.word	0x00030828
        /*03c0*/ 	.short	0x010a
        /*03c2*/ 	.byte	0x3f
	.zero		1


	//   ....[35]....
        /*03c4*/ 	.word	0x0000aef0
        /*03c8*/ 	.word	0x0000000f
        /*03cc*/ 	.word	0x00030848
        /*03d0*/ 	.short	0x010a
        /*03d2*/ 	.byte	0x3f
	.zero		1


	//   ....[36]....
        /*03d4*/ 	.word	0x0000af50
        /*03d8*/ 	.word	0x0000000f
        /*03dc*/ 	.word	0x00030820
        /*03e0*/ 	.short	0x010a
        /*03e2*/ 	.byte	0x3f
	.zero		1


	//   ....[37]....
        /*03e4*/ 	.word	0x0000afa0
        /*03e8*/ 	.word	0x0000000f
        /*03ec*/ 	.word	0x00030840
        /*03f0*/ 	.short	0x010a
        /*03f2*/ 	.byte	0x3f
	.zero		1


	//   ....[38]....
        /*03f4*/ 	.word	0x0000aff0
        /*03f8*/ 	.word	0x0000000f
        /*03fc*/ 	.word	0x00030828
        /*0400*/ 	.short	0x010a
        /*0402*/ 	.byte	0x3f
	.zero		1


	//   ....[39]....
        /*0404*/ 	.word	0x0000b040
        /*0408*/ 	.word	0x00000003
        /*040c*/ 	.word	0x00030840
        /*0410*/ 	.short	0x010a
        /*0412*/ 	.byte	0x3f
	.zero		1


	//   ....[40]....
        /*0414*/ 	.word	0x0000b110
        /*0418*/ 	.word	0x00000007
        /*041c*/ 	.word	0x00000000
        /*0420*/ 	.short	0x010a
        /*0422*/ 	.byte	0x3f
	.zero		1


	//   ....[41]....
        /*0424*/ 	.word	0x0000b160
        /*0428*/ 	.word	0x00000003
        /*042c*/ 	.word	0x00000000
        /*0430*/ 	.short	0x010a
        /*0432*/ 	.byte	0x3f
	.zero		1


	//   ....[42]....
        /*0434*/ 	.word	0x0000b1b0
        /*0438*/ 	.word	0x00000005
        /*043c*/ 	.word	0x00000000
        /*0440*/ 	.short	0x010a
        /*0442*/ 	.byte	0x3f
	.zero		1


	//----- nvinfo : EIATTR_NUM_MBARRIERS
	.align		4
.L_778:
        /*0444*/ 	.byte	0x03, 0x38
        /*0446*/ 	.short	0x0009


	//----- nvinfo : EIATTR_EXIT_INSTR_OFFSETS
	.align		4
        /*0448*/ 	.byte	0x04, 0x1c
        /*044a*/ 	.short	(.L_780 - .L_779)


	//   ....[0]....
.L_779:
        /*044c*/ 	.word	0x0000aa30


	//----- nvinfo : EIATTR_MAX_THREADS
	.align		4
.L_780:
        /*0450*/ 	.byte	0x04, 0x05
        /*0452*/ 	.short	(.L_782 - .L_781)
.L_781:
        /*0454*/ 	.word	0x00000180
        /*0458*/ 	.word	0x00000001
        /*045c*/ 	.word	0x00000001


	//----- nvinfo : EIATTR_CRS_STACK_SIZE
	.align		4
.L_782:
        /*0460*/ 	.byte	0x04, 0x1e
        /*0462*/ 	.short	(.L_784 - .L_783)
.L_783:
        /*0464*/ 	.word	0x00000000


	//----- nvinfo : EIATTR_CBANK_PARAM_SIZE
	.align		4
.L_784:
        /*0468*/ 	.byte	0x03, 0x19
        /*046a*/ 	.short	0x06f0


	//----- nvinfo : EIATTR_PARAM_CBANK
	.align		4
        /*046c*/ 	.byte	0x04, 0x0a
        /*046e*/ 	.short	(.L_786 - .L_785)
	.align		4
.L_785:
        /*0470*/ 	.word	index@(.nv.constant0._ZN7cutlass13device_kernelIN5flash11enable_sm90INS1_16FlashAttnBwdSm90INS1_25CollectiveMainloopBwdSm90ILi2ELi2ELi2EN4cute5tupleIJNS5_1CILi1EEES8_S8_EEENS6_IJNS7_ILi64EEENS7_ILi128EEESB_EEENS_10bfloat16_tEfNS_4arch4Sm90ELb0ELb1ELb1ELb1ELb1ELb1ELb0ELb0ELi2ELi1ELi2ELi1ELb0EEENS1_24CollectiveEpilogueBwdGQAISC_fSF_Li256ELb1ELb1EEENS1_19SingleTileSchedulerILb1ELb0ELb0ELi128EEEEEEEEEvNT_6ParamsE)
        /*0474*/ 	.short	0x0210
        /*0476*/ 	.short	0x06f0


	//----- nvinfo : EIATTR_SW_WAR
	.align		4
.L_786:
        /*0478*/ 	.byte	0x04, 0x36
        /*047a*/ 	.short	(.L_788 - .L_787)
.L_787:
        /*047c*/ 	.word	0x00000008
.L_788:


//--------------------- .nv.info._ZN7cutlass13device_kernelIN5flash11enable_sm90INS1_16FlashAttnBwdSm90INS1_25CollectiveMainloopBwdSm90ILi2ELi2ELi2EN4cute5tupleIJNS5_1CILi1EEES8_S8_EEENS6_IJNS7_ILi64EEENS7_ILi128EEESB_EEENS_10bfloat16_tEfNS_4arch4Sm90ELb1ELb0ELb1ELb0ELb0ELb1ELb0ELb0ELi2ELi1ELi2ELi1ELb0EEENS1_21CollectiveEpilogueBwdISC_SD_SF_Li256ELb0ELb0ELi1EEENS1_25SingleTileBwdLPTSchedulerILb0ELi128ELb0EEEEEEEEEvNT_6ParamsE --------------------------
	.section	.nv.info._ZN7cutlass13device_kernelIN5flash11enable_sm90INS1_16FlashAttnBwdSm90INS1_25CollectiveMainloopBwdSm90ILi2ELi2ELi2EN4cute5tupleIJNS5_1CILi1EEES8_S8_EEENS6_IJNS7_ILi64EEENS7_ILi128EEESB_EEENS_10bfloat16_tEfNS_4arch4Sm90ELb1ELb0ELb1ELb0ELb0ELb1ELb0ELb0ELi2ELi1ELi2ELi1ELb0EEENS1_21CollectiveEpilogueBwdISC_SD_SF_Li256ELb0ELb0ELi1EEENS1_25SingleTileBwdLPTSchedulerILb0ELi128ELb0EEEEEEEEEvNT_6ParamsE,"",@"SHT_CUDA_INFO"
	.sectionflags	@""
	.align	4


	//----- nvinfo : EIATTR_CUDA_API_VERSION
	.align		4
        /*0000*/ 	.byte	0x04, 0x37
        /*0002*/ 	.short	(.L_790 - .L_789)
.L_789:
        /*0004*/ 	.word	0x00000082


	//----- nvinfo : EIATTR_KPARAM_INFO
	.align		4
.L_790:
        /*0008*/ 	.byte	0x04, 0x17
        /*000a*/ 	.short	(.L_792 - .L_791)
.L_791:
        /*000c*/ 	.word	0x00000000
        /*0010*/ 	.short	0x0000
        /*0012*/ 	.short	0x0070
        /*0014*/ 	.byte	0x00, 0xf0, 0x01, 0x24


	//----- nvinfo : EIATTR_SPARSE_MMA_MASK
	.align		4
.L_792:
        /*0018*/ 	.byte	0x03, 0x50
        /*001a*/ 	.short	0x0000


	//----- nvinfo : EIATTR_MAXREG_COUNT
	.align		4
        /*001c*/ 	.byte	0x03, 0x1b
        /*001e*/ 	.short	0x00a8


	//----- nvinfo : EIATTR_NUM_BARRIERS
	.align		4
        /*0020*/ 	.byte	0x02, 0x4c
        /*0022*/ 	.byte	0x10
	.zero		1


	//----- nvinfo : EIATTR_EXTERNS
	.align		4
        /*0024*/ 	.byte	0x04, 0x0f
        /*0026*/ 	.short	(.L_794 - .L_793)


	//   ....[0]....
	.align		4
.L_793:
        /*0028*/ 	.word	index@(__assertfail)


	//----- nvinfo : EIATTR_ANNOTATIONS
	.align		4
.L_794:
        /*002c*/ 	.byte	0x04, 0x55
        /*002e*/ 	.short	(.L_796 - .L_795)


	//   ....[0]....
.L_795:
        /*0030*/ 	.word	0x00000001
        /*0034*/ 	.byte	0xe0, 0x10, 0x00, 0x00, 0x01, 0x00, 0x00, 0x00, 0x50, 0x17, 0x00, 0x00, 0x01, 0x00, 0x00, 0x00
        /*0044*/ 	.byte	0x80, 0x32, 0x00, 0x00, 0x01, 0x00, 0x00, 0x00, 0x40, 0x33, 0x00, 0x00, 0x01, 0x00, 0x00, 0x00
        /*0054*/ 	.byte	0x80, 0x89, 0x00, 0x00, 0x01, 0x00, 0x00, 0x00, 0x70, 0x94, 0x00, 0x00


	//----- nvinfo : EIATTR_MERCURY_ISA_VERSION
	.align		4
.L_796:
        /*0060*/ 	.byte	0x03, 0x5f
        /*0062*/ 	.short	0x0101


	//----- nvinfo : EIATTR_INT_WARP_WIDE_INSTR_OFFSETS
	.align		4
        /*0064*/ 	.byte	0x04, 0x31
        /*0066*/ 	.short	(.L_798 - .L_797)


	//   ....[0]....
.L_797:
        /*0068*/ 	.word	0x000001f0


	//   ....[1]....
        /*006c*/ 	.word	0x00000220


	//----- nvinfo : EIATTR_COOP_GROUP_MASK_REGIDS
	.align		4
.L_798:
        /*0070*/ 	.byte	0x04, 0x29
        /*0072*/ 	.short	(.L_800 - .L_799)


	//   ....[0]....
.L_799:
        /*0074*/ 	.word	0xffffffff


	//   ....[1]....
        /*0078*/ 	.word	0xffffffff


	//   ....[2]....
        /*007c*/ 	.word	0xffffffff


	//   ....[3]....
        /*0080*/ 	.word	0xffffffff


	//   ....[4]....
        /*0084*/ 	.word	0xffffffff


	//   ....[5]....
        /*0088*/ 	.word	0xffffffff


	//   ....[6]....
        /*008c*/ 	.word	0xffffffff


	//   ....[7]....
        /*0090*/ 	.word	0xffffffff


	//   ....[8]....
        /*0094*/ 	.word	0x0500000f


	//----- nvinfo : EIATTR_COOP_GROUP_INSTR_OFFSETS
	.align		4
.L_800:
        /*0098*/ 	.byte	0x04, 0x28
        /*009a*/ 	.short	(.L_802 - .L_801)


	//   ....[0]....
.L_801:
        /*009c*/ 	.word	0x00000070


	//   ....[1]....
        /*00a0*/ 	.word	0x00000200


	//   ....[2]....
        /*00a4*/ 	.word	0x00000250


	//   ....[3]....
        /*00a8*/ 	.word	0x00000440


	//   ....[4]....
        /*00ac*/ 	.word	0x00000680


	//   ....[5]....
        /*00b0*/ 	.word	0x00001380


	//   ....[6]....
        /*00b4*/ 	.word	0x000053a0


	//   ....[7]....
        /*00b8*/ 	.word	0x00006e90


	//   ....[8]....
        /*00bc*/ 	.word	0x0000a030


	//----- nvinfo : EIATTR_REG_RECONFIG
	.align		4
.L_802:
        /*00c0*/ 	.byte	0x01, 0x54
	.zero		2


	//----- nvinfo : EIATTR_SYSCALL_OFFSETS
	.align		4
        /*00c4*/ 	.byte	0x04, 0x46
        /*00c6*/ 	.short	(.L_804 - .L_803)


	//   ....[0]....
.L_803:
        /*00c8*/ 	.word	0x00000fb0


	//   ....[1]....
        /*00cc*/ 	.word	0x000010a0


	//   ....[2]....
        /*00d0*/ 	.word	0x00001210


	//   ....[3]....
        /*00d4*/ 	.word	0x00001300


	//   ....[4]....
        /*00d8*/ 	.word	0x00004d10


	//   ....[5]....
        /*00dc*/ 	.word	0x00004e50


	//   ....[6]....
        /*00e0*/ 	.word	0x00004f70


	//   ....[7]....
        /*00e4*/ 	.word	0x00005090


	//----- nvinfo : EIATTR_MBARRIER_INSTR_OFFSETS
	.align		4
.L_804:
        /*00e8*/ 	.byte	0x04, 0x39
        /*00ea*/ 	.short	(.L_806 - .L_805)


	//   ....[0]....
.L_805:
        /*00ec*/ 	.word	0x000002f0
        /*00f0*/ 	.word	0x000000ff
        /*00f4*/ 	.word	0x00030800
        /*00f8*/ 	.short	0x0100
        /*00fa*/ 	.byte	0x06
	.zero		1


	//   ....[1]....
        /*00fc*/ 	.word	0x000003f0
        /*0100*/ 	.word	0x000000ff
        /*0104*/ 	.word	0x00030810
        /*0108*/ 	.short	0x0100
        /*010a*/ 	.byte	0x08
	.zero		1


	//   ....[2]....
        /*010c*/ 	.word	0x00000400
        /*0110*/ 	.word	0x000000ff
        /*0114*/ 	.word	0x00030820
        /*0118*/ 	.short	0x0100
        /*011a*/ 	.byte	0x08
	.zero		1


	//   ....[3]....
        /*011c*/ 	.word	0x00000410
        /*0120*/ 	.word	0x000000ff
        /*0124*/ 	.word	0x00030818
        /*0128*/ 	.short	0x0100
        /*012a*/ 	.byte	0x08
	.zero		1


	//   ....[4]....
        /*012c*/ 	.word	0x00000420
        /*0130*/ 	.word	0x000000ff
        /*0134*/ 	.word	0x00030828
        /*0138*/ 	.short	0x0100
        /*013a*/ 	.byte	0x08
	.zero		1


	//   ....[5]....
        /*013c*/ 	.word	0x00000550
        /*0140*/ 	.word	0x000000ff
        /*0144*/ 	.word	0x00030830
        /*0148*/ 	.short	0x0100
        /*014a*/ 	.byte	0x08
	.zero		1


	//   ....[6]....
        /*014c*/ 	.word	0x00000560
        /*0150*/ 	.word	0x000000ff
        /*0154*/ 	.word	0x00030840
        /*0158*/ 	.short	0x0100
        /*015a*/ 	.byte	0x08
	.zero		1


	//   ....[7]....
        /*015c*/ 	.word	0x00000570
        /*0160*/ 	.word	0x000000ff
        /*0164*/ 	.word	0x00030838
        /*0168*/ 	.short	0x0100
        /*016a*/ 	.byte	0x08
	.zero		1


	//   ....[8]....
        /*016c*/ 	.word	0x00000580
        /*0170*/ 	.word	0x000000ff
        /*0174*/ 	.word	0x00030848
        /*0178*/ 	.short	0x0100
        /*017a*/ 	.byte	0x08
	.zero		1


	//   ....[9]....
        /*017c*/ 	.word	0x000013c0
        /*0180*/ 	.word	0x00000010
        /*0184*/ 	.word	0x00030800
        /*0188*/ 	.short	0x010a
        /*018a*/ 	.byte	0x3f
	.zero		1


	//   ....[10]....
        /*018c*/ 	.word	0x00001460
        /*0190*/ 	.word	0x00000010
        /*0194*/ 	.word	0x00030800
        /*0198*/ 	.short	0x010a
        /*019a*/ 	.byte	0x3f
	.zero		1


	//   ....[11]....
        /*019c*/ 	.word	0x00001bc0
        /*01a0*/ 	.word	0x00000000
        /*01a4*/ 	.word	0x00030810
        /*01a8*/ 	.short	0x010a
        /*01aa*/ 	.byte	0x3f
	.zero		1


	//   ....[12]....
        /*01ac*/ 	.word	0x00001c00
        /*01b0*/ 	.word	0x00000000
        /*01b4*/ 	.word	0x00030810
        /*01b8*/ 	.short	0x010a
        /*01ba*/ 	.byte	0x3f
	.zero		1


	//   ....[13]....
        /*01bc*/ 	.word	0x00002160
        /*01c0*/ 	.word	0x00000000
        /*01c4*/ 	.word	0x00030830
        /*01c8*/ 	.short	0x010a
        /*01ca*/ 	.byte	0x3f
	.zero		1


	//   ....[14]....
        /*01cc*/ 	.word	0x000024d0
        /*01d0*/ 	.word	0x00000000
        /*01d4*/ 	.word	0x00030830
        /*01d8*/ 	.short	0x010a
        /*01da*/ 	.byte	0x3f
	.zero		1


	//   ....[15]....
        /*01dc*/ 	.word	0x00004420
        /*01e0*/ 	.word	0x00000006
        /*01e4*/ 	.word	0x00000000
        /*01e8*/ 	.short	0x0101
        /*01ea*/ 	.byte	0x3f
	.zero		1


	//   ....[16]....
        /*01ec*/ 	.word	0x00004750
        /*01f0*/ 	.word	0x00000000
        /*01f4*/ 	.word	0x00000000
        /*01f8*/ 	.short	0x0101
        /*01fa*/ 	.byte	0x3f
	.zero		1


	//   ....[17]....
        /*01fc*/ 	.word	0x000082e0
        /*0200*/ 	.word	0x00000010
        /*0204*/ 	.word	0x00030820
        /*0208*/ 	.short	0x010a
        /*020a*/ 	.byte	0x3f
	.zero		1


	//   ....[18]....
        /*020c*/ 	.word	0x00008a10
        /*0210*/ 	.word	0x00000010
        /*0214*/ 	.word	0x00030840
        /*0218*/ 	.short	0x010a
        /*021a*/ 	.byte	0x3f
	.zero		1


	//   ....[19]....
        /*021c*/ 	.word	0x00008cb0
        /*0220*/ 	.word	0x00000010
        /*0224*/ 	.word	0x00030828
        /*0228*/ 	.short	0x010a
        /*022a*/ 	.byte	0x3f
	.zero		1


	//   ....[20]....
        /*022c*/ 	.word	0x00008f50
        /*0230*/ 	.word	0x00000010
        /*0234*/ 	.word	0x00030848
        /*0238*/ 	.short	0x010a
        /*023a*/ 	.byte	0x3f
	.zero		1


	//   ....[21]....
        /*023c*/ 	.word	0x000091a0
        /*0240*/ 	.word	0x00000010
        /*0244*/ 	.word	0x00030820
        /*0248*/ 	.short	0x010a
        /*024a*/ 	.byte	0x3f
	.zero		1


	//   ....[22]....
        /*024c*/ 	.word	0x000094d0
        /*0250*/ 	.word	0x00000010
        /*0254*/ 	.word	0x00030840
        /*0258*/ 	.short	0x010a
        /*025a*/ 	.byte	0x3f
	.zero		1


	//   ....[23]....
        /*025c*/ 	.word	0x00009740
        /*0260*/ 	.word	0x00000010
        /*0264*/ 	.word	0x00030828
        /*0268*/ 	.short	0x010a
        /*026a*/ 	.byte	0x3f
	.zero		1


	//   ....[24]....
        /*026c*/ 	.word	0x00009a60
        /*0270*/ 	.word	0x00000003
        /*0274*/ 	.word	0x00030840
        /*0278*/ 	.short	0x010a
        /*027a*/ 	.byte	0x3f
	.zero		1


	//   ....[25]....
        /*027c*/ 	.word	0x00009ea0
        /*0280*/ 	.word	0x00000006
        /*0284*/ 	.word	0x00000000
        /*0288*/ 	.short	0x010a
        /*028a*/ 	.byte	0x3f
	.zero		1


	//   ....[26]....
        /*028c*/ 	.word	0x00009f00
        /*0290*/ 	.word	0x00000003
        /*0294*/ 	.word	0x00000000
        /*0298*/ 	.short	0x010a
        /*029a*/ 	.byte	0x3f
	.zero		1


	//   ....[27]....
        /*029c*/ 	.word	0x00009f60
        /*02a0*/ 	.word	0x00000000
        /*02a4*/ 	.word	0x00000000
        /*02a8*/ 	.short	0x010a
        /*02aa*/ 	.byte	0x3f
	.zero		1


	//   ....[28]....
        /*02ac*/ 	.word	0x00009f90
        /*02b0*/ 	.word	0x00000003
        /*02b4*/ 	.word	0x00000000
        /*02b8*/ 	.short	0x010a
        /*02ba*/ 	.byte	0x3f
	.zero		1


	//   ....[29]....
        /*02bc*/ 	.word	0x0000a090
        /*02c0*/ 	.word	0x00000000
        /*02c4*/ 	.word	0x00030800
        /*02c8*/ 	.short	0x010a
        /*02ca*/ 	.byte	0x3f
	.zero		1


	//   ....[30]....
        /*02cc*/ 	.word	0x0000a0e0
        /*02d0*/ 	.word	0x00000000
        /*02d4*/ 	.word	0x00030810
        /*02d8*/ 	.short	0x010a
        /*02da*/ 	.byte	0x3f
	.zero		1


	//   ....[31]....
        /*02dc*/ 	.word	0x0000a130
        /*02e0*/ 	.word	0x00000000
        /*02e4*/ 	.word	0x00030830
        /*02e8*/ 	.short	0x010a
        /*02ea*/ 	.byte	0x3f
	.zero		1


	//   ....[32]....
        /*02ec*/ 	.word	0x0000a180
        /*02f0*/ 	.word	0x00000010
        /*02f4*/ 	.word	0x00030820
        /*02f8*/ 	.short	0x010a
        /*02fa*/ 	.byte	0x3f
	.zero		1


	//   ....[33]....
        /*02fc*/ 	.word	0x0000a1d0
        /*0300*/ 	.word	0x00000010
        /*0304*/ 	.word	0x00030840
        /*0308*/ 	.short	0x010a
        /*030a*/ 	.byte	0x3f
	.zero		1


	//   ....[34]....
        /*030c*/ 	.word	0x0000a220
        /*0310*/ 	.word	0x00000010
        /*0314*/ 	.word	0x00030828
        /*0318*/ 	.short	0x010a
        /*031a*/ 	.byte	0x3f
	.zero		1


	//   ....[35]....
        /*031c*/ 	.word	0x0000a270
        /*0320*/ 	.word	0x00000010
        /*0324*/ 	.word	0x00030848
        /*0328*/ 	.short	0x010a
        /*032a*/ 	.byte	0x3f
	.zero		1


	//   ....[36]....
        /*032c*/ 	.word	0x0000a2d0
        /*0330*/ 	.word	0x00000010
        /*0334*/ 	.word	0x00030820
        /*0338*/ 	.short	0x010a
        /*033a*/ 	.byte	0x3f
	.zero		1


	//   ....[37]....
        /*033c*/ 	.word	0x0000a320
        /*0340*/ 	.word	0x00000010
        /*0344*/ 	.word	0x00030840
        /*0348*/ 	.short	0x010a
        /*034a*/ 	.byte	0x3f
	.zero		1


	//   ....[38]....
        /*034c*/ 	.word	0x0000a370
        /*0350*/ 	.word	0x00000010
        /*0354*/ 	.word	0x00030828
        /*0358*/ 	.short	0x010a
        /*035a*/ 	.byte	0x3f
	.zero		1


	//   ....[39]....
        /*035c*/ 	.word	0x0000a3c0
        /*0360*/ 	.word	0x00000003
        /*0364*/ 	.word	0x00030840
        /*0368*/ 	.short	0x010a
        /*036a*/ 	.byte	0x3f
	.zero		1


	//   ....[40]....
        /*036c*/ 	.word	0x0000a490
        /*0370*/ 	.word	0x00000006
        /*0374*/ 	.word	0x00000000
        /*0378*/ 	.short	0x010a
        /*037a*/ 	.byte	0x3f
	.zero		1


	//   ....[41]....
        /*037c*/ 	.word	0x0000a4e0
        /*0380*/ 	.word	0x00000003
        /*0384*/ 	.word	0x00000000
        /*0388*/ 	.short	0x010a
        /*038a*/ 	.byte	0x3f
	.zero		1


	//   ....[42]....
        /*038c*/ 	.word	0x0000a530
        /*0390*/ 	.word	0x00000000
        /*0394*/ 	.word	0x00000000
        /*0398*/ 	.short	0x010a
        /*039a*/ 	.byte	0x3f
	.zero		1


	//----- nvinfo : EIATTR_NUM_MBARRIERS
	.align		4
.L_806:
        /*039c*/ 	.byte	0x03, 0x38
        /*039e*/ 	.short	0x0009


	//----- nvinfo : EIATTR_EXIT_INSTR_OFFSETS
	.align		4
        /*03a0*/ 	.byte	0x04, 0x1c
        /*03a2*/ 	.short	(.L_808 - .L_807)


	//   ....[0]....
.L_807:
        /*03a4*/ 	.word	0x00009fe0


	//----- nvinfo : EIATTR_MAX_THREADS
	.align		4
.L_808:
        /*03a8*/ 	.byte	0x04, 0x05
        /*03aa*/ 	.short	(.L_810 - .L_809)
.L_809:
        /*03ac*/ 	.word	0x00000180
        /*03b0*/ 	.word	0x00000001
        /*03b4*/ 	.word	0x00000001


	//----- nvinfo : EIATTR_CRS_STACK_SIZE
	.align		4
.L_810:
        /*03b8*/ 	.byte	0x04, 0x1e
        /*03ba*/ 	.short	(.L_812 - .L_811)
.L_811:
        /*03bc*/ 	.word	0x00000000


	//----- nvinfo : EIATTR_CBANK_PARAM_SIZE
	.align		4
.L_812:
        /*03c0*/ 	.byte	0x03, 0x19
        /*03c2*/ 	.short	0x0970


	//----- nvinfo : EIATTR_PARAM_CBANK
	.align		4
        /*03c4*/ 	.byte	0x04, 0x0a
        /*03c6*/ 	.short	(.L_814 - .L_813)
	.align		4
.L_813:
        /*03c8*/ 	.word	index@(.nv.constant0._ZN7cutlass13device_kernelIN5flash11enable_sm90INS1_16FlashAttnBwdSm90INS1_25CollectiveMainloopBwdSm90ILi2ELi2ELi2EN4cute5tupleIJNS5_1CILi1EEES8_S8_EEENS6_IJNS7_ILi64EEENS7_ILi128EEESB_EEENS_10bfloat16_tEfNS_4arch4Sm90ELb1ELb0ELb1ELb0ELb0ELb1ELb0ELb0ELi2ELi1ELi2ELi1ELb0EEENS1_21CollectiveEpilogueBwdISC_SD_SF_Li256ELb0ELb0ELi1EEENS1_25SingleTileBwdLPTSchedulerILb0ELi128ELb0EEEEEEEEEvNT_6ParamsE)
        /*03cc*/ 	.short	0x0210
        /*03ce*/ 	.short	0x0970


	//----- nvinfo : EIATTR_SW_WAR
	.align		4
.L_814:
        /*03d0*/ 	.byte	0x04, 0x36
        /*03d2*/ 	.short	(.L_816 - .L_815)
.L_815:
        /*03d4*/ 	.word	0x00000008
.L_816:


//--------------------- .nv.info._ZN7cutlass13device_kernelIN5flash11enable_sm90INS1_16FlashAttnBwdSm90INS1_25CollectiveMainloopBwdSm90ILi2ELi2ELi2EN4cute5tupleIJNS5_1CILi1EEES8_S8_EEENS6_IJNS7_ILi64EEENS7_ILi128EEESB_EEENS_10bfloat16_tEfNS_4arch4Sm90ELb1ELb0ELb1ELb0ELb1ELb1ELb0ELb0ELi2ELi1ELi2ELi1ELb0EEENS1_21CollectiveEpilogueBwdISC_SD_SF_Li256ELb0ELb0ELi1EEENS1_25SingleTileBwdLPTSchedulerILb0ELi128ELb1EEEEEEEEEvNT_6ParamsE --------------------------
	.section	.nv.info._ZN7cutlass13device_kernelIN5flash11enable_sm90INS1_16FlashAttnBwdSm90INS1_25CollectiveMainloopBwdSm90ILi2ELi2ELi2EN4cute5tupleIJNS5_1CILi1EEES8_S8_EEENS6_IJNS7_ILi64EEENS7_ILi128EEESB_EEENS_10bfloat16_tEfNS_4arch4Sm90ELb1ELb0ELb1ELb0ELb1ELb1ELb0ELb0ELi2ELi1ELi2ELi1ELb0EEENS1_21CollectiveEpilogueBwdISC_SD_SF_Li256ELb0ELb0ELi1EEENS1_25SingleTileBwdLPTSchedulerILb0ELi128ELb1EEEEEEEEEvNT_6ParamsE,"",@"SHT_CUDA_INFO"
	.sectionflags	@""
	.align	4


	//----- nvinfo : EIATTR_CUDA_API_VERSION
	.align		4
        /*0000*/ 	.byte	0x04, 0x37
        /*0002*/ 	.short	(.L_818 - .L_817)
.L_817:
        /*0004*/ 	.word	0x00000082


	//----- nvinfo : EIATTR_KPARAM_INFO
	.align		4
.L_818:
        /*0008*/ 	.byte	0x04, 0x17
        /*000a*/ 	.short	(.L_820 - .L_819)
.L_819:
        /*000c*/ 	.word	0x00000000
        /*0010*/ 	.short	0x0000
        /*0012*/ 	.short	0x0070
        /*0014*/ 	.byte	0x00, 0xf0, 0x01, 0x24


	//----- nvinfo : EIATTR_SPARSE_MMA_MASK
	.align		4
.L_820:
        /*0018*/ 	.byte	0x03, 0x50
        /*001a*/ 	.short	0x0000


	//----- nvinfo : EIATTR_MAXREG_COUNT
	.align		4
        /*001c*/ 	.byte	0x03, 0x1b
        /*001e*/ 	.short	0x00a8


	//----- nvinfo : EIATTR_NUM_BARRIERS
	.align		4
        /*0020*/ 	.byte	0x02, 0x4c
        /*0022*/ 	.byte	0x10
	.zero		1


	//----- nvinfo : EIATTR_EXTERNS
	.align		4
        /*0024*/ 	.byte	0x04, 0x0f
        /*0026*/ 	.short	(.L_822 - .L_821)


	//   ....[0]....
	.align		4
.L_821:
        /*0028*/ 	.word	index@(__assertfail)


	//----- nvinfo : EIATTR_ANNOTATIONS
	.align		4
.L_822:
        /*002c*/ 	.byte	0x04, 0x55
        /*002e*/ 	.short	(.L_824 - .L_823)


	//   ....[0]....
.L_823:
        /*0030*/ 	.word	0x00000001
        /*0034*/ 	.byte	0x20, 0x11, 0x00, 0x00, 0x01, 0x00, 0x00, 0x00, 0x90, 0x17, 0x00, 0x00, 0x01, 0x00, 0x00, 0x00
        /*0044*/ 	.byte	0xc0, 0x32, 0x00, 0x00, 0x01, 0x00, 0x00, 0x00, 0x80, 0x33, 0x00, 0x00, 0x01, 0x00, 0x00, 0x00
        /*0054*/ 	.byte	0x00, 0x94, 0x00, 0x00, 0x01, 0x00, 0x00, 0x00, 0xf0, 0x9e, 0x00, 0x00


	//----- nvinfo : EIATTR_MERCURY_ISA_VERSION
	.align		4
.L_824:
        /*0060*/ 	.byte	0x03, 0x5f
        /*0062*/ 	.short	0x0101


	//----- nvinfo : EIATTR_INT_WARP_WIDE_INSTR_OFFSETS
	.align		4
        /*0064*/ 	.byte	0x04, 0x31
        /*0066*/ 	.short	(.L_826 - .L_825)


	//   ....[0]....
.L_825:
        /*0068*/ 	.word	0x000001f0


	//   ....[1]....
        /*006c*/ 	.word	0x00000220


	//   ....[2]....
        /*0070*/ 	.word	0x00007ad0


	//   ....[3]....
        /*0074*/ 	.word	0x00008140


	//   ....[4]....
        /*0078*/ 	.word	0x00008670


	//----- nvinfo : EIATTR_COOP_GROUP_MASK_REGIDS
	.align		4
.L_826:
        /*007c*/ 	.byte	0x04, 0x29
        /*007e*/ 	.short	(.L_828 - .L_827)


	//   ....[0]....
.L_827:
        /*0080*/ 	.word	0xffffffff


	//   ....[1]....
        /*0084*/ 	.word	0xffffffff


	//   ....[2]....
        /*0088*/ 	.word	0xffffffff


	//   ....[3]....
        /*008c*/ 	.word	0xffffffff


	//   ....[4]....
        /*0090*/ 	.word	0xffffffff


	//   ....[5]....
        /*0094*/ 	.word	0xffffffff


	//   ....[6]....
        /*0098*/ 	.word	0xffffffff


	//   ....[7]....
        /*009c*/ 	.word	0xffffffff


	//   ....[8]....
        /*00a0*/ 	.word	0xffffffff


	//   ....[9]....
        /*00a4*/ 	.word	0xffffffff


	//   ....[10]....
        /*00a8*/ 	.word	0xffffffff


	//   ....[11]....
        /*00ac*/ 	.word	0xffffffff


	//   ....[12]....
        /*00b0*/ 	.word	0xffffffff


	//   ....[13]....
        /*00b4*/ 	.word	0xffffffff


	//   ....[14]....
        /*00b8*/ 	.word	0x0500000f


	//   ....[15]....
        /*00bc*/ 	.word	0x0500000f


	//   ....[16]....
        /*00c0*/ 	.word	0x0500000f


	//   ....[17]....
        /*00c4*/ 	.word	0x0500000f


	//----- nvinfo : EIATTR_COOP_GROUP_INSTR_OFFSETS
	.align		4
.L_828:
        /*00c8*/ 	.byte	0x04, 0x28
        /*00ca*/ 	.short	(.L_830 - .L_829)


	//   ....[0]....
.L_829:
        /*00cc*/ 	.word	0x00000070


	//   ....[1]....
        /*00d0*/ 	.word	0x00000200


	//   ....[2]....
        /*00d4*/ 	.word	0x00000250


	//   ....[3]....
        /*00d8*/ 	.word	0x00000440


	//   ....[4]....
        /*00dc*/ 	.word	0x00000690


	//   ....[5]....
        /*00e0*/ 	.word	0x000013c0


	//   ....[6]....
        /*00e4*/ 	.word	0x000053d0


	//   ....[7]....
        /*00e8*/ 	.word	0x00006f00


	//   ....[8]....
        /*00ec*/ 	.word	0x000076d0


	//   ....[9]....
        /*00f0*/ 	.word	0x00007a00


	//   ....[10]....
        /*00f4*/ 	.word	0x00007dc0


	//   ....[11]....
        /*00f8*/ 	.word	0x00008070


	//   ....[12]....
        /*00fc*/ 	.word	0x00008330


	//   ....[13]....
        /*0100*/ 	.word	0x000085a0


	//   ....[14]....
        /*0104*/ 	.word	0x0000aab0


	//   ....[15]....
        /*0108*/ 	.word	0x0000ac30


	//   ....[16]....
        /*010c*/ 	.word	0x0000aca0


	//   ....[17]....
        /*0110*/ 	.word	0x0000ad10


	//----- nvinfo : EIATTR_REG_RECONFIG
	.align		4
.L_830:
        /*0114*/ 	.byte	0x01, 0x54
	.zero		2


	//----- nvinfo : EIATTR_SYSCALL_OFFSETS
	.align		4
        /*0118*/ 	.byte	0x04, 0x46
        /*011a*/ 	.short	(.L_832 - .L_831)


	//   ....[0]....
.L_831:
        /*011c*/ 	.word	0x00000ff0


	//   ....[1]....
        /*0120*/ 	.word	0x000010e0


	//   ....[2]....
        /*0124*/ 	.word	0x00001250


	//   ....[3]....
        /*0128*/ 	.word	0x00001340


	//   ....[4]....
        /*012c*/ 	.word	0x00004d40


	//   ....[5]....
        /*0130*/ 	.word	0x00004e80


	//   ....[6]....
        /*0134*/ 	.word	0x00004fa0


	//   ....[7]....
        /*0138*/ 	.word	0x000050c0


	//----- nvinfo : EIATTR_MBARRIER_INSTR_OFFSETS
	.align		4
.L_832:
        /*013c*/ 	.byte	0x04, 0x39
        /*013e*/ 	.short	(.L_834 - .L_833)


	//   ....[0]....
.L_833:
        /*0140*/ 	.word	0x000002f0
        /*0144*/ 	.word	0x000000ff
        /*0148*/ 	.word	0x00030800
        /*014c*/ 	.short	0x0100
        /*014e*/ 	.byte	0x06
	.zero		1


	//   ....[1]....
        /*0150*/ 	.word	0x000003f0
        /*0154*/ 	.word	0x000000ff
        /*0158*/ 	.word	0x00030810
        /*015c*/ 	.short	0x0100
        /*015e*/ 	.byte	0x08
	.zero		1


	//   ....[2]....
        /*0160*/ 	.word	0x00000400
        /*0164*/ 	.word	0x000000ff
        /*0168*/ 	.word	0x00030820
        /*016c*/ 	.short	0x0100
        /*016e*/ 	.byte	0x08
	.zero		1


	//   ....[3]....
        /*0170*/ 	.word	0x00000410
        /*0174*/ 	.word	0x000000ff
        /*0178*/ 	.word	0x00030818
        /*017c*/ 	.short	0x0100
        /*017e*/ 	.byte	0x08
	.zero		1


	//   ....[4]....
        /*0180*/ 	.word	0x00000420
        /*0184*/ 	.word	0x000000ff
        /*0188*/ 	.word	0x00030828
        /*018c*/ 	.short	0x0100
        /*018e*/ 	.byte	0x08
	.zero		1


	//   ....[5]....
        /*0190*/ 	.word	0x00000550
        /*0194*/ 	.word	0x000000ff
        /*0198*/ 	.word	0x00030830
        /*019c*/ 	.short	0x0100
        /*019e*/ 	.byte	0x08
	.zero		1


	//   ....[6]....
        /*01a0*/ 	.word	0x00000560
        /*01a4*/ 	.word	0x000000ff
        /*01a8*/ 	.word	0x00030840
        /*01ac*/ 	.short	0x0100
        /*01ae*/ 	.byte	0x08
	.zero		1


	//   ....[7]....
        /*01b0*/ 	.word	0x00000570
        /*01b4*/ 	.word	0x000000ff
        /*01b8*/ 	.word	0x00030838
        /*01bc*/ 	.short	0x0100
        /*01be*/ 	.byte	0x08
	.zero		1


	//   ....[8]....
        /*01c0*/ 	.word	0x00000580
        /*01c4*/ 	.word	0x000000ff
        /*01c8*/ 	.word	0x00030848
        /*01cc*/ 	.short	0x0100
        /*01ce*/ 	.byte	0x08
	.zero		1


	//   ....[9]....
        /*01d0*/ 	.word	0x00001400
        /*01d4*/ 	.word	0x00000010
        /*01d8*/ 	.word	0x00030800
        /*01dc*/ 	.short	0x010a
        /*01de*/ 	.byte	0x3f
	.zero		1


	//   ....[10]....
        /*01e0*/ 	.word	0x000014a0
        /*01e4*/ 	.word	0x00000010
        /*01e8*/ 	.word	0x00030800
        /*01ec*/ 	.short	0x010a
        /*01ee*/ 	.byte	0x3f
	.zero		1


	//   ....[11]....
        /*01f0*/ 	.word	0x00001c00
        /*01f4*/ 	.word	0x00000000
        /*01f8*/ 	.word	0x00030810
        /*01fc*/ 	.short	0x010a
        /*01fe*/ 	.byte	0x3f
	.zero		1


	//   ....[12]....
        /*0200*/ 	.word	0x00001c40
        /*0204*/ 	.word	0x00000000
        /*0208*/ 	.word	0x00030810
        /*020c*/ 	.short	0x010a
        /*020e*/ 	.byte	0x3f
	.zero		1


	//   ....[13]....
        /*0210*/ 	.word	0x000021a0
        /*0214*/ 	.word	0x00000000
        /*0218*/ 	.word	0x00030830
        /*021c*/ 	.short	0x010a
        /*021e*/ 	.byte	0x3f
	.zero		1


	//   ....[14]....
        /*0220*/ 	.word	0x00002510
        /*0224*/ 	.word	0x00000000
        /*0228*/ 	.word	0x00030830
        /*022c*/ 	.short	0x010a
        /*022e*/ 	.byte	0x3f
	.zero		1


	//   ....[15]....
        /*0230*/ 	.word	0x00004450
        /*0234*/ 	.word	0x00000006
        /*0238*/ 	.word	0x00000000
        /*023c*/ 	.short	0x0101
        /*023e*/ 	.byte	0x3f
	.zero		1


	//   ....[16]....
        /*0240*/ 	.word	0x00004780
        /*0244*/ 	.word	0x00000000
        /*0248*/ 	.word	0x00000000
        /*024c*/ 	.short	0x0101
        /*024e*/ 	.byte	0x3f
	.zero		1


	//   ....[17]....
        /*0250*/ 	.word	0x00008d60
        /*0254*/ 	.word	0x00000010
        /*0258*/ 	.word	0x00030820
        /*025c*/ 	.short	0x010a
        /*025e*/ 	.byte	0x3f
	.zero		1


	//   ....[18]....
        /*0260*/ 	.word	0x00009490
        /*0264*/ 	.word	0x00000010
        /*0268*/ 	.word	0x00030840
        /*026c*/ 	.short	0x010a
        /*026e*/ 	.byte	0x3f
	.zero		1


	//   ....[19]....
        /*0270*/ 	.word	0x00009730
        /*0274*/ 	.word	0x00000010
        /*0278*/ 	.word	0x00030828
        /*027c*/ 	.short	0x010a
        /*027e*/ 	.byte	0x3f
	.zero		1


	//   ....[20]....
        /*0280*/ 	.word	0x000099d0
        /*0284*/ 	.word	0x00000010
        /*0288*/ 	.word	0x00030848
        /*028c*/ 	.short	0x010a
        /*028e*/ 	.byte	0x3f
	.zero		1


	//   ....[21]....
        /*0290*/ 	.word	0x00009c20
        /*0294*/ 	.word	0x00000010
        /*0298*/ 	.word	0x00030820
        /*029c*/ 	.short	0x010a
        /*029e*/ 	.byte	0x3f
	.zero		1


	//   ....[22]....
        /*02a0*/ 	.word	0x00009f50
        /*02a4*/ 	.word	0x00000010
        /*02a8*/ 	.word	0x00030840
        /*02ac*/ 	.short	0x010a
        /*02ae*/ 	.byte	0x3f
	.zero		1


	//   ....[23]....
        /*02b0*/ 	.word	0x0000a1c0
        /*02b4*/ 	.word	0x00000010
        /*02b8*/ 	.word	0x00030828
        /*02bc*/ 	.short	0x010a
        /*02be*/ 	.byte	0x3f
	.zero		1


	//   ....[24]....
        /*02c0*/ 	.word	0x0000a4e0
        /*02c4*/ 	.word	0x00000003
        /*02c8*/ 	.word	0x00030840
        /*02cc*/ 	.short	0x010a
        /*02ce*/ 	.byte	0x3f
	.zero		1


	//   ....[25]....
        /*02d0*/ 	.word	0x0000a920
        /*02d4*/ 	.word	0x00000006
        /*02d8*/ 	.word	0x00000000
        /*02dc*/ 	.short	0x010a
        /*02de*/ 	.byte	0x3f
	.zero		1


	//   ....[26]....
        /*02e0*/ 	.word	0x0000a980
        /*02e4*/ 	.word	0x00000003
        /*02e8*/ 	.word	0x00000000
        /*02ec*/ 	.short	0x010a
        /*02ee*/ 	.byte	0x3f
	.zero		1


	//   ....[27]....
        /*02f0*/ 	.word	0x0000a9e0
        /*02f4*/ 	.word	0x00000000
        /*02f8*/ 	.word	0x00000000
        /*02fc*/ 	.short	0x010a
        /*02fe*/ 	.byte	0x3f
	.zero		1


	//   ....[28]....
        /*0300*/ 	.word	0x0000aa10
        /*0304*/ 	.word	0x00000003
        /*0308*/ 	.word	0x00000000
        /*030c*/ 	.short	0x010a
        /*030e*/ 	.byte	0x3f
	.zero		1


	//   ....[29]....
        /*0310*/ 	.word	0x0000ab10
        /*0314*/ 	.word	0x00000000
        /*0318*/ 	.word	0x00030800
        /*031c*/ 	.short	0x010a
        /*031e*/ 	.byte	0x3f
	.zero		1


	//   ....[30]....
        /*0320*/ 	.word	0x0000ab60
        /*0324*/ 	.word	0x00000000
        /*0328*/ 	.word	0x00030810
        /*032c*/ 	.short	0x010a
        /*032e*/ 	.byte	0x3f
	.zero		1


	//   ....[31]....
        /*0330*/ 	.word	0x0000abb0
        /*0334*/ 	.word	0x00000000
        /*0338*/ 	.word	0x00030830
        /*033c*/ 	.short	0x010a
        /*033e*/ 	.byte	0x3f
	.zero		1


	//   ....[32]....
        /*0340*/ 	.word	0x0000ad50
        /*0344*/ 	.word	0x00000010
        /*0348*/ 	.word	0x00030820
        /*034c*/ 	.short	0x010a
        /*034e*/ 	.byte	0x3f
	.zero		1


	//   ....[33]....
        /*0350*/ 	.word	0x0000ada0
        /*0354*/ 	.word	0x00000010
        /*0358*/ 	.word	0x00030840
        /*035c*/ 	.short	0x010a
        /*035e*/ 	.byte	0x3f
	.zero		1


	//   ....[34]....
        /*0360*/ 	.word	0x0000adf0
        /*0364*/ 	.word	0x00000010
        /*0368*/ 	.word	0x00030828
        /*036c*/ 	.short	0x010a
        /*036e*/ 	.byte	0x3f
	.zero		1


	//   ....[35]....
        /*0370*/ 	.word	0x0000ae40
        /*0374*/ 	.word	0x00000010
        /*0378*/ 	.word	0x00030848
        /*037c*/ 	.short	0x010a
        /*037e*/ 	.byte	0x3f
	.zero		1


	//   ....[36]....
        /*0380*/ 	.word	0x0000aea0
        /*0384*/ 	.word	0x00000010
        /*0388*/ 	.word	0x00030820
        /*038c*/ 	.short	0x010a
        /*038e*/ 	.byte	0x3f
	.zero		1


	//   ....[37]....
        /*0390*/ 	.word	0x0000aef0
        /*0394*/ 	.word	0x00000010
        /*0398*/ 	.word	0x00030840
        /*039c*/ 	.short	0x010a
        /*039e*/ 	.byte	0x3f
	.zero		1


	//   ....[38]....
        /*03a0*/ 	.word	0x0000af40
        /*03a4*/ 	.word	0x00000010
        /*03a8*/ 	.word	0x00030828
        /*03ac*/ 	.short	0x010a
        /*03ae*/ 	.byte	0x3f
	.zero		1


	//   ....[39]....
        /*03b0*/ 	.word	0x0000af90
        /*03b4*/ 	.word	0x00000003
        /*03b8*/ 	.word	0x00030840
        /*03bc*/ 	.short	0x010a
        /*03be*/ 	.byte	0x3f
	.zero		1


	//   ....[40]....
        /*03c0*/ 	.word	0x0000b060
        /*03c4*/ 	.word	0x00000006
        /*03c8*/ 	.word	0x00000000
        /*03cc*/ 	.short	0x010a
        /*03ce*/ 	.byte	0x3f
	.zero		1


	//   ....[41]....
        /*03d0*/ 	.word	0x0000b0b0
        /*03d4*/ 	.word	0x00000003
        /*03d8*/ 	.word	0x00000000
        /*03dc*/ 	.short	0x010a
        /*03de*/ 	.byte	0x3f
	.zero		1


	//   ....[42]....
        /*03e0*/ 	.word	0x0000b100
        /*03e4*/ 	.word	0x00000000
        /*03e8*/ 	.word	0x00000000
        /*03ec*/ 	.short	0x010a
        /*03ee*/ 	.byte	0x3f
	.zero		1


	//----- nvinfo : EIATTR_NUM_MBARRIERS
	.align		4
.L_834:
        /*03f0*/ 	.byte	0x03, 0x38
        /*03f2*/ 	.short	0x0009


	//----- nvinfo : EIATTR_EXIT_INSTR_OFFSETS
	.align		4
        /*03f4*/ 	.byte	0x04, 0x1c
        /*03f6*/ 	.short	(.L_836 - .L_835)


	//   ....[0]....
.L_835:
        /*03f8*/ 	.word	0x0000aa60


	//----- nvinfo : EIATTR_MAX_THREADS
	.align		4
.L_836:
        /*03fc*/ 	.byte	0x04, 0x05
        /*03fe*/ 	.short	(.L_838 - .L_837)
.L_837:
        /*0400*/ 	.word	0x00000180
        /*0404*/ 	.word	0x00000001
        /*0408*/ 	.word	0x00000001


	//----- nvinfo : EIATTR_CRS_STACK_SIZE
	.align		4
.L_838:
        /*040c*/ 	.byte	0x04, 0x1e
        /*040e*/ 	.short	(.L_840 - .L_839)
.L_839:
        /*0410*/ 	.word	0x00000000


	//----- nvinfo : EIATTR_CBANK_PARAM_SIZE
	.align		4
.L_840:
        /*0414*/ 	.byte	0x03, 0x19
        /*0416*/ 	.short	0x0970


	//----- nvinfo : EIATTR_PARAM_CBANK
	.align		4
        /*0418*/ 	.byte	0x04, 0x0a
        /*041a*/ 	.short	(.L_842 - .L_841)
	.align		4
.L_841:
        /*041c*/ 	.word	index@(.nv.constant0._ZN7cutlass13device_kernelIN5flash11enable_sm90INS1_16FlashAttnBwdSm90INS1_25CollectiveMainloopBwdSm90ILi2ELi2ELi2EN4cute5tupleIJNS5_1CILi1EEES8_S8_EEENS6_IJNS7_ILi64EEENS7_ILi128EEESB_EEENS_10bfloat16_tEfNS_4arch4Sm90ELb1ELb0ELb1ELb0ELb1ELb1ELb0ELb0ELi2ELi1ELi2ELi1ELb0EEENS1_21CollectiveEpilogueBwdISC_SD_SF_Li256ELb0ELb0ELi1EEENS1_25SingleTileBwdLPTSchedulerILb0ELi128ELb1EEEEEEEEEvNT_6ParamsE)
        /*0420*/ 	.short	0x0210
        /*0422*/ 	.short	0x0970


	//----- nvinfo : EIATTR_SW_WAR
	.align		4
.L_842:
        /*0424*/ 	.byte	0x04, 0x36
        /*0426*/ 	.short	(.L_844 - .L_843)
.L_843:
        /*0428*/ 	.word	0x00000008
.L_844:


//--------------------- .nv.info._ZN7cutlass13device_kernelIN5flash11enable_sm90INS1_16FlashAttnBwdSm90INS1_25CollectiveMainloopBwdSm90ILi2ELi2ELi2EN4cute5tupleIJNS5_1CILi1EEES8_S8_EEENS6_IJNS7_ILi64EEENS7_ILi128EEESB_EEENS_10bfloat16_tEfNS_4arch4Sm90ELb1ELb0ELb1ELb0ELb0ELb1ELb0ELb0ELi2ELi1ELi2ELi1ELb0EEENS1_24CollectiveEpilogueBwdGQAISC_fSF_Li256ELb0ELb0EEENS1_25SingleTileBwdLPTSchedulerILb0ELi128ELb0EEEEEEEEEvNT_6ParamsE --------------------------
	.section	.nv.info._ZN7cutlass13device_kernelIN5flash11enable_sm90INS1_16FlashAttnBwdSm90INS1_25CollectiveMainloopBwdSm90ILi2ELi2ELi2EN4cute5tupleIJNS5_1CILi1EEES8_S8_EEENS6_IJNS7_ILi64EEENS7_ILi128EEESB_EEENS_10bfloat16_tEfNS_4arch4Sm90ELb1ELb0ELb1ELb0ELb0ELb1ELb0ELb0ELi2ELi1ELi2ELi1ELb0EEENS1_24CollectiveEpilogueBwdGQAISC_fSF_Li256ELb0ELb0EEENS1_25SingleTileBwdLPTSchedulerILb0ELi128ELb0EEEEEEEEEvNT_6ParamsE,"",@"SHT_CUDA_INFO"
	.sectionflags	@""
	.align	4


	//----- nvinfo : EIATTR_CUDA_API_VERSION
	.align		4
        /*0000*/ 	.byte	0x04, 0x37
        /*0002*/ 	.short	(.L_846 - .L_845)
.L_845:
        /*0004*/ 	.word	0x00000082


	//----- nvinfo : EIATTR_KPARAM_INFO
	.align		4
.L_846:
        /*0008*/ 	.byte	0x04, 0x17
        /*000a*/ 	.short	(.L_848 - .L_847)
.L_847:
        /*000c*/ 	.word	0x00000000
        /*0010*/ 	.short	0x0000
        /*0012*/ 	.short	0x0070
        /*0014*/ 	.byte	0x00, 0xf0, 0x01, 0x1c


	//----- nvinfo : EIATTR_SPARSE_MMA_MASK
	.align		4
.L_848:
        /*0018*/ 	.byte	0x03, 0x50
        /*001a*/ 	.short	0x0000


	//----- nvinfo : EIATTR_MAXREG_COUNT
	.align		4
        /*001c*/ 	.byte	0x03, 0x1b
        /*001e*/ 	.short	0x00a8


	//----- nvinfo : EIATTR_NUM_BARRIERS
	.align		4
        /*0020*/ 	.byte	0x02, 0x4c
        /*0022*/ 	.byte	0x10
	.zero		1


	//----- nvinfo : EIATTR_EXTERNS
	.align		4
        /*0024*/ 	.byte	0x04, 0x0f
        /*0026*/ 	.short	(.L_850 - .L_849)


	//   ....[0]....
	.align		4
.L_849:
        /*0028*/ 	.word	index@(__assertfail)


	//----- nvinfo : EIATTR_ANNOTATIONS
	.align		4
.L_850:
        /*002c*/ 	.byte	0x04, 0x55
        /*002e*/ 	.short	(.L_852 - .L_851)


	//   ....[0]....
.L_851:
        /*0030*/ 	.word	0x00000001
        /*0034*/ 	.byte	0x80, 0x10, 0x00, 0x00, 0x01, 0x00, 0x00, 0x00, 0xf0, 0x16, 0x00, 0x00, 0x01, 0x00, 0x00, 0x00
        /*0044*/ 	.byte	0x10, 0x32, 0x00, 0x00, 0x01, 0x00, 0x00, 0x00, 0xd0, 0x32, 0x00, 0x00, 0x01, 0x00, 0x00, 0x00
        /*0054*/ 	.byte	0x80, 0x6e, 0x00, 0x00, 0x01, 0x00, 0x00, 0x00, 0x70, 0x79, 0x00, 0x00


	//----- nvinfo : EIATTR_MERCURY_ISA_VERSION
	.align		4
.L_852:
        /*0060*/ 	.byte	0x03, 0x5f
        /*0062*/ 	.short	0x0101


	//----- nvinfo : EIATTR_INT_WARP_WIDE_INSTR_OFFSETS
	.align		4
        /*0064*/ 	.byte	0x04, 0x31
        /*0066*/ 	.short	(.L_854 - .L_853)


	//   ....[0]....
.L_853:
        /*0068*/ 	.word	0x00000190


	//   ....[1]....
        /*006c*/ 	.word	0x000001c0


	//----- nvinfo : EIATTR_COOP_GROUP_MASK_REGIDS
	.align		4
.L_854:
        /*0070*/ 	.byte	0x04, 0x29
        /*0072*/ 	.short	(.L_856 - .L_855)


	//   ....[0]....
.L_855:
        /*0074*/ 	.word	0xffffffff


	//   ....[1]....
        /*0078*/ 	.word	0xffffffff


	//   ....[2]....
        /*007c*/ 	.word	0xffffffff


	//   ....[3]....
        /*0080*/ 	.word	0xffffffff


	//   ....[4]....
        /*0084*/ 	.word	0xffffffff


	//   ....[5]....
        /*0088*/ 	.word	0xffffffff


	//   ....[6]....
        /*008c*/ 	.word	0xffffffff


	//   ....[7]....
        /*0090*/ 	.word	0x0500000f


	//----- nvinfo : EIATTR_COOP_GROUP_INSTR_OFFSETS
	.align		4
.L_856:
        /*0094*/ 	.byte	0x04, 0x28
        /*0096*/ 	.short	(.L_858 - .L_857)


	//   ....[0]....
.L_857:
        /*0098*/ 	.word	0x00000070


	//   ....[1]....
        /*009c*/ 	.word	0x000001a0


	//   ....[2]....
        /*00a0*/ 	.word	0x000001f0


	//   ....[3]....
        /*00a4*/ 	.word	0x000003e0


	//   ....[4]....
        /*00a8*/ 	.word	0x00000620


	//   ....[5]....
        /*00ac*/ 	.word	0x00001320


	//   ....[6]....
        /*00b0*/ 	.word	0x00005390


	//   ....[7]....
        /*00b4*/ 	.word	0x00008530


	//----- nvinfo : EIATTR_REG_RECONFIG
	.align		4
.L_858:
        /*00b8*/ 	.byte	0x01, 0x54
	.zero		2


	//----- nvinfo : EIATTR_SYSCALL_OFFSETS
	.align		4
        /*00bc*/ 	.byte	0x04, 0x46
        /*00be*/ 	.short	(.L_860 - .L_859)


	//   ....[0]....
.L_859:
        /*00c0*/ 	.word	0x00000f50


	//   ....[1]....
        /*00c4*/ 	.word	0x00001040


	//   ....[2]....
        /*00c8*/ 	.word	0x000011b0


	//   ....[3]....
        /*00cc*/ 	.word	0x000012a0


	//----- nvinfo : EIATTR_MBARRIER_INSTR_OFFSETS
	.align		4
.L_860:
        /*00d0*/ 	.byte	0x04, 0x39
        /*00d2*/ 	.short	(.L_862 - .L_861)


	//   ....[0]....
.L_861:
        /*00d4*/ 	.word	0x00000290
        /*00d8*/ 	.word	0x000000ff
        /*00dc*/ 	.word	0x00030800
        /*00e0*/ 	.short	0x0100
        /*00e2*/ 	.byte	0x06
	.zero		1


	//   ....[1]....
        /*00e4*/ 	.word	0x00000390
        /*00e8*/ 	.word	0x000000ff
        /*00ec*/ 	.word	0x00030810
        /*00f0*/ 	.short	0x0100
        /*00f2*/ 	.byte	0x08
	.zero		1


	//   ....[2]....
        /*00f4*/ 	.word	0x000003a0
        /*00f8*/ 	.word	0x000000ff
        /*00fc*/ 	.word	0x00030820
        /*0100*/ 	.short	0x0100
        /*0102*/ 	.byte	0x08
	.zero		1


	//   ....[3]....
        /*0104*/ 	.word	0x000003b0
        /*0108*/ 	.word	0x000000ff
        /*010c*/ 	.word	0x00030818
        /*0110*/ 	.short	0x0100
        /*0112*/ 	.byte	0x08
	.zero		1


	//   ....[4]....
        /*0114*/ 	.word	0x000003c0
        /*0118*/ 	.word	0x000000ff
        /*011c*/ 	.word	0x00030828
        /*0120*/ 	.short	0x0100
        /*0122*/ 	.byte	0x08
	.zero		1


	//   ....[5]....
        /*0124*/ 	.word	0x000004f0
        /*0128*/ 	.word	0x000000ff
        /*012c*/ 	.word	0x00030830
        /*0130*/ 	.short	0x0100
        /*0132*/ 	.byte	0x08
	.zero		1


	//   ....[6]....
        /*0134*/ 	.word	0x00000500
        /*0138*/ 	.word	0x000000ff
        /*013c*/ 	.word	0x00030840
        /*0140*/ 	.short	0x0100
        /*0142*/ 	.byte	0x08
	.zero		1


	//   ....[7]....
        /*0144*/ 	.word	0x00000510
        /*0148*/ 	.word	0x000000ff
        /*014c*/ 	.word	0x00030838
        /*0150*/ 	.short	0x0100
        /*0152*/ 	.byte	0x08
	.zero		1


	//   ....[8]....
        /*0154*/ 	.word	0x00000520
        /*0158*/ 	.word	0x000000ff
        /*015c*/ 	.word	0x00030848
        /*0160*/ 	.short	0x0100
        /*0162*/ 	.byte	0x08
	.zero		1


	//   ....[9]....
        /*0164*/ 	.word	0x00001360
        /*0168*/ 	.word	0x00000010
        /*016c*/ 	.word	0x00030800
        /*0170*/ 	.short	0x010a
        /*0172*/ 	.byte	0x3f
	.zero		1


	//   ....[10]....
        /*0174*/ 	.word	0x00001400
        /*0178*/ 	.word	0x00000010
        /*017c*/ 	.word	0x00030800
        /*0180*/ 	.short	0x010a
        /*0182*/ 	.byte	0x3f
	.zero		1


	//   ....[11]....
        /*0184*/ 	.word	0x00001b50
        /*0188*/ 	.word	0x00000000
        /*018c*/ 	.word	0x00030810
        /*0190*/ 	.short	0x010a
        /*0192*/ 	.byte	0x3f
	.zero		1


	//   ....[12]....
        /*0194*/ 	.word	0x00001b90
        /*0198*/ 	.word	0x00000000
        /*019c*/ 	.word	0x00030810
        /*01a0*/ 	.short	0x010a
        /*01a2*/ 	.byte	0x3f
	.zero		1


	//   ....[13]....
        /*01a4*/ 	.word	0x000020f0
        /*01a8*/ 	.word	0x00000000
        /*01ac*/ 	.word	0x00030830
        /*01b0*/ 	.short	0x010a
        /*01b2*/ 	.byte	0x3f
	.zero		1


	//   ....[14]....
        /*01b4*/ 	.word	0x00002460
        /*01b8*/ 	.word	0x00000000
        /*01bc*/ 	.word	0x00030830
        /*01c0*/ 	.short	0x010a
        /*01c2*/ 	.byte	0x3f
	.zero		1


	//   ....[15]....
        /*01c4*/ 	.word	0x000043b0
        /*01c8*/ 	.word	0x00000006
        /*01cc*/ 	.word	0x00000000
        /*01d0*/ 	.short	0x0101
        /*01d2*/ 	.byte	0x3f
	.zero		1


	//   ....[16]....
        /*01d4*/ 	.word	0x000046e0
        /*01d8*/ 	.word	0x00000000
        /*01dc*/ 	.word	0x00000000
        /*01e0*/ 	.short	0x0101
        /*01e2*/ 	.byte	0x3f
	.zero		1


	//   ....[17]....
        /*01e4*/ 	.word	0x000067e0
        /*01e8*/ 	.word	0x00000010
        /*01ec*/ 	.word	0x00030820
        /*01f0*/ 	.short	0x010a
        /*01f2*/ 	.byte	0x3f
	.zero		1


	//   ....[18]....
        /*01f4*/ 	.word	0x00006f10
        /*01f8*/ 	.word	0x00000010
        /*01fc*/ 	.word	0x00030840
        /*0200*/ 	.short	0x010a
        /*0202*/ 	.byte	0x3f
	.zero		1


	//   ....[19]....
        /*0204*/ 	.word	0x000071b0
        /*0208*/ 	.word	0x00000010
        /*020c*/ 	.word	0x00030828
        /*0210*/ 	.short	0x010a
        /*0212*/ 	.byte	0x3f
	.zero		1


	//   ....[20]....
        /*0214*/ 	.word	0x00007450
        /*0218*/ 	.word	0x00000010
        /*021c*/ 	.word	0x00030848
        /*0220*/ 	.short	0x010a
        /*0222*/ 	.byte	0x3f
	.zero		1


	//   ....[21]....
        /*0224*/ 	.word	0x000076a0
        /*0228*/ 	.word	0x00000010
        /*022c*/ 	.word	0x00030820
        /*0230*/ 	.short	0x010a
        /*0232*/ 	.byte	0x3f
	.zero		1


	//   ....[22]....
        /*0234*/ 	.word	0x000079d0
        /*0238*/ 	.word	0x00000010
        /*023c*/ 	.word	0x00030840
        /*0240*/ 	.short	0x010a
        /*0242*/ 	.byte	0x3f
	.zero		1


	//   ....[23]....
        /*0244*/ 	.word	0x00007c40
        /*0248*/ 	.word	0x00000010
        /*024c*/ 	.word	0x00030828
        /*0250*/ 	.short	0x010a
        /*0252*/ 	.byte	0x3f
	.zero		1


	//   ....[24]....
        /*0254*/ 	.word	0x00007f60
        /*0258*/ 	.word	0x00000003
        /*025c*/ 	.word	0x00030840
        /*0260*/ 	.short	0x010a
        /*0262*/ 	.byte	0x3f
	.zero		1


	//   ....[25]....
        /*0264*/ 	.word	0x000083a0
        /*0268*/ 	.word	0x00000006
        /*026c*/ 	.word	0x00000000
        /*0270*/ 	.short	0x010a
        /*0272*/ 	.byte	0x3f
	.zero		1


	//   ....[26]....
        /*0274*/ 	.word	0x00008400
        /*0278*/ 	.word	0x00000003
        /*027c*/ 	.word	0x00000000
        /*0280*/ 	.short	0x010a
        /*0282*/ 	.byte	0x3f
	.zero		1


	//   ....[27]....
        /*0284*/ 	.word	0x00008460
        /*0288*/ 	.word	0x00000000
        /*028c*/ 	.word	0x00000000
        /*0290*/ 	.short	0x010a
        /*0292*/ 	.byte	0x3f
	.zero		1


	//   ....[28]....
        /*0294*/ 	.word	0x00008490
        /*0298*/ 	.word	0x00000003
        /*029c*/ 	.word	0x00000000
        /*02a0*/ 	.short	0x010a
        /*02a2*/ 	.byte	0x3f
	.zero		1


	//   ....[29]....
        /*02a4*/ 	.word	0x00008590
        /*02a8*/ 	.word	0x00000000
        /*02ac*/ 	.word	0x00030800
        /*02b0*/ 	.short	0x010a
        /*02b2*/ 	.byte	0x3f
	.zero		1


	//   ....[30]....
        /*02b4*/ 	.word	0x000085e0
        /*02b8*/ 	.word	0x00000000
        /*02bc*/ 	.word	0x00030810
        /*02c0*/ 	.short	0x010a
        /*02c2*/ 	.byte	0x3f
	.zero		1


	//   ....[31]....
        /*02c4*/ 	.word	0x00008630
        /*02c8*/ 	.word	0x00000000
        /*02cc*/ 	.word	0x00030830
        /*02d0*/ 	.short	0x010a
        /*02d2*/ 	.byte	0x3f
	.zero		1


	//   ....[32]....
        /*02d4*/ 	.word	0x00008680
        /*02d8*/ 	.word	0x00000010
        /*02dc*/ 	.word	0x00030820
        /*02e0*/ 	.short	0x010a
        /*02e2*/ 	.byte	0x3f
	.zero		1


	//   ....[33]....
        /*02e4*/ 	.word	0x000086d0
        /*02e8*/ 	.word	0x00000010
        /*02ec*/ 	.word	0x00030840
        /*02f0*/ 	.short	0x010a
        /*02f2*/ 	.byte	0x3f
	.zero		1


	//   ....[34]....
        /*02f4*/ 	.word	0x00008720
        /*02f8*/ 	.word	0x00000010
        /*02fc*/ 	.word	0x00030828
        /*0300*/ 	.short	0x010a
        /*0302*/ 	.byte	0x3f
	.zero		1


	//   ....[35]....
        /*0304*/ 	.word	0x00008770
        /*0308*/ 	.word	0x00000010
        /*030c*/ 	.word	0x00030848
        /*0310*/ 	.short	0x010a
        /*0312*/ 	.byte	0x3f
	.zero		1


	//   ....[36]....
        /*0314*/ 	.word	0x000087d0
        /*0318*/ 	.word	0x00000010
        /*031c*/ 	.word	0x00030820
        /*0320*/ 	.short	0x010a
        /*0322*/ 	.byte	0x3f
	.zero		1


	//   ....[37]....
        /*0324*/ 	.word	0x00008820
        /*0328*/ 	.word	0x00000010
        /*032c*/ 	.word	0x00030840
        /*0330*/ 	.short	0x010a
        /*0332*/ 	.byte	0x3f
	.zero		1


	//   ....[38]....
        /*0334*/ 	.word	0x00008870
        /*0338*/ 	.word	0x00000010
        /*033c*/ 	.word	0x00030828
        /*0340*/ 	.short	0x010a
        /*0342*/ 	.byte	0x3f
	.zero		1


	//   ....[39]....
        /*0344*/ 	.word	0x000088c0
        /*0348*/ 	.word	0x00000003
        /*034c*/ 	.word	0x00030840
        /*0350*/ 	.short	0x010a
        /*0352*/ 	.byte	0x3f
	.zero		1


	//   ....[40]....
        /*0354*/ 	.word	0x00008990
        /*0358*/ 	.word	0x00000006
        /*035c*/ 	.word	0x00000000
        /*0360*/ 	.short	0x010a
        /*0362*/ 	.byte	0x3f
	.zero		1


	//   ....[41]....
        /*0364*/ 	.word	0x000089e0
        /*0368*/ 	.word	0x00000003
        /*036c*/ 	.word	0x00000000
        /*0370*/ 	.short	0x010a
        /*0372*/ 	.byte	0x3f
	.zero		1


	//   ....[42]....
        /*0374*/ 	.word	0x00008a30
        /*0378*/ 	.word	0x00000000
        /*037c*/ 	.word	0x00000000
        /*0380*/ 	.short	0x010a
        /*0382*/ 	.byte	0x3f
	.zero		1


	//----- nvinfo : EIATTR_NUM_MBARRIERS
	.align		4
.L_862:
        /*0384*/ 	.byte	0x03, 0x38
        /*0386*/ 	.short	0x0009


	//----- nvinfo : EIATTR_EXIT_INSTR_OFFSETS
	.align		4
        /*0388*/ 	.byte	0x04, 0x1c
        /*038a*/ 	.short	(.L_864 - .L_863)


	//   ....[0]....
.L_863:
        /*038c*/ 	.word	0x000084e0


	//----- nvinfo : EIATTR_MAX_THREADS
	.align		4
.L_864:
        /*0390*/ 	.byte	0x04, 0x05
        /*0392*/ 	.short	(.L_866 - .L_865)
.L_865:
        /*0394*/ 	.word	0x00000180
        /*0398*/ 	.word	0x00000001
        /*039c*/ 	.word	0x00000001


	//----- nvinfo : EIATTR_CRS_STACK_SIZE
	.align		4
.L_866:
        /*03a0*/ 	.byte	0x04, 0x1e
        /*03a2*/ 	.short	(.L_868 - .L_867)
.L_867:
        /*03a4*/ 	.word	0x00000000


	//----- nvinfo : EIATTR_CBANK_PARAM_SIZE
	.align		4
.L_868:
        /*03a8*/ 	.byte	0x03, 0x19
        /*03aa*/ 	.short	0x0770


	//----- nvinfo : EIATTR_PARAM_CBANK
	.align		4
        /*03ac*/ 	.byte	0x04, 0x0a
        /*03ae*/ 	.short	(.L_870 - .L_869)
	.align		4
.L_869:
        /*03b0*/ 	.word	index@(.nv.constant0._ZN7cutlass13device_kernelIN5flash11enable_sm90INS1_16FlashAttnBwdSm90INS1_25CollectiveMainloopBwdSm90ILi2ELi2ELi2EN4cute5tupleIJNS5_1CILi1EEES8_S8_EEENS6_IJNS7_ILi64EEENS7_ILi128EEESB_EEENS_10bfloat16_tEfNS_4arch4Sm90ELb1ELb0ELb1ELb0ELb0ELb1ELb0ELb0ELi2ELi1ELi2ELi1ELb0EEENS1_24CollectiveEpilogueBwdGQAISC_fSF_Li256ELb0ELb0EEENS1_25SingleTileBwdLPTSchedulerILb0ELi128ELb0EEEEEEEEEvNT_6ParamsE)
        /*03b4*/ 	.short	0x0210
        /*03b6*/ 	.short	0x0770


	//----- nvinfo : EIATTR_SW_WAR
	.align		4
.L_870:
        /*03b8*/ 	.byte	0x04, 0x36
        /*03ba*/ 	.short	(.L_872 - .L_871)
.L_871:
        /*03bc*/ 	.word	0x00000008
.L_872:


//--------------------- .nv.info._ZN7cutlass13device_kernelIN5flash11enable_sm90INS1_16FlashAttnBwdSm90INS1_25CollectiveMainloopBwdSm90ILi2ELi2ELi2EN4cute5tupleIJNS5_1CILi1EEES8_S8_EEENS6_IJNS7_ILi64EEENS7_ILi128EEESB_EEENS_10bfloat16_tEfNS_4arch4Sm90ELb1ELb0ELb1ELb0ELb1ELb1ELb0ELb0ELi2ELi1ELi2ELi1ELb0EEENS1_24CollectiveEpilogueBwdGQAISC_fSF_Li256ELb0ELb1EEENS1_25SingleTileBwdLPTSchedulerILb0ELi128ELb1EEEEEEEEEvNT_6ParamsE --------------------------
	.section	.nv.info._ZN7cutlass13device_kernelIN5flash11enable_sm90INS1_16FlashAttnBwdSm90INS1_25CollectiveMainloopBwdSm90ILi2ELi2ELi2EN4cute5tupleIJNS5_1CILi1EEES8_S8_EEENS6_IJNS7_ILi64EEENS7_ILi128EEESB_EEENS_10bfloat16_tEfNS_4arch4Sm90ELb1ELb0ELb1ELb0ELb1ELb1ELb0ELb0ELi2ELi1ELi2ELi1ELb0EEENS1_24CollectiveEpilogueBwdGQAISC_fSF_Li256ELb0ELb1EEENS1_25SingleTileBwdLPTSchedulerILb0ELi128ELb1EEEEEEEEEvNT_6ParamsE,"",@"SHT_CUDA_INFO"
	.sectionflags	@""
	.align	4


	//----- nvinfo : EIATTR_CUDA_API_VERSION
	.align		4
        /*0000*/ 	.byte	0x04, 0x37
        /*0002*/ 	.short	(.L_874 - .L_873)
.L_873:
        /*0004*/ 	.word	0x00000082


	//----- nvinfo : EIATTR_KPARAM_INFO
	.align		4
.L_874:
        /*0008*/ 	.byte	0x04, 0x17
        /*000a*/ 	.short	(.L_876 - .L_875)
.L_875:
        /*000c*/ 	.word	0x00000000
        /*0010*/ 	.short	0x0000
        /*0012*/ 	.short	0x0070
        /*0014*/ 	.byte	0x00, 0xf0, 0x01, 0x1c


	//----- nvinfo : EIATTR_SPARSE_MMA_MASK
	.align		4
.L_876:
        /*0018*/ 	.byte	0x03, 0x50
        /*001a*/ 	.short	0x0000


	//----- nvinfo : EIATTR_MAXREG_COUNT
	.align		4
        /*001c*/ 	.byte	0x03, 0x1b
        /*001e*/ 	.short	0x00a8


	//----- nvinfo : EIATTR_NUM_BARRIERS
	.align		4
        /*0020*/ 	.byte	0x02, 0x4c
        /*0022*/ 	.byte	0x10
	.zero		1


	//----- nvinfo : EIATTR_EXTERNS
	.align		4
        /*0024*/ 	.byte	0x04, 0x0f
        /*0026*/ 	.short	(.L_878 - .L_877)


	//   ....[0]....
	.align		4
.L_877:
        /*0028*/ 	.word	index@(__assertfail)


	//----- nvinfo : EIATTR_ANNOTATIONS
	.align		4
.L_878:
        /*002c*/ 	.byte	0x04, 0x55
        /*002e*/ 	.short	(.L_880 - .L_879)


	//   ....[0]....
.L_879:
        /*0030*/ 	.word	0x00000001
        /*0034*/ 	.byte	0xc0, 0x10, 0x00, 0x00, 0x01, 0x00, 0x00, 0x00, 0x30, 0x17, 0x00, 0x00, 0x01, 0x00, 0x00, 0x00
        /*0044*/ 	.byte	0x50, 0x32, 0x00, 0x00, 0x01, 0x00, 0x00, 0x00, 0x10, 0x33, 0x00, 0x00, 0x01, 0x00, 0x00, 0x00
        /*0054*/ 	.byte	0xd0, 0x7d, 0x00, 0x00, 0x01, 0x00, 0x00, 0x00, 0xc0, 0x88, 0x00, 0x00


	//----- nvinfo : EIATTR_MERCURY_ISA_VERSION
	.align		4
.L_880:
        /*0060*/ 	.byte	0x03, 0x5f
        /*0062*/ 	.short	0x0101


	//----- nvinfo : EIATTR_INT_WARP_WIDE_INSTR_OFFSETS
	.align		4
        /*0064*/ 	.byte	0x04, 0x31
        /*0066*/ 	.short	(.L_882 - .L_881)


	//   ....[0]....
.L_881:
        /*0068*/ 	.word	0x00000190


	//   ....[1]....
        /*006c*/ 	.word	0x000001c0


	//   ....[2]....
        /*0070*/ 	.word	0x000064a0


	//   ....[3]....
        /*0074*/ 	.word	0x00006b10


	//   ....[4]....
        /*0078*/ 	.word	0x00007040


	//----- nvinfo : EIATTR_COOP_GROUP_MASK_REGIDS
	.align		4
.L_882:
        /*007c*/ 	.byte	0x04, 0x29
        /*007e*/ 	.short	(.L_884 - .L_883)


	//   ....[0]....
.L_883:
        /*0080*/ 	.word	0xffffffff


	//   ....[1]....
        /*0084*/ 	.word	0xffffffff


	//   ....[2]....
        /*0088*/ 	.word	0xffffffff


	//   ....[3]....
        /*008c*/ 	.word	0xffffffff


	//   ....[4]....
        /*0090*/ 	.word	0xffffffff


	//   ....[5]....
        /*0094*/ 	.word	0xffffffff


	//   ....[6]....
        /*0098*/ 	.word	0xffffffff


	//   ....[7]....
        /*009c*/ 	.word	0xffffffff


	//   ....[8]....
        /*00a0*/ 	.word	0xffffffff


	//   ....[9]....
        /*00a4*/ 	.word	0xffffffff


	//   ....[10]....
        /*00a8*/ 	.word	0xffffffff


	//   ....[11]....
        /*00ac*/ 	.word	0xffffffff


	//   ....[12]....
        /*00b0*/ 	.word	0xffffffff


	//   ....[13]....
        /*00b4*/ 	.word	0xffffffff


	//   ....[14]....
        /*00b8*/ 	.word	0xffffffff


	//   ....[15]....
        /*00bc*/ 	.word	0xffffffff


	//   ....[16]....
        /*00c0*/ 	.word	0xffffffff


	//   ....[17]....
        /*00c4*/ 	.word	0x0500000f


	//   ....[18]....
        /*00c8*/ 	.word	0x0500000f


	//   ....[19]....
        /*00cc*/ 	.word	0x0500000f


	//   ....[20]....
        /*00d0*/ 	.word	0x0500000f


	//   ....[21]....
        /*00d4*/ 	.word	0x0500000f


	//   ....[22]....
        /*00d8*/ 	.word	0x0500000f


	//----- nvinfo : EIATTR_COOP_GROUP_INSTR_OFFSETS
	.align		4
.L_884:
        /*00dc*/ 	.byte	0x04, 0x28
        /*00de*/ 	.short	(.L_886 - .L_885)


	//   ....[0]....
.L_885:
        /*00e0*/ 	.word	0x00000070


	//   ....[1]....
        /*00e4*/ 	.word	0x000001a0


	//   ....[2]....
        /*00e8*/ 	.word	0x000001f0


	//   ....[3]....
        /*00ec*/ 	.word	0x000003e0


	//   ....[4]....
        /*00f0*/ 	.word	0x00000630


	//   ....[5]....
        /*00f4*/ 	.word	0x00001360


	//   ....[6]....
        /*00f8*/ 	.word	0x000051c0


	//   ....[7]....
        /*00fc*/ 	.word	0x00005340


	//   ....[8]....
        /*0100*/ 	.word	0x00005630


	//   ....[9]....
        /*0104*/ 	.word	0x000057c0


	//   ....[10]....
        /*0108*/ 	.word	0x000058d0


	//   ....[11]....
        /*010c*/ 	.word	0x000060a0


	//   ....[12]....
        /*0110*/ 	.word	0x000063d0


	//   ....[13]....
        /*0114*/ 	.word	0x00006790


	//   ....[14]....
        /*0118*/ 	.word	0x00006a40


	//   ....[15]....
        /*011c*/ 	.word	0x00006d00


	//   ....[16]....
        /*0120*/ 	.word	0x00006f70


	//   ....[17]....
        /*0124*/ 	.word	0x00009480


	//   ....[18]....
        /*0128*/ 	.word	0x00009600


	//   ....[19]....
        /*012c*/ 	.word	0x00009670


	//   ....[20]....
        /*0130*/ 	.word	0x000096e0


	//   ....[21]....
        /*0134*/ 	.word	0x00009750


	//   ....[22]....
        /*0138*/ 	.word	0x000097c0


	//----- nvinfo : EIATTR_REG_RECONFIG
	.align		4
.L_886:
        /*013c*/ 	.byte	0x01, 0x54
	.zero		2


	//----- nvinfo : EIATTR_SYSCALL_OFFSETS
	.align		4
        /*0140*/ 	.byte	0x04, 0x46
        /*0142*/ 	.short	(.L_888 - .L_887)


	//   ....[0]....
.L_887:
        /*0144*/ 	.word	0x00000f90


	//   ....[1]....
        /*0148*/ 	.word	0x00001080


	//   ....[2]....
        /*014c*/ 	.word	0x000011f0


	//   ....[3]....
        /*0150*/ 	.word	0x000012e0


	//----- nvinfo : EIATTR_MBARRIER_INSTR_OFFSETS
	.align		4
.L_888:
        /*0154*/ 	.byte	0x04, 0x39
        /*0156*/ 	.short	(.L_890 - .L_889)


	//   ....[0]....
.L_889:
        /*0158*/ 	.word	0x00000290
        /*015c*/ 	.word	0x000000ff
        /*0160*/ 	.word	0x00030800
        /*0164*/ 	.short	0x0100
        /*0166*/ 	.byte	0x06
	.zero		1


	//   ....[1]....
        /*0168*/ 	.word	0x00000390
        /*016c*/ 	.word	0x000000ff
        /*0170*/ 	.word	0x00030810
        /*0174*/ 	.short	0x0100
        /*0176*/ 	.byte	0x08
	.zero		1


	//   ....[2]....
        /*0178*/ 	.word	0x000003a0
        /*017c*/ 	.word	0x000000ff
        /*0180*/ 	.word	0x00030820
        /*0184*/ 	.short	0x0100
        /*0186*/ 	.byte	0x08
	.zero		1


	//   ....[3]....
        /*0188*/ 	.word	0x000003b0
        /*018c*/ 	.word	0x000000ff
        /*0190*/ 	.word	0x00030818
        /*0194*/ 	.short	0x0100
        /*0196*/ 	.byte	0x08
	.zero		1


	//   ....[4]....
        /*0198*/ 	.word	0x000003c0
        /*019c*/ 	.word	0x000000ff
        /*01a0*/ 	.word	0x00030828
        /*01a4*/ 	.short	0x0100
        /*01a6*/ 	.byte	0x08
	.zero		1


	//   ....[5]....
        /*01a8*/ 	.word	0x000004f0
        /*01ac*/ 	.word	0x000000ff
        /*01b0*/ 	.word	0x00030830
        /*01b4*/ 	.short	0x0100
        /*01b6*/ 	.byte	0x08
	.zero		1


	//   ....[6]....
        /*01b8*/ 	.word	0x00000500
        /*01bc*/ 	.word	0x000000ff
        /*01c0*/ 	.word	0x00030840
        /*01c4*/ 	.short	0x0100
        /*01c6*/ 	.byte	0x08
	.zero		1


	//   ....[7]....
        /*01c8*/ 	.word	0x00000510
        /*01cc*/ 	.word	0x000000ff
        /*01d0*/ 	.word	0x00030838
        /*01d4*/ 	.short	0x0100
        /*01d6*/ 	.byte	0x08
	.zero		1


	//   ....[8]....
        /*01d8*/ 	.word	0x00000520
        /*01dc*/ 	.word	0x000000ff
        /*01e0*/ 	.word	0x00030848
        /*01e4*/ 	.short	0x0100
        /*01e6*/ 	.byte	0x08
	.zero		1


	//   ....[9]....
        /*01e8*/ 	.word	0x000013a0
        /*01ec*/ 	.word	0x00000010
        /*01f0*/ 	.word	0x00030800
        /*01f4*/ 	.short	0x010a
        /*01f6*/ 	.byte	0x3f
	.zero		1


	//   ....[10]....
        /*01f8*/ 	.word	0x00001440
        /*01fc*/ 	.word	0x00000010
        /*0200*/ 	.word	0x00030800
        /*0204*/ 	.short	0x010a
        /*0206*/ 	.byte	0x3f
	.zero		1


	//   ....[11]....
        /*0208*/ 	.word	0x00001b90
        /*020c*/ 	.word	0x00000000
        /*0210*/ 	.word	0x00030810
        /*0214*/ 	.short	0x010a
        /*0216*/ 	.byte	0x3f
	.zero		1


	//   ....[12]....
        /*0218*/ 	.word	0x00001bd0
        /*021c*/ 	.word	0x00000000
        /*0220*/ 	.word	0x00030810
        /*0224*/ 	.short	0x010a
        /*0226*/ 	.byte	0x3f
	.zero		1


	//   ....[13]....
        /*0228*/ 	.word	0x00002130
        /*022c*/ 	.word	0x00000000
        /*0230*/ 	.word	0x00030830
        /*0234*/ 	.short	0x010a
        /*0236*/ 	.byte	0x3f
	.zero		1


	//   ....[14]....
        /*0238*/ 	.word	0x000024a0
        /*023c*/ 	.word	0x00000000
        /*0240*/ 	.word	0x00030830
        /*0244*/ 	.short	0x010a
        /*0246*/ 	.byte	0x3f
	.zero		1


	//   ....[15]....
        /*0248*/ 	.word	0x000043e0
        /*024c*/ 	.word	0x00000006
        /*0250*/ 	.word	0x00000000
        /*0254*/ 	.short	0x0101
        /*0256*/ 	.byte	0x3f
	.zero		1


	//   ....[16]....
        /*0258*/ 	.word	0x00004710
        /*025c*/ 	.word	0x00000000
        /*0260*/ 	.word	0x00000000
        /*0264*/ 	.short	0x0101
        /*0266*/ 	.byte	0x3f
	.zero		1


	//   ....[17]....
        /*0268*/ 	.word	0x00007730
        /*026c*/ 	.word	0x00000010
        /*0270*/ 	.word	0x00030820
        /*0274*/ 	.short	0x010a
        /*0276*/ 	.byte	0x3f
	.zero		1


	//   ....[18]....
        /*0278*/ 	.word	0x00007e60
        /*027c*/ 	.word	0x00000010
        /*0280*/ 	.word	0x00030840
        /*0284*/ 	.short	0x010a
        /*0286*/ 	.byte	0x3f
	.zero		1


	//   ....[19]....
        /*0288*/ 	.word	0x00008100
        /*028c*/ 	.word	0x00000010
        /*0290*/ 	.word	0x00030828
        /*0294*/ 	.short	0x010a
        /*0296*/ 	.byte	0x3f
	.zero		1


	//   ....[20]....
        /*0298*/ 	.word	0x000083a0
        /*029c*/ 	.word	0x00000010
        /*02a0*/ 	.word	0x00030848
        /*02a4*/ 	.short	0x010a
        /*02a6*/ 	.byte	0x3f
	.zero		1


	//   ....[21]....
        /*02a8*/ 	.word	0x000085f0
        /*02ac*/ 	.word	0x00000010
        /*02b0*/ 	.word	0x00030820
        /*02b4*/ 	.short	0x010a
        /*02b6*/ 	.byte	0x3f
	.zero		1


	//   ....[22]....
        /*02b8*/ 	.word	0x00008920
        /*02bc*/ 	.word	0x00000010
        /*02c0*/ 	.word	0x00030840
        /*02c4*/ 	.short	0x010a
        /*02c6*/ 	.byte	0x3f
	.zero		1


	//   ....[23]....
        /*02c8*/ 	.word	0x00008b90
        /*02cc*/ 	.word	0x00000010
        /*02d0*/ 	.word	0x00030828
        /*02d4*/ 	.short	0x010a
        /*02d6*/ 	.byte	0x3f
	.zero		1


	//   ....[24]....
        /*02d8*/ 	.word	0x00008eb0
        /*02dc*/ 	.word	0x00000003
        /*02e0*/ 	.word	0x00030840
        /*02e4*/ 	.short	0x010a
        /*02e6*/ 	.byte	0x3f
	.zero		1


	//   ....[25]....
        /*02e8*/ 	.word	0x000092f0
        /*02ec*/ 	.word	0x00000006
        /*02f0*/ 	.word	0x00000000
        /*02f4*/ 	.short	0x010a
        /*02f6*/ 	.byte	0x3f
	.zero		1


	//   ....[26]....
        /*02f8*/ 	.word	0x00009350
        /*02fc*/ 	.word	0x00000003
        /*0300*/ 	.word	0x00000000
        /*0304*/ 	.short	0x010a
        /*0306*/ 	.byte	0x3f
	.zero		1


	//   ....[27]....
        /*0308*/ 	.word	0x000093b0
        /*030c*/ 	.word	0x00000000
        /*0310*/ 	.word	0x00000000
        /*0314*/ 	.short	0x010a
        /*0316*/ 	.byte	0x3f
	.zero		1


	//   ....[28]....
        /*0318*/ 	.word	0x000093e0
        /*031c*/ 	.word	0x00000003
        /*0320*/ 	.word	0x00000000
        /*0324*/ 	.short	0x010a
        /*0326*/ 	.byte	0x3f
	.zero		1


	//   ....[29]....
        /*0328*/ 	.word	0x000094e0
        /*032c*/ 	.word	0x00000000
        /*0330*/ 	.word	0x00030800
        /*0334*/ 	.short	0x010a
        /*0336*/ 	.byte	0x3f
	.zero		1


	//   ....[30]....
        /*0338*/ 	.word	0x00009530
        /*033c*/ 	.word	0x00000000
        /*0340*/ 	.word	0x00030810
        /*0344*/ 	.short	0x010a
        /*0346*/ 	.byte	0x3f
	.zero		1


	//   ....[31]....
        /*0348*/ 	.word	0x00009580
        /*034c*/ 	.word	0x00000000
        /*0350*/ 	.word	0x00030830
        /*0354*/ 	.short	0x010a
        /*0356*/ 	.byte	0x3f
	.zero		1


	//   ....[32]....
        /*0358*/ 	.word	0x00009800
        /*035c*/ 	.word	0x00000010
        /*0360*/ 	.word	0x00030820
        /*0364*/ 	.short	0x010a
        /*0366*/ 	.byte	0x3f
	.zero		1


	//   ....[33]....
        /*0368*/ 	.word	0x00009850
        /*036c*/ 	.word	0x00000010
        /*0370*/ 	.word	0x00030840
        /*0374*/ 	.short	0x010a
        /*0376*/ 	.byte	0x3f
	.zero		1


	//   ....[34]....
        /*0378*/ 	.word	0x000098a0
        /*037c*/ 	.word	0x00000010
        /*0380*/ 	.word	0x00030828
        /*0384*/ 	.short	0x010a
        /*0386*/ 	.byte	0x3f
	.zero		1


	//   ....[35]....
        /*0388*/ 	.word	0x000098f0
        /*038c*/ 	.word	0x00000010
        /*0390*/ 	.word	0x00030848
        /*0394*/ 	.short	0x010a
        /*0396*/ 	.byte	0x3f
	.zero		1


	//   ....[36]....
        /*0398*/ 	.word	0x00009950
        /*039c*/ 	.word	0x00000010
        /*03a0*/ 	.word	0x00030820
        /*03a4*/ 	.short	0x010a
        /*03a6*/ 	.byte	0x3f
	.zero		1


	//   ....[37]....
        /*03a8*/ 	.word	0x000099a0
        /*03ac*/ 	.word	0x00000010
        /*03b0*/ 	.word	0x00030840
        /*03b4*/ 	.short	0x010a
        /*03b6*/ 	.byte	0x3f
	.zero		1


	//   ....[38]....
        /*03b8*/ 	.word	0x000099f0
        /*03bc*/ 	.word	0x00000010
        /*03c0*/ 	.word	0x00030828
        /*03c4*/ 	.short	0x010a
        /*03c6*/ 	.byte	0x3f
	.zero		1


	//   ....[39]....
        /*03c8*/ 	.word	0x00009a40
        /*03cc*/ 	.word	0x00000003
        /*03d0*/ 	.word	0x00030840
        /*03d4*/ 	.short	0x010a
        /*03d6*/ 	.byte	0x3f
	.zero		1


	//   ....[40]....
        /*03d8*/ 	.word	0x00009b10
        /*03dc*/ 	.word	0x00000006
        /*03e0*/ 	.word	0x00000000
        /*03e4*/ 	.short	0x010a
        /*03e6*/ 	.byte	0x3f
	.zero		1


	//   ....[41]....
        /*03e8*/ 	.word	0x00009b60
        /*03ec*/ 	.word	0x00000003
        /*03f0*/ 	.word	0x00000000
        /*03f4*/ 	.short	0x010a
        /*03f6*/ 	.byte	0x3f
	.zero		1


	//   ....[42]....
        /*03f8*/ 	.word	0x00009bb0
        /*03fc*/ 	.word	0x00000000
        /*0400*/ 	.word	0x00000000
        /*0404*/ 	.short	0x010a
        /*0406*/ 	.byte	0x3f
	.zero		1


	//----- nvinfo : EIATTR_NUM_MBARRIERS
	.align		4
.L_890:
        /*0408*/ 	.byte	0x03, 0x38
        /*040a*/ 	.short	0x0009


	//----- nvinfo : EIATTR_EXIT_INSTR_OFFSETS
	.align		4
        /*040c*/ 	.byte	0x04, 0x1c
        /*040e*/ 	.short	(.L_892 - .L_891)


	//   ....[0]....
.L_891:
        /*0410*/ 	.word	0x00009430


	//----- nvinfo : EIATTR_MAX_THREADS
	.align		4
.L_892:
        /*0414*/ 	.byte	0x04, 0x05
        /*0416*/ 	.short	(.L_894 - .L_893)
.L_893:
        /*0418*/ 	.word	0x00000180
        /*041c*/ 	.word	0x00000001
        /*0420*/ 	.word	0x00000001


	//----- nvinfo : EIATTR_CRS_STACK_SIZE
	.align		4
.L_894:
        /*0424*/ 	.byte	0x04, 0x1e
        /*0426*/ 	.short	(.L_896 - .L_895)
.L_895:
        /*0428*/ 	.word	0x00000000


	//----- nvinfo : EIATTR_CBANK_PARAM_SIZE
	.align		4
.L_896:
        /*042c*/ 	.byte	0x03, 0x19
        /*042e*/ 	.short	0x0770


	//----- nvinfo : EIATTR_PARAM_CBANK
	.align		4
        /*0430*/ 	.byte	0x04, 0x0a
        /*0432*/ 	.short	(.L_898 - .L_897)
	.align		4
.L_897:
        /*0434*/ 	.word	index@(.nv.constant0._ZN7cutlass13device_kernelIN5flash11enable_sm90INS1_16FlashAttnBwdSm90INS1_25CollectiveMainloopBwdSm90ILi2ELi2ELi2EN4cute5tupleIJNS5_1CILi1EEES8_S8_EEENS6_IJNS7_ILi64EEENS7_ILi128EEESB_EEENS_10bfloat16_tEfNS_4arch4Sm90ELb1ELb0ELb1ELb0ELb1ELb1ELb0ELb0ELi2ELi1ELi2ELi1ELb0EEENS1_24CollectiveEpilogueBwdGQAISC_fSF_Li256ELb0ELb1EEENS1_25SingleTileBwdLPTSchedulerILb0ELi128ELb1EEEEEEEEEvNT_6ParamsE)
        /*0438*/ 	.short	0x0210
        /*043a*/ 	.short	0x0770


	//----- nvinfo : EIATTR_SW_WAR
	.align		4
.L_898:
        /*043c*/ 	.byte	0x04, 0x36
        /*043e*/ 	.short	(.L_900 - .L_899)
.L_899:
        /*0440*/ 	.word	0x00000008
.L_900:


//--------------------- .nv.info._ZN7cutlass13device_kernelIN5flash11enable_sm90INS1_16FlashAttnBwdSm90INS1_25CollectiveMainloopBwdSm90ILi2ELi2ELi2EN4cute5tupleIJNS5_1CILi1EEES8_S8_EEENS6_IJNS7_ILi64EEENS7_ILi128EEESB_EEENS_10bfloat16_tEfNS_4arch4Sm90ELb1ELb0ELb1ELb1ELb0ELb1ELb0ELb0ELi2ELi1ELi2ELi1ELb0EEENS1_21CollectiveEpilogueBwdISC_SD_SF_Li256ELb1ELb0ELi1EEENS1_25SingleTileBwdLPTSchedulerILb1ELi128ELb0EEEEEEEEEvNT_6ParamsE --------------------------
	.section	.nv.info._ZN7cutlass13device_kernelIN5flash11enable_sm90INS1_16FlashAttnBwdSm90INS1_25CollectiveMainloopBwdSm90ILi2ELi2ELi2EN4cute5tupleIJNS5_1CILi1EEES8_S8_EEENS6_IJNS7_ILi64EEENS7_ILi128EEESB_EEENS_10bfloat16_tEfNS_4arch4Sm90ELb1ELb0ELb1ELb1ELb0ELb1ELb0ELb0ELi2ELi1ELi2ELi1ELb0EEENS1_21CollectiveEpilogueBwdISC_SD_SF_Li256ELb1ELb0ELi1EEENS1_25SingleTileBwdLPTSchedulerILb1ELi128ELb0EEEEEEEEEvNT_6ParamsE,"",@"SHT_CUDA_INFO"
	.sectionflags	@""
	.align	4


	//----- nvinfo : EIATTR_CUDA_API_VERSION
	.align		4
        /*0000*/ 	.byte	0x04, 0x37
        /*0002*/ 	.short	(.L_902 - .L_901)
.L_901:
        /*0004*/ 	.word	0x00000082


	//----- nvinfo : EIATTR_KPARAM_INFO
	.align		4
.L_902:
        /*0008*/ 	.byte	0x04, 0x17
        /*000a*/ 	.short	(.L_904 - .L_903)
.L_903:
        /*000c*/ 	.word	0x00000000
        /*0010*/ 	.short	0x0000
        /*0012*/ 	.short	0x0070
        /*0014*/ 	.byte	0x00, 0xf0, 0x01, 0x1a


	//----- nvinfo : EIATTR_SPARSE_MMA_MASK
	.align		4
.L_904:
        /*0018*/ 	.byte	0x03, 0x50
        /*001a*/ 	.short	0x0000


	//----- nvinfo : EIATTR_MAXREG_COUNT
	.align		4
        /*001c*/ 	.byte	0x03, 0x1b
        /*001e*/ 	.short	0x00a8


	//----- nvinfo : EIATTR_NUM_BARRIERS
	.align		4
        /*0020*/ 	.byte	0x02, 0x4c
        /*0022*/ 	.byte	0x10
	.zero		1


	//----- nvinfo : EIATTR_EXTERNS
	.align		4
        /*0024*/ 	.byte	0x04, 0x0f
        /*0026*/ 	.short	(.L_906 - .L_905)


	//   ....[0]....
	.align		4
.L_905:
        /*0028*/ 	.word	index@(__assertfail)


	//----- nvinfo : EIATTR_ANNOTATIONS
	.align		4
.L_906:
        /*002c*/ 	.byte	0x04, 0x55
        /*002e*/ 	.short	(.L_908 - .L_907)


	//   ....[0]....
.L_907:
        /*0030*/ 	.word	0x00000001
        /*0034*/ 	.byte	0xb0, 0x15, 0x00, 0x00, 0x01, 0x00, 0x00, 0x00, 0x20, 0x1c, 0x00, 0x00, 0x01, 0x00, 0x00, 0x00
        /*0044*/ 	.byte	0x30, 0x37, 0x00, 0x00, 0x01, 0x00, 0x00, 0x00, 0xf0, 0x37, 0x00, 0x00, 0x01, 0x00, 0x00, 0x00
        /*0054*/ 	.byte	0xe0, 0xab, 0x00, 0x00, 0x01, 0x00, 0x00, 0x00, 0xe0, 0xae, 0x00, 0x00, 0x01, 0x00, 0x00, 0x00
        /*0064*/ 	.byte	0x40, 0xba, 0x00, 0x00, 0x01, 0x00, 0x00, 0x00, 0x60, 0xba, 0x00, 0x00, 0x01, 0x00, 0x00, 0x00
        /*0074*/ 	.byte	0xd0, 0xbd, 0x00, 0x00


	//----- nvinfo : EIATTR_MERCURY_ISA_VERSION
	.align		4
.L_908:
        /*0078*/ 	.byte	0x03, 0x5f
        /*007a*/ 	.short	0x0101


	//----- nvinfo : EIATTR_INT_WARP_WIDE_INSTR_OFFSETS
	.align		4
        /*007c*/ 	.byte	0x04, 0x31
        /*007e*/ 	.short	(.L_910 - .L_909)


	//   ....[0]....
.L_909:
        /*0080*/ 	.word	0x00000190


	//   ....[1]....
        /*0084*/ 	.word	0x000001c0


	//----- nvinfo : EIATTR_COOP_GROUP_MASK_REGIDS
	.align		4
.L_910:
        /*0088*/ 	.byte	0x04, 0x29
        /*008a*/ 	.short	(.L_912 - .L_911)


	//   ....[0]....
.L_911:
        /*008c*/ 	.word	0xffffffff


	//   ....[1]....
        /*0090*/ 	.word	0xffffffff


	//   ....[2]....
        /*0094*/ 	.word	0xffffffff


	//   ....[3]....
        /*0098*/ 	.word	0xffffffff


	//   ....[4]....
        /*009c*/ 	.word	0xffffffff


	//   ....[5]....
        /*00a0*/ 	.word	0xffffffff


	//   ....[6]....
        /*00a4*/ 	.word	0xffffffff


	//   ....[7]....
        /*00a8*/ 	.word	0x0500000f


	//----- nvinfo : EIATTR_COOP_GROUP_INSTR_OFFSETS
	.align		4
.L_912:
        /*00ac*/ 	.byte	0x04, 0x28
        /*00ae*/ 	.short	(.L_914 - .L_913)


	//   ....[0]....
.L_913:
        /*00b0*/ 	.word	0x00000070


	//   ....[1]....
        /*00b4*/ 	.word	0x000001a0


	//   ....[2]....
        /*00b8*/ 	.word	0x000001f0


	//   ....[3]....
        /*00bc*/ 	.word	0x000003e0


	//   ....[4]....
        /*00c0*/ 	.word	0x00000630


	//   ....[5]....
        /*00c4*/ 	.word	0x00001850


	//   ....[6]....
        /*00c8*/ 	.word	0x00008710


	//   ....[7]....
        /*00cc*/ 	.word	0x0000c620


	//----- nvinfo : EIATTR_REG_RECONFIG
	.align		4
.L_914:
        /*00d0*/ 	.byte	0x01, 0x54
	.zero		2


	//----- nvinfo : EIATTR_SYSCALL_OFFSETS
	.align		4
        /*00d4*/ 	.byte	0x04, 0x46
        /*00d6*/ 	.short	(.L_916 - .L_915)


	//   ....[0]....
.L_915:
        /*00d8*/ 	.word	0x00001480


	//   ....[1]....
        /*00dc*/ 	.word	0x00001570


	//   ....[2]....
        /*00e0*/ 	.word	0x000016e0


	//   ....[3]....
        /*00e4*/ 	.word	0x000017d0


	//----- nvinfo : EIATTR_MBARRIER_INSTR_OFFSETS
	.align		4
.L_916:
        /*00e8*/ 	.byte	0x04, 0x39
        /*00ea*/ 	.short	(.L_918 - .L_917)


	//   ....[0]....
.L_917:
        /*00ec*/ 	.word	0x00000290
        /*00f0*/ 	.word	0x000000ff
        /*00f4*/ 	.word	0x00030800
        /*00f8*/ 	.short	0x0100
        /*00fa*/ 	.byte	0x06
	.zero		1


	//   ....[1]....
        /*00fc*/ 	.word	0x00000390
        /*0100*/ 	.word	0x000000ff
        /*0104*/ 	.word	0x00030810
        /*0108*/ 	.short	0x0100
        /*010a*/ 	.byte	0x08
	.zero		1


	//   ....[2]....
        /*010c*/ 	.word	0x000003a0
        /*0110*/ 	.word	0x000000ff
        /*0114*/ 	.word	0x00030820
        /*0118*/ 	.short	0x0100
        /*011a*/ 	.byte	0x08
	.zero		1


	//   ....[3]....
        /*011c*/ 	.word	0x000003b0
        /*0120*/ 	.word	0x000000ff
        /*0124*/ 	.word	0x00030818
        /*0128*/ 	.short	0x0100
        /*012a*/ 	.byte	0x08
	.zero		1


	//   ....[4]....
        /*012c*/ 	.word	0x000003c0
        /*0130*/ 	.word	0x000000ff
        /*0134*/ 	.word	0x00030828
        /*0138*/ 	.short	0x0100
        /*013a*/ 	.byte	0x08
	.zero		1


	//   ....[5]....
        /*013c*/ 	.word	0x000004f0
        /*0140*/ 	.word	0x000000ff
        /*0144*/ 	.word	0x00030830
        /*0148*/ 	.short	0x0100
        /*014a*/ 	.byte	0x08
	.zero		1


	//   ....[6]....
        /*014c*/ 	.word	0x00000500
        /*0150*/ 	.word	0x000000ff
        /*0154*/ 	.word	0x00030840
        /*0158*/ 	.short	0x0100
        /*015a*/ 	.byte	0x08
	.zero		1


	//   ....[7]....
        /*015c*/ 	.word	0x00000510
        /*0160*/ 	.word	0x000000ff
        /*0164*/ 	.word	0x00030838
        /*0168*/ 	.short	0x0100
        /*016a*/ 	.byte	0x08
	.zero		1


	//   ....[8]....
        /*016c*/ 	.word	0x00000520
        /*0170*/ 	.word	0x000000ff
        /*0174*/ 	.word	0x00030848
        /*0178*/ 	.short	0x0100
        /*017a*/ 	.byte	0x08
	.zero		1


	//   ....[9]....
        /*017c*/ 	.word	0x00001890
        /*0180*/ 	.word	0x00000010
        /*0184*/ 	.word	0x00030800
        /*0188*/ 	.short	0x010a
        /*018a*/ 	.byte	0x3f
	.zero		1


	//   ....[10]....
        /*018c*/ 	.word	0x00001930
        /*0190*/ 	.word	0x00000010
        /*0194*/ 	.word	0x00030800
        /*0198*/ 	.short	0x010a
        /*019a*/ 	.byte	0x3f
	.zero		1


	//   ....[11]....
        /*019c*/ 	.word	0x00002070
        /*01a0*/ 	.word	0x00000000
        /*01a4*/ 	.word	0x00030810
        /*01a8*/ 	.short	0x010a
        /*01aa*/ 	.byte	0x3f
	.zero		1


	//   ....[12]....
        /*01ac*/ 	.word	0x000020b0
        /*01b0*/ 	.word	0x00000000
        /*01b4*/ 	.word	0x00030810
        /*01b8*/ 	.short	0x010a
        /*01ba*/ 	.byte	0x3f
	.zero		1


	//   ....[13]....
        /*01bc*/ 	.word	0x00002610
        /*01c0*/ 	.word	0x00000000
        /*01c4*/ 	.word	0x00030830
        /*01c8*/ 	.short	0x010a
        /*01ca*/ 	.byte	0x3f
	.zero		1


	//   ....[14]....
        /*01cc*/ 	.word	0x00002980
        /*01d0*/ 	.word	0x00000000
        /*01d4*/ 	.word	0x00030830
        /*01d8*/ 	.short	0x010a
        /*01da*/ 	.byte	0x3f
	.zero		1


	//   ....[15]....
        /*01dc*/ 	.word	0x000048c0
        /*01e0*/ 	.word	0x00000006
        /*01e4*/ 	.word	0x00000000
        /*01e8*/ 	.short	0x0101
        /*01ea*/ 	.byte	0x3f
	.zero		1


	//   ....[16]....
        /*01ec*/ 	.word	0x00004bf0
        /*01f0*/ 	.word	0x00000000
        /*01f4*/ 	.word	0x00000000
        /*01f8*/ 	.short	0x0101
        /*01fa*/ 	.byte	0x3f
	.zero		1


	//   ....[17]....
        /*01fc*/ 	.word	0x0000a860
        /*0200*/ 	.word	0x0000000f
        /*0204*/ 	.word	0x00030820
        /*0208*/ 	.short	0x010a
        /*020a*/ 	.byte	0x3f
	.zero		1


	//   ....[18]....
        /*020c*/ 	.word	0x0000af40
        /*0210*/ 	.word	0x0000000f
        /*0214*/ 	.word	0x00030840
        /*0218*/ 	.short	0x010a
        /*021a*/ 	.byte	0x3f
	.zero		1


	//   ....[19]....
        /*021c*/ 	.word	0x0000b210
        /*0220*/ 	.word	0x0000000f
        /*0224*/ 	.word	0x00030828
        /*0228*/ 	.short	0x010a
        /*022a*/ 	.byte	0x3f
	.zero		1


	//   ....[20]....
        /*022c*/ 	.word	0x0000b4e0
        /*0230*/ 	.word	0x0000000f
        /*0234*/ 	.word	0x00030848
        /*0238*/ 	.short	0x010a
        /*023a*/ 	.byte	0x3f
	.zero		1


	//   ....[21]....
        /*023c*/ 	.word	0x0000b750
        /*0240*/ 	.word	0x0000000f
        /*0244*/ 	.word	0x00030820
        /*0248*/ 	.short	0x010a
        /*024a*/ 	.byte	0x3f
	.zero		1


	//   ....[22]....
        /*024c*/ 	.word	0x0000ba90
        /*0250*/ 	.word	0x0000000f
        /*0254*/ 	.word	0x00030840
        /*0258*/ 	.short	0x010a
        /*025a*/ 	.byte	0x3f
	.zero		1


	//   ....[23]....
        /*025c*/ 	.word	0x0000bd30
        /*0260*/ 	.word	0x0000000f
        /*0264*/ 	.word	0x00030828
        /*0268*/ 	.short	0x010a
        /*026a*/ 	.byte	0x3f
	.zero		1


	//   ....[24]....
        /*026c*/ 	.word	0x0000c040
        /*0270*/ 	.word	0x00000003
        /*0274*/ 	.word	0x00030840
        /*0278*/ 	.short	0x010a
        /*027a*/ 	.byte	0x3f
	.zero		1


	//   ....[25]....
        /*027c*/ 	.word	0x0000c4a0
        /*0280*/ 	.word	0x00000007
        /*0284*/ 	.word	0x00000000
        /*0288*/ 	.short	0x010a
        /*028a*/ 	.byte	0x3f
	.zero		1


	//   ....[26]....
        /*028c*/ 	.word	0x0000c4f0
        /*0290*/ 	.word	0x00000003
        /*0294*/ 	.word	0x00000000
        /*0298*/ 	.short	0x010a
        /*029a*/ 	.byte	0x3f
	.zero		1


	//   ....[27]....
        /*029c*/ 	.word	0x0000c550
        /*02a0*/ 	.word	0x00000005
        /*02a4*/ 	.word	0x00000000
        /*02a8*/ 	.short	0x010a
        /*02aa*/ 	.byte	0x3f
	.zero		1


	//   ....[28]....
        /*02ac*/ 	.word	0x0000c580
        /*02b0*/ 	.word	0x00000003
        /*02b4*/ 	.word	0x00000000
        /*02b8*/ 	.short	0x010a
        /*02ba*/ 	.byte	0x3f
	.zero		1


	//   ....[29]....
        /*02bc*/ 	.word	0x0000c680
        /*02c0*/ 	.word	0x00000000
        /*02c4*/ 	.word	0x00030800
        /*02c8*/ 	.short	0x010a
        /*02ca*/ 	.byte	0x3f
	.zero		1


	//   ....[30]....
        /*02cc*/ 	.word	0x0000c6d0
        /*02d0*/ 	.word	0x00000000
        /*02d4*/ 	.word	0x00030810
        /*02d8*/ 	.short	0x010a
        /*02da*/ 	.byte	0x3f
	.zero		1


	//   ....[31]....
        /*02dc*/ 	.word	0x0000c720
        /*02e0*/ 	.word	0x00000000
        /*02e4*/ 	.word	0x00030830
        /*02e8*/ 	.short	0x010a
        /*02ea*/ 	.byte	0x3f
	.zero		1


	//   ....[32]....
        /*02ec*/ 	.word	0x0000c770
        /*02f0*/ 	.word	0x0000000f
        /*02f4*/ 	.word	0x00030820
        /*02f8*/ 	.short	0x010a
        /*02fa*/ 	.byte	0x3f
	.zero		1


	//   ....[33]....
        /*02fc*/ 	.word	0x0000c7c0
        /*0300*/ 	.word	0x0000000f
        /*0304*/ 	.word	0x00030840
        /*0308*/ 	.short	0x010a
        /*030a*/ 	.byte	0x3f
	.zero		1


	//   ....[34]....
        /*030c*/ 	.word	0x0000c810
        /*0310*/ 	.word	0x0000000f
        /*0314*/ 	.word	0x00030828
        /*0318*/ 	.short	0x010a
        /*031a*/ 	.byte	0x3f
	.zero		1


	//   ....[35]....
        /*031c*/ 	.word	0x0000c860
        /*0320*/ 	.word	0x0000000f
        /*0324*/ 	.word	0x00030848
        /*0328*/ 	.short	0x010a
        /*032a*/ 	.byte	0x3f
	.zero		1


	//   ....[36]....
        /*032c*/ 	.word	0x0000c8c0
        /*0330*/ 	.word	0x0000000f
        /*0334*/ 	.word	0x00030820
        /*0338*/ 	.short	0x010a
        /*033a*/ 	.byte	0x3f
	.zero		1


	//   ....[37]....
        /*033c*/ 	.word	0x0000c910
        /*0340*/ 	.word	0x0000000f
        /*0344*/ 	.word	0x00030840
        /*0348*/ 	.short	0x010a
        /*034a*/ 	.byte	0x3f
	.zero		1


	//   ....[38]....
        /*034c*/ 	.word	0x0000c960
        /*0350*/ 	.word	0x0000000f
        /*0354*/ 	.word	0x00030828
        /*0358*/ 	.short	0x010a
        /*035a*/ 	.byte	0x3f
	.zero		1


	//   ....[39]....
        /*035c*/ 	.word	0x0000c9b0
        /*0360*/ 	.word	0x00000003
        /*0364*/ 	.word	0x00030840
        /*0368*/ 	.short	0x010a
        /*036a*/ 	.byte	0x3f
	.zero		1


	//   ....[40]....
        /*036c*/ 	.word	0x0000ca80
        /*0370*/ 	.word	0x00000007
        /*0374*/ 	.word	0x00000000
        /*0378*/ 	.short	0x010a
        /*037a*/ 	.byte	0x3f
	.zero		1


	//   ....[41]....
        /*037c*/ 	.word	0x0000cad0
        /*0380*/ 	.word	0x00000003
        /*0384*/ 	.word	0x00000000
        /*0388*/ 	.short	0x010a
        /*038a*/ 	.byte	0x3f
	.zero		1


	//   ....[42]....
        /*038c*/ 	.word	0x0000cb20
        /*0390*/ 	.word	0x00000005
        /*0394*/ 	.word	0x00000000
        /*0398*/ 	.short	0x010a
        /*039a*/ 	.byte	0x3f
	.zero		1


	//----- nvinfo : EIATTR_NUM_MBARRIERS
	.align		4
.L_918:
        /*039c*/ 	.byte	0x03, 0x38
        /*039e*/ 	.short	0x0009


	//----- nvinfo : EIATTR_EXIT_INSTR_OFFSETS
	.align		4
        /*03a0*/ 	.byte	0x04, 0x1c
        /*03a2*/ 	.short	(.L_920 - .L_919)


	//   ....[0]....
.L_919:
        /*03a4*/ 	.word	0x0000c5d0


	//----- nvinfo : EIATTR_MAX_THREADS
	.align		4
.L_920:
        /*03a8*/ 	.byte	0x04, 0x05
        /*03aa*/ 	.short	(.L_922 - .L_921)
.L_921:
        /*03ac*/ 	.word	0x00000180
        /*03b0*/ 	.word	0x00000001
        /*03b4*/ 	.word	0x00000001


	//----- nvinfo : EIATTR_CRS_STACK_SIZE
	.align		4
.L_922:
        /*03b8*/ 	.byte	0x04, 0x1e
        /*03ba*/ 	.short	(.L_924 - .L_923)
.L_923:
        /*03bc*/ 	.word	0x00000000


	//----- nvinfo : EIATTR_CBANK_PARAM_SIZE
	.align		4
.L_924:
        /*03c0*/ 	.byte	0x03, 0x19
        /*03c2*/ 	.short	0x06f0


	//----- nvinfo : EIATTR_PARAM_CBANK
	.align		4
        /*03c4*/ 	.byte	0x04, 0x0a
        /*03c6*/ 	.short	(.L_926 - .L_925)
	.align		4
.L_925:
        /*03c8*/ 	.word	index@(.nv.constant0._ZN7cutlass13device_kernelIN5flash11enable_sm90INS1_16FlashAttnBwdSm90INS1_25CollectiveMainloopBwdSm90ILi2ELi2ELi2EN4cute5tupleIJNS5_1CILi1EEES8_S8_EEENS6_IJNS7_ILi64EEENS7_ILi128EEESB_EEENS_10bfloat16_tEfNS_4arch4Sm90ELb1ELb0ELb1ELb1ELb0ELb1ELb0ELb0ELi2ELi1ELi2ELi1ELb0EEENS1_21CollectiveEpilogueBwdISC_SD_SF_Li256ELb1ELb0ELi1EEENS1_25SingleTileBwdLPTSchedulerILb1ELi128ELb0EEEEEEEEEvNT_6ParamsE)
        /*03cc*/ 	.short	0x0210
        /*03ce*/ 	.short	0x06f0


	//----- nvinfo : EIATTR_SW_WAR
	.align		4
.L_926:
        /*03d0*/ 	.byte	0x04, 0x36
        /*03d2*/ 	.short	(.L_928 - .L_927)
.L_927:
        /*03d4*/ 	.word	0x00000008
.L_928:


//--------------------- .nv.info._ZN7cutlass13device_kernelIN5flash11enable_sm90INS1_16FlashAttnBwdSm90INS1_25CollectiveMainloopBwdSm90ILi2ELi2ELi2EN4cute5tupleIJNS5_1CILi1EEES8_S8_EEENS6_IJNS7_ILi64EEENS7_ILi128EEESB_EEENS_10bfloat16_tEfNS_4arch4Sm90ELb1ELb0ELb1ELb1ELb1ELb1ELb0ELb0ELi2ELi1ELi2ELi1ELb0EEENS1_21CollectiveEpilogueBwdISC_SD_SF_Li256ELb1ELb0ELi1EEENS1_25SingleTileBwdLPTSchedulerILb1ELi128ELb1EEEEEEEEEvNT_6ParamsE --------------------------
	.section	.nv.info._ZN7cutlass13device_kernelIN5flash11enable_sm90INS1_16FlashAttnBwdSm90INS1_25CollectiveMainloopBwdSm90ILi2ELi2ELi2EN4cute5tupleIJNS5_1CILi1EEES8_S8_EEENS6_IJNS7_ILi64EEENS7_ILi128EEESB_EEENS_10bfloat16_tEfNS_4arch4Sm90ELb1ELb0ELb1ELb1ELb1ELb1ELb0ELb0ELi2ELi1ELi2ELi1ELb0EEENS1_21CollectiveEpilogueBwdISC_SD_SF_Li256ELb1ELb0ELi1EEENS1_25SingleTileBwdLPTSchedulerILb1ELi128ELb1EEEEEEEEEvNT_6ParamsE,"",@"SHT_CUDA_INFO"
	.sectionflags	@""
	.align	4


	//----- nvinfo : EIATTR_CUDA_API_VERSION
	.align		4
        /*0000*/ 	.byte	0x04, 0x37
        /*0002*/ 	.short	(.L_930 - .L_929)
.L_929:
        /*0004*/ 	.word	0x00000082


	//----- nvinfo : EIATTR_KPARAM_INFO
	.align		4
.L_930:
        /*0008*/ 	.byte	0x04, 0x17
        /*000a*/ 	.short	(.L_932 - .L_931)
.L_931:
        /*000c*/ 	.word	0x00000000
        /*0010*/ 	.short	0x0000
        /*0012*/ 	.short	0x0070
        /*0014*/ 	.byte	0x00, 0xf0, 0x01, 0x1a


	//----- nvinfo : EIATTR_SPARSE_MMA_MASK
	.align		4
.L_932:
        /*0018*/ 	.byte	0x03, 0x50
        /*001a*/ 	.short	0x0000


	//----- nvinfo : EIATTR_MAXREG_COUNT
	.align		4
        /*001c*/ 	.byte	0x03, 0x1b
        /*001e*/ 	.short	0x00a8


	//----- nvinfo : EIATTR_NUM_BARRIERS
	.align		4
        /*0020*/ 	.byte	0x02, 0x4c
        /*0022*/ 	.byte	0x10
	.zero		1


	//----- nvinfo : EIATTR_EXTERNS
	.align		4
        /*0024*/ 	.byte	0x04, 0x0f
        /*0026*/ 	.short	(.L_934 - .L_933)


	//   ....[0]....
	.align		4
.L_933:
        /*0028*/ 	.word	index@(__assertfail)


	//----- nvinfo : EIATTR_ANNOTATIONS
	.align		4
.L_934:
        /*002c*/ 	.byte	0x04, 0x55
        /*002e*/ 	.short	(.L_936 - .L_935)


	//   ....[0]....
.L_935:
        /*0030*/ 	.word	0x00000001
        /*0034*/ 	.byte	0xd0, 0x15, 0x00, 0x00, 0x01, 0x00, 0x00, 0x00, 0x40, 0x1c, 0x00, 0x00, 0x01, 0x00, 0x00, 0x00
        /*0044*/ 	.byte	0x50, 0x37, 0x00, 0x00, 0x01, 0x00, 0x00, 0x00, 0x10, 0x38, 0x00, 0x00, 0x01, 0x00, 0x00, 0x00
        /*0054*/ 	.byte	0x00, 0xb5, 0x00, 0x00, 0x01, 0x00, 0x00, 0x00, 0x00, 0xb8, 0x00, 0x00, 0x01, 0x00, 0x00, 0x00
        /*0064*/ 	.byte	0x60, 0xc3, 0x00, 0x00, 0x01, 0x00, 0x00, 0x00, 0x80, 0xc3, 0x00, 0x00, 0x01, 0x00, 0x00, 0x00
        /*0074*/ 	.byte	0xf0, 0xc6, 0x00, 0x00


	//----- nvinfo : EIATTR_MERCURY_ISA_VERSION
	.align		4
.L_936:
        /*0078*/ 	.byte	0x03, 0x5f
        /*007a*/ 	.short	0x0101


	//----- nvinfo : EIATTR_INT_WARP_WIDE_INSTR_OFFSETS
	.align		4
        /*007c*/ 	.byte	0x04, 0x31
        /*007e*/ 	.short	(.L_938 - .L_937)


	//   ....[0]....
.L_937:
        /*0080*/ 	.word	0x00000190


	//   ....[1]....
        /*0084*/ 	.word	0x000001c0


	//   ....[2]....
        /*0088*/ 	.word	0x000098e0


	//   ....[3]....
        /*008c*/ 	.word	0x00009f90


	//   ....[4]....
        /*0090*/ 	.word	0x0000a4c0


	//----- nvinfo : EIATTR_COOP_GROUP_MASK_REGIDS
	.align		4
.L_938:
        /*0094*/ 	.byte	0x04, 0x29
        /*0096*/ 	.short	(.L_940 - .L_939)


	//   ....[0]....
.L_939:
        /*0098*/ 	.word	0xffffffff


	//   ....[1]....
        /*009c*/ 	.word	0xffffffff


	//   ....[2]....
        /*00a0*/ 	.word	0xffffffff


	//   ....[3]....
        /*00a4*/ 	.word	0xffffffff


	//   ....[4]....
        /*00a8*/ 	.word	0xffffffff


	//   ....[5]....
        /*00ac*/ 	.word	0xffffffff


	//   ....[6]....
        /*00b0*/ 	.word	0xffffffff


	//   ....[7]....
        /*00b4*/ 	.word	0xffffffff


	//   ....[8]....
        /*00b8*/ 	.word	0xffffffff


	//   ....[9]....
        /*00bc*/ 	.word	0xffffffff


	//   ....[10]....
        /*00c0*/ 	.word	0xffffffff


	//   ....[11]....
        /*00c4*/ 	.word	0xffffffff


	//   ....[12]....
        /*00c8*/ 	.word	0xffffffff


	//   ....[13]....
        /*00cc*/ 	.word	0x0500000f


	//   ....[14]....
        /*00d0*/ 	.word	0x0500000f


	//   ....[15]....
        /*00d4*/ 	.word	0x0500000f


	//   ....[16]....
        /*00d8*/ 	.word	0x0500000f


	//----- nvinfo : EIATTR_COOP_GROUP_INSTR_OFFSETS
	.align		4
.L_940:
        /*00dc*/ 	.byte	0x04, 0x28
        /*00de*/ 	.short	(.L_942 - .L_941)


	//   ....[0]....
.L_941:
        /*00e0*/ 	.word	0x00000070


	//   ....[1]....
        /*00e4*/ 	.word	0x000001a0


	//   ....[2]....
        /*00e8*/ 	.word	0x000001f0


	//   ....[3]....
        /*00ec*/ 	.word	0x000003e0


	//   ....[4]....
        /*00f0*/ 	.word	0x00000630


	//   ....[5]....
        /*00f4*/ 	.word	0x00001870


	//   ....[6]....
        /*00f8*/ 	.word	0x00008730


	//   ....[7]....
        /*00fc*/ 	.word	0x000094e0


	//   ....[8]....
        /*0100*/ 	.word	0x00009810


	//   ....[9]....
        /*0104*/ 	.word	0x00009c10


	//   ....[10]....
        /*0108*/ 	.word	0x00009ec0


	//   ....[11]....
        /*010c*/ 	.word	0x0000a180


	//   ....[12]....
        /*0110*/ 	.word	0x0000a3f0


	//   ....[13]....
        /*0114*/ 	.word	0x0000cf40


	//   ....[14]....
        /*0118*/ 	.word	0x0000d0c0


	//   ....[15]....
        /*011c*/ 	.word	0x0000d130


	//   ....[16]....
        /*0120*/ 	.word	0x0000d1a0


	//----- nvinfo : EIATTR_REG_RECONFIG
	.align		4
.L_942:
        /*0124*/ 	.byte	0x01, 0x54
	.zero		2


	//----- nvinfo : EIATTR_SYSCALL_OFFSETS
	.align		4
        /*0128*/ 	.byte	0x04, 0x46
        /*012a*/ 	.short	(.L_944 - .L_943)


	//   ....[0]....
.L_943:
        /*012c*/ 	.word	0x000014a0


	//   ....[1]....
        /*0130*/ 	.word	0x00001590


	//   ....[2]....
        /*0134*/ 	.word	0x00001700


	//   ....[3]....
        /*0138*/ 	.word	0x000017f0


	//----- nvinfo : EIATTR_MBARRIER_INSTR_OFFSETS
	.align		4
.L_944:
        /*013c*/ 	.byte	0x04, 0x39
        /*013e*/ 	.short	(.L_946 - .L_945)


	//   ....[0]....
.L_945:
        /*0140*/ 	.word	0x00000290
        /*0144*/ 	.word	0x000000ff
        /*0148*/ 	.word	0x00030800
        /*014c*/ 	.short	0x0100
        /*014e*/ 	.byte	0x06
	.zero		1


	//   ....[1]....
        /*0150*/ 	.word	0x00000390
        /*0154*/ 	.word	0x000000ff
        /*0158*/ 	.word	0x00030810
        /*015c*/ 	.short	0x0100
        /*015e*/ 	.byte	0x08
	.zero		1


	//   ....[2]....
        /*0160*/ 	.word	0x000003a0
        /*0164*/ 	.word	0x000000ff
        /*0168*/ 	.word	0x00030820
        /*016c*/ 	.short	0x0100
        /*016e*/ 	.byte	0x08
	.zero		1


	//   ....[3]....
        /*0170*/ 	.word	0x000003b0
        /*0174*/ 	.word	0x000000ff
        /*0178*/ 	.word	0x00030818
        /*017c*/ 	.short	0x0100
        /*017e*/ 	.byte	0x08
	.zero		1


	//   ....[4]....
        /*0180*/ 	.word	0x000003c0
        /*0184*/ 	.word	0x000000ff
        /*0188*/ 	.word	0x00030828
        /*018c*/ 	.short	0x0100
        /*018e*/ 	.byte	0x08
	.zero		1


	//   ....[5]....
        /*0190*/ 	.word	0x000004f0
        /*0194*/ 	.word	0x000000ff
        /*0198*/ 	.word	0x00030830
        /*019c*/ 	.short	0x0100
        /*019e*/ 	.byte	0x08
	.zero		1


	//   ....[6]....
        /*01a0*/ 	.word	0x00000500
        /*01a4*/ 	.word	0x000000ff
        /*01a8*/ 	.word	0x00030840
        /*01ac*/ 	.short	0x0100
        /*01ae*/ 	.byte	0x08
	.zero		1


	//   ....[7]....
        /*01b0*/ 	.word	0x00000510
        /*01b4*/ 	.word	0x000000ff
        /*01b8*/ 	.word	0x00030838
        /*01bc*/ 	.short	0x0100
        /*01be*/ 	.byte	0x08
	.zero		1


	//   ....[8]....
        /*01c0*/ 	.word	0x00000520
        /*01c4*/ 	.word	0x000000ff
        /*01c8*/ 	.word	0x00030848
        /*01cc*/ 	.short	0x0100
        /*01ce*/ 	.byte	0x08
	.zero		1


	//   ....[9]....
        /*01d0*/ 	.word	0x000018b0
        /*01d4*/ 	.word	0x00000010
        /*01d8*/ 	.word	0x00030800
        /*01dc*/ 	.short	0x010a
        /*01de*/ 	.byte	0x3f
	.zero		1


	//   ....[10]....
        /*01e0*/ 	.word	0x00001950
        /*01e4*/ 	.word	0x00000010
        /*01e8*/ 	.word	0x00030800
        /*01ec*/ 	.short	0x010a
        /*01ee*/ 	.byte	0x3f
	.zero		1


	//   ....[11]....
        /*01f0*/ 	.word	0x00002090
        /*01f4*/ 	.word	0x00000000
        /*01f8*/ 	.word	0x00030810
        /*01fc*/ 	.short	0x010a
        /*01fe*/ 	.byte	0x3f
	.zero		1


	//   ....[12]....
        /*0200*/ 	.word	0x000020d0
        /*0204*/ 	.word	0x00000000
        /*0208*/ 	.word	0x00030810
        /*020c*/ 	.short	0x010a
        /*020e*/ 	.byte	0x3f
	.zero		1


	//   ....[13]....
        /*0210*/ 	.word	0x00002630
        /*0214*/ 	.word	0x00000000
        /*0218*/ 	.word	0x00030830
        /*021c*/ 	.short	0x010a
        /*021e*/ 	.byte	0x3f
	.zero		1


	//   ....[14]....
        /*0220*/ 	.word	0x000029a0
        /*0224*/ 	.word	0x00000000
        /*0228*/ 	.word	0x00030830
        /*022c*/ 	.short	0x010a
        /*022e*/ 	.byte	0x3f
	.zero		1


	//   ....[15]....
        /*0230*/ 	.word	0x000048e0
        /*0234*/ 	.word	0x00000006
        /*0238*/ 	.word	0x00000000
        /*023c*/ 	.short	0x0101
        /*023e*/ 	.byte	0x3f
	.zero		1


	//   ....[16]....
        /*0240*/ 	.word	0x00004c10
        /*0244*/ 	.word	0x00000000
        /*0248*/ 	.word	0x00000000
        /*024c*/ 	.short	0x0101
        /*024e*/ 	.byte	0x3f
	.zero		1


	//   ....[17]....
        /*0250*/ 	.word	0x0000b180
        /*0254*/ 	.word	0x0000000f
        /*0258*/ 	.word	0x00030820
        /*025c*/ 	.short	0x010a
        /*025e*/ 	.byte	0x3f
	.zero		1


	//   ....[18]....
        /*0260*/ 	.word	0x0000b860
        /*0264*/ 	.word	0x0000000f
        /*0268*/ 	.word	0x00030840
        /*026c*/ 	.short	0x010a
        /*026e*/ 	.byte	0x3f
	.zero		1


	//   ....[19]....
        /*0270*/ 	.word	0x0000bb30
        /*0274*/ 	.word	0x0000000f
        /*0278*/ 	.word	0x00030828
        /*027c*/ 	.short	0x010a
        /*027e*/ 	.byte	0x3f
	.zero		1


	//   ....[20]....
        /*0280*/ 	.word	0x0000be00
        /*0284*/ 	.word	0x0000000f
        /*0288*/ 	.word	0x00030848
        /*028c*/ 	.short	0x010a
        /*028e*/ 	.byte	0x3f
	.zero		1


	//   ....[21]....
        /*0290*/ 	.word	0x0000c070
        /*0294*/ 	.word	0x0000000f
        /*0298*/ 	.word	0x00030820
        /*029c*/ 	.short	0x010a
        /*029e*/ 	.byte	0x3f
	.zero		1


	//   ....[22]....
        /*02a0*/ 	.word	0x0000c3b0
        /*02a4*/ 	.word	0x0000000f
        /*02a8*/ 	.word	0x00030840
        /*02ac*/ 	.short	0x010a
        /*02ae*/ 	.byte	0x3f
	.zero		1


	//   ....[23]....
        /*02b0*/ 	.word	0x0000c650
        /*02b4*/ 	.word	0x0000000f
        /*02b8*/ 	.word	0x00030828
        /*02bc*/ 	.short	0x010a
        /*02be*/ 	.byte	0x3f
	.zero		1


	//   ....[24]....
        /*02c0*/ 	.word	0x0000c960
        /*02c4*/ 	.word	0x00000003
        /*02c8*/ 	.word	0x00030840
        /*02cc*/ 	.short	0x010a
        /*02ce*/ 	.byte	0x3f
	.zero		1


	//   ....[25]....
        /*02d0*/ 	.word	0x0000cdc0
        /*02d4*/ 	.word	0x00000007
        /*02d8*/ 	.word	0x00000000
        /*02dc*/ 	.short	0x010a
        /*02de*/ 	.byte	0x3f
	.zero		1


	//   ....[26]....
        /*02e0*/ 	.word	0x0000ce10
        /*02e4*/ 	.word	0x00000003
        /*02e8*/ 	.word	0x00000000
        /*02ec*/ 	.short	0x010a
        /*02ee*/ 	.byte	0x3f
	.zero		1


	//   ....[27]....
        /*02f0*/ 	.word	0x0000ce70
        /*02f4*/ 	.word	0x00000005
        /*02f8*/ 	.word	0x00000000
        /*02fc*/ 	.short	0x010a
        /*02fe*/ 	.byte	0x3f
	.zero		1


	//   ....[28]....
        /*0300*/ 	.word	0x0000cea0
        /*0304*/ 	.word	0x00000003
        /*0308*/ 	.word	0x00000000
        /*030c*/ 	.short	0x010a
        /*030e*/ 	.byte	0x3f
	.zero		1


	//   ....[29]....
        /*0310*/ 	.word	0x0000cfa0
        /*0314*/ 	.word	0x00000000
        /*0318*/ 	.word	0x00030800
        /*031c*/ 	.short	0x010a
        /*031e*/ 	.byte	0x3f
	.zero		1


	//   ....[30]....
        /*0320*/ 	.word	0x0000cff0
        /*0324*/ 	.word	0x00000000
        /*0328*/ 	.word	0x00030810
        /*032c*/ 	.short	0x010a
        /*032e*/ 	.byte	0x3f
	.zero		1


	//   ....[31]....
        /*0330*/ 	.word	0x0000d040
        /*0334*/ 	.word	0x00000000
        /*0338*/ 	.word	0x00030830
        /*033c*/ 	.short	0x010a
        /*033e*/ 	.byte	0x3f
	.zero		1


	//   ....[32]....
        /*0340*/ 	.word	0x0000d1e0
        /*0344*/ 	.word	0x0000000f
        /*0348*/ 	.word	0x00030820
        /*034c*/ 	.short	0x010a
        /*034e*/ 	.byte	0x3f
	.zero		1


	//   ....[33]....
        /*0350*/ 	.word	0x0000d230
        /*0354*/ 	.word	0x0000000f
        /*0358*/ 	.word	0x00030840
        /*035c*/ 	.short	0x010a
        /*035e*/ 	.byte	0x3f
	.zero		1


	//   ....[34]....
        /*0360*/ 	.word	0x0000d280
        /*0364*/ 	.word	0x0000000f
        /*0368*/ 	.word	0x00030828
        /*036c*/ 	.short	0x010a
        /*036e*/ 	.byte	0x3f
	.zero		1


	//   ....[35]....
        /*0370*/ 	.word	0x0000d2d0
        /*0374*/ 	.word	0x0000000f
        /*0378*/ 	.word	0x00030848
        /*037c*/ 	.short	0x010a
        /*037e*/ 	.byte	0x3f
	.zero		1


	//   ....[36]....
        /*0380*/ 	.word	0x0000d330
        /*0384*/ 	.word	0x0000000f
        /*0388*/ 	.word	0x00030820
        /*038c*/ 	.short	0x010a
        /*038e*/ 	.byte	0x3f
	.zero		1


	//   ....[37]....
        /*0390*/ 	.word	0x0000d380
        /*0394*/ 	.word	0x0000000f
        /*0398*/ 	.word	0x00030840
        /*039c*/ 	.short	0x010a
        /*039e*/ 	.byte	0x3f
	.zero		1


	//   ....[38]....
        /*03a0*/ 	.word	0x0000d3d0
        /*03a4*/ 	.word	0x0000000f
        /*03a8*/ 	.word	0x00030828
        /*03ac*/ 	.short	0x010a
        /*03ae*/ 	.byte	0x3f
	.zero		1


	//   ....[39]....
        /*03b0*/ 	.word	0x0000d420
        /*03b4*/ 	.word	0x00000003
        /*03b8*/ 	.word	0x00030840
        /*03bc*/ 	.short	0x010a
        /*03be*/ 	.byte	0x3f
	.zero		1


	//   ....[40]....
        /*03c0*/ 	.word	0x0000d4f0
        /*03c4*/ 	.word	0x00000007
        /*03c8*/ 	.word	0x00000000
        /*03cc*/ 	.short	0x010a
        /*03ce*/ 	.byte	0x3f
	.zero		1


	//   ....[41]....
        /*03d0*/ 	.word	0x0000d540
        /*03d4*/ 	.word	0x00000003
        /*03d8*/ 	.word	0x00000000
        /*03dc*/ 	.short	0x010a
        /*03de*/ 	.byte	0x3f
	.zero		1


	//   ....[42]....
        /*03e0*/ 	.word	0x0000d590
        /*03e4*/ 	.word	0x00000005
        /*03e8*/ 	.word	0x00000000
        /*03ec*/ 	.short	0x010a
        /*03ee*/ 	.byte	0x3f
	.zero		1


	//----- nvinfo : EIATTR_NUM_MBARRIERS
	.align		4
.L_946:
        /*03f0*/ 	.byte	0x03, 0x38
        /*03f2*/ 	.short	0x0009


	//----- nvinfo : EIATTR_EXIT_INSTR_OFFSETS
	.align		4
        /*03f4*/ 	.byte	0x04, 0x1c
        /*03f6*/ 	.short	(.L_948 - .L_947)


	//   ....[0]....
.L_947:
        /*03f8*/ 	.word	0x0000cef0


	//----- nvinfo : EIATTR_MAX_THREADS
	.align		4
.L_948:
        /*03fc*/ 	.byte	0x04, 0x05
        /*03fe*/ 	.short	(.L_950 - .L_949)
.L_949:
        /*0400*/ 	.word	0x00000180
        /*0404*/ 	.word	0x00000001
        /*0408*/ 	.word	0x00000001


	//----- nvinfo : EIATTR_CRS_STACK_SIZE
	.align		4
.L_950:
        /*040c*/ 	.byte	0x04, 0x1e
        /*040e*/ 	.short	(.L_952 - .L_951)
.L_951:
        /*0410*/ 	.word	0x00000000


	//----- nvinfo : EIATTR_CBANK_PARAM_SIZE
	.align		4
.L_952:
        /*0414*/ 	.byte	0x03, 0x19
        /*0416*/ 	.short	0x06f0


	//----- nvinfo : EIATTR_PARAM_CBANK
	.align		4
        /*0418*/ 	.byte	0x04, 0x0a
        /*041a*/ 	.short	(.L_954 - .L_953)
	.align		4
.L_953:
        /*041c*/ 	.word	index@(.nv.constant0._ZN7cutlass13device_kernelIN5flash11enable_sm90INS1_16FlashAttnBwdSm90INS1_25CollectiveMainloopBwdSm90ILi2ELi2ELi2EN4cute5tupleIJNS5_1CILi1EEES8_S8_EEENS6_IJNS7_ILi64EEENS7_ILi128EEESB_EEENS_10bfloat16_tEfNS_4arch4Sm90ELb1ELb0ELb1ELb1ELb1ELb1ELb0ELb0ELi2ELi1ELi2ELi1ELb0EEENS1_21CollectiveEpilogueBwdISC_SD_SF_Li256ELb1ELb0ELi1EEENS1_25SingleTileBwdLPTSchedulerILb1ELi128ELb1EEEEEEEEEvNT_6ParamsE)
        /*0420*/ 	.short	0x0210
        /*0422*/ 	.short	0x06f0


	//----- nvinfo : EIATTR_SW_WAR
	.align		4
.L_954:
        /*0424*/ 	.byte	0x04, 0x36
        /*0426*/ 	.short	(.L_956 - .L_955)
.L_955:
        /*0428*/ 	.word	0x00000008
.L_956:


//--------------------- .nv.info._ZN7cutlass13device_kernelIN5flash11enable_sm90INS1_16FlashAttnBwdSm90INS1_25CollectiveMainloopBwdSm90ILi2ELi2ELi2EN4cute5tupleIJNS5_1CILi1EEES8_S8_EEENS6_IJNS7_ILi64EEENS7_ILi128EEESB_EEENS_10bfloat16_tEfNS_4arch4Sm90ELb1ELb0ELb1ELb1ELb0ELb1ELb0ELb0ELi2ELi1ELi2ELi1ELb0EEENS1_24CollectiveEpilogueBwdGQAISC_fSF_Li256ELb1ELb0EEENS1_25SingleTileBwdLPTSchedulerILb1ELi128ELb0EEEEEEEEEvNT_6ParamsE --------------------------
	.section	.nv.info._ZN7cutlass13device_kernelIN5flash11enable_sm90INS1_16FlashAttnBwdSm90INS1_25CollectiveMainloopBwdSm90ILi2ELi2ELi2EN4cute5tupleIJNS5_1CILi1EEES8_S8_EEENS6_IJNS7_ILi64EEENS7_ILi128EEESB_EEENS_10bfloat16_tEfNS_4arch4Sm90ELb1ELb0ELb1ELb1ELb0ELb1ELb0ELb0ELi2ELi1ELi2ELi1ELb0EEENS1_24CollectiveEpilogueBwdGQAISC_fSF_Li256ELb1ELb0EEENS1_25SingleTileBwdLPTSchedulerILb1ELi128ELb0EEEEEEEEEvNT_6ParamsE,"",@"SHT_CUDA_INFO"
	.sectionflags	@""
	.align	4


	//----- nvinfo : EIATTR_CUDA_API_VERSION
	.align		4
        /*0000*/ 	.byte	0x04, 0x37
        /*0002*/ 	.short	(.L_958 - .L_957)
.L_957:
        /*0004*/ 	.word	0x00000082


	//----- nvinfo : EIATTR_KPARAM_INFO
	.align		4
.L_958:
        /*0008*/ 	.byte	0x04, 0x17
        /*000a*/ 	.short	(.L_960 - .L_959)
.L_959:
        /*000c*/ 	.word	0x00000000
        /*0010*/ 	.short	0x0000
        /*0012*/ 	.short	0x0070
        /*0014*/ 	.byte	0x00, 0xf0, 0x01, 0x1c


	//----- nvinfo : EIATTR_SPARSE_MMA_MASK
	.align		4
.L_960:
        /*0018*/ 	.byte	0x03, 0x50
        /*001a*/ 	.short	0x0000


	//----- nvinfo : EIATTR_MAXREG_COUNT
	.align		4
        /*001c*/ 	.byte	0x03, 0x1b
        /*001e*/ 	.short	0x00a8


	//----- nvinfo : EIATTR_NUM_BARRIERS
	.align		4
        /*0020*/ 	.byte	0x02, 0x4c
        /*0022*/ 	.byte	0x10
	.zero		1


	//----- nvinfo : EIATTR_EXTERNS
	.align		4
        /*0024*/ 	.byte	0x04, 0x0f
        /*0026*/ 	.short	(.L_962 - .L_961)


	//   ....[0]....
	.align		4
.L_961:
        /*0028*/ 	.word	index@(__assertfail)


	//----- nvinfo : EIATTR_ANNOTATIONS
	.align		4
.L_962:
        /*002c*/ 	.byte	0x04, 0x55
        /*002e*/ 	.short	(.L_964 - .L_963)


	//   ....[0]....
.L_963:
        /*0030*/ 	.word	0x00000001
        /*0034*/ 	.byte	0x90, 0x15, 0x00, 0x00, 0x01, 0x00, 0x00, 0x00, 0x00, 0x1c, 0x00, 0x00, 0x01, 0x00, 0x00, 0x00
        /*0044*/ 	.byte	0x10, 0x37, 0x00, 0x00, 0x01, 0x00, 0x00, 0x00, 0xd0, 0x37, 0x00, 0x00, 0x01, 0x00, 0x00, 0x00
        /*0054*/ 	.byte	0xa0, 0x7e, 0x00, 0x00, 0x01, 0x00, 0x00, 0x00, 0xa0, 0x81, 0x00, 0x00, 0x01, 0x00, 0x00, 0x00
        /*0064*/ 	.byte	0x00, 0x8d, 0x00, 0x00, 0x01, 0x00, 0x00, 0x00, 0x20, 0x8d, 0x00, 0x00, 0x01, 0x00, 0x00, 0x00
        /*0074*/ 	.byte	0x90, 0x90, 0x00, 0x00


	//----- nvinfo : EIATTR_MERCURY_ISA_VERSION
	.align		4
.L_964:
        /*0078*/ 	.byte	0x03, 0x5f
        /*007a*/ 	.short	0x0101


	//----- nvinfo : EIATTR_INT_WARP_WIDE_INSTR_OFFSETS
	.align		4
        /*007c*/ 	.byte	0x04, 0x31
        /*007e*/ 	.short	(.L_966 - .L_965)


	//   ....[0]....
.L_965:
        /*0080*/ 	.word	0x00000190


	//   ....[1]....
        /*0084*/ 	.word	0x000001c0


	//----- nvinfo : EIATTR_COOP_GROUP_MASK_REGIDS
	.align		4
.L_966:
        /*0088*/ 	.byte	0x04, 0x29
        /*008a*/ 	.short	(.L_968 - .L_967)


	//   ....[0]....
.L_967:
        /*008c*/ 	.word	0xffffffff


	//   ....[1]....
        /*0090*/ 	.word	0xffffffff


	//   ....[2]....
        /*0094*/ 	.word	0xffffffff


	//   ....[3]....
        /*0098*/ 	.word	0xffffffff


	//   ....[4]....
        /*009c*/ 	.word	0xffffffff


	//   ....[5]....
        /*00a0*/ 	.word	0xffffffff


	//   ....[6]....
        /*00a4*/ 	.word	0xffffffff


	//   ....[7]....
        /*00a8*/ 	.word	0x0500000f


	//----- nvinfo : EIATTR_COOP_GROUP_INSTR_OFFSETS
	.align		4
.L_968:
        /*00ac*/ 	.byte	0x04, 0x28
        /*00ae*/ 	.short	(.L_970 - .L_969)


	//   ....[0]....
.L_969:
        /*00b0*/ 	.word	0x00000070


	//   ....[1]....
        /*00b4*/ 	.word	0x000001a0


	//   ....[2]....
        /*00b8*/ 	.word	0x000001f0


	//   ....[3]....
        /*00bc*/ 	.word	0x000003e0


	//   ....[4]....
        /*00c0*/ 	.word	0x00000630


	//   ....[5]....
        /*00c4*/ 	.word	0x00001830


	//   ....[6]....
        /*00c8*/ 	.word	0x000059d0


	//   ....[7]....
        /*00cc*/ 	.word	0x000098e0


	//----- nvinfo : EIATTR_REG_RECONFIG
	.align		4
.L_970:
        /*00d0*/ 	.byte	0x01, 0x54
	.zero		2


	//----- nvinfo : EIATTR_SYSCALL_OFFSETS
	.align		4
        /*00d4*/ 	.byte	0x04, 0x46
        /*00d6*/ 	.short	(.L_972 - .L_971)


	//   ....[0]....
.L_971:
        /*00d8*/ 	.word	0x00001460


	//   ....[1]....
        /*00dc*/ 	.word	0x00001550


	//   ....[2]....
        /*00e0*/ 	.word	0x000016c0


	//   ....[3]....
        /*00e4*/ 	.word	0x000017b0


	//----- nvinfo : EIATTR_MBARRIER_INSTR_OFFSETS
	.align		4
.L_972:
        /*00e8*/ 	.byte	0x04, 0x39
        /*00ea*/ 	.short	(.L_974 - .L_973)


	//   ....[0]....
.L_973:
        /*00ec*/ 	.word	0x00000290
        /*00f0*/ 	.word	0x000000ff
        /*00f4*/ 	.word	0x00030800
        /*00f8*/ 	.short	0x0100
        /*00fa*/ 	.byte	0x06
	.zero		1


	//   ....[1]....
        /*00fc*/ 	.word	0x00000390
        /*0100*/ 	.word	0x000000ff
        /*0104*/ 	.word	0x00030810
        /*0108*/ 	.short	0x0100
        /*010a*/ 	.byte	0x08
	.zero		1


	//   ....[2]....
        /*010c*/ 	.word	0x000003a0
        /*0110*/ 	.word	0x000000ff
        /*0114*/ 	.word	0x00030820
        /*0118*/ 	.short	0x0100
        /*011a*/ 	.byte	0x08
	.zero		1


	//   ....[3]....
        /*011c*/ 	.word	0x000003b0
        /*0120*/ 	.word	0x000000ff
        /*0124*/ 	.word	0x00030818
        /*0128*/ 	.short	0x0100
        /*012a*/ 	.byte	0x08
	.zero		1


	//   ....[4]....
        /*012c*/ 	.word	0x000003c0
        /*0130*/ 	.word	0x000000ff
        /*0134*/ 	.word	0x00030828
        /*0138*/ 	.short	0x0100
        /*013a*/ 	.byte	0x08
	.zero		1


	//   ....[5]....
        /*013c*/ 	.word	0x000004f0
        /*0140*/ 	.word	0x000000ff
        /*0144*/ 	.word	0x00030830
        /*0148*/ 	.short	0x0100
        /*014a*/ 	.byte	0x08
	.zero		1


	//   ....[6]....
        /*014c*/ 	.word	0x00000500
        /*0150*/ 	.word	0x000000ff
        /*0154*/ 	.word	0x00030840
        /*0158*/ 	.short	0x0100
        /*015a*/ 	.byte	0x08
	.zero		1


	//   ....[7]....
        /*015c*/ 	.word	0x00000510
        /*0160*/ 	.word	0x000000ff
        /*0164*/ 	.word	0x00030838
        /*0168*/ 	.short	0x0100
        /*016a*/ 	.byte	0x08
	.zero		1


	//   ....[8]....
        /*016c*/ 	.word	0x00000520
        /*0170*/ 	.word	0x000000ff
        /*0174*/ 	.word	0x00030848
        /*0178*/ 	.short	0x0100
        /*017a*/ 	.byte	0x08
	.zero		1


	//   ....[9]....
        /*017c*/ 	.word	0x00001870
        /*0180*/ 	.word	0x00000010
        /*0184*/ 	.word	0x00030800
        /*0188*/ 	.short	0x010a
        /*018a*/ 	.byte	0x3f
	.zero		1


	//   ....[10]....
        /*018c*/ 	.word	0x00001910
        /*0190*/ 	.word	0x00000010
        /*0194*/ 	.word	0x00030800
        /*0198*/ 	.short	0x010a
        /*019a*/ 	.byte	0x3f
	.zero		1


	//   ....[11]....
        /*019c*/ 	.word	0x00002050
        /*01a0*/ 	.word	0x00000000
        /*01a4*/ 	.word	0x00030810
        /*01a8*/ 	.short	0x010a
        /*01aa*/ 	.byte	0x3f
	.zero		1


	//   ....[12]....
        /*01ac*/ 	.word	0x00002090
        /*01b0*/ 	.word	0x00000000
        /*01b4*/ 	.word	0x00030810
        /*01b8*/ 	.short	0x010a
        /*01ba*/ 	.byte	0x3f
	.zero		1


	//   ....[13]....
        /*01bc*/ 	.word	0x000025f0
        /*01c0*/ 	.word	0x00000000
        /*01c4*/ 	.word	0x00030830
        /*01c8*/ 	.short	0x010a
        /*01ca*/ 	.byte	0x3f
	.zero		1


	//   ....[14]....
        /*01cc*/ 	.word	0x00002960
        /*01d0*/ 	.word	0x00000000
        /*01d4*/ 	.word	0x00030830
        /*01d8*/ 	.short	0x010a
        /*01da*/ 	.byte	0x3f
	.zero		1


	//   ....[15]....
        /*01dc*/ 	.word	0x000048a0
        /*01e0*/ 	.word	0x00000006
        /*01e4*/ 	.word	0x00000000
        /*01e8*/ 	.short	0x0101
        /*01ea*/ 	.byte	0x3f
	.zero		1


	//   ....[16]....
        /*01ec*/ 	.word	0x00004bd0
        /*01f0*/ 	.word	0x00000000
        /*01f4*/ 	.word	0x00000000
        /*01f8*/ 	.short	0x0101
        /*01fa*/ 	.byte	0x3f
	.zero		1


	//   ....[17]....
        /*01fc*/ 	.word	0x00007b20
        /*0200*/ 	.word	0x0000000f
        /*0204*/ 	.word	0x00030820
        /*0208*/ 	.short	0x010a
        /*020a*/ 	.byte	0x3f
	.zero		1


	//   ....[18]....
        /*020c*/ 	.word	0x00008200
        /*0210*/ 	.word	0x0000000f
        /*0214*/ 	.word	0x00030840
        /*0218*/ 	.short	0x010a
        /*021a*/ 	.byte	0x3f
	.zero		1


	//   ....[19]....
        /*021c*/ 	.word	0x000084d0
        /*0220*/ 	.word	0x0000000f
        /*0224*/ 	.word	0x00030828
        /*0228*/ 	.short	0x010a
        /*022a*/ 	.byte	0x3f
	.zero		1


	//   ....[20]....
        /*022c*/ 	.word	0x000087a0
        /*0230*/ 	.word	0x0000000f
        /*0234*/ 	.word	0x00030848
        /*0238*/ 	.short	0x010a
        /*023a*/ 	.byte	0x3f
	.zero		1


	//   ....[21]....
        /*023c*/ 	.word	0x00008a10
        /*0240*/ 	.word	0x0000000f
        /*0244*/ 	.word	0x00030820
        /*0248*/ 	.short	0x010a
        /*024a*/ 	.byte	0x3f
	.zero		1


	//   ....[22]....
        /*024c*/ 	.word	0x00008d50
        /*0250*/ 	.word	0x0000000f
        /*0254*/ 	.word	0x00030840
        /*0258*/ 	.short	0x010a
        /*025a*/ 	.byte	0x3f
	.zero		1


	//   ....[23]....
        /*025c*/ 	.word	0x00008ff0
        /*0260*/ 	.word	0x0000000f
        /*0264*/ 	.word	0x00030828
        /*0268*/ 	.short	0x010a
        /*026a*/ 	.byte	0x3f
	.zero		1


	//   ....[24]....
        /*026c*/ 	.word	0x00009300
        /*0270*/ 	.word	0x00000003
        /*0274*/ 	.word	0x00030840
        /*0278*/ 	.short	0x010a
        /*027a*/ 	.byte	0x3f
	.zero		1


	//   ....[25]....
        /*027c*/ 	.word	0x00009760
        /*0280*/ 	.word	0x00000007
        /*0284*/ 	.word	0x00000000
        /*0288*/ 	.short	0x010a
        /*028a*/ 	.byte	0x3f
	.zero		1


	//   ....[26]....
        /*028c*/ 	.word	0x000097b0
        /*0290*/ 	.word	0x00000003
        /*0294*/ 	.word	0x00000000
        /*0298*/ 	.short	0x010a
        /*029a*/ 	.byte	0x3f
	.zero		1


	//   ....[27]....
        /*029c*/ 	.word	0x00009810
        /*02a0*/ 	.word	0x00000005
        /*02a4*/ 	.word	0x00000000
        /*02a8*/ 	.short	0x010a
        /*02aa*/ 	.byte	0x3f
	.zero		1


	//   ....[28]....
        /*02ac*/ 	.word	0x00009840
        /*02b0*/ 	.word	0x00000003
        /*02b4*/ 	.word	0x00000000
        /*02b8*/ 	.short	0x010a
        /*02ba*/ 	.byte	0x3f
	.zero		1


	//   ....[29]....
        /*02bc*/ 	.word	0x00009940
        /*02c0*/ 	.word	0x00000000
        /*02c4*/ 	.word	0x00030800
        /*02c8*/ 	.short	0x010a
        /*02ca*/ 	.byte	0x3f
	.zero		1


	//   ....[30]....
        /*02cc*/ 	.word	0x00009990
        /*02d0*/ 	.word	0x00000000
        /*02d4*/ 	.word	0x00030810
        /*02d8*/ 	.short	0x010a
        /*02da*/ 	.byte	0x3f
	.zero		1


	//   ....[31]....
        /*02dc*/ 	.word	0x000099e0
        /*02e0*/ 	.word	0x00000000
        /*02e4*/ 	.word	0x00030830
        /*02e8*/ 	.short	0x010a
        /*02ea*/ 	.byte	0x3f
	.zero		1


	//   ....[32]....
        /*02ec*/ 	.word	0x00009a30
        /*02f0*/ 	.word	0x0000000f
        /*02f4*/ 	.word	0x00030820
        /*02f8*/ 	.short	0x010a
        /*02fa*/ 	.byte	0x3f
	.zero		1


	//   ....[33]....
        /*02fc*/ 	.word	0x00009a80
        /*0300*/ 	.word	0x0000000f
        /*0304*/ 	.word	0x00030840
        /*0308*/ 	.short	0x010a
        /*030a*/ 	.byte	0x3f
	.zero		1


	//   ....[34]....
        /*030c*/ 	.word	0x00009ad0
        /*0310*/ 	.word	0x0000000f
        /*0314*/ 	.word	0x00030828
        /*0318*/ 	.short	0x010a
        /*031a*/ 	.byte	0x3f
	.zero		1


	//   ....[35]....
        /*031c*/ 	.word	0x00009b20
        /*0320*/ 	.word	0x0000000f
        /*0324*/ 	.word	0x00030848
        /*0328*/ 	.short	0x010a
        /*032a*/ 	.byte	0x3f
	.zero		1


	//   ....[36]....
        /*032c*/ 	.word	0x00009b80
        /*0330*/ 	.word	0x0000000f
        /*0334*/ 	.word	0x00030820
        /*0338*/ 	.short	0x010a
        /*033a*/ 	.byte	0x3f
	.zero		1


	//   ....[37]....
        /*033c*/ 	.word	0x00009bd0
        /*0340*/ 	.word	0x0000000f
        /*0344*/ 	.word	0x00030840
        /*0348*/ 	.short	0x010a
        /*034a*/ 	.byte	0x3f
	.zero		1


	//   ....[38]....
        /*034c*/ 	.word	0x00009c20
        /*0350*/ 	.word	0x0000000f
        /*0354*/ 	.word	0x00030828
        /*0358*/ 	.short	0x010a
        /*035a*/ 	.byte	0x3f
	.zero		1


	//   ....[39]....
        /*035c*/ 	.word	0x00009c70
        /*0360*/ 	.word	0x00000003
        /*0364*/ 	.word	0x00030840
        /*0368*/ 	.short	0x010a
        /*036a*/ 	.byte	0x3f
	.zero		1


	//   ....[40]....
        /*036c*/ 	.word	0x00009d40
        /*0370*/ 	.word	0x00000007
        /*0374*/ 	.word	0x00000000
        /*0378*/ 	.short	0x010a
        /*037a*/ 	.byte	0x3f
	.zero		1


	//   ....[41]....
        /*037c*/ 	.word	0x00009d90
        /*0380*/ 	.word	0x00000003
        /*0384*/ 	.word	0x00000000
        /*0388*/ 	.short	0x010a
        /*038a*/ 	.byte	0x3f
	.zero		1


	//   ....[42]....
        /*038c*/ 	.word	0x00009de0
        /*0390*/ 	.word	0x00000005
        /*0394*/ 	.word	0x00000000
        /*0398*/ 	.short	0x010a
        /*039a*/ 	.byte	0x3f
	.zero		1


	//----- nvinfo : EIATTR_NUM_MBARRIERS
	.align		4
.L_974:
        /*039c*/ 	.byte	0x03, 0x38
        /*039e*/ 	.short	0x0009


	//----- nvinfo : EIATTR_EXIT_INSTR_OFFSETS
	.align		4
        /*03a0*/ 	.byte	0x04, 0x1c
        /*03a2*/ 	.short	(.L_976 - .L_975)


	//   ....[0]....
.L_975:
        /*03a4*/ 	.word	0x00009890


	//----- nvinfo : EIATTR_MAX_THREADS
	.align		4
.L_976:
        /*03a8*/ 	.byte	0x04, 0x05
        /*03aa*/ 	.short	(.L_978 - .L_977)
.L_977:
        /*03ac*/ 	.word	0x00000180
        /*03b0*/ 	.word	0x00000001
        /*03b4*/ 	.word	0x00000001


	//----- nvinfo : EIATTR_CRS_STACK_SIZE
	.align		4
.L_978:
        /*03b8*/ 	.byte	0x04, 0x1e
        /*03ba*/ 	.short	(.L_980 - .L_979)
.L_979:
        /*03bc*/ 	.word	0x00000000


	//----- nvinfo : EIATTR_CBANK_PARAM_SIZE
	.align		4
.L_980:
        /*03c0*/ 	.byte	0x03, 0x19
        /*03c2*/ 	.short	0x0770


	//----- nvinfo : EIATTR_PARAM_CBANK
	.align		4
        /*03c4*/ 	.byte	0x04, 0x0a
        /*03c6*/ 	.short	(.L_982 - .L_981)
	.align		4
.L_981:
        /*03c8*/ 	.word	index@(.nv.constant0._ZN7cutlass13device_kernelIN5flash11enable_sm90INS1_16FlashAttnBwdSm90INS1_25CollectiveMainloopBwdSm90ILi2ELi2ELi2EN4cute5tupleIJNS5_1CILi1EEES8_S8_EEENS6_IJNS7_ILi64EEENS7_ILi128EEESB_EEENS_10bfloat16_tEfNS_4arch4Sm90ELb1ELb0ELb1ELb1ELb0ELb1ELb0ELb0ELi2ELi1ELi2ELi1ELb0EEENS1_24CollectiveEpilogueBwdGQAISC_fSF_Li256ELb1ELb0EEENS1_25SingleTileBwdLPTSchedulerILb1ELi128ELb0EEEEEEEEEvNT_6ParamsE)
        /*03cc*/ 	.short	0x0210
        /*03ce*/ 	.short	0x0770


	//----- nvinfo : EIATTR_SW_WAR
	.align		4
.L_982:
        /*03d0*/ 	.byte	0x04, 0x36
        /*03d2*/ 	.short	(.L_984 - .L_983)
.L_983:
        /*03d4*/ 	.word	0x00000008
.L_984:


//--------------------- .nv.info._ZN7cutlass13device_kernelIN5flash11enable_sm90INS1_16FlashAttnBwdSm90INS1_25CollectiveMainloopBwdSm90ILi2ELi2ELi2EN4cute5tupleIJNS5_1CILi1EEES8_S8_EEENS6_IJNS7_ILi64EEENS7_ILi128EEESB_EEENS_10bfloat16_tEfNS_4arch4Sm90ELb1ELb0ELb1ELb1ELb1ELb1ELb0ELb0ELi2ELi1ELi2ELi1ELb0EEENS1_24CollectiveEpilogueBwdGQAISC_fSF_Li256ELb1ELb1EEENS1_25SingleTileBwdLPTSchedulerILb1ELi128ELb1EEEEEEEEEvNT_6ParamsE --------------------------
	.section	.nv.info._ZN7cutlass13device_kernelIN5flash11enable_sm90INS1_16FlashAttnBwdSm90INS1_25CollectiveMainloopBwdSm90ILi2ELi2ELi2EN4cute5tupleIJNS5_1CILi1EEES8_S8_EEENS6_IJNS7_ILi64EEENS7_ILi128EEESB_EEENS_10bfloat16_tEfNS_4arch4Sm90ELb1ELb0ELb1ELb1ELb1ELb1ELb0ELb0ELi2ELi1ELi2ELi1ELb0EEENS1_24CollectiveEpilogueBwdGQAISC_fSF_Li256ELb1ELb1EEENS1_25SingleTileBwdLPTSchedulerILb1ELi128ELb1EEEEEEEEEvNT_6ParamsE,"",@"SHT_CUDA_INFO"
	.sectionflags	@""
	.align	4


	//----- nvinfo : EIATTR_CUDA_API_VERSION
	.align		4
        /*0000*/ 	.byte	0x04, 0x37
        /*0002*/ 	.short	(.L_986 - .L_985)
.L_985:
        /*0004*/ 	.word	0x00000082


	//----- nvinfo : EIATTR_KPARAM_INFO
	.align		4
.L_986:
        /*0008*/ 	.byte	0x04, 0x17
        /*000a*/ 	.short	(.L_988 - .L_987)
.L_987:
        /*000c*/ 	.word	0x00000000
        /*0010*/ 	.short	0x0000
        /*0012*/ 	.short	0x0070
        /*0014*/ 	.byte	0x00, 0xf0, 0x01, 0x1c


	//----- nvinfo : EIATTR_SPARSE_MMA_MASK
	.align		4
.L_988:
        /*0018*/ 	.byte	0x03, 0x50
        /*001a*/ 	.short	0x0000


	//----- nvinfo : EIATTR_MAXREG_COUNT
	.align		4
        /*001c*/ 	.byte	0x03, 0x1b
        /*001e*/ 	.short	0x00a8


	//----- nvinfo : EIATTR_NUM_BARRIERS
	.align		4
        /*0020*/ 	.byte	0x02, 0x4c
        /*0022*/ 	.byte	0x10
	.zero		1


	//----- nvinfo : EIATTR_EXTERNS
	.align		4
        /*0024*/ 	.byte	0x04, 0x0f
        /*0026*/ 	.short	(.L_990 - .L_989)


	//   ....[0]....
	.align		4
.L_989:
        /*0028*/ 	.word	index@(__assertfail)


	//----- nvinfo : EIATTR_ANNOTATIONS
	.align		4
.L_990:
        /*002c*/ 	.byte	0x04, 0x55
        /*002e*/ 	.short	(.L_992 - .L_991)


	//   ....[0]....
.L_991:
        /*0030*/ 	.word	0x00000001
        /*0034*/ 	.byte	0xb0, 0x15, 0x00, 0x00, 0x01, 0x00, 0x00, 0x00, 0x20, 0x1c, 0x00, 0x00, 0x01, 0x00, 0x00, 0x00
        /*0044*/ 	.byte	0x30, 0x37, 0x00, 0x00, 0x01, 0x00, 0x00, 0x00, 0xf0, 0x37, 0x00, 0x00, 0x01, 0x00, 0x00, 0x00
        /*0054*/ 	.byte	0xa0, 0x8c, 0x00, 0x00, 0x01, 0x00, 0x00, 0x00, 0xa0, 0x8f, 0x00, 0x00, 0x01, 0x00, 0x00, 0x00
        /*0064*/ 	.byte	0x00, 0x9b, 0x00, 0x00, 0x01, 0x00, 0x00, 0x00, 0x20, 0x9b, 0x00, 0x00, 0x01, 0x00, 0x00, 0x00
        /*0074*/ 	.byte	0x90, 0x9e, 0x00, 0x00


	//----- nvinfo : EIATTR_MERCURY_ISA_VERSION
	.align		4
.L_992:
        /*0078*/ 	.byte	0x03, 0x5f
        /*007a*/ 	.short	0x0101


	//----- nvinfo : EIATTR_INT_WARP_WIDE_INSTR_OFFSETS
	.align		4
        /*007c*/ 	.byte	0x04, 0x31
        /*007e*/ 	.short	(.L_994 - .L_993)


	//   ....[0]....
.L_993:
        /*0080*/ 	.word	0x00000190


	//   ....[1]....
        /*0084*/ 	.word	0x000001c0


	//   ....[2]....
        /*0088*/ 	.word	0x00007080


	//   ....[3]....
        /*008c*/ 	.word	0x00007730


	//   ....[4]....
        /*0090*/ 	.word	0x00007c60


	//----- nvinfo : EIATTR_COOP_GROUP_MASK_REGIDS
	.align		4
.L_994:
        /*0094*/ 	.byte	0x04, 0x29
        /*0096*/ 	.short	(.L_996 - .L_995)


	//   ....[0]....
.L_995:
        /*0098*/ 	.word	0xffffffff


	//   ....[1]....
        /*009c*/ 	.word	0xffffffff


	//   ....[2]....
        /*00a0*/ 	.word	0xffffffff


	//   ....[3]....
        /*00a4*/ 	.word	0xffffffff


	//   ....[4]....
        /*00a8*/ 	.word	0xffffffff


	//   ....[5]....
        /*00ac*/ 	.word	0xffffffff


	//   ....[6]....
        /*00b0*/ 	.word	0xffffffff


	//   ....[7]....
        /*00b4*/ 	.word	0xffffffff


	//   ....[8]....
        /*00b8*/ 	.word	0xffffffff


	//   ....[9]....
        /*00bc*/ 	.word	0xffffffff


	//   ....[10]....
        /*00c0*/ 	.word	0xffffffff


	//   ....[11]....
        /*00c4*/ 	.word	0xffffffff


	//   ....[12]....
        /*00c8*/ 	.word	0xffffffff


	//   ....[13]....
        /*00cc*/ 	.word	0xffffffff


	//   ....[14]....
        /*00d0*/ 	.word	0xffffffff


	//   ....[15]....
        /*00d4*/ 	.word	0xffffffff


	//   ....[16]....
        /*00d8*/ 	.word	0xffffffff


	//   ....[17]....
        /*00dc*/ 	.word	0x0500000f


	//   ....[18]....
        /*00e0*/ 	.word	0x0500000f


	//   ....[19]....
        /*00e4*/ 	.word	0x0500000f


	//   ....[20]....
        /*00e8*/ 	.word	0x0500000f


	//   ....[21]....
        /*00ec*/ 	.word	0x0500000f


	//   ....[22]....
        /*00f0*/ 	.word	0x0500000f


	//----- nvinfo : EIATTR_COOP_GROUP_INSTR_OFFSETS
	.align		4
.L_996:
        /*00f4*/ 	.byte	0x04, 0x28
        /*00f6*/ 	.short	(.L_998 - .L_997)


	//   ....[0]....
.L_997:
        /*00f8*/ 	.word	0x00000070


	//   ....[1]....
        /*00fc*/ 	.word	0x000001a0


	//   ....[2]....
        /*0100*/ 	.word	0x000001f0


	//   ....[3]....
        /*0104*/ 	.word	0x000003e0


	//   ....[4]....
        /*0108*/ 	.word	0x00000630


	//   ....[5]....
        /*010c*/ 	.word	0x00001850


	//   ....[6]....
        /*0110*/ 	.word	0x000057c0


	//   ....[7]....
        /*0114*/ 	.word	0x00005940


	//   ....[8]....
        /*0118*/ 	.word	0x00005c30


	//   ....[9]....
        /*011c*/ 	.word	0x00005dc0


	//   ....[10]....
        /*0120*/ 	.word	0x00005ed0


	//   ....[11]....
        /*0124*/ 	.word	0x00006c80


	//   ....[12]....
        /*0128*/ 	.word	0x00006fb0


	//   ....[13]....
        /*012c*/ 	.word	0x000073b0


	//   ....[14]....
        /*0130*/ 	.word	0x00007660


	//   ....[15]....
        /*0134*/ 	.word	0x00007920


	//   ....[16]....
        /*0138*/ 	.word	0x00007b90


	//   ....[17]....
        /*013c*/ 	.word	0x0000a6e0


	//   ....[18]....
        /*0140*/ 	.word	0x0000a860


	//   ....[19]....
        /*0144*/ 	.word	0x0000a8d0


	//   ....[20]....
        /*0148*/ 	.word	0x0000a940


	//   ....[21]....
        /*014c*/ 	.word	0x0000a9b0


	//   ....[22]....
        /*0150*/ 	.word	0x0000aa20


	//----- nvinfo : EIATTR_REG_RECONFIG
	.align		4
.L_998:
        /*0154*/ 	.byte	0x01, 0x54
	.zero		2


	//----- nvinfo : EIATTR_SYSCALL_OFFSETS
	.align		4
        /*0158*/ 	.byte	0x04, 0x46
        /*015a*/ 	.short	(.L_1000 - .L_999)


	//   ....[0]....
.L_999:
        /*015c*/ 	.word	0x00001480


	//   ....[1]....
        /*0160*/ 	.word	0x00001570


	//   ....[2]....
        /*0164*/ 	.word	0x000016e0


	//   ....[3]....
        /*0168*/ 	.word	0x000017d0


	//----- nvinfo : EIATTR_MBARRIER_INSTR_OFFSETS
	.align		4
.L_1000:
        /*016c*/ 	.byte	0x04, 0x39
        /*016e*/ 	.short	(.L_1002 - .L_1001)


	//   ....[0]....
.L_1001:
        /*0170*/ 	.word	0x00000290
        /*0174*/ 	.word	0x000000ff
        /*0178*/ 	.word	0x00030800
        /*017c*/ 	.short	0x0100
        /*017e*/ 	.byte	0x06
	.zero		1


	//   ....[1]....
        /*0180*/ 	.word	0x00000390
        /*0184*/ 	.word	0x000000ff
        /*0188*/ 	.word	0x00030810
        /*018c*/ 	.short	0x0100
        /*018e*/ 	.byte	0x08
	.zero		1


	//   ....[2]....
        /*0190*/ 	.word	0x000003a0
        /*0194*/ 	.word	0x000000ff
        /*0198*/ 	.word	0x00030820
        /*019c*/ 	.short	0x0100
        /*019e*/ 	.byte	0x08
	.zero		1


	//   ....[3]....
        /*01a0*/ 	.word	0x000003b0
        /*01a4*/ 	.word	0x000000ff
        /*01a8*/ 	.word	0x00030818
        /*01ac*/ 	.short	0x0100
        /*01ae*/ 	.byte	0x08
	.zero		1


	//   ....[4]....
        /*01b0*/ 	.word	0x000003c0
        /*01b4*/ 	.word	0x000000ff
        /*01b8*/ 	.word	0x00030828
        /*01bc*/ 	.short	0x0100
        /*01be*/ 	.byte	0x08
	.zero		1


	//   ....[5]....
        /*01c0*/ 	.word	0x000004f0
        /*01c4*/ 	.word	0x000000ff
        /*01c8*/ 	.word	0x00030830
        /*01cc*/ 	.short	0x0100
        /*01ce*/ 	.byte	0x08
	.zero		1


	//   ....[6]....
        /*01d0*/ 	.word	0x00000500
        /*01d4*/ 	.word	0x000000ff
        /*01d8*/ 	.word	0x00030840
        /*01dc*/ 	.short	0x0100
        /*01de*/ 	.byte	0x08
	.zero		1


	//   ....[7]....
        /*01e0*/ 	.word	0x00000510
        /*01e4*/ 	.word	0x000000ff
        /*01e8*/ 	.word	0x00030838
        /*01ec*/ 	.short	0x0100
        /*01ee*/ 	.byte	0x08
	.zero		1


	//   ....[8]....
        /*01f0*/ 	.word	0x00000520
        /*01f4*/ 	.word	0x000000ff
        /*01f8*/ 	.word	0x00030848
        /*01fc*/ 	.short	0x0100
        /*01fe*/ 	.byte	0x08
	.zero		1


	//   ....[9]....
        /*0200*/ 	.word	0x00001890
        /*0204*/ 	.word	0x00000010
        /*0208*/ 	.word	0x00030800
        /*020c*/ 	.short	0x010a
        /*020e*/ 	.byte	0x3f
	.zero		1


	//   ....[10]....
        /*0210*/ 	.word	0x00001930
        /*0214*/ 	.word	0x00000010
        /*0218*/ 	.word	0x00030800
        /*021c*/ 	.short	0x010a
        /*021e*/ 	.byte	0x3f
	.zero		1


	//   ....[11]....
        /*0220*/ 	.word	0x00002070
        /*0224*/ 	.word	0x00000000
        /*0228*/ 	.word	0x00030810
        /*022c*/ 	.short	0x010a
        /*022e*/ 	.byte	0x3f
	.zero		1


	//   ....[12]....
        /*0230*/ 	.word	0x000020b0
        /*0234*/ 	.word	0x00000000
        /*0238*/ 	.word	0x00030810
        /*023c*/ 	.short	0x010a
        /*023e*/ 	.byte	0x3f
	.zero		1


	//   ....[13]....
        /*0240*/ 	.word	0x00002610
        /*0244*/ 	.word	0x00000000
        /*0248*/ 	.word	0x00030830
        /*024c*/ 	.short	0x010a
        /*024e*/ 	.byte	0x3f
	.zero		1


	//   ....[14]....
        /*0250*/ 	.word	0x00002980
        /*0254*/ 	.word	0x00000000
        /*0258*/ 	.word	0x00030830
        /*025c*/ 	.short	0x010a
        /*025e*/ 	.byte	0x3f
	.zero		1


	//   ....[15]....
        /*0260*/ 	.word	0x000048c0
        /*0264*/ 	.word	0x00000006
        /*0268*/ 	.word	0x00000000
        /*026c*/ 	.short	0x0101
        /*026e*/ 	.byte	0x3f
	.zero		1


	//   ....[16]....
        /*0270*/ 	.word	0x00004bf0
        /*0274*/ 	.word	0x00000000
        /*0278*/ 	.word	0x00000000
        /*027c*/ 	.short	0x0101
        /*027e*/ 	.byte	0x3f
	.zero		1


	//   ....[17]....
        /*0280*/ 	.word	0x00008920
        /*0284*/ 	.word	0x0000000f
        /*0288*/ 	.word	0x00030820
        /*028c*/ 	.short	0x010a
        /*028e*/ 	.byte	0x3f
	.zero		1


	//   ....[18]....
        /*0290*/ 	.word	0x00009000
        /*0294*/ 	.word	0x0000000f
        /*0298*/ 	.word	0x00030840
        /*029c*/ 	.short	0x010a
        /*029e*/ 	.byte	0x3f
	.zero		1


	//   ....[19]....
        /*02a0*/ 	.word	0x000092d0
        /*02a4*/ 	.word	0x0000000f
        /*02a8*/ 	.word	0x00030828
        /*02ac*/ 	.short	0x010a
        /*02ae*/ 	.byte	0x3f
	.zero		1


	//   ....[20]....
        /*02b0*/ 	.word	0x000095a0
        /*02b4*/ 	.word	0x0000000f
        /*02b8*/ 	.word	0x00030848
        /*02bc*/ 	.short	0x010a
        /*02be*/ 	.byte	0x3f
	.zero		1


	//   ....[21]....
        /*02c0*/ 	.word	0x00009810
        /*02c4*/ 	.word	0x0000000f
        /*02c8*/ 	.word	0x00030820
        /*02cc*/ 	.short	0x010a
        /*02ce*/ 	.byte	0x3f
	.zero		1


	//   ....[22]....
        /*02d0*/ 	.word	0x00009b50
        /*02d4*/ 	.word	0x0000000f
        /*02d8*/ 	.word	0x00030840
        /*02dc*/ 	.short	0x010a
        /*02de*/ 	.byte	0x3f
	.zero		1


	//   ....[23]....
        /*02e0*/ 	.word	0x00009df0
        /*02e4*/ 	.word	0x0000000f
        /*02e8*/ 	.word	0x00030828
        /*02ec*/ 	.short	0x010a
        /*02ee*/ 	.byte	0x3f
	.zero		1


	//   ....[24]....
        /*02f0*/ 	.word	0x0000a100
        /*02f4*/ 	.word	0x00000003
        /*02f8*/ 	.word	0x00030840
        /*02fc*/ 	.short	0x010a
        /*02fe*/ 	.byte	0x3f
	.zero		1


	//   ....[25]....
        /*0300*/ 	.word	0x0000a560
        /*0304*/ 	.word	0x00000007
        /*0308*/ 	.word	0x00000000
        /*030c*/ 	.short	0x010a
        /*030e*/ 	.byte	0x3f
	.zero		1


	//   ....[26]....
        /*0310*/ 	.word	0x0000a5b0
        /*0314*/ 	.word	0x00000003
        /*0318*/ 	.word	0x00000000
        /*031c*/ 	.short	0x010a
        /*031e*/ 	.byte	0x3f
	.zero		1


	//   ....[27]....
        /*0320*/ 	.word	0x0000a610
        /*0324*/ 	.word	0x00000005
        /*0328*/ 	.word	0x00000000
        /*032c*/ 	.short	0x010a
        /*032e*/ 	.byte	0x3f
	.zero		1


	//   ....[28]....
        /*0330*/ 	.word	0x0000a640
        /*0334*/ 	.word	0x00000003
        /*0338*/ 	.word	0x00000000
        /*033c*/ 	.short	0x010a
        /*033e*/ 	.byte	0x3f
	.zero		1


	//   ....[29]....
        /*0340*/ 	.word	0x0000a740
        /*0344*/ 	.word	0x00000000
        /*0348*/ 	.word	0x00030800
        /*034c*/ 	.short	0x010a
        /*034e*/ 	.byte	0x3f
	.zero		1


	//   ....[30]....
        /*0350*/ 	.word	0x0000a790
        /*0354*/ 	.word	0x00000000
        /*0358*/ 	.word	0x00030810
        /*035c*/ 	.short	0x010a
        /*035e*/ 	.byte	0x3f
	.zero		1


	//   ....[31]....
        /*0360*/ 	.word	0x0000a7e0
        /*0364*/ 	.word	0x00000000
        /*0368*/ 	.word	0x00030830
        /*036c*/ 	.short	0x010a
        /*036e*/ 	.byte	0x3f
	.zero		1


	//   ....[32]....
        /*0370*/ 	.word	0x0000aa60
        /*0374*/ 	.word	0x0000000f
        /*0378*/ 	.word	0x00030820
        /*037c*/ 	.short	0x010a
        /*037e*/ 	.byte	0x3f
	.zero		1


	//   ....[33]....
        /*0380*/ 	.word	0x0000aab0
        /*0384*/ 	.word	0x0000000f
        /*0388*/ 	.word	0x00030840
        /*038c*/ 	.short	0x010a
        /*038e*/ 	.byte	0x3f
	.zero		1


	//   ....[34]....
        /*0390*/ 	.word	0x0000ab00
        /*0394*/ 	.word	0x0000000f
        /*0398*/ 	.word	0x00030828
        /*039c*/ 	.short	0x010a
        /*039e*/ 	.byte	0x3f
	.zero		1


	//   ....[35]....
        /*03a0*/ 	.word	0x0000ab50
        /*03a4*/ 	.word	0x0000000f
        /*03a8*/ 	.word	0x00030848
        /*03ac*/ 	.short	0x010a
        /*03ae*/ 	.byte	0x3f
	.zero		1


	//   ....[36]....
        /*03b0*/ 	.word	0x0000abb0
        /*03b4*/ 	.word	0x0000000f
        /*03b8*/ 	.word	0x00030820
        /*03bc*/ 	.short	0x010a
        /*03be*/ 	.byte	0x3f
	.zero		1


	//   ....[37]....
        /*03c0*/ 	.word	0x0000ac00
        /*03c4*/ 	.word	0x0000000f
        /*03c8*/ 	.word	0x00030840
        /*03cc*/ 	.short	0x010a
        /*03ce*/ 	.byte	0x3f
	.zero		1


	//   ....[38]....
        /*03d0*/ 	.word	0x0000ac50
        /*03d4*/ 	.word	0x0000000f
        /*03d8*/ 	.word	0x00030828
        /*03dc*/ 	.short	0x010a
        /*03de*/ 	.byte	0x3f
	.zero		1


	//   ....[39]....
        /*03e0*/ 	.word	0x0000aca0
        /*03e4*/ 	.word	0x00000003
        /*03e8*/ 	.word	0x00030840
        /*03ec*/ 	.short	0x010a
        /*03ee*/ 	.byte	0x3f
	.zero		1


	//   ....[40]....
        /*03f0*/ 	.word	0x0000ad70
        /*03f4*/ 	.word	0x00000007
        /*03f8*/ 	.word	0x00000000
        /*03fc*/ 	.short	0x010a
        /*03fe*/ 	.byte	0x3f
	.zero		1


	//   ....[41]....
        /*0400*/ 	.word	0x0000adc0
        /*0404*/ 	.word	0x00000003
        /*0408*/ 	.word	0x00000000
        /*040c*/ 	.short	0x010a
        /*040e*/ 	.byte	0x3f
	.zero		1


	//   ....[42]....
        /*0410*/ 	.word	0x0000ae10
        /*0414*/ 	.word	0x00000005
        /*0418*/ 	.word	0x00000000
        /*041c*/ 	.short	0x010a
        /*041e*/ 	.byte	0x3f
	.zero		1


	//----- nvinfo : EIATTR_NUM_MBARRIERS
	.align		4
.L_1002:
        /*0420*/ 	.byte	0x03, 0x38
        /*0422*/ 	.short	0x0009


	//----- nvinfo : EIATTR_EXIT_INSTR_OFFSETS
	.align		4
        /*0424*/ 	.byte	0x04, 0x1c
        /*0426*/ 	.short	(.L_1004 - .L_1003)


	//   ....[0]....
.L_1003:
        /*0428*/ 	.word	0x0000a690


	//----- nvinfo : EIATTR_MAX_THREADS
	.align		4
.L_1004:
        /*042c*/ 	.byte	0x04, 0x05
        /*042e*/ 	.short	(.L_1006 - .L_1005)
.L_1005:
        /*0430*/ 	.word	0x00000180
        /*0434*/ 	.word	0x00000001
        /*0438*/ 	.word	0x00000001


	//----- nvinfo : EIATTR_CRS_STACK_SIZE
	.align		4
.L_1006:
        /*043c*/ 	.byte	0x04, 0x1e
        /*043e*/ 	.short	(.L_1008 - .L_1007)
.L_1007:
        /*0440*/ 	.word	0x00000000


	//----- nvinfo : EIATTR_CBANK_PARAM_SIZE
	.align		4
.L_1008:
        /*0444*/ 	.byte	0x03, 0x19
        /*0446*/ 	.short	0x0770


	//----- nvinfo : EIATTR_PARAM_CBANK
	.align		4
        /*0448*/ 	.byte	0x04, 0x0a
        /*044a*/ 	.short	(.L_1010 - .L_1009)
	.align		4
.L_1009:
        /*044c*/ 	.word	index@(.nv.constant0._ZN7cutlass13device_kernelIN5flash11enable_sm90INS1_16FlashAttnBwdSm90INS1_25CollectiveMainloopBwdSm90ILi2ELi2ELi2EN4cute5tupleIJNS5_1CILi1EEES8_S8_EEENS6_IJNS7_ILi64EEENS7_ILi128EEESB_EEENS_10bfloat16_tEfNS_4arch4Sm90ELb1ELb0ELb1ELb1ELb1ELb1ELb0ELb0ELi2ELi1ELi2ELi1ELb0EEENS1_24CollectiveEpilogueBwdGQAISC_fSF_Li256ELb1ELb1EEENS1_25SingleTileBwdLPTSchedulerILb1ELi128ELb1EEEEEEEEEvNT_6ParamsE)
        /*0450*/ 	.short	0x0210
        /*0452*/ 	.short	0x0770


	//----- nvinfo : EIATTR_SW_WAR
	.align		4
.L_1010:
        /*0454*/ 	.byte	0x04, 0x36
        /*0456*/ 	.short	(.L_1012 - .L_1011)
.L_1011:
        /*0458*/ 	.word	0x00000008
.L_1012:


//--------------------- .nv.info._ZN7cutlass13device_kernelIN5flash11enable_sm90INS1_16FlashAttnBwdSm90INS1_25CollectiveMainloopBwdSm90ILi2ELi2ELi2EN4cute5tupleIJNS5_1CILi1EEES8_S8_EEENS6_IJNS7_ILi80EEENS7_ILi128EEESB_EEENS_10bfloat16_tEfNS_4arch4Sm90ELb0ELb0ELb0ELb0ELb0ELb1ELb0ELb1ELi2ELi1ELi2ELi1ELb0EEENS1_21CollectiveEpilogueBwdISC_SD_SF_Li256ELb0ELb0ELi1EEENS1_19SingleTileSchedulerILb0ELb0ELb0ELi128EEEEEEEEEvNT_6ParamsE --------------------------
	.section	.nv.info._ZN7cutlass13device_kernelIN5flash11enable_sm90INS1_16FlashAttnBwdSm90INS1_25CollectiveMainloopBwdSm90ILi2ELi2ELi2EN4cute5tupleIJNS5_1CILi1EEES8_S8_EEENS6_IJNS7_ILi80EEENS7_ILi128EEESB_EEENS_10bfloat16_tEfNS_4arch4Sm90ELb0ELb0ELb0ELb0ELb0ELb1ELb0ELb1ELi2ELi1ELi2ELi1ELb0EEENS1_21CollectiveEpilogueBwdISC_SD_SF_Li256ELb0ELb0ELi1EEENS1_19SingleTileSchedulerILb0ELb0ELb0ELi128EEEEEEEEEvNT_6ParamsE,"",@"SHT_CUDA_INFO"
	.sectionflags	@""
	.align	4


	//----- nvinfo : EIATTR_CUDA_API_VERSION
	.align		4
        /*0000*/ 	.byte	0x04, 0x37
        /*0002*/ 	.short	(.L_1014 - .L_1013)
.L_1013:
        /*0004*/ 	.word	0x00000082


	//----- nvinfo : EIATTR_KPARAM_INFO
	.align		4
.L_1014:
        /*0008*/ 	.byte	0x04, 0x17
        /*000a*/ 	.short	(.L_1016 - .L_1015)
.L_1015:
        /*000c*/ 	.word	0x00000000
        /*0010*/ 	.short	0x0000
        /*0012*/ 	.short	0x0070
        /*0014*/ 	.byte	0x00, 0xf0, 0x01, 0x24


	//----- nvinfo : EIATTR_SPARSE_MMA_MASK
	.align		4
.L_1016:
        /*0018*/ 	.byte	0x03, 0x50
        /*001a*/ 	.short	0x0000


	//----- nvinfo : EIATTR_MAXREG_COUNT
	.align		4
        /*001c*/ 	.byte	0x03, 0x1b
        /*001e*/ 	.short	0x00a8


	//----- nvinfo : EIATTR_NUM_BARRIERS
	.align		4
        /*0020*/ 	.byte	0x02, 0x4c
        /*0022*/ 	.byte	0x10
	.zero		1


	//----- nvinfo : EIATTR_EXTERNS
	.align		4
        /*0024*/ 	.byte	0x04, 0x0f
        /*0026*/ 	.short	(.L_1018 - .L_1017)


	//   ....[0]....
	.align		4
.L_1017:
        /*0028*/ 	.word	index@(__assertfail)


	//----- nvinfo : EIATTR_ANNOTATIONS
	.align		4
.L_1018:
        /*002c*/ 	.byte	0x04, 0x55
        /*002e*/ 	.short	(.L_1020 - .L_1019)


	//   ....[0]....
.L_1019:
        /*0030*/ 	.word	0x00000001
        /*0034*/ 	.byte	0xb0, 0x05, 0x00, 0x00, 0x01, 0x00, 0x00, 0x00, 0x10, 0x09, 0x00, 0x00, 0x01, 0x00, 0x00, 0x00
        /* <DEDUP_REMOVED lines=9> */
        /*00d4*/ 	.byte	0x20, 0x99, 0x00, 0x00


	//----- nvinfo : EIATTR_MERCURY_ISA_VERSION
	.align		4
.L_1020:
        /*00d8*/ 	.byte	0x03, 0x5f
        /*00da*/ 	.short	0x0101


	//----- nvinfo : EIATTR_INT_WARP_WIDE_INSTR_OFFSETS
	.align		4
        /*00dc*/ 	.byte	0x04, 0x31
        /*00de*/ 	.short	(.L_1022 - .L_1021)


	//   ....[0]....
.L_1021:
        /*00e0*/ 	.word	0x000001e0


	//   ....[1]....
        /*00e4*/ 	.word	0x000002a0


	//----- nvinfo : EIATTR_COOP_GROUP_MASK_REGIDS
	.align		4
.L_1022:
        /*00e8*/ 	.byte	0x04, 0x29
        /*00ea*/ 	.short	(.L_1024 - .L_1023)


	//   ....[0]....
.L_1023:
        /*00ec*/ 	.word	0xffffffff


	//   ....[1]....
        /*00f0*/ 	.word	0xffffffff


	//   ....[2]....
        /*00f4*/ 	.word	0xffffffff


	//   ....[3]....
        /*00f8*/ 	.word	0xffffffff


	//   ....[4]....
        /*00fc*/ 	.word	0xffffffff


	//   ....[5]....
        /*0100*/ 	.word	0xffffffff


	//   ....[6]....
        /*0104*/ 	.word	0xffffffff


	//   ....[7]....
        /*0108*/ 	.word	0xffffffff


	//   ....[8]....
        /*010c*/ 	.word	0x0500000f


	//----- nvinfo : EIATTR_COOP_GROUP_INSTR_OFFSETS
	.align		4
.L_1024:
        /*0110*/ 	.byte	0x04, 0x28
        /*0112*/ 	.short	(.L_1026 - .L_1025)


	//   ....[0]....
.L_1025:
        /*0114*/ 	.word	0x00000060


	//   ....[1]....
        /*0118*/ 	.word	0x000001f0


	//   ....[2]....
        /*011c*/ 	.word	0x00000280


	//   ....[3]....
        /*0120*/ 	.word	0x00000400


	//   ....[4]....
        /*0124*/ 	.word	0x00000650


	//   ....[5]....
        /*0128*/ 	.word	0x00000bb0


	//   ....[6]....
        /*012c*/ 	.word	0x00006be0


	//   ....[7]....
        /*0130*/ 	.word	0x000072f0


	//   ....[8]....
        /*0134*/ 	.word	0x00009b90


	//----- nvinfo : EIATTR_REG_RECONFIG
	.align		4
.L_1026:
        /*0138*/ 	.byte	0x01, 0x54
	.zero		2


	//----- nvinfo : EIATTR_SYSCALL_OFFSETS
	.align		4
        /*013c*/ 	.byte	0x04, 0x46
        /*013e*/ 	.short	(.L_1028 - .L_1027)


	//   ....[0]....
.L_1027:
        /*0140*/ 	.word	0x000007e0


	//   ....[1]....
        /*0144*/ 	.word	0x000008d0


	//   ....[2]....
        /*0148*/ 	.word	0x00000a40


	//   ....[3]....
        /*014c*/ 	.word	0x00000b30


	//   ....[4]....
        /*0150*/ 	.word	0x00006550


	//   ....[5]....
        /*0154*/ 	.word	0x00006680


	//   ....[6]....
        /*0158*/ 	.word	0x000067a0


	//   ....[7]....
        /*015c*/ 	.word	0x000068c0


	//----- nvinfo : EIATTR_MBARRIER_INSTR_OFFSETS
	.align		4
.L_1028:
        /*0160*/ 	.byte	0x04, 0x39
        /*0162*/ 	.short	(.L_1030 - .L_1029)


	//   ....[0]....
.L_1029:
        /*0164*/ 	.word	0x000002c0
        /*0168*/ 	.word	0x000000ff
        /*016c*/ 	.word	0x00038800
        /*0170*/ 	.short	0x0100
        /*0172*/ 	.byte	0x06
	.zero		1


	//   ....[1]....
        /*0174*/ 	.word	0x000003b0
        /*0178*/ 	.word	0x000000ff
        /*017c*/ 	.word	0x00038810
        /*0180*/ 	.short	0x0100
        /*0182*/ 	.byte	0x08
	.zero		1


	//   ....[2]....
        /*0184*/ 	.word	0x000003c0
        /*0188*/ 	.word	0x000000ff
        /*018c*/ 	.word	0x00038820
        /*0190*/ 	.short	0x0100
        /*0192*/ 	.byte	0x08
	.zero		1


	//   ....[3]....
        /*0194*/ 	.word	0x000003d0
        /*0198*/ 	.word	0x000000ff
        /*019c*/ 	.word	0x00038818
        /*01a0*/ 	.short	0x0100
        /*01a2*/ 	.byte	0x08
	.zero		1


	//   ....[4]....
        /*01a4*/ 	.word	0x000003e0
        /*01a8*/ 	.word	0x000000ff
        /*01ac*/ 	.word	0x00038828
        /*01b0*/ 	.short	0x0100
        /*01b2*/ 	.byte	0x08
	.zero		1


	//   ....[5]....
        /*01b4*/ 	.word	0x00000510
        /*01b8*/ 	.word	0x000000ff
        /*01bc*/ 	.word	0x00038830
        /*01c0*/ 	.short	0x0100
        /*01c2*/ 	.byte	0x08
	.zero		1


	//   ....[6]....
        /*01c4*/ 	.word	0x00000520
        /*01c8*/ 	.word	0x000000ff
        /*01cc*/ 	.word	0x00038840
        /*01d0*/ 	.short	0x0100
        /*01d2*/ 	.byte	0x08
	.zero		1


	//   ....[7]....
        /*01d4*/ 	.word	0x00000530
        /*01d8*/ 	.word	0x000000ff
        /*01dc*/ 	.word	0x00038838
        /*01e0*/ 	.short	0x0100
        /*01e2*/ 	.byte	0x08
	.zero		1


	//   ....[8]....
        /*01e4*/ 	.word	0x00000540
        /*01e8*/ 	.word	0x000000ff
        /*01ec*/ 	.word	0x00038848
        /*01f0*/ 	.short	0x0100
        /*01f2*/ 	.byte	0x08
	.zero		1


	//   ....[9]....
        /*01f4*/ 	.word	0x00000be0
        /*01f8*/ 	.word	0x00000010
        /*01fc*/ 	.word	0x00038800
        /*0200*/ 	.short	0x010a
        /*0202*/ 	.byte	0x3f
	.zero		1


	//   ....[10]....
        /*0204*/ 	.word	0x00000c90
        /*0208*/ 	.word	0x00000010
        /*020c*/ 	.word	0x00038800
        /*0210*/ 	.short	0x010a
        /*0212*/ 	.byte	0x3f
	.zero		1


	//   ....[11]....
        /*0214*/ 	.word	0x000014e0
        /*0218*/ 	.word	0x00000003
        /*021c*/ 	.word	0x00038810
        /*0220*/ 	.short	0x010a
        /*0222*/ 	.byte	0x3f
	.zero		1


	//   ....[12]....
        /*0224*/ 	.word	0x00001520
        /*0228*/ 	.word	0x00000003
        /*022c*/ 	.word	0x00038810
        /*0230*/ 	.short	0x010a
        /*0232*/ 	.byte	0x3f
	.zero		1


	//   ....[13]....
        /*0234*/ 	.word	0x00002720
        /*0238*/ 	.word	0x00000003
        /*023c*/ 	.word	0x00038830
        /*0240*/ 	.short	0x010a
        /*0242*/ 	.byte	0x3f
	.zero		1


	//   ....[14]....
        /*0244*/ 	.word	0x000027a0
        /*0248*/ 	.word	0x00000003
        /*024c*/ 	.word	0x00038830
        /*0250*/ 	.short	0x010a
        /*0252*/ 	.byte	0x3f
	.zero		1


	//   ....[15]....
        /*0254*/ 	.word	0x00005c30
        /*0258*/ 	.word	0x00000004
        /*025c*/ 	.word	0x00000000
        /*0260*/ 	.short	0x0101
        /*0262*/ 	.byte	0x3f
	.zero		1


	//   ....[16]....
        /*0264*/ 	.word	0x00005fb0
        /*0268*/ 	.word	0x00000003
        /*026c*/ 	.word	0x00000000
        /*0270*/ 	.short	0x0101
        /*0272*/ 	.byte	0x3f
	.zero		1


	//   ....[17]....
        /*0274*/ 	.word	0x00008130
        /*0278*/ 	.word	0x00000014
        /*027c*/ 	.word	0x00038820
        /*0280*/ 	.short	0x010a
        /*0282*/ 	.byte	0x3f
	.zero		1


	//   ....[18]....
        /*0284*/ 	.word	0x00008740
        /*0288*/ 	.word	0x00000014
        /*028c*/ 	.word	0x00038840
        /*0290*/ 	.short	0x010a
        /*0292*/ 	.byte	0x3f
	.zero		1


	//   ....[19]....
        /*0294*/ 	.word	0x000089e0
        /*0298*/ 	.word	0x00000014
        /*029c*/ 	.word	0x00038828
        /*02a0*/ 	.short	0x010a
        /*02a2*/ 	.byte	0x3f
	.zero		1


	//   ....[20]....
        /*02a4*/ 	.word	0x00008bf0
        /*02a8*/ 	.word	0x00000014
        /*02ac*/ 	.word	0x00038848
        /*02b0*/ 	.short	0x010a
        /*02b2*/ 	.byte	0x3f
	.zero		1


	//   ....[21]....
        /*02b4*/ 	.word	0x00008e70
        /*02b8*/ 	.word	0x00000014
        /*02bc*/ 	.word	0x00038820
        /*02c0*/ 	.short	0x010a
        /*02c2*/ 	.byte	0x3f
	.zero		1


	//   ....[22]....
        /*02c4*/ 	.word	0x000090e0
        /*02c8*/ 	.word	0x00000014
        /*02cc*/ 	.word	0x00038840
        /*02d0*/ 	.short	0x010a
        /*02d2*/ 	.byte	0x3f
	.zero		1


	//   ....[23]....
        /*02d4*/ 	.word	0x00009350
        /*02d8*/ 	.word	0x00000014
        /*02dc*/ 	.word	0x00038828
        /*02e0*/ 	.short	0x010a
        /*02e2*/ 	.byte	0x3f
	.zero		1


	//   ....[24]....
        /*02e4*/ 	.word	0x000095a0
        /*02e8*/ 	.word	0x00000004
        /*02ec*/ 	.word	0x00038840
        /*02f0*/ 	.short	0x010a
        /*02f2*/ 	.byte	0x3f
	.zero		1


	//   ....[25]....
        /*02f4*/ 	.word	0x00009a10
        /*02f8*/ 	.word	0x00000007
        /*02fc*/ 	.word	0x00000000
        /*0300*/ 	.short	0x010a
        /*0302*/ 	.byte	0x3f
	.zero		1


	//   ....[26]....
        /*0304*/ 	.word	0x00009a60
        /*0308*/ 	.word	0x00000003
        /*030c*/ 	.word	0x00000000
        /*0310*/ 	.short	0x010a
        /*0312*/ 	.byte	0x3f
	.zero		1


	//   ....[27]....
        /*0314*/ 	.word	0x00009ac0
        /*0318*/ 	.word	0x00000005
        /*031c*/ 	.word	0x00000000
        /*0320*/ 	.short	0x010a
        /*0322*/ 	.byte	0x3f
	.zero		1


	//   ....[28]....
        /*0324*/ 	.word	0x00009af0
        /*0328*/ 	.word	0x00000003
        /*032c*/ 	.word	0x00000000
        /*0330*/ 	.short	0x010a
        /*0332*/ 	.byte	0x3f
	.zero		1


	//   ....[29]....
        /*0334*/ 	.word	0x00009bf0
        /*0338*/ 	.word	0x00000004
        /*033c*/ 	.word	0x00038800
        /*0340*/ 	.short	0x010a
        /*0342*/ 	.byte	0x3f
	.zero		1


	//   ....[30]....
        /*0344*/ 	.word	0x00009c40
        /*0348*/ 	.word	0x00000003
        /*034c*/ 	.word	0x00038810
        /*0350*/ 	.short	0x010a
        /*0352*/ 	.byte	0x3f
	.zero		1


	//   ....[31]....
        /*0354*/ 	.word	0x00009c90
        /*0358*/ 	.word	0x00000003
        /*035c*/ 	.word	0x00038830
        /*0360*/ 	.short	0x010a
        /*0362*/ 	.byte	0x3f
	.zero		1


	//   ....[32]....
        /*0364*/ 	.word	0x00009ce0
        /*0368*/ 	.word	0x00000014
        /*036c*/ 	.word	0x00038820
        /*0370*/ 	.short	0x010a
        /*0372*/ 	.byte	0x3f
	.zero		1


	//   ....[33]....
        /*0374*/ 	.word	0x00009d30
        /*0378*/ 	.word	0x00000014
        /*037c*/ 	.word	0x00038840
        /*0380*/ 	.short	0x010a
        /*0382*/ 	.byte	0x3f
	.zero		1


	//   ....[34]....
        /*0384*/ 	.word	0x00009d80
        /*0388*/ 	.word	0x00000014
        /*038c*/ 	.word	0x00038828
        /*0390*/ 	.short	0x010a
        /*0392*/ 	.byte	0x3f
	.zero		1


	//   ....[35]....
        /*0394*/ 	.word	0x00009dd0
        /*0398*/ 	.word	0x00000014
        /*039c*/ 	.word	0x00038848
        /*03a0*/ 	.short	0x010a
        /*03a2*/ 	.byte	0x3f
	.zero		1


	//   ....[36]....
        /*03a4*/ 	.word	0x00009e30
        /*03a8*/ 	.word	0x00000014
        /*03ac*/ 	.word	0x00038820
        /*03b0*/ 	.short	0x010a
        /*03b2*/ 	.byte	0x3f
	.zero		1


	//   ....[37]....
        /*03b4*/ 	.word	0x00009e80
        /*03b8*/ 	.word	0x00000014
        /*03bc*/ 	.word	0x00038840
        /*03c0*/ 	.short	0x010a
        /*03c2*/ 	.byte	0x3f
	.zero		1


	//   ....[38]....
        /*03c4*/ 	.word	0x00009ed0
        /*03c8*/ 	.word	0x00000014
        /*03cc*/ 	.word	0x00038828
        /*03d0*/ 	.short	0x010a
        /*03d2*/ 	.byte	0x3f
	.zero		1


	//   ....[39]....
        /*03d4*/ 	.word	0x00009f20
        /*03d8*/ 	.word	0x00000004
        /*03dc*/ 	.word	0x00038840
        /*03e0*/ 	.short	0x010a
        /*03e2*/ 	.byte	0x3f
	.zero		1


	//   ....[40]....
        /*03e4*/ 	.word	0x0000a000
        /*03e8*/ 	.word	0x00000007
        /*03ec*/ 	.word	0x00000000
        /*03f0*/ 	.short	0x010a
        /*03f2*/ 	.byte	0x3f
	.zero		1


	//   ....[41]....
        /*03f4*/ 	.word	0x0000a050
        /*03f8*/ 	.word	0x00000003
        /*03fc*/ 	.word	0x00000000
        /*0400*/ 	.short	0x010a
        /*0402*/ 	.byte	0x3f
	.zero		1


	//   ....[42]....
        /*0404*/ 	.word	0x0000a0a0
        /*0408*/ 	.word	0x00000005
        /*040c*/ 	.word	0x00000000
        /*0410*/ 	.short	0x010a
        /*0412*/ 	.byte	0x3f
	.zero		1


	//----- nvinfo : EIATTR_NUM_MBARRIERS
	.align		4
.L_1030:
        /*0414*/ 	.byte	0x03, 0x38
        /*0416*/ 	.short	0x0009


	//----- nvinfo : EIATTR_EXIT_INSTR_OFFSETS
	.align		4
        /*0418*/ 	.byte	0x04, 0x1c
        /*041a*/ 	.short	(.L_1032 - .L_1031)


	//   ....[0]....
.L_1031:
        /*041c*/ 	.word	0x00009b40


	//----- nvinfo : EIATTR_MAX_THREADS
	.align		4
.L_1032:
        /*0420*/ 	.byte	0x04, 0x05
        /*0422*/ 	.short	(.L_1034 - .L_1033)
.L_1033:
        /*0424*/ 	.word	0x00000180
        /*0428*/ 	.word	0x00000001
        /*042c*/ 	.word	0x00000001


	//----- nvinfo : EIATTR_CRS_STACK_SIZE
	.align		4
.L_1034:
        /*0430*/ 	.byte	0x04, 0x1e
        /*0432*/ 	.short	(.L_1036 - .L_1035)
.L_1035:
        /*0434*/ 	.word	0x00000000


	//----- nvinfo : EIATTR_CBANK_PARAM_SIZE
	.align		4
.L_1036:
        /*0438*/ 	.byte	0x03, 0x19
        /*043a*/ 	.short	0x0970


	//----- nvinfo : EIATTR_PARAM_CBANK
	.align		4
        /*043c*/ 	.byte	0x04, 0x0a
        /*043e*/ 	.short	(.L_1038 - .L_1037)
	.align		4
.L_1037:
        /*0440*/ 	.word	index@(.nv.constant0._ZN7cutlass13device_kernelIN5flash11enable_sm90INS1_16FlashAttnBwdSm90INS1_25CollectiveMainloopBwdSm90ILi2ELi2ELi2EN4cute5tupleIJNS5_1CILi1EEES8_S8_EEENS6_IJNS7_ILi80EEENS7_ILi128EEESB_EEENS_10bfloat16_tEfNS_4arch4Sm90ELb0ELb0ELb0ELb0ELb0ELb1ELb0ELb1ELi2ELi1ELi2ELi1ELb0EEENS1_21CollectiveEpilogueBwdISC_SD_SF_Li256ELb0ELb0ELi1EEENS1_19SingleTileSchedulerILb0ELb0ELb0ELi128EEEEEEEEEvNT_6ParamsE)
        /*0444*/ 	.short	0x0210
        /*0446*/ 	.short	0x0970


	//----- nvinfo : EIATTR_SW_WAR
	.align		4
.L_1038:
        /*0448*/ 	.byte	0x04, 0x36
        /*044a*/ 	.short	(.L_1040 - .L_1039)
.L_1039:
        /*044c*/ 	.word	0x00000008
.L_1040:


//--------------------- .nv.info._ZN7cutlass13device_kernelIN5flash11enable_sm90INS1_16FlashAttnBwdSm90INS1_25CollectiveMainloopBwdSm90ILi2ELi2ELi2EN4cute5tupleIJNS5_1CILi1EEES8_S8_EEENS6_IJNS7_ILi80EEENS7_ILi128EEESB_EEENS_10bfloat16_tEfNS_4arch4Sm90ELb0ELb0ELb0ELb0ELb1ELb1ELb0ELb1ELi2ELi1ELi2ELi1ELb0EEENS1_21CollectiveEpilogueBwdISC_SD_SF_Li256ELb0ELb0ELi1EEENS1_19SingleTileSchedulerILb0ELb0ELb0ELi128EEEEEEEEEvNT_6ParamsE --------------------------
	.section	.nv.info._ZN7cutlass13device_kernelIN5flash11enable_sm90INS1_16FlashAttnBwdSm90INS1_25CollectiveMainloopBwdSm90ILi2ELi2ELi2EN4cute5tupleIJNS5_1CILi1EEES8_S8_EEENS6_IJNS7_ILi80EEENS7_ILi128EEESB_EEENS_10bfloat16_tEfNS_4arch4Sm90ELb0ELb0ELb0ELb0ELb1ELb1ELb0ELb1ELi2ELi1ELi2ELi1ELb0EEENS1_21CollectiveEpilogueBwdISC_SD_SF_Li256ELb0ELb0ELi1EEENS1_19SingleTileSchedulerILb0ELb0ELb0ELi128EEEEEEEEEvNT_6ParamsE,"",@"SHT_CUDA_INFO"
	.sectionflags	@""
	.align	4


	//----- nvinfo : EIATTR_CUDA_API_VERSION
	.align		4
        /*0000*/ 	.byte	0x04, 0x37
        /*0002*/ 	.short	(.L_1042 - .L_1041)
.L_1041:
        /*0004*/ 	.word	0x00000082


	//----- nvinfo : EIATTR_KPARAM_INFO
	.align		4
.L_1042:
        /*0008*/ 	.byte	0x04, 0x17
        /*000a*/ 	.short	(.L_1044 - .L_1043)
.L_1043:
        /*000c*/ 	.word	0x00000000
        /*0010*/ 	.short	0x0000
        /*0012*/ 	.short	0x0070
        /*0014*/ 	.byte	0x00, 0xf0, 0x01, 0x24


	//----- nvinfo : EIATTR_SPARSE_MMA_MASK
	.align		4
.L_1044:
        /*0018*/ 	.byte	0x03, 0x50
        /*001a*/ 	.short	0x0000


	//----- nvinfo : EIATTR_MAXREG_COUNT
	.align		4
        /*001c*/ 	.byte	0x03, 0x1b
        /*001e*/ 	.short	0x00a8


	//----- nvinfo : EIATTR_NUM_BARRIERS
	.align		4
        /*0020*/ 	.byte	0x02, 0x4c
        /*0022*/ 	.byte	0x10
	.zero		1


	//----- nvinfo : EIATTR_EXTERNS
	.align		4
        /*0024*/ 	.byte	0x04, 0x0f
        /*0026*/ 	.short	(.L_1046 - .L_1045)


	//   ....[0]....
	.align		4
.L_1045:
        /*0028*/ 	.word	index@(__assertfail)


	//----- nvinfo : EIATTR_ANNOTATIONS
	.align		4
.L_1046:
        /*002c*/ 	.byte	0x04, 0x55
        /*002e*/ 	.short	(.L_1048 - .L_1047)


	//   ....[0]....
.L_1047:
        /* <DEDUP_REMOVED lines=12> */


	//----- nvinfo : EIATTR_MERCURY_ISA_VERSION
	.align		4
.L_1048:
        /*00d8*/ 	.byte	0x03, 0x5f
        /*00da*/ 	.short	0x0101


	//----- nvinfo : EIATTR_INT_WARP_WIDE_INSTR_OFFSETS
	.align		4
        /*00dc*/ 	.byte	0x04, 0x31
        /*00de*/ 	.short	(.L_1050 - .L_1049)


	//   ....[0]....
.L_1049:
        /*00e0*/ 	.word	0x000001e0


	//   ....[1]....
        /*00e4*/ 	.word	0x000002a0


	//   ....[2]....
        /*00e8*/ 	.word	0x00007b60


	//   ....[3]....
        /*00ec*/ 	.word	0x00007fd0


	//   ....[4]....
        /*00f0*/ 	.word	0x000085a0


	//----- nvinfo : EIATTR_COOP_GROUP_MASK_REGIDS
	.align		4
.L_1050:
        /*00f4*/ 	.byte	0x04, 0x29
        /*00f6*/ 	.short	(.L_1052 - .L_1051)


	//   ....[0]....
.L_1051:
        /*00f8*/ 	.word	0xffffffff


	//   ....[1]....
        /*00fc*/ 	.word	0xffffffff


	//   ....[2]....
        /*0100*/ 	.word	0xffffffff


	//   ....[3]....
        /*0104*/ 	.word	0xffffffff


	//   ....[4]....
        /*0108*/ 	.word	0xffffffff


	//   ....[5]....
        /*010c*/ 	.word	0xffffffff


	//   ....[6]....
        /*0110*/ 	.word	0xffffffff


	//   ....[7]....
        /*0114*/ 	.word	0xffffffff


	//   ....[8]....
        /*0118*/ 	.word	0xffffffff


	//   ....[9]....
        /*011c*/ 	.word	0xffffffff


	//   ....[10]....
        /*0120*/ 	.word	0xffffffff


	//   ....[11]....
        /*0124*/ 	.word	0xffffffff


	//   ....[12]....
        /*0128*/ 	.word	0xffffffff


	//   ....[13]....
        /*012c*/ 	.word	0xffffffff


	//   ....[14]....
        /*0130*/ 	.word	0x0500000f


	//   ....[15]....
        /*0134*/ 	.word	0x0500000f


	//   ....[16]....
        /*0138*/ 	.word	0x0500000f


	//   ....[17]....
        /*013c*/ 	.word	0x0500000f


	//----- nvinfo : EIATTR_COOP_GROUP_INSTR_OFFSETS
	.align		4
.L_1052:
        /*0140*/ 	.byte	0x04, 0x28
        /*0142*/ 	.short	(.L_1054 - .L_1053)


	//   ....[0]....
.L_1053:
        /*0144*/ 	.word	0x00000060


	//   ....[1]....
        /*0148*/ 	.word	0x000001f0


	//   ....[2]....
        /*014c*/ 	.word	0x00000280


	//   ....[3]....
        /*0150*/ 	.word	0x00000400


	//   ....[4]....
        /*0154*/ 	.word	0x00000650


	//   ....[5]....
        /*0158*/ 	.word	0x00000bb0


	//   ....[6]....
        /*015c*/ 	.word	0x00006be0


	//   ....[7]....
        /*0160*/ 	.word	0x000072f0


	//   ....[8]....
        /*0164*/ 	.word	0x00007800


	//   ....[9]....
        /*0168*/ 	.word	0x00007a90


	//   ....[10]....
        /*016c*/ 	.word	0x00007cd0


	//   ....[11]....
        /*0170*/ 	.word	0x00007f00


	//   ....[12]....
        /*0174*/ 	.word	0x000081b0


	//   ....[13]....
        /*0178*/ 	.word	0x000084e0


	//   ....[14]....
        /*017c*/ 	.word	0x0000a3b0


	//   ....[15]....
        /*0180*/ 	.word	0x0000a530


	//   ....[16]....
        /*0184*/ 	.word	0x0000a5a0


	//   ....[17]....
        /*0188*/ 	.word	0x0000a610


	//----- nvinfo : EIATTR_REG_RECONFIG
	.align		4
.L_1054:
        /*018c*/ 	.byte	0x01, 0x54
	.zero		2


	//----- nvinfo : EIATTR_SYSCALL_OFFSETS
	.align		4
        /*0190*/ 	.byte	0x04, 0x46
        /*0192*/ 	.short	(.L_1056 - .L_1055)


	//   ....[0]....
.L_1055:
        /*0194*/ 	.word	0x000007e0


	//   ....[1]....
        /*0198*/ 	.word	0x000008d0


	//   ....[2]....
        /*019c*/ 	.word	0x00000a40


	//   ....[3]....
        /*01a0*/ 	.word	0x00000b30


	//   ....[4]....
        /*01a4*/ 	.word	0x00006550


	//   ....[5]....
        /*01a8*/ 	.word	0x00006680


	//   ....[6]....
        /*01ac*/ 	.word	0x000067a0


	//   ....[7]....
        /*01b0*/ 	.word	0x000068c0


	//----- nvinfo : EIATTR_MBARRIER_INSTR_OFFSETS
	.align		4
.L_1056:
        /*01b4*/ 	.byte	0x04, 0x39
        /*01b6*/ 	.short	(.L_1058 - .L_1057)


	//   ....[0]....
.L_1057:
        /*01b8*/ 	.word	0x000002c0
        /*01bc*/ 	.word	0x000000ff
        /*01c0*/ 	.word	0x00038800
        /*01c4*/ 	.short	0x0100
        /*01c6*/ 	.byte	0x06
	.zero		1


	//   ....[1]....
        /*01c8*/ 	.word	0x000003b0
        /*01cc*/ 	.word	0x000000ff
        /*01d0*/ 	.word	0x00038810
        /*01d4*/ 	.short	0x0100
        /*01d6*/ 	.byte	0x08
	.zero		1


	//   ....[2]....
        /*01d8*/ 	.word	0x000003c0
        /*01dc*/ 	.word	0x000000ff
        /*01e0*/ 	.word	0x00038820
        /*01e4*/ 	.short	0x0100
        /*01e6*/ 	.byte	0x08
	.zero		1


	//   ....[3]....
        /*01e8*/ 	.word	0x000003d0
        /*01ec*/ 	.word	0x000000ff
        /*01f0*/ 	.word	0x00038818
        /*01f4*/ 	.short	0x0100
        /*01f6*/ 	.byte	0x08
	.zero		1


	//   ....[4]....
        /*01f8*/ 	.word	0x000003e0
        /*01fc*/ 	.word	0x000000ff
        /*0200*/ 	.word	0x00038828
        /*0204*/ 	.short	0x0100
        /*0206*/ 	.byte	0x08
	.zero		1


	//   ....[5]....
        /*0208*/ 	.word	0x00000510
        /*020c*/ 	.word	0x000000ff
        /*0210*/ 	.word	0x00038830
        /*0214*/ 	.short	0x0100
        /*0216*/ 	.byte	0x08
	.zero		1


	//   ....[6]....
        /*0218*/ 	.word	0x00000520
        /*021c*/ 	.word	0x000000ff
        /*0220*/ 	.word	0x00038840
        /*0224*/ 	.short	0x0100
        /*0226*/ 	.byte	0x08
	.zero		1


	//   ....[7]....
        /*0228*/ 	.word	0x00000530
        /*022c*/ 	.word	0x000000ff
        /*0230*/ 	.word	0x00038838
        /*0234*/ 	.short	0x0100
        /*0236*/ 	.byte	0x08
	.zero		1


	//   ....[8]....
        /*0238*/ 	.word	0x00000540
        /*023c*/ 	.word	0x000000ff
        /*0240*/ 	.word	0x00038848
        /*0244*/ 	.short	0x0100
        /*0246*/ 	.byte	0x08
	.zero		1


	//   ....[9]....
        /*0248*/ 	.word	0x00000be0
        /*024c*/ 	.word	0x00000010
        /*0250*/ 	.word	0x00038800
        /*0254*/ 	.short	0x010a
        /*0256*/ 	.byte	0x3f
	.zero		1


	//   ....[10]....
        /*0258*/ 	.word	0x00000c90
        /*025c*/ 	.word	0x00000010
        /*0260*/ 	.word	0x00038800
        /*0264*/ 	.short	0x010a
        /*0266*/ 	.byte	0x3f
	.zero		1


	//   ....[11]....
        /*0268*/ 	.word	0x000014e0
        /*026c*/ 	.word	0x00000003
        /*0270*/ 	.word	0x00038810
        /*0274*/ 	.short	0x010a
        /*0276*/ 	.byte	0x3f
	.zero		1


	//   ....[12]....
        /*0278*/ 	.word	0x00001520
        /*027c*/ 	.word	0x00000003
        /*0280*/ 	.word	0x00038810
        /*0284*/ 	.short	0x010a
        /*0286*/ 	.byte	0x3f
	.zero		1


	//   ....[13]....
        /*0288*/ 	.word	0x00002720
        /*028c*/ 	.word	0x00000003
        /*0290*/ 	.word	0x00038830
        /*0294*/ 	.short	0x010a
        /*0296*/ 	.byte	0x3f
	.zero		1


	//   ....[14]....
        /*0298*/ 	.word	0x000027a0
        /*029c*/ 	.word	0x00000003
        /*02a0*/ 	.word	0x00038830
        /*02a4*/ 	.short	0x010a
        /*02a6*/ 	.byte	0x3f
	.zero		1


	//   ....[15]....
        /*02a8*/ 	.word	0x00005c30
        /*02ac*/ 	.word	0x00000004
        /*02b0*/ 	.word	0x00000000
        /*02b4*/ 	.short	0x0101
        /*02b6*/ 	.byte	0x3f
	.zero		1


	//   ....[16]....
        /*02b8*/ 	.word	0x00005fb0
        /*02bc*/ 	.word	0x00000003
        /*02c0*/ 	.word	0x00000000
        /*02c4*/ 	.short	0x0101
        /*02c6*/ 	.byte	0x3f
	.zero		1


	//   ....[17]....
        /*02c8*/ 	.word	0x00008950
        /*02cc*/ 	.word	0x00000014
        /*02d0*/ 	.word	0x00038820
        /*02d4*/ 	.short	0x010a
        /*02d6*/ 	.byte	0x3f
	.zero		1


	//   ....[18]....
        /*02d8*/ 	.word	0x00008f60
        /*02dc*/ 	.word	0x00000014
        /*02e0*/ 	.word	0x00038840
        /*02e4*/ 	.short	0x010a
        /*02e6*/ 	.byte	0x3f
	.zero		1


	//   ....[19]....
        /*02e8*/ 	.word	0x00009200
        /*02ec*/ 	.word	0x00000014
        /*02f0*/ 	.word	0x00038828
        /*02f4*/ 	.short	0x010a
        /*02f6*/ 	.byte	0x3f
	.zero		1


	//   ....[20]....
        /*02f8*/ 	.word	0x00009410
        /*02fc*/ 	.word	0x00000014
        /*0300*/ 	.word	0x00038848
        /*0304*/ 	.short	0x010a
        /*0306*/ 	.byte	0x3f
	.zero		1


	//   ....[21]....
        /*0308*/ 	.word	0x00009690
        /*030c*/ 	.word	0x00000014
        /*0310*/ 	.word	0x00038820
        /*0314*/ 	.short	0x010a
        /*0316*/ 	.byte	0x3f
	.zero		1


	//   ....[22]....
        /*0318*/ 	.word	0x00009900
        /*031c*/ 	.word	0x00000014
        /*0320*/ 	.word	0x00038840
        /*0324*/ 	.short	0x010a
        /*0326*/ 	.byte	0x3f
	.zero		1


	//   ....[23]....
        /*0328*/ 	.word	0x00009b70
        /*032c*/ 	.word	0x00000014
        /*0330*/ 	.word	0x00038828
        /*0334*/ 	.short	0x010a
        /*0336*/ 	.byte	0x3f
	.zero		1


	//   ....[24]....
        /*0338*/ 	.word	0x00009dc0
        /*033c*/ 	.word	0x00000004
        /*0340*/ 	.word	0x00038840
        /*0344*/ 	.short	0x010a
        /*0346*/ 	.byte	0x3f
	.zero		1


	//   ....[25]....
        /*0348*/ 	.word	0x0000a230
        /*034c*/ 	.word	0x00000007
        /*0350*/ 	.word	0x00000000
        /*0354*/ 	.short	0x010a
        /*0356*/ 	.byte	0x3f
	.zero		1


	//   ....[26]....
        /*0358*/ 	.word	0x0000a280
        /*035c*/ 	.word	0x00000003
        /*0360*/ 	.word	0x00000000
        /*0364*/ 	.short	0x010a
        /*0366*/ 	.byte	0x3f
	.zero		1


	//   ....[27]....
        /*0368*/ 	.word	0x0000a2e0
        /*036c*/ 	.word	0x00000005
        /*0370*/ 	.word	0x00000000
        /*0374*/ 	.short	0x010a
        /*0376*/ 	.byte	0x3f
	.zero		1


	//   ....[28]....
        /*0378*/ 	.word	0x0000a310
        /*037c*/ 	.word	0x00000003
        /*0380*/ 	.word	0x00000000
        /*0384*/ 	.short	0x010a
        /*0386*/ 	.byte	0x3f
	.zero		1


	//   ....[29]....
        /*0388*/ 	.word	0x0000a410
        /*038c*/ 	.word	0x00000004
        /*0390*/ 	.word	0x00038800
        /*0394*/ 	.short	0x010a
        /*0396*/ 	.byte	0x3f
	.zero		1


	//   ....[30]....
        /*0398*/ 	.word	0x0000a460
        /*039c*/ 	.word	0x00000003
        /*03a0*/ 	.word	0x00038810
        /*03a4*/ 	.short	0x010a
        /*03a6*/ 	.byte	0x3f
	.zero		1


	//   ....[31]....
        /*03a8*/ 	.word	0x0000a4b0
        /*03ac*/ 	.word	0x00000003
        /*03b0*/ 	.word	0x00038830
        /*03b4*/ 	.short	0x010a
        /*03b6*/ 	.byte	0x3f
	.zero		1


	//   ....[32]....
        /*03b8*/ 	.word	0x0000a650
        /*03bc*/ 	.word	0x00000014
        /*03c0*/ 	.word	0x00038820
        /*03c4*/ 	.short	0x010a
        /*03c6*/ 	.byte	0x3f
	.zero		1


	//   ....[33]....
        /*03c8*/ 	.word	0x0000a6a0
        /*03cc*/ 	.word	0x00000014
        /*03d0*/ 	.word	0x00038840
        /*03d4*/ 	.short	0x010a
        /*03d6*/ 	.byte	0x3f
	.zero		1


	//   ....[34]....
        /*03d8*/ 	.word	0x0000a6f0
        /*03dc*/ 	.word	0x00000014
        /*03e0*/ 	.word	0x00038828
        /*03e4*/ 	.short	0x010a
        /*03e6*/ 	.byte	0x3f
	.zero		1


	//   ....[35]....
        /*03e8*/ 	.word	0x0000a740
        /*03ec*/ 	.word	0x00000014
        /*03f0*/ 	.word	0x00038848
        /*03f4*/ 	.short	0x010a
        /*03f6*/ 	.byte	0x3f
	.zero		1


	//   ....[36]....
        /*03f8*/ 	.word	0x0000a7a0
        /*03fc*/ 	.word	0x00000014
        /*0400*/ 	.word	0x00038820
        /*0404*/ 	.short	0x010a
        /*0406*/ 	.byte	0x3f
	.zero		1


	//   ....[37]....
        /*0408*/ 	.word	0x0000a7f0
        /*040c*/ 	.word	0x00000014
        /*0410*/ 	.word	0x00038840
        /*0414*/ 	.short	0x010a
        /*0416*/ 	.byte	0x3f
	.zero		1


	//   ....[38]....
        /*0418*/ 	.word	0x0000a840
        /*041c*/ 	.word	0x00000014
        /*0420*/ 	.word	0x00038828
        /*0424*/ 	.short	0x010a
        /*0426*/ 	.byte	0x3f
	.zero		1


	//   ....[39]....
        /*0428*/ 	.word	0x0000a890
        /*042c*/ 	.word	0x00000004
        /*0430*/ 	.word	0x00038840
        /*0434*/ 	.short	0x010a
        /*0436*/ 	.byte	0x3f
	.zero		1


	//   ....[40]....
        /*0438*/ 	.word	0x0000a970
        /*043c*/ 	.word	0x00000007
        /*0440*/ 	.word	0x00000000
        /*0444*/ 	.short	0x010a
        /*0446*/ 	.byte	0x3f
	.zero		1


	//   ....[41]....
        /*0448*/ 	.word	0x0000a9c0
        /*044c*/ 	.word	0x00000003
        /*0450*/ 	.word	0x00000000
        /*0454*/ 	.short	0x010a
        /*0456*/ 	.byte	0x3f
	.zero		1


	//   ....[42]....
        /*0458*/ 	.word	0x0000aa10
        /*045c*/ 	.word	0x00000005
        /*0460*/ 	.word	0x00000000
        /*0464*/ 	.short	0x010a
        /*0466*/ 	.byte	0x3f
	.zero		1


	//----- nvinfo : EIATTR_NUM_MBARRIERS
	.align		4
.L_1058:
        /*0468*/ 	.byte	0x03, 0x38
        /*046a*/ 	.short	0x0009


	//----- nvinfo : EIATTR_EXIT_INSTR_OFFSETS
	.align		4
        /*046c*/ 	.byte	0x04, 0x1c
        /*046e*/ 	.short	(.L_1060 - .L_1059)


	//   ....[0]....
.L_1059:
        /*0470*/ 	.word	0x0000a360


	//----- nvinfo : EIATTR_MAX_THREADS
	.align		4
.L_1060:
        /*0474*/ 	.byte	0x04, 0x05
        /*0476*/ 	.short	(.L_1062 - .L_1061)
.L_1061:
        /*0478*/ 	.word	0x00000180
        /*047c*/ 	.word	0x00000001
        /*0480*/ 	.word	0x00000001


	//----- nvinfo : EIATTR_CRS_STACK_SIZE
	.align		4
.L_1062:
        /*0484*/ 	.byte	0x04, 0x1e
        /*0486*/ 	.short	(.L_1064 - .L_1063)
.L_1063:
        /*0488*/ 	.word	0x00000000


	//----- nvinfo : EIATTR_CBANK_PARAM_SIZE
	.align		4
.L_1064:
        /*048c*/ 	.byte	0x03, 0x19
        /*048e*/ 	.short	0x0970


	//----- nvinfo : EIATTR_PARAM_CBANK
	.align		4
        /*0490*/ 	.byte	0x04, 0x0a
        /*0492*/ 	.short	(.L_1066 - .L_1065)
	.align		4
.L_1065:
        /*0494*/ 	.word	index@(.nv.constant0._ZN7cutlass13device_kernelIN5flash11enable_sm90INS1_16FlashAttnBwdSm90INS1_25CollectiveMainloopBwdSm90ILi2ELi2ELi2EN4cute5tupleIJNS5_1CILi1EEES8_S8_EEENS6_IJNS7_ILi80EEENS7_ILi128EEESB_EEENS_10bfloat16_tEfNS_4arch4Sm90ELb0ELb0ELb0ELb0ELb1ELb1ELb0ELb1ELi2ELi1ELi2ELi1ELb0EEENS1_21CollectiveEpilogueBwdISC_SD_SF_Li256ELb0ELb0ELi1EEENS1_19SingleTileSchedulerILb0ELb0ELb0ELi128EEEEEEEEEvNT_6ParamsE)
        /*0498*/ 	.short	0x0210
        /*049a*/ 	.short	0x0970


	//----- nvinfo : EIATTR_SW_WAR
	.align		4
.L_1066:
        /*049c*/ 	.byte	0x04, 0x36
        /*049e*/ 	.short	(.L_1068 - .L_1067)
.L_1067:
        /*04a0*/ 	.word	0x00000008
.L_1068:


//--------------------- .nv.info._ZN7cutlass13device_kernelIN5flash11enable_sm90INS1_16FlashAttnBwdSm90INS1_25CollectiveMainloopBwdSm90ILi2ELi2ELi2EN4cute5tupleIJNS5_1CILi1EEES8_S8_EEENS6_IJNS7_ILi80EEENS7_ILi128EEESB_EEENS_10bfloat16_tEfNS_4arch4Sm90ELb0ELb0ELb0ELb0ELb0ELb1ELb0ELb1ELi2ELi1ELi2ELi1ELb0EEENS1_24CollectiveEpilogueBwdGQAISC_fSF_Li256ELb0ELb0EEENS1_19SingleTileSchedulerILb0ELb0ELb0ELi128EEEEEEEEEvNT_6ParamsE --------------------------
	.section	.nv.info._ZN7cutlass13device_kernelIN5flash11enable_sm90INS1_16FlashAttnBwdSm90INS1_25CollectiveMainloopBwdSm90ILi2ELi2ELi2EN4cute5tupleIJNS5_1CILi1EEES8_S8_EEENS6_IJNS7_ILi80EEENS7_ILi128EEESB_EEENS_10bfloat16_tEfNS_4arch4Sm90ELb0ELb0ELb0ELb0ELb0ELb1ELb0ELb1ELi2ELi1ELi2ELi1ELb0EEENS1_24CollectiveEpilogueBwdGQAISC_fSF_Li256ELb0ELb0EEENS1_19SingleTileSchedulerILb0ELb0ELb0ELi128EEEEEEEEEvNT_6ParamsE,"",@"SHT_CUDA_INFO"
	.sectionflags	@""
	.align	4


	//----- nvinfo : EIATTR_CUDA_API_VERSION
	.align		4
        /*0000*/ 	.byte	0x04, 0x37
        /*0002*/ 	.short	(.L_1070 - .L_1069)
.L_1069:
        /*0004*/ 	.word	0x00000082


	//----- nvinfo : EIATTR_KPARAM_INFO
	.align		4
.L_1070:
        /*0008*/ 	.byte	0x04, 0x17
        /*000a*/ 	.short	(.L_1072 - .L_1071)
.L_1071:
        /*000c*/ 	.word	0x00000000
        /*0010*/ 	.short	0x0000
        /*0012*/ 	.short	0x0070
        /*0014*/ 	.byte	0x00, 0xf0, 0x01, 0x1a


	//----- nvinfo : EIATTR_SPARSE_MMA_MASK
	.align		4
.L_1072:
        /*0018*/ 	.byte	0x03, 0x50
        /*001a*/ 	.short	0x0000


	//----- nvinfo : EIATTR_MAXREG_COUNT
	.align		4
        /*001c*/ 	.byte	0x03, 0x1b
        /*001e*/ 	.short	0x00a8


	//----- nvinfo : EIATTR_NUM_BARRIERS
	.align		4
        /*0020*/ 	.byte	0x02, 0x4c
        /*0022*/ 	.byte	0x10
	.zero		1


	//----- nvinfo : EIATTR_EXTERNS
	.align		4
        /*0024*/ 	.byte	0x04, 0x0f
        /*0026*/ 	.short	(.L_1074 - .L_1073)


	//   ....[0]....
	.align		4
.L_1073:
        /*0028*/ 	.word	index@(__assertfail)


	//----- nvinfo : EIATTR_ANNOTATIONS
	.align		4
.L_1074:
        /*002c*/ 	.byte	0x04, 0x55
        /*002e*/ 	.short	(.L_1076 - .L_1075)


	//   ....[0]....
.L_1075:
        /* <DEDUP_REMOVED lines=12> */


	//----- nvinfo : EIATTR_MERCURY_ISA_VERSION
	.align		4
.L_1076:
        /*00d8*/ 	.byte	0x03, 0x5f
        /*00da*/ 	.short	0x0101


	//----- nvinfo : EIATTR_INT_WARP_WIDE_INSTR_OFFSETS
	.align		4
        /*00dc*/ 	.byte	0x04, 0x31
        /*00de*/ 	.short	(.L_1078 - .L_1077)


	//   ....[0]....
.L_1077:
        /*00e0*/ 	.word	0x00000180


	//   ....[1]....
        /*00e4*/ 	.word	0x00000240


	//----- nvinfo : EIATTR_COOP_GROUP_MASK_REGIDS
	.align		4
.L_1078:
        /*00e8*/ 	.byte	0x04, 0x29
        /*00ea*/ 	.short	(.L_1080 - .L_1079)


	//   ....[0]....
.L_1079:
        /*00ec*/ 	.word	0xffffffff


	//   ....[1]....
        /*00f0*/ 	.word	0xffffffff


	//   ....[2]....
        /*00f4*/ 	.word	0xffffffff


	//   ....[3]....
        /*00f8*/ 	.word	0xffffffff


	//   ....[4]....
        /*00fc*/ 	.word	0xffffffff


	//   ....[5]....
        /*0100*/ 	.word	0xffffffff


	//   ....[6]....
        /*0104*/ 	.word	0xffffffff


	//   ....[7]....
        /*0108*/ 	.word	0x0500000f


	//----- nvinfo : EIATTR_COOP_GROUP_INSTR_OFFSETS
	.align		4
.L_1080:
        /*010c*/ 	.byte	0x04, 0x28
        /*010e*/ 	.short	(.L_1082 - .L_1081)


	//   ....[0]....
.L_1081:
        /*0110*/ 	.word	0x00000060


	//   ....[1]....
        /*0114*/ 	.word	0x00000190


	//   ....[2]....
        /*0118*/ 	.word	0x00000220


	//   ....[3]....
        /*011c*/ 	.word	0x000003a0


	//   ....[4]....
        /*0120*/ 	.word	0x000005f0


	//   ....[5]....
        /*0124*/ 	.word	0x00000b50


	//   ....[6]....
        /*0128*/ 	.word	0x00007150


	//   ....[7]....
        /*012c*/ 	.word	0x00009a00


	//----- nvinfo : EIATTR_REG_RECONFIG
	.align		4
.L_1082:
        /*0130*/ 	.byte	0x01, 0x54
	.zero		2


	//----- nvinfo : EIATTR_SYSCALL_OFFSETS
	.align		4
        /*0134*/ 	.byte	0x04, 0x46
        /*0136*/ 	.short	(.L_1084 - .L_1083)


	//   ....[0]....
.L_1083:
        /*0138*/ 	.word	0x00000780


	//   ....[1]....
        /*013c*/ 	.word	0x00000870


	//   ....[2]....
        /*0140*/ 	.word	0x000009e0


	//   ....[3]....
        /*0144*/ 	.word	0x00000ad0


	//----- nvinfo : EIATTR_MBARRIER_INSTR_OFFSETS
	.align		4
.L_1084:
        /*0148*/ 	.byte	0x04, 0x39
        /*014a*/ 	.short	(.L_1086 - .L_1085)


	//   ....[0]....
.L_1085:
        /*014c*/ 	.word	0x00000260
        /*0150*/ 	.word	0x000000ff
        /*0154*/ 	.word	0x00038800
        /*0158*/ 	.short	0x0100
        /*015a*/ 	.byte	0x06
	.zero		1


	//   ....[1]....
        /*015c*/ 	.word	0x00000350
        /*0160*/ 	.word	0x000000ff
        /*0164*/ 	.word	0x00038810
        /*0168*/ 	.short	0x0100
        /*016a*/ 	.byte	0x08
	.zero		1


	//   ....[2]....
        /*016c*/ 	.word	0x00000360
        /*0170*/ 	.word	0x000000ff
        /*0174*/ 	.word	0x00038820
        /*0178*/ 	.short	0x0100
        /*017a*/ 	.byte	0x08
	.zero		1


	//   ....[3]....
        /*017c*/ 	.word	0x00000370
        /*0180*/ 	.word	0x000000ff
        /*0184*/ 	.word	0x00038818
        /*0188*/ 	.short	0x0100
        /*018a*/ 	.byte	0x08
	.zero		1


	//   ....[4]....
        /*018c*/ 	.word	0x00000380
        /*0190*/ 	.word	0x000000ff
        /*0194*/ 	.word	0x00038828
        /*0198*/ 	.short	0x0100
        /*019a*/ 	.byte	0x08
	.zero		1


	//   ....[5]....
        /*019c*/ 	.word	0x000004b0
        /*01a0*/ 	.word	0x000000ff
        /*01a4*/ 	.word	0x00038830
        /*01a8*/ 	.short	0x0100
        /*01aa*/ 	.byte	0x08
	.zero		1


	//   ....[6]....
        /*01ac*/ 	.word	0x000004c0
        /*01b0*/ 	.word	0x000000ff
        /*01b4*/ 	.word	0x00038840
        /*01b8*/ 	.short	0x0100
        /*01ba*/ 	.byte	0x08
	.zero		1


	//   ....[7]....
        /*01bc*/ 	.word	0x000004d0
        /*01c0*/ 	.word	0x000000ff
        /*01c4*/ 	.word	0x00038838
        /*01c8*/ 	.short	0x0100
        /*01ca*/ 	.byte	0x08
	.zero		1


	//   ....[8]....
        /*01cc*/ 	.word	0x000004e0
        /*01d0*/ 	.word	0x000000ff
        /*01d4*/ 	.word	0x00038848
        /*01d8*/ 	.short	0x0100
        /*01da*/ 	.byte	0x08
	.zero		1


	//   ....[9]....
        /*01dc*/ 	.word	0x00000bb0
        /*01e0*/ 	.word	0x00000010
        /*01e4*/ 	.word	0x00038800
        /*01e8*/ 	.short	0x010a
        /*01ea*/ 	.byte	0x3f
	.zero		1


	//   ....[10]....
        /*01ec*/ 	.word	0x00000cf0
        /*01f0*/ 	.word	0x00000010
        /*01f4*/ 	.word	0x00038800
        /*01f8*/ 	.short	0x010a
        /*01fa*/ 	.byte	0x3f
	.zero		1


	//   ....[11]....
        /*01fc*/ 	.word	0x00001860
        /*0200*/ 	.word	0x00000002
        /*0204*/ 	.word	0x00038810
        /*0208*/ 	.short	0x010a
        /*020a*/ 	.byte	0x3f
	.zero		1


	//   ....[12]....
        /*020c*/ 	.word	0x000018a0
        /*0210*/ 	.word	0x00000002
        /*0214*/ 	.word	0x00038810
        /*0218*/ 	.short	0x010a
        /*021a*/ 	.byte	0x3f
	.zero		1


	//   ....[13]....
        /*021c*/ 	.word	0x00002aa0
        /*0220*/ 	.word	0x00000002
        /*0224*/ 	.word	0x00038830
        /*0228*/ 	.short	0x010a
        /*022a*/ 	.byte	0x3f
	.zero		1


	//   ....[14]....
        /*022c*/ 	.word	0x00002b20
        /*0230*/ 	.word	0x00000002
        /*0234*/ 	.word	0x00038830
        /*0238*/ 	.short	0x010a
        /*023a*/ 	.byte	0x3f
	.zero		1


	//   ....[15]....
        /*023c*/ 	.word	0x00005fc0
        /*0240*/ 	.word	0x00000003
        /*0244*/ 	.word	0x00000000
        /*0248*/ 	.short	0x0101
        /*024a*/ 	.byte	0x3f
	.zero		1


	//   ....[16]....
        /*024c*/ 	.word	0x000063a0
        /*0250*/ 	.word	0x00000002
        /*0254*/ 	.word	0x00000000
        /*0258*/ 	.short	0x0101
        /*025a*/ 	.byte	0x3f
	.zero		1


	//   ....[17]....
        /*025c*/ 	.word	0x00007f90
        /*0260*/ 	.word	0x00000014
        /*0264*/ 	.word	0x00038820
        /*0268*/ 	.short	0x010a
        /*026a*/ 	.byte	0x3f
	.zero		1


	//   ....[18]....
        /*026c*/ 	.word	0x000085a0
        /*0270*/ 	.word	0x00000014
        /*0274*/ 	.word	0x00038840
        /*0278*/ 	.short	0x010a
        /*027a*/ 	.byte	0x3f
	.zero		1


	//   ....[19]....
        /*027c*/ 	.word	0x00008840
        /*0280*/ 	.word	0x00000014
        /*0284*/ 	.word	0x00038828
        /*0288*/ 	.short	0x010a
        /*028a*/ 	.byte	0x3f
	.zero		1


	//   ....[20]....
        /*028c*/ 	.word	0x00008a50
        /*0290*/ 	.word	0x00000014
        /*0294*/ 	.word	0x00038848
        /*0298*/ 	.short	0x010a
        /*029a*/ 	.byte	0x3f
	.zero		1


	//   ....[21]....
        /*029c*/ 	.word	0x00008cd0
        /*02a0*/ 	.word	0x00000014
        /*02a4*/ 	.word	0x00038820
        /*02a8*/ 	.short	0x010a
        /*02aa*/ 	.byte	0x3f
	.zero		1


	//   ....[22]....
        /*02ac*/ 	.word	0x00008f40
        /*02b0*/ 	.word	0x00000014
        /*02b4*/ 	.word	0x00038840
        /*02b8*/ 	.short	0x010a
        /*02ba*/ 	.byte	0x3f
	.zero		1


	//   ....[23]....
        /*02bc*/ 	.word	0x000091b0
        /*02c0*/ 	.word	0x00000014
        /*02c4*/ 	.word	0x00038828
        /*02c8*/ 	.short	0x010a
        /*02ca*/ 	.byte	0x3f
	.zero		1


	//   ....[24]....
        /*02cc*/ 	.word	0x00009400
        /*02d0*/ 	.word	0x00000004
        /*02d4*/ 	.word	0x00038840
        /*02d8*/ 	.short	0x010a
        /*02da*/ 	.byte	0x3f
	.zero		1


	//   ....[25]....
        /*02dc*/ 	.word	0x00009870
        /*02e0*/ 	.word	0x00000007
        /*02e4*/ 	.word	0x00000000
        /*02e8*/ 	.short	0x010a
        /*02ea*/ 	.byte	0x3f
	.zero		1


	//   ....[26]....
        /*02ec*/ 	.word	0x000098c0
        /*02f0*/ 	.word	0x00000003
        /*02f4*/ 	.word	0x00000000
        /*02f8*/ 	.short	0x010a
        /*02fa*/ 	.byte	0x3f
	.zero		1


	//   ....[27]....
        /*02fc*/ 	.word	0x00009920
        /*0300*/ 	.word	0x00000005
        /*0304*/ 	.word	0x00000000
        /*0308*/ 	.short	0x010a
        /*030a*/ 	.byte	0x3f
	.zero		1


	//   ....[28]....
        /*030c*/ 	.word	0x00009950
        /*0310*/ 	.word	0x00000003
        /*0314*/ 	.word	0x00000000
        /*0318*/ 	.short	0x010a
        /*031a*/ 	.byte	0x3f
	.zero		1


	//   ....[29]....
        /*031c*/ 	.word	0x00009a60
        /*0320*/ 	.word	0x00000000
        /*0324*/ 	.word	0x00038800
        /*0328*/ 	.short	0x010a
        /*032a*/ 	.byte	0x3f
	.zero		1


	//   ....[30]....
        /*032c*/ 	.word	0x00009ab0
        /*0330*/ 	.word	0x00000002
        /*0334*/ 	.word	0x00038810
        /*0338*/ 	.short	0x010a
        /*033a*/ 	.byte	0x3f
	.zero		1


	//   ....[31]....
        /*033c*/ 	.word	0x00009b00
        /*0340*/ 	.word	0x00000002
        /*0344*/ 	.word	0x00038830
        /*0348*/ 	.short	0x010a
        /*034a*/ 	.byte	0x3f
	.zero		1


	//   ....[32]....
        /*034c*/ 	.word	0x00009b50
        /*0350*/ 	.word	0x00000014
        /*0354*/ 	.word	0x00038820
        /*0358*/ 	.short	0x010a
        /*035a*/ 	.byte	0x3f
	.zero		1


	//   ....[33]....
        /*035c*/ 	.word	0x00009ba0
        /*0360*/ 	.word	0x00000014
        /*0364*/ 	.word	0x00038840
        /*0368*/ 	.short	0x010a
        /*036a*/ 	.byte	0x3f
	.zero		1


	//   ....[34]....
        /*036c*/ 	.word	0x00009bf0
        /*0370*/ 	.word	0x00000014
        /*0374*/ 	.word	0x00038828
        /*0378*/ 	.short	0x010a
        /*037a*/ 	.byte	0x3f
	.zero		1


	//   ....[35]....
        /*037c*/ 	.word	0x00009c40
        /*0380*/ 	.word	0x00000014
        /*0384*/ 	.word	0x00038848
        /*0388*/ 	.short	0x010a
        /*038a*/ 	.byte	0x3f
	.zero		1


	//   ....[36]....
        /*038c*/ 	.word	0x00009ca0
        /*0390*/ 	.word	0x00000014
        /*0394*/ 	.word	0x00038820
        /*0398*/ 	.short	0x010a
        /*039a*/ 	.byte	0x3f
	.zero		1


	//   ....[37]....
        /*039c*/ 	.word	0x00009cf0
        /*03a0*/ 	.word	0x00000014
        /*03a4*/ 	.word	0x00038840
        /*03a8*/ 	.short	0x010a
        /*03aa*/ 	.byte	0x3f
	.zero		1


	//   ....[38]....
        /*03ac*/ 	.word	0x00009d40
        /*03b0*/ 	.word	0x00000014
        /*03b4*/ 	.word	0x00038828
        /*03b8*/ 	.short	0x010a
        /*03ba*/ 	.byte	0x3f
	.zero		1


	//   ....[39]....
        /*03bc*/ 	.word	0x00009d90
        /*03c0*/ 	.word	0x00000004
        /*03c4*/ 	.word	0x00038840
        /*03c8*/ 	.short	0x010a
        /*03ca*/ 	.byte	0x3f
	.zero		1


	//   ....[40]....
        /*03cc*/ 	.word	0x00009e70
        /*03d0*/ 	.word	0x00000007
        /*03d4*/ 	.word	0x00000000
        /*03d8*/ 	.short	0x010a
        /*03da*/ 	.byte	0x3f
	.zero		1


	//   ....[41]....
        /*03dc*/ 	.word	0x00009ec0
        /*03e0*/ 	.word	0x00000003
        /*03e4*/ 	.word	0x00000000
        /*03e8*/ 	.short	0x010a
        /*03ea*/ 	.byte	0x3f
	.zero		1


	//   ....[42]....
        /*03ec*/ 	.word	0x00009f10
        /*03f0*/ 	.word	0x00000005
        /*03f4*/ 	.word	0x00000000
        /*03f8*/ 	.short	0x010a
        /*03fa*/ 	.byte	0x3f
	.zero		1


	//----- nvinfo : EIATTR_NUM_MBARRIERS
	.align		4
.L_1086:
        /*03fc*/ 	.byte	0x03, 0x38
        /*03fe*/ 	.short	0x0009


	//----- nvinfo : EIATTR_EXIT_INSTR_OFFSETS
	.align		4
        /*0400*/ 	.byte	0x04, 0x1c
        /*0402*/ 	.short	(.L_1088 - .L_1087)


	//   ....[0]....
.L_1087:
        /*0404*/ 	.word	0x000099a0


	//----- nvinfo : EIATTR_MAX_THREADS
	.align		4
.L_1088:
        /*0408*/ 	.byte	0x04, 0x05
        /*040a*/ 	.short	(.L_1090 - .L_1089)
.L_1089:
        /*040c*/ 	.word	0x00000180
        /*0410*/ 	.word	0x00000001
        /*0414*/ 	.word	0x00000001


	//----- nvinfo : EIATTR_CRS_STACK_SIZE
	.align		4
.L_1090:
        /*0418*/ 	.byte	0x04, 0x1e
        /*041a*/ 	.short	(.L_1092 - .L_1091)
.L_1091:
        /*041c*/ 	.word	0x00000000


	//----- nvinfo : EIATTR_CBANK_PARAM_SIZE
	.align		4
.L_1092:
        /*0420*/ 	.byte	0x03, 0x19
        /*0422*/ 	.short	0x06f0


	//----- nvinfo : EIATTR_PARAM_CBANK
	.align		4
        /*0424*/ 	.byte	0x04, 0x0a
        /*0426*/ 	.short	(.L_1094 - .L_1093)
	.align		4
.L_1093:
        /*0428*/ 	.word	index@(.nv.constant0._ZN7cutlass13device_kernelIN5flash11enable_sm90INS1_16FlashAttnBwdSm90INS1_25CollectiveMainloopBwdSm90ILi2ELi2ELi2EN4cute5tupleIJNS5_1CILi1EEES8_S8_EEENS6_IJNS7_ILi80EEENS7_ILi128EEESB_EEENS_10bfloat16_tEfNS_4arch4Sm90ELb0ELb0ELb0ELb0ELb0ELb1ELb0ELb1ELi2ELi1ELi2ELi1ELb0EEENS1_24CollectiveEpilogueBwdGQAISC_fSF_Li256ELb0ELb0EEENS1_19SingleTileSchedulerILb0ELb0ELb0ELi128EEEEEEEEEvNT_6ParamsE)
        /*042c*/ 	.short	0x0210
        /*042e*/ 	.short	0x06f0


	//----- nvinfo : EIATTR_SW_WAR
	.align		4
.L_1094:
        /*0430*/ 	.byte	0x04, 0x36
        /*0432*/ 	.short	(.L_1096 - .L_1095)
.L_1095:
        /*0434*/ 	.word	0x00000008
.L_1096:


//--------------------- .nv.info._ZN7cutlass13device_kernelIN5flash11enable_sm90INS1_16FlashAttnBwdSm90INS1_25CollectiveMainloopBwdSm90ILi2ELi2ELi2EN4cute5tupleIJNS5_1CILi1EEES8_S8_EEENS6_IJNS7_ILi80EEENS7_ILi128EEESB_EEENS_10bfloat16_tEfNS_4arch4Sm90ELb0ELb0ELb0ELb0ELb1ELb1ELb0ELb1ELi2ELi1ELi2ELi1ELb0EEENS1_24CollectiveEpilogueBwdGQAISC_fSF_Li256ELb0ELb1EEENS1_19SingleTileSchedulerILb0ELb0ELb0ELi128EEEEEEEEEvNT_6ParamsE --------------------------
	.section	.nv.info._ZN7cutlass13device_kernelIN5flash11enable_sm90INS1_16FlashAttnBwdSm90INS1_25CollectiveMainloopBwdSm90ILi2ELi2ELi2EN4cute5tupleIJNS5_1CILi1EEES8_S8_EEENS6_IJNS7_ILi80EEENS7_ILi128EEESB_EEENS_10bfloat16_tEfNS_4arch4Sm90ELb0ELb0ELb0ELb0ELb1ELb1ELb0ELb1ELi2ELi1ELi2ELi1ELb0EEENS1_24CollectiveEpilogueBwdGQAISC_fSF_Li256ELb0ELb1EEENS1_19SingleTileSchedulerILb0ELb0ELb0ELi128EEEEEEEEEvNT_6ParamsE,"",@"SHT_CUDA_INFO"
	.sectionflags	@""
	.align	4


	//----- nvinfo : EIATTR_CUDA_API_VERSION
	.align		4
        /*0000*/ 	.byte	0x04, 0x37
        /*0002*/ 	.short	(.L_1098 - .L_1097)
.L_1097:
        /*0004*/ 	.word	0x00000082


	//----- nvinfo : EIATTR_KPARAM_INFO
	.align		4
.L_1098:
        /*0008*/ 	.byte	0x04, 0x17
        /*000a*/ 	.short	(.L_1100 - .L_1099)
.L_1099:
        /*000c*/ 	.word	0x00000000
        /*0010*/ 	.short	0x0000
        /*0012*/ 	.short	0x0070
        /*0014*/ 	.byte	0x00, 0xf0, 0x01, 0x1a


	//----- nvinfo : EIATTR_SPARSE_MMA_MASK
	.align		4
.L_1100:
        /*0018*/ 	.byte	0x03, 0x50
        /*001a*/ 	.short	0x0000


	//----- nvinfo : EIATTR_MAXREG_COUNT
	.align		4
        /*001c*/ 	.byte	0x03, 0x1b
        /*001e*/ 	.short	0x00a8


	//----- nvinfo : EIATTR_NUM_BARRIERS
	.align		4
        /*0020*/ 	.byte	0x02, 0x4c
        /*0022*/ 	.byte	0x10
	.zero		1


	//----- nvinfo : EIATTR_EXTERNS
	.align		4
        /*0024*/ 	.byte	0x04, 0x0f
        /*0026*/ 	.short	(.L_1102 - .L_1101)


	//   ....[0]....
	.align		4
.L_1101:
        /*0028*/ 	.word	index@(__assertfail)


	//----- nvinfo : EIATTR_ANNOTATIONS
	.align		4
.L_1102:
        /*002c*/ 	.byte	0x04, 0x55
        /*002e*/ 	.short	(.L_1104 - .L_1103)


	//   ....[0]....
.L_1103:
        /* <DEDUP_REMOVED lines=11> */


	//----- nvinfo : EIATTR_MERCURY_ISA_VERSION
	.align		4
.L_1104:
        /*00c8*/ 	.byte	0x03, 0x5f
        /*00ca*/ 	.short	0x0101


	//----- nvinfo : EIATTR_INT_WARP_WIDE_INSTR_OFFSETS
	.align		4
        /*00cc*/ 	.byte	0x04, 0x31
        /*00ce*/ 	.short	(.L_1106 - .L_1105)


	//   ....[0]....
.L_1105:
        /*00d0*/ 	.word	0x00000180


	//   ....[1]....
        /*00d4*/ 	.word	0x00000240


	//   ....[2]....
        /*00d8*/ 	.word	0x00007e20


	//   ....[3]....
        /*00dc*/ 	.word	0x00008290


	//   ....[4]....
        /*00e0*/ 	.word	0x00008860


	//----- nvinfo : EIATTR_COOP_GROUP_MASK_REGIDS
	.align		4
.L_1106:
        /*00e4*/ 	.byte	0x04, 0x29
        /*00e6*/ 	.short	(.L_1108 - .L_1107)


	//   ....[0]....
.L_1107:
        /*00e8*/ 	.word	0xffffffff


	//   ....[1]....
        /*00ec*/ 	.word	0xffffffff


	//   ....[2]....
        /*00f0*/ 	.word	0xffffffff


	//   ....[3]....
        /*00f4*/ 	.word	0xffffffff


	//   ....[4]....
        /*00f8*/ 	.word	0xffffffff


	//   ....[5]....
        /*00fc*/ 	.word	0xffffffff


	//   ....[6]....
        /*0100*/ 	.word	0xffffffff


	//   ....[7]....
        /*0104*/ 	.word	0xffffffff


	//   ....[8]....
        /*0108*/ 	.word	0xffffffff


	//   ....[9]....
        /*010c*/ 	.word	0xffffffff


	//   ....[10]....
        /*0110*/ 	.word	0xffffffff


	//   ....[11]....
        /*0114*/ 	.word	0xffffffff


	//   ....[12]....
        /*0118*/ 	.word	0xffffffff


	//   ....[13]....
        /*011c*/ 	.word	0xffffffff


	//   ....[14]....
        /*0120*/ 	.word	0xffffffff


	//   ....[15]....
        /*0124*/ 	.word	0xffffffff


	//   ....[16]....
        /*0128*/ 	.word	0xffffffff


	//   ....[17]....
        /*012c*/ 	.word	0x0500000f


	//   ....[18]....
        /*0130*/ 	.word	0x0500000f


	//   ....[19]....
        /*0134*/ 	.word	0x0500000f


	//   ....[20]....
        /*0138*/ 	.word	0x0500000f


	//   ....[21]....
        /*013c*/ 	.word	0x0500000f


	//   ....[22]....
        /*0140*/ 	.word	0x0500000f


	//----- nvinfo : EIATTR_COOP_GROUP_INSTR_OFFSETS
	.align		4
.L_1108:
        /*0144*/ 	.byte	0x04, 0x28
        /*0146*/ 	.short	(.L_1110 - .L_1109)


	//   ....[0]....
.L_1109:
        /*0148*/ 	.word	0x00000060


	//   ....[1]....
        /*014c*/ 	.word	0x00000190


	//   ....[2]....
        /*0150*/ 	.word	0x00000220


	//   ....[3]....
        /*0154*/ 	.word	0x000003a0


	//   ....[4]....
        /*0158*/ 	.word	0x00000600


	//   ....[5]....
        /*015c*/ 	.word	0x00000b60


	//   ....[6]....
        /*0160*/ 	.word	0x00006e30


	//   ....[7]....
        /*0164*/ 	.word	0x00007000


	//   ....[8]....
        /*0168*/ 	.word	0x000072d0


	//   ....[9]....
        /*016c*/ 	.word	0x000074a0


	//   ....[10]....
        /*0170*/ 	.word	0x000075c0


	//   ....[11]....
        /*0174*/ 	.word	0x00007ac0


	//   ....[12]....
        /*0178*/ 	.word	0x00007d50


	//   ....[13]....
        /*017c*/ 	.word	0x00007f90


	//   ....[14]....
        /*0180*/ 	.word	0x000081c0


	//   ....[15]....
        /*0184*/ 	.word	0x00008470


	//   ....[16]....
        /*0188*/ 	.word	0x000087a0


	//   ....[17]....
        /*018c*/ 	.word	0x0000a680


	//   ....[18]....
        /*0190*/ 	.word	0x0000a800


	//   ....[19]....
        /*0194*/ 	.word	0x0000a870


	//   ....[20]....
        /*0198*/ 	.word	0x0000a8e0


	//   ....[21]....
        /*019c*/ 	.word	0x0000a950


	//   ....[22]....
        /*01a0*/ 	.word	0x0000a9c0


	//----- nvinfo : EIATTR_REG_RECONFIG
	.align		4
.L_1110:
        /*01a4*/ 	.byte	0x01, 0x54
	.zero		2


	//----- nvinfo : EIATTR_SYSCALL_OFFSETS
	.align		4
        /*01a8*/ 	.byte	0x04, 0x46
        /*01aa*/ 	.short	(.L_1112 - .L_1111)


	//   ....[0]....
.L_1111:
        /*01ac*/ 	.word	0x00000790


	//   ....[1]....
        /*01b0*/ 	.word	0x00000880


	//   ....[2]....
        /*01b4*/ 	.word	0x000009f0


	//   ....[3]....
        /*01b8*/ 	.word	0x00000ae0


	//----- nvinfo : EIATTR_MBARRIER_INSTR_OFFSETS
	.align		4
.L_1112:
        /*01bc*/ 	.byte	0x04, 0x39
        /*01be*/ 	.short	(.L_1114 - .L_1113)


	//   ....[0]....
.L_1113:
        /*01c0*/ 	.word	0x00000260
        /*01c4*/ 	.word	0x000000ff
        /*01c8*/ 	.word	0x00038800
        /*01cc*/ 	.short	0x0100
        /*01ce*/ 	.byte	0x06
	.zero		1


	//   ....[1]....
        /*01d0*/ 	.word	0x00000350
        /*01d4*/ 	.word	0x000000ff
        /*01d8*/ 	.word	0x00038810
        /*01dc*/ 	.short	0x0100
        /*01de*/ 	.byte	0x08
	.zero		1


	//   ....[2]....
        /*01e0*/ 	.word	0x00000360
        /*01e4*/ 	.word	0x000000ff
        /*01e8*/ 	.word	0x00038820
        /*01ec*/ 	.short	0x0100
        /*01ee*/ 	.byte	0x08
	.zero		1


	//   ....[3]....
        /*01f0*/ 	.word	0x00000370
        /*01f4*/ 	.word	0x000000ff
        /*01f8*/ 	.word	0x00038818
        /*01fc*/ 	.short	0x0100
        /*01fe*/ 	.byte	0x08
	.zero		1


	//   ....[4]....
        /*0200*/ 	.word	0x00000380
        /*0204*/ 	.word	0x000000ff
        /*0208*/ 	.word	0x00038828
        /*020c*/ 	.short	0x0100
        /*020e*/ 	.byte	0x08
	.zero		1


	//   ....[5]....
        /*0210*/ 	.word	0x000004b0
        /*0214*/ 	.word	0x000000ff
        /*0218*/ 	.word	0x00038830
        /*021c*/ 	.short	0x0100
        /*021e*/ 	.byte	0x08
	.zero		1


	//   ....[6]....
        /*0220*/ 	.word	0x000004c0
        /*0224*/ 	.word	0x000000ff
        /*0228*/ 	.word	0x00038840
        /*022c*/ 	.short	0x0100
        /*022e*/ 	.byte	0x08
	.zero		1


	//   ....[7]....
        /*0230*/ 	.word	0x000004d0
        /*0234*/ 	.word	0x000000ff
        /*0238*/ 	.word	0x00038838
        /*023c*/ 	.short	0x0100
        /*023e*/ 	.byte	0x08
	.zero		1


	//   ....[8]....
        /*0240*/ 	.word	0x000004e0
        /*0244*/ 	.word	0x000000ff
        /*0248*/ 	.word	0x00038848
        /*024c*/ 	.short	0x0100
        /*024e*/ 	.byte	0x08
	.zero		1


	//   ....[9]....
        /*0250*/ 	.word	0x00000bc0
        /*0254*/ 	.word	0x00000010
        /*0258*/ 	.word	0x00038800
        /*025c*/ 	.short	0x010a
        /*025e*/ 	.byte	0x3f
	.zero		1


	//   ....[10]....
        /*0260*/ 	.word	0x00000d00
        /*0264*/ 	.word	0x00000010
        /*0268*/ 	.word	0x00038800
        /*026c*/ 	.short	0x010a
        /*026e*/ 	.byte	0x3f
	.zero		1


	//   ....[11]....
        /*0270*/ 	.word	0x00001860
        /*0274*/ 	.word	0x00000002
        /*0278*/ 	.word	0x00038810
        /*027c*/ 	.short	0x010a
        /*027e*/ 	.byte	0x3f
	.zero		1


	//   ....[12]....
        /*0280*/ 	.word	0x000018a0
        /*0284*/ 	.word	0x00000002
        /*0288*/ 	.word	0x00038810
        /*028c*/ 	.short	0x010a
        /*028e*/ 	.byte	0x3f
	.zero		1


	//   ....[13]....
        /*0290*/ 	.word	0x00002aa0
        /*0294*/ 	.word	0x00000002
        /*0298*/ 	.word	0x00038830
        /*029c*/ 	.short	0x010a
        /*029e*/ 	.byte	0x3f
	.zero		1


	//   ....[14]....
        /*02a0*/ 	.word	0x00002b20
        /*02a4*/ 	.word	0x00000002
        /*02a8*/ 	.word	0x00038830
        /*02ac*/ 	.short	0x010a
        /*02ae*/ 	.byte	0x3f
	.zero		1


	//   ....[15]....
        /*02b0*/ 	.word	0x00005fc0
        /*02b4*/ 	.word	0x00000003
        /*02b8*/ 	.word	0x00000000
        /*02bc*/ 	.short	0x0101
        /*02be*/ 	.byte	0x3f
	.zero		1


	//   ....[16]....
        /*02c0*/ 	.word	0x000063b0
        /*02c4*/ 	.word	0x00000002
        /*02c8*/ 	.word	0x00000000
        /*02cc*/ 	.short	0x0101
        /*02ce*/ 	.byte	0x3f
	.zero		1


	//   ....[17]....
        /*02d0*/ 	.word	0x00008c10
        /*02d4*/ 	.word	0x00000014
        /*02d8*/ 	.word	0x00038820
        /*02dc*/ 	.short	0x010a
        /*02de*/ 	.byte	0x3f
	.zero		1


	//   ....[18]....
        /*02e0*/ 	.word	0x00009220
        /*02e4*/ 	.word	0x00000014
        /*02e8*/ 	.word	0x00038840
        /*02ec*/ 	.short	0x010a
        /*02ee*/ 	.byte	0x3f
	.zero		1


	//   ....[19]....
        /*02f0*/ 	.word	0x000094c0
        /*02f4*/ 	.word	0x00000014
        /*02f8*/ 	.word	0x00038828
        /*02fc*/ 	.short	0x010a
        /*02fe*/ 	.byte	0x3f
	.zero		1


	//   ....[20]....
        /*0300*/ 	.word	0x000096d0
        /*0304*/ 	.word	0x00000014
        /*0308*/ 	.word	0x00038848
        /*030c*/ 	.short	0x010a
        /*030e*/ 	.byte	0x3f
	.zero		1


	//   ....[21]....
        /*0310*/ 	.word	0x00009950
        /*0314*/ 	.word	0x00000014
        /*0318*/ 	.word	0x00038820
        /*031c*/ 	.short	0x010a
        /*031e*/ 	.byte	0x3f
	.zero		1


	//   ....[22]....
        /*0320*/ 	.word	0x00009bc0
        /*0324*/ 	.word	0x00000014
        /*0328*/ 	.word	0x00038840
        /*032c*/ 	.short	0x010a
        /*032e*/ 	.byte	0x3f
	.zero		1


	//   ....[23]....
        /*0330*/ 	.word	0x00009e30
        /*0334*/ 	.word	0x00000014
        /*0338*/ 	.word	0x00038828
        /*033c*/ 	.short	0x010a
        /*033e*/ 	.byte	0x3f
	.zero		1


	//   ....[24]....
        /*0340*/ 	.word	0x0000a080
        /*0344*/ 	.word	0x00000004
        /*0348*/ 	.word	0x00038840
        /*034c*/ 	.short	0x010a
        /*034e*/ 	.byte	0x3f
	.zero		1


	//   ....[25]....
        /*0350*/ 	.word	0x0000a4f0
        /*0354*/ 	.word	0x00000007
        /*0358*/ 	.word	0x00000000
        /*035c*/ 	.short	0x010a
        /*035e*/ 	.byte	0x3f
	.zero		1


	//   ....[26]....
        /*0360*/ 	.word	0x0000a540
        /*0364*/ 	.word	0x00000003
        /*0368*/ 	.word	0x00000000
        /*036c*/ 	.short	0x010a
        /*036e*/ 	.byte	0x3f
	.zero		1


	//   ....[27]....
        /*0370*/ 	.word	0x0000a5a0
        /*0374*/ 	.word	0x00000005
        /*0378*/ 	.word	0x00000000
        /*037c*/ 	.short	0x010a
        /*037e*/ 	.byte	0x3f
	.zero		1


	//   ....[28]....
        /*0380*/ 	.word	0x0000a5d0
        /*0384*/ 	.word	0x00000003
        /*0388*/ 	.word	0x00000000
        /*038c*/ 	.short	0x010a
        /*038e*/ 	.byte	0x3f
	.zero		1


	//   ....[29]....
        /*0390*/ 	.word	0x0000a6e0
        /*0394*/ 	.word	0x00000000
        /*0398*/ 	.word	0x00038800
        /*039c*/ 	.short	0x010a
        /*039e*/ 	.byte	0x3f
	.zero		1


	//   ....[30]....
        /*03a0*/ 	.word	0x0000a730
        /*03a4*/ 	.word	0x00000002
        /*03a8*/ 	.word	0x00038810
        /*03ac*/ 	.short	0x010a
        /*03ae*/ 	.byte	0x3f
	.zero		1


	//   ....[31]....
        /*03b0*/ 	.word	0x0000a780
        /*03b4*/ 	.word	0x00000002
        /*03b8*/ 	.word	0x00038830
        /*03bc*/ 	.short	0x010a
        /*03be*/ 	.byte	0x3f
	.zero		1


	//   ....[32]....
        /*03c0*/ 	.word	0x0000aa00
        /*03c4*/ 	.word	0x00000014
        /*03c8*/ 	.word	0x00038820
        /*03cc*/ 	.short	0x010a
        /*03ce*/ 	.byte	0x3f
	.zero		1


	//   ....[33]....
        /*03d0*/ 	.word	0x0000aa50
        /*03d4*/ 	.word	0x00000014
        /*03d8*/ 	.word	0x00038840
        /*03dc*/ 	.short	0x010a
        /*03de*/ 	.byte	0x3f
	.zero		1


	//   ....[34]....
        /*03e0*/ 	.word	0x0000aaa0
        /*03e4*/ 	.word	0x00000014
        /*03e8*/ 	.word	0x00038828
        /*03ec*/ 	.short	0x010a
        /*03ee*/ 	.byte	0x3f
	.zero		1


	//   ....[35]....
        /*03f0*/ 	.word	0x0000aaf0
        /*03f4*/ 	.word	0x00000014
        /*03f8*/ 	.word	0x00038848
        /*03fc*/ 	.short	0x010a
        /*03fe*/ 	.byte	0x3f
	.zero		1


	//   ....[36]....
        /*0400*/ 	.word	0x0000ab50
        /*0404*/ 	.word	0x00000014
        /*0408*/ 	.word	0x00038820
        /*040c*/ 	.short	0x010a
        /*040e*/ 	.byte	0x3f
	.zero		1


	//   ....[37]....
        /*0410*/ 	.word	0x0000aba0
        /*0414*/ 	.word	0x00000014
        /*0418*/ 	.word	0x00038840
        /*041c*/ 	.short	0x010a
        /*041e*/ 	.byte	0x3f
	.zero		1


	//   ....[38]....
        /*0420*/ 	.word	0x0000abf0
        /*0424*/ 	.word	0x00000014
        /*0428*/ 	.word	0x00038828
        /*042c*/ 	.short	0x010a
        /*042e*/ 	.byte	0x3f
	.zero		1


	//   ....[39]....
        /*0430*/ 	.word	0x0000ac40
        /*0434*/ 	.word	0x00000004
        /*0438*/ 	.word	0x00038840
        /*043c*/ 	.short	0x010a
        /*043e*/ 	.byte	0x3f
	.zero		1


	//   ....[40]....
        /*0440*/ 	.word	0x0000ad20
        /*0444*/ 	.word	0x00000007
        /*0448*/ 	.word	0x00000000
        /*044c*/ 	.short	0x010a
        /*044e*/ 	.byte	0x3f
	.zero		1


	//   ....[41]....
        /*0450*/ 	.word	0x0000ad70
        /*0454*/ 	.word	0x00000003
        /*0458*/ 	.word	0x00000000
        /*045c*/ 	.short	0x010a
        /*045e*/ 	.byte	0x3f
	.zero		1


	//   ....[42]....
        /*0460*/ 	.word	0x0000adc0
        /*0464*/ 	.word	0x00000005
        /*0468*/ 	.word	0x00000000
        /*046c*/ 	.short	0x010a
        /*046e*/ 	.byte	0x3f
	.zero		1


	//----- nvinfo : EIATTR_NUM_MBARRIERS
	.align		4
.L_1114:
        /*0470*/ 	.byte	0x03, 0x38
        /*0472*/ 	.short	0x0009


	//----- nvinfo : EIATTR_EXIT_INSTR_OFFSETS
	.align		4
        /*0474*/ 	.byte	0x04, 0x1c
        /*0476*/ 	.short	(.L_1116 - .L_1115)


	//   ....[0]....
.L_1115:
        /*0478*/ 	.word	0x0000a620


	//----- nvinfo : EIATTR_MAX_THREADS
	.align		4
.L_1116:
        /*047c*/ 	.byte	0x04, 0x05
        /*047e*/ 	.short	(.L_1118 - .L_1117)
.L_1117:
        /*0480*/ 	.word	0x00000180
        /*0484*/ 	.word	0x00000001
        /*0488*/ 	.word	0x00000001


	//----- nvinfo : EIATTR_CRS_STACK_SIZE
	.align		4
.L_1118:
        /*048c*/ 	.byte	0x04, 0x1e
        /*048e*/ 	.short	(.L_1120 - .L_1119)
.L_1119:
        /*0490*/ 	.word	0x00000000


	//----- nvinfo : EIATTR_CBANK_PARAM_SIZE
	.align		4
.L_1120:
        /*0494*/ 	.byte	0x03, 0x19
        /*0496*/ 	.short	0x06f0


	//----- nvinfo : EIATTR_PARAM_CBANK
	.align		4
        /*0498*/ 	.byte	0x04, 0x0a
        /*049a*/ 	.short	(.L_1122 - .L_1121)
	.align		4
.L_1121:
        /*049c*/ 	.word	index@(.nv.constant0._ZN7cutlass13device_kernelIN5flash11enable_sm90INS1_16FlashAttnBwdSm90INS1_25CollectiveMainloopBwdSm90ILi2ELi2ELi2EN4cute5tupleIJNS5_1CILi1EEES8_S8_EEENS6_IJNS7_ILi80EEENS7_ILi128EEESB_EEENS_10bfloat16_tEfNS_4arch4Sm90ELb0ELb0ELb0ELb0ELb1ELb1ELb0ELb1ELi2ELi1ELi2ELi1ELb0EEENS1_24CollectiveEpilogueBwdGQAISC_fSF_Li256ELb0ELb1EEENS1_19SingleTileSchedulerILb0ELb0ELb0ELi128EEEEEEEEEvNT_6ParamsE)
        /*04a0*/ 	.short	0x0210
        /*04a2*/ 	.short	0x06f0


	//----- nvinfo : EIATTR_SW_WAR
	.align		4
.L_1122:
        /*04a4*/ 	.byte	0x04, 0x36
        /*04a6*/ 	.short	(.L_1124 - .L_1123)
.L_1123:
        /*04a8*/ 	.word	0x00000008
.L_1124:


//--------------------- .nv.info._ZN7cutlass13device_kernelIN5flash22FlashAttnBwdPreprocessIN4cute5tupleIJNS3_1CILi80EEENS5_ILi128EEEEEENS_10bfloat16_tEfNS_4arch4Sm90ELb1ELb0EEEEEvNT_6ParamsE --------------------------
	.section	.nv.info._ZN7cutlass13device_kernelIN5flash22FlashAttnBwdPreprocessIN4cute5tupleIJNS3_1CILi80EEENS5_ILi128EEEEEENS_10bfloat16_tEfNS_4arch4Sm90ELb1ELb0EEEEEvNT_6ParamsE,"",@"SHT_CUDA_INFO"
	.sectionflags	@""
	.align	4


	//----- nvinfo : EIATTR_CUDA_API_VERSION
	.align		4
        /*0000*/ 	.byte	0x04, 0x37
        /*0002*/ 	.short	(.L_1126 - .L_1125)
.L_1125:
        /*0004*/ 	.word	0x00000082


	//----- nvinfo : EIATTR_KPARAM_INFO
	.align		4
.L_1126:
        /*0008*/ 	.byte	0x04, 0x17
        /*000a*/ 	.short	(.L_1128 - .L_1127)
.L_1127:
        /*000c*/ 	.word	0x00000000
        /*0010*/ 	.short	0x0000
        /*0012*/ 	.short	0x0000
        /*0014*/ 	.byte	0x00, 0xf0, 0xc1, 0x03


	//----- nvinfo : EIATTR_SPARSE_MMA_MASK
	.align		4
.L_1128:
        /*0018*/ 	.byte	0x03, 0x50
        /*001a*/ 	.short	0x0000


	//----- nvinfo : EIATTR_MAXREG_COUNT
	.align		4
        /*001c*/ 	.byte	0x03, 0x1b
        /*001e*/ 	.short	0x0080


	//----- nvinfo : EIATTR_MERCURY_ISA_VERSION
	.align		4
        /*0020*/ 	.byte	0x03, 0x5f
        /*0022*/ 	.short	0x0101


	//----- nvinfo : EIATTR_COOP_GROUP_MASK_REGIDS
	.align		4
        /*0024*/ 	.byte	0x04, 0x29
        /*0026*/ 	.short	(.L_1130 - .L_1129)


	//   ....[0]....
.L_1129:
        /*0028*/ 	.word	0xffffffff


	//   ....[1]....
        /*002c*/ 	.word	0xffffffff


	//   ....[2]....
        /*0030*/ 	.word	0xffffffff


	//   ....[3]....
        /*0034*/ 	.word	0xffffffff


	//   ....[4]....
        /*0038*/ 	.word	0xffffffff


	//   ....[5]....
        /*003c*/ 	.word	0xffffffff


	//   ....[6]....
        /*0040*/ 	.word	0xffffffff


	//   ....[7]....
        /*0044*/ 	.word	0xffffffff


	//   ....[8]....
        /*0048*/ 	.word	0xffffffff


	//   ....[9]....
        /*004c*/ 	.word	0xffffffff


	//   ....[10]....
        /*0050*/ 	.word	0xffffffff


	//   ....[11]....
        /*0054*/ 	.word	0xffffffff


	//   ....[12]....
        /*0058*/ 	.word	0xffffffff


	//   ....[13]....
        /*005c*/ 	.word	0xffffffff


	//   ....[14]....
        /*0060*/ 	.word	0xffffffff


	//   ....[15]....
        /*0064*/ 	.word	0xffffffff


	//   ....[16]....
        /*0068*/ 	.word	0xffffffff


	//   ....[17]....
        /*006c*/ 	.word	0xffffffff


	//   ....[18]....
        /*0070*/ 	.word	0xffffffff


	//   ....[19]....
        /*0074*/ 	.word	0xffffffff


	//----- nvinfo : EIATTR_COOP_GROUP_INSTR_OFFSETS
	.align		4
.L_1130:
        /*0078*/ 	.byte	0x04, 0x28
        /*007a*/ 	.short	(.L_1132 - .L_1131)


	//   ....[0]....
.L_1131:
        /*007c*/ 	.word	0x000014b0


	//   ....[1]....
        /*0080*/ 	.word	0x000014d0


	//   ....[2]....
        /*0084*/ 	.word	0x000014e0


	//   ....[3]....
        /*0088*/ 	.word	0x000014f0


	//   ....[4]....
        /*008c*/ 	.word	0x00001500


	//   ....[5]....
        /*0090*/ 	.word	0x00001540


	//   ....[6]....
        /*0094*/ 	.word	0x00001560


	//   ....[7]....
        /*0098*/ 	.word	0x00001580


	//   ....[8]....
        /*009c*/ 	.word	0x00001590


	//   ....[9]....
        /*00a0*/ 	.word	0x000015a0


	//   ....[10]....
        /*00a4*/ 	.word	0x000015f0


	//   ....[11]....
        /*00a8*/ 	.word	0x00001610


	//   ....[12]....
        /*00ac*/ 	.word	0x00001630


	//   ....[13]....
        /*00b0*/ 	.word	0x00001650


	//   ....[14]....
        /*00b4*/ 	.word	0x00001660


	//   ....[15]....
        /*00b8*/ 	.word	0x00001740


	//   ....[16]....
        /*00bc*/ 	.word	0x00001760


	//   ....[17]....
        /*00c0*/ 	.word	0x00001770


	//   ....[18]....
        /*00c4*/ 	.word	0x00001780


	//   ....[19]....
        /*00c8*/ 	.word	0x00001790


	//----- nvinfo : EIATTR_EXIT_INSTR_OFFSETS
	.align		4
.L_1132:
        /*00cc*/ 	.byte	0x04, 0x1c
        /*00ce*/ 	.short	(.L_1134 - .L_1133)


	//   ....[0]....
.L_1133:
        /*00d0*/ 	.word	0x00001d60


	//   ....[1]....
        /*00d4*/ 	.word	0x00001de0


	//----- nvinfo : EIATTR_MAX_THREADS
	.align		4
.L_1134:
        /*00d8*/ 	.byte	0x04, 0x05
        /*00da*/ 	.short	(.L_1136 - .L_1135)
.L_1135:
        /*00dc*/ 	.word	0x00000100
        /*00e0*/ 	.word	0x00000001
        /*00e4*/ 	.word	0x00000001


	//----- nvinfo : EIATTR_CRS_STACK_SIZE
	.align		4
.L_1136:
        /*00e8*/ 	.byte	0x04, 0x1e
        /*00ea*/ 	.short	(.L_1138 - .L_1137)
.L_1137:
        /*00ec*/ 	.word	0x00000000


	//----- nvinfo : EIATTR_CBANK_PARAM_SIZE
	.align		4
.L_1138:
        /*00f0*/ 	.byte	0x03, 0x19
        /*00f2*/ 	.short	0x00f0


	//----- nvinfo : EIATTR_PARAM_CBANK
	.align		4
        /*00f4*/ 	.byte	0x04, 0x0a
        /*00f6*/ 	.short	(.L_1140 - .L_1139)
	.align		4
.L_1139:
        /*00f8*/ 	.word	index@(.nv.constant0._ZN7cutlass13device_kernelIN5flash22FlashAttnBwdPreprocessIN4cute5tupleIJNS3_1CILi80EEENS5_ILi128EEEEEENS_10bfloat16_tEfNS_4arch4Sm90ELb1ELb0EEEEEvNT_6ParamsE)
        /*00fc*/ 	.short	0x0210
        /*00fe*/ 	.short	0x00f0


	//----- nvinfo : EIATTR_SW_WAR
	.align		4
.L_1140:
        /*0100*/ 	.byte	0x04, 0x36
        /*0102*/ 	.short	(.L_1142 - .L_1141)
.L_1141:
        /*0104*/ 	.word	0x00000008
.L_1142:


//--------------------- .nv.info._ZN7cutlass13device_kernelIN5flash11enable_sm90INS1_16FlashAttnBwdSm90INS1_25CollectiveMainloopBwdSm90ILi2ELi2ELi2EN4cute5tupleIJNS5_1CILi1EEES8_S8_EEENS6_IJNS7_ILi80EEENS7_ILi128EEESB_EEENS_10bfloat16_tEfNS_4arch4Sm90ELb0ELb0ELb0ELb1ELb0ELb1ELb0ELb1ELi2ELi1ELi2ELi1ELb0EEENS1_21CollectiveEpilogueBwdISC_SD_SF_Li256ELb1ELb0ELi1EEENS1_19SingleTileSchedulerILb1ELb0ELb0ELi128EEEEEEEEEvNT_6ParamsE --------------------------
	.section	.nv.info._ZN7cutlass13device_kernelIN5flash11enable_sm90INS1_16FlashAttnBwdSm90INS1_25CollectiveMainloopBwdSm90ILi2ELi2ELi2EN4cute5tupleIJNS5_1CILi1EEES8_S8_EEENS6_IJNS7_ILi80EEENS7_ILi128EEESB_EEENS_10bfloat16_tEfNS_4arch4Sm90ELb0ELb0ELb0ELb1ELb0ELb1ELb0ELb1ELi2ELi1ELi2ELi1ELb0EEENS1_21CollectiveEpilogueBwdISC_SD_SF_Li256ELb1ELb0ELi1EEENS1_19SingleTileSchedulerILb1ELb0ELb0ELi128EEEEEEEEEvNT_6ParamsE,"",@"SHT_CUDA_INFO"
	.sectionflags	@""
	.align	4


	//----- nvinfo : EIATTR_CUDA_API_VERSION
	.align		4
        /*0000*/ 	.byte	0x04, 0x37
        /*0002*/ 	.short	(.L_1144 - .L_1143)
.L_1143:
        /*0004*/ 	.word	0x00000082


	//----- nvinfo : EIATTR_KPARAM_INFO
	.align		4
.L_1144:
        /*0008*/ 	.byte	0x04, 0x17
        /*000a*/ 	.short	(.L_1146 - .L_1145)
.L_1145:
        /*000c*/ 	.word	0x00000000
        /*0010*/ 	.short	0x0000
        /*0012*/ 	.short	0x0070
        /*0014*/ 	.byte	0x00, 0xf0, 0x01, 0x1a


	//----- nvinfo : EIATTR_SPARSE_MMA_MASK
	.align		4
.L_1146:
        /*0018*/ 	.byte	0x03, 0x50
        /*001a*/ 	.short	0x0000


	//----- nvinfo : EIATTR_MAXREG_COUNT
	.align		4
        /*001c*/ 	.byte	0x03, 0x1b
        /*001e*/ 	.short	0x00a8


	//----- nvinfo : EIATTR_NUM_BARRIERS
	.align		4
        /*0020*/ 	.byte	0x02, 0x4c
        /*0022*/ 	.byte	0x10
	.zero		1


	//----- nvinfo : EIATTR_EXTERNS
	.align		4
        /*0024*/ 	.byte	0x04, 0x0f
        /*0026*/ 	.short	(.L_1148 - .L_1147)


	//   ....[0]....
	.align		4
.L_1147:
        /*0028*/ 	.word	index@(__assertfail)


	//----- nvinfo : EIATTR_ANNOTATIONS
	.align		4
.L_1148:
        /*002c*/ 	.byte	0x04, 0x55
        /*002e*/ 	.short	(.L_1150 - .L_1149)


	//   ....[0]....
.L_1149:
        /* <DEDUP_REMOVED lines=14> */


	//----- nvinfo : EIATTR_MERCURY_ISA_VERSION
	.align		4
.L_1150:
        /*00f8*/ 	.byte	0x03, 0x5f
        /*00fa*/ 	.short	0x0101


	//----- nvinfo : EIATTR_INT_WARP_WIDE_INSTR_OFFSETS
	.align		4
        /*00fc*/ 	.byte	0x04, 0x31
        /*00fe*/ 	.short	(.L_1152 - .L_1151)


	//   ....[0]....
.L_1151:
        /*0100*/ 	.word	0x00000180


	//   ....[1]....
        /*0104*/ 	.word	0x00000240


	//   ....[2]....
        /*0108*/ 	.word	0x0000b300


	//----- nvinfo : EIATTR_COOP_GROUP_MASK_REGIDS
	.align		4
.L_1152:
        /*010c*/ 	.byte	0x04, 0x29
        /*010e*/ 	.short	(.L_1154 - .L_1153)


	//   ....[0]....
.L_1153:
        /*0110*/ 	.word	0xffffffff


	//   ....[1]....
        /*0114*/ 	.word	0xffffffff


	//   ....[2]....
        /*0118*/ 	.word	0xffffffff


	//   ....[3]....
        /*011c*/ 	.word	0xffffffff


	//   ....[4]....
        /*0120*/ 	.word	0xffffffff


	//   ....[5]....
        /*0124*/ 	.word	0xffffffff


	//   ....[6]....
        /*0128*/ 	.word	0xffffffff


	//   ....[7]....
        /*012c*/ 	.word	0x0500000f


	//----- nvinfo : EIATTR_COOP_GROUP_INSTR_OFFSETS
	.align		4
.L_1154:
        /*0130*/ 	.byte	0x04, 0x28
        /*0132*/ 	.short	(.L_1156 - .L_1155)


	//   ....[0]....
.L_1155:
        /*0134*/ 	.word	0x00000060


	//   ....[1]....
        /*0138*/ 	.word	0x00000190


	//   ....[2]....
        /*013c*/ 	.word	0x00000220


	//   ....[3]....
        /*0140*/ 	.word	0x000003a0


	//   ....[4]....
        /*0144*/ 	.word	0x00000610


	//   ....[5]....
        /*0148*/ 	.word	0x00001390


	//   ....[6]....
        /*014c*/ 	.word	0x0000a060


	//   ....[7]....
        /*0150*/ 	.word	0x0000d2e0


	//----- nvinfo : EIATTR_REG_RECONFIG
	.align		4
.L_1156:
        /*0154*/ 	.byte	0x01, 0x54
	.zero		2


	//----- nvinfo : EIATTR_SYSCALL_OFFSETS
	.align		4
        /*0158*/ 	.byte	0x04, 0x46
        /*015a*/ 	.short	(.L_1158 - .L_1157)


	//   ....[0]....
.L_1157:
        /*015c*/ 	.word	0x00000fc0


	//   ....[1]....
        /*0160*/ 	.word	0x000010b0


	//   ....[2]....
        /*0164*/ 	.word	0x00001220


	//   ....[3]....
        /*0168*/ 	.word	0x00001310


	//----- nvinfo : EIATTR_MBARRIER_INSTR_OFFSETS
	.align		4
.L_1158:
        /*016c*/ 	.byte	0x04, 0x39
        /*016e*/ 	.short	(.L_1160 - .L_1159)


	//   ....[0]....
.L_1159:
        /*0170*/ 	.word	0x00000260
        /*0174*/ 	.word	0x000000ff
        /*0178*/ 	.word	0x00038800
        /*017c*/ 	.short	0x0100
        /*017e*/ 	.byte	0x06
	.zero		1


	//   ....[1]....
        /*0180*/ 	.word	0x00000350
        /*0184*/ 	.word	0x000000ff
        /*0188*/ 	.word	0x00038810
        /*018c*/ 	.short	0x0100
        /*018e*/ 	.byte	0x08
	.zero		1


	//   ....[2]....
        /*0190*/ 	.word	0x00000360
        /*0194*/ 	.word	0x000000ff
        /*0198*/ 	.word	0x00038820
        /*019c*/ 	.short	0x0100
        /*019e*/ 	.byte	0x08
	.zero		1


	//   ....[3]....
        /*01a0*/ 	.word	0x00000370
        /*01a4*/ 	.word	0x000000ff
        /*01a8*/ 	.word	0x00038818
        /*01ac*/ 	.short	0x0100
        /*01ae*/ 	.byte	0x08
	.zero		1


	//   ....[4]....
        /*01b0*/ 	.word	0x00000380
        /*01b4*/ 	.word	0x000000ff
        /*01b8*/ 	.word	0x00038828
        /*01bc*/ 	.short	0x0100
        /*01be*/ 	.byte	0x08
	.zero		1


	//   ....[5]....
        /*01c0*/ 	.word	0x000004b0
        /*01c4*/ 	.word	0x000000ff
        /*01c8*/ 	.word	0x00038830
        /*01cc*/ 	.short	0x0100
        /*01ce*/ 	.byte	0x08
	.zero		1


	//   ....[6]....
        /*01d0*/ 	.word	0x000004c0
        /*01d4*/ 	.word	0x000000ff
        /*01d8*/ 	.word	0x00038840
        /*01dc*/ 	.short	0x0100
        /*01de*/ 	.byte	0x08
	.zero		1


	//   ....[7]....
        /*01e0*/ 	.word	0x000004d0
        /*01e4*/ 	.word	0x000000ff
        /*01e8*/ 	.word	0x00038838
        /*01ec*/ 	.short	0x0100
        /*01ee*/ 	.byte	0x08
	.zero		1


	//   ....[8]....
        /*01f0*/ 	.word	0x000004e0
        /*01f4*/ 	.word	0x000000ff
        /*01f8*/ 	.word	0x00038848
        /*01fc*/ 	.short	0x0100
        /*01fe*/ 	.byte	0x08
	.zero		1


	//   ....[9]....
        /*0200*/ 	.word	0x000013e0
        /*0204*/ 	.word	0x00000013
        /*0208*/ 	.word	0x00038800
        /*020c*/ 	.short	0x010a
        /*020e*/ 	.byte	0x3f
	.zero		1


	//   ....[10]....
        /*0210*/ 	.word	0x00001680
        /*0214*/ 	.word	0x00000013
        /*0218*/ 	.word	0x00038800
        /*021c*/ 	.short	0x010a
        /*021e*/ 	.byte	0x3f
	.zero		1


	//   ....[11]....
        /*0220*/ 	.word	0x00001c20
        /*0224*/ 	.word	0x00000003
        /*0228*/ 	.word	0x00038810
        /*022c*/ 	.short	0x010a
        /*022e*/ 	.byte	0x3f
	.zero		1


	//   ....[12]....
        /*0230*/ 	.word	0x00001c60
        /*0234*/ 	.word	0x00000003
        /*0238*/ 	.word	0x00038810
        /*023c*/ 	.short	0x010a
        /*023e*/ 	.byte	0x3f
	.zero		1


	//   ....[13]....
        /*0240*/ 	.word	0x00002e60
        /*0244*/ 	.word	0x00000003
        /*0248*/ 	.word	0x00038830
        /*024c*/ 	.short	0x010a
        /*024e*/ 	.byte	0x3f
	.zero		1


	//   ....[14]....
        /*0250*/ 	.word	0x00002ee0
        /*0254*/ 	.word	0x00000003
        /*0258*/ 	.word	0x00038830
        /*025c*/ 	.short	0x010a
        /*025e*/ 	.byte	0x3f
	.zero		1


	//   ....[15]....
        /*0260*/ 	.word	0x00006370
        /*0264*/ 	.word	0x00000005
        /*0268*/ 	.word	0x00000000
        /*026c*/ 	.short	0x0101
        /*026e*/ 	.byte	0x3f
	.zero		1


	//   ....[16]....
        /*0270*/ 	.word	0x000066e0
        /*0274*/ 	.word	0x00000003
        /*0278*/ 	.word	0x00000000
        /*027c*/ 	.short	0x0101
        /*027e*/ 	.byte	0x3f
	.zero		1


	//   ....[17]....
        /*0280*/ 	.word	0x0000b810
        /*0284*/ 	.word	0x0000000c
        /*0288*/ 	.word	0x00038820
        /*028c*/ 	.short	0x010a
        /*028e*/ 	.byte	0x3f
	.zero		1


	//   ....[18]....
        /*0290*/ 	.word	0x0000be10
        /*0294*/ 	.word	0x0000000c
        /*0298*/ 	.word	0x00038840
        /*029c*/ 	.short	0x010a
        /*029e*/ 	.byte	0x3f
	.zero		1


	//   ....[19]....
        /*02a0*/ 	.word	0x0000c0c0
        /*02a4*/ 	.word	0x0000000c
        /*02a8*/ 	.word	0x00038828
        /*02ac*/ 	.short	0x010a
        /*02ae*/ 	.byte	0x3f
	.zero		1


	//   ....[20]....
        /*02b0*/ 	.word	0x0000c2f0
        /*02b4*/ 	.word	0x0000000c
        /*02b8*/ 	.word	0x00038848
        /*02bc*/ 	.short	0x010a
        /*02be*/ 	.byte	0x3f
	.zero		1


	//   ....[21]....
        /*02c0*/ 	.word	0x0000c570
        /*02c4*/ 	.word	0x0000000c
        /*02c8*/ 	.word	0x00038820
        /*02cc*/ 	.short	0x010a
        /*02ce*/ 	.byte	0x3f
	.zero		1


	//   ....[22]....
        /*02d0*/ 	.word	0x0000c800
        /*02d4*/ 	.word	0x0000000c
        /*02d8*/ 	.word	0x00038840
        /*02dc*/ 	.short	0x010a
        /*02de*/ 	.byte	0x3f
	.zero		1


	//   ....[23]....
        /*02e0*/ 	.word	0x0000ca80
        /*02e4*/ 	.word	0x0000000c
        /*02e8*/ 	.word	0x00038828
        /*02ec*/ 	.short	0x010a
        /*02ee*/ 	.byte	0x3f
	.zero		1


	//   ....[24]....
        /*02f0*/ 	.word	0x0000cce0
        /*02f4*/ 	.word	0x00000004
        /*02f8*/ 	.word	0x00038840
        /*02fc*/ 	.short	0x010a
        /*02fe*/ 	.byte	0x3f
	.zero		1


	//   ....[25]....
        /*0300*/ 	.word	0x0000d160
        /*0304*/ 	.word	0x00000007
        /*0308*/ 	.word	0x00000000
        /*030c*/ 	.short	0x010a
        /*030e*/ 	.byte	0x3f
	.zero		1


	//   ....[26]....
        /*0310*/ 	.word	0x0000d1b0
        /*0314*/ 	.word	0x0000000b
        /*0318*/ 	.word	0x00000000
        /*031c*/ 	.short	0x010a
        /*031e*/ 	.byte	0x3f
	.zero		1


	//   ....[27]....
        /*0320*/ 	.word	0x0000d210
        /*0324*/ 	.word	0x00000009
        /*0328*/ 	.word	0x00000000
        /*032c*/ 	.short	0x010a
        /*032e*/ 	.byte	0x3f
	.zero		1


	//   ....[28]....
        /*0330*/ 	.word	0x0000d240
        /*0334*/ 	.word	0x00000003
        /*0338*/ 	.word	0x00000000
        /*033c*/ 	.short	0x010a
        /*033e*/ 	.byte	0x3f
	.zero		1


	//   ....[29]....
        /*0340*/ 	.word	0x0000d340
        /*0344*/ 	.word	0x00000003
        /*0348*/ 	.word	0x00038800
        /*034c*/ 	.short	0x010a
        /*034e*/ 	.byte	0x3f
	.zero		1


	//   ....[30]....
        /*0350*/ 	.word	0x0000d390
        /*0354*/ 	.word	0x00000003
        /*0358*/ 	.word	0x00038810
        /*035c*/ 	.short	0x010a
        /*035e*/ 	.byte	0x3f
	.zero		1


	//   ....[31]....
        /*0360*/ 	.word	0x0000d3e0
        /*0364*/ 	.word	0x00000003
        /*0368*/ 	.word	0x00038830
        /*036c*/ 	.short	0x010a
        /*036e*/ 	.byte	0x3f
	.zero		1


	//   ....[32]....
        /*0370*/ 	.word	0x0000d430
        /*0374*/ 	.word	0x0000000c
        /*0378*/ 	.word	0x00038820
        /*037c*/ 	.short	0x010a
        /*037e*/ 	.byte	0x3f
	.zero		1


	//   ....[33]....
        /*0380*/ 	.word	0x0000d480
        /*0384*/ 	.word	0x0000000c
        /*0388*/ 	.word	0x00038840
        /*038c*/ 	.short	0x010a
        /*038e*/ 	.byte	0x3f
	.zero		1


	//   ....[34]....
        /*0390*/ 	.word	0x0000d4d0
        /*0394*/ 	.word	0x0000000c
        /*0398*/ 	.word	0x00038828
        /*039c*/ 	.short	0x010a
        /*039e*/ 	.byte	0x3f
	.zero		1


	//   ....[35]....
        /*03a0*/ 	.word	0x0000d520
        /*03a4*/ 	.word	0x0000000c
        /*03a8*/ 	.word	0x00038848
        /*03ac*/ 	.short	0x010a
        /*03ae*/ 	.byte	0x3f
	.zero		1


	//   ....[36]....
        /*03b0*/ 	.word	0x0000d580
        /*03b4*/ 	.word	0x0000000c
        /*03b8*/ 	.word	0x00038820
        /*03bc*/ 	.short	0x010a
        /*03be*/ 	.byte	0x3f
	.zero		1


	//   ....[37]....
        /*03c0*/ 	.word	0x0000d5d0
        /*03c4*/ 	.word	0x0000000c
        /*03c8*/ 	.word	0x00038840
        /*03cc*/ 	.short	0x010a
        /*03ce*/ 	.byte	0x3f
	.zero		1


	//   ....[38]....
        /*03d0*/ 	.word	0x0000d620
        /*03d4*/ 	.word	0x0000000c
        /*03d8*/ 	.word	0x00038828
        /*03dc*/ 	.short	0x010a
        /*03de*/ 	.byte	0x3f
	.zero		1


	//   ....[39]....
        /*03e0*/ 	.word	0x0000d670
        /*03e4*/ 	.word	0x00000004
        /*03e8*/ 	.word	0x00038840
        /*03ec*/ 	.short	0x010a
        /*03ee*/ 	.byte	0x3f
	.zero		1


	//   ....[40]....
        /*03f0*/ 	.word	0x0000d740
        /*03f4*/ 	.word	0x00000007
        /*03f8*/ 	.word	0x00000000
        /*03fc*/ 	.short	0x010a
        /*03fe*/ 	.byte	0x3f
	.zero		1


	//   ....[41]....
        /*0400*/ 	.word	0x0000d790
        /*0404*/ 	.word	0x0000000b
        /*0408*/ 	.word	0x00000000
        /*040c*/ 	.short	0x010a
        /*040e*/ 	.byte	0x3f
	.zero		1


	//   ....[42]....
        /*0410*/ 	.word	0x0000d7e0
        /*0414*/ 	.word	0x00000009
        /*0418*/ 	.word	0x00000000
        /*041c*/ 	.short	0x010a
        /*041e*/ 	.byte	0x3f
	.zero		1


	//----- nvinfo : EIATTR_NUM_MBARRIERS
	.align		4
.L_1160:
        /*0420*/ 	.byte	0x03, 0x38
        /*0422*/ 	.short	0x0009


	//----- nvinfo : EIATTR_EXIT_INSTR_OFFSETS
	.align		4
        /*0424*/ 	.byte	0x04, 0x1c
        /*0426*/ 	.short	(.L_1162 - .L_1161)


	//   ....[0]....
.L_1161:
        /*0428*/ 	.word	0x0000d290


	//----- nvinfo : EIATTR_MAX_THREADS
	.align		4
.L_1162:
        /*042c*/ 	.byte	0x04, 0x05
        /*042e*/ 	.short	(.L_1164 - .L_1163)
.L_1163:
        /*0430*/ 	.word	0x00000180
        /*0434*/ 	.word	0x00000001
        /*0438*/ 	.word	0x00000001


	//----- nvinfo : EIATTR_CRS_STACK_SIZE
	.align		4
.L_1164:
        /*043c*/ 	.byte	0x04, 0x1e
        /*043e*/ 	.short	(.L_1166 - .L_1165)
.L_1165:
        /*0440*/ 	.word	0x00000000


	//----- nvinfo : EIATTR_CBANK_PARAM_SIZE
	.align		4
.L_1166:
        /*0444*/ 	.byte	0x03, 0x19
        /*0446*/ 	.short	0x06f0


	//----- nvinfo : EIATTR_PARAM_CBANK
	.align		4
        /*0448*/ 	.byte	0x04, 0x0a
        /*044a*/ 	.short	(.L_1168 - .L_1167)
	.align		4
.L_1167:
        /*044c*/ 	.word	index@(.nv.constant0._ZN7cutlass13device_kernelIN5flash11enable_sm90INS1_16FlashAttnBwdSm90INS1_25CollectiveMainloopBwdSm90ILi2ELi2ELi2EN4cute5tupleIJNS5_1CILi1EEES8_S8_EEENS6_IJNS7_ILi80EEENS7_ILi128EEESB_EEENS_10bfloat16_tEfNS_4arch4Sm90ELb0ELb0ELb0ELb1ELb0ELb1ELb0ELb1ELi2ELi1ELi2ELi1ELb0EEENS1_21CollectiveEpilogueBwdISC_SD_SF_Li256ELb1ELb0ELi1EEENS1_19SingleTileSchedulerILb1ELb0ELb0ELi128EEEEEEEEEvNT_6ParamsE)
        /*0450*/ 	.short	0x0210
        /*0452*/ 	.short	0x06f0


	//----- nvinfo : EIATTR_SW_WAR
	.align		4
.L_1168:
        /*0454*/ 	.byte	0x04, 0x36
        /*0456*/ 	.short	(.L_1170 - .L_1169)
.L_1169:
        /*0458*/ 	.word	0x00000008
.L_1170:


//--------------------- .nv.info._ZN7cutlass13device_kernelIN5flash11enable_sm90INS1_16FlashAttnBwdSm90INS1_25CollectiveMainloopBwdSm90ILi2ELi2ELi2EN4cute5tupleIJNS5_1CILi1EEES8_S8_EEENS6_IJNS7_ILi80EEENS7_ILi128EEESB_EEENS_10bfloat16_tEfNS_4arch4Sm90ELb0ELb0ELb0ELb1ELb1ELb1ELb0ELb1ELi2ELi1ELi2ELi1ELb0EEENS1_21CollectiveEpilogueBwdISC_SD_SF_Li256ELb1ELb0ELi1EEENS1_19SingleTileSchedulerILb1ELb0ELb0ELi128EEEEEEEEEvNT_6ParamsE --------------------------
	.section	.nv.info._ZN7cutlass13device_kernelIN5flash11enable_sm90INS1_16FlashAttnBwdSm90INS1_25CollectiveMainloopBwdSm90ILi2ELi2ELi2EN4cute5tupleIJNS5_1CILi1EEES8_S8_EEENS6_IJNS7_ILi80EEENS7_ILi128EEESB_EEENS_10bfloat16_tEfNS_4arch4Sm90ELb0ELb0ELb0ELb1ELb1ELb1ELb0ELb1ELi2ELi1ELi2ELi1ELb0EEENS1_21CollectiveEpilogueBwdISC_SD_SF_Li256ELb1ELb0ELi1EEENS1_19SingleTileSchedulerILb1ELb0ELb0ELi128EEEEEEEEEvNT_6ParamsE,"",@"SHT_CUDA_INFO"
	.sectionflags	@""
	.align	4


	//----- nvinfo : EIATTR_CUDA_API_VERSION
	.align		4
        /*0000*/ 	.byte	0x04, 0x37
        /*0002*/ 	.short	(.L_1172 - .L_1171)
.L_1171:
        /*0004*/ 	.word	0x00000082


	//----- nvinfo : EIATTR_KPARAM_INFO
	.align		4
.L_1172:
        /*0008*/ 	.byte	0x04, 0x17
        /*000a*/ 	.short	(.L_1174 - .L_1173)
.L_1173:
        /*000c*/ 	.word	0x00000000
        /*0010*/ 	.short	0x0000
        /*0012*/ 	.short	0x0070
        /*0014*/ 	.byte	0x00, 0xf0, 0x01, 0x1a


	//----- nvinfo : EIATTR_SPARSE_MMA_MASK
	.align		4
.L_1174:
        /*0018*/ 	.byte	0x03, 0x50
        /*001a*/ 	.short	0x0000


	//----- nvinfo : EIATTR_MAXREG_COUNT
	.align		4
        /*001c*/ 	.byte	0x03, 0x1b
        /*001e*/ 	.short	0x00a8


	//----- nvinfo : EIATTR_NUM_BARRIERS
	.align		4
        /*0020*/ 	.byte	0x02, 0x4c
        /*0022*/ 	.byte	0x10
	.zero		1


	//----- nvinfo : EIATTR_EXTERNS
	.align		4
        /*0024*/ 	.byte	0x04, 0x0f
        /*0026*/ 	.short	(.L_1176 - .L_1175)


	//   ....[0]....
	.align		4
.L_1175:
        /*0028*/ 	.word	index@(__assertfail)


	//----- nvinfo : EIATTR_ANNOTATIONS
	.align		4
.L_1176:
        /*002c*/ 	.byte	0x04, 0x55
        /*002e*/ 	.short	(.L_1178 - .L_1177)


	//   ....[0]....
.L_1177:
        /* <DEDUP_REMOVED lines=14> */


	//----- nvinfo : EIATTR_MERCURY_ISA_VERSION
	.align		4
.L_1178:
        /*00f8*/ 	.byte	0x03, 0x5f
        /*00fa*/ 	.short	0x0101


	//----- nvinfo : EIATTR_INT_WARP_WIDE_INSTR_OFFSETS
	.align		4
        /*00fc*/ 	.byte	0x04, 0x31
        /*00fe*/ 	.short	(.L_1180 - .L_1179)


	//   ....[0]....
.L_1179:
        /*0100*/ 	.word	0x00000180


	//   ....[1]....
        /*0104*/ 	.word	0x00000240


	//   ....[2]....
        /*0108*/ 	.word	0x0000ad40


	//   ....[3]....
        /*010c*/ 	.word	0x0000b1b0


	//   ....[4]....
        /*0110*/ 	.word	0x0000b780


	//   ....[5]....
        /*0114*/ 	.word	0x0000bb00


	//----- nvinfo : EIATTR_COOP_GROUP_MASK_REGIDS
	.align		4
.L_1180:
        /*0118*/ 	.byte	0x04, 0x29
        /*011a*/ 	.short	(.L_1182 - .L_1181)


	//   ....[0]....
.L_1181:
        /*011c*/ 	.word	0xffffffff


	//   ....[1]....
        /*0120*/ 	.word	0xffffffff


	//   ....[2]....
        /*0124*/ 	.word	0xffffffff


	//   ....[3]....
        /*0128*/ 	.word	0xffffffff


	//   ....[4]....
        /*012c*/ 	.word	0xffffffff


	//   ....[5]....
        /*0130*/ 	.word	0xffffffff


	//   ....[6]....
        /*0134*/ 	.word	0xffffffff


	//   ....[7]....
        /*0138*/ 	.word	0xffffffff


	//   ....[8]....
        /*013c*/ 	.word	0xffffffff


	//   ....[9]....
        /*0140*/ 	.word	0xffffffff


	//   ....[10]....
        /*0144*/ 	.word	0xffffffff


	//   ....[11]....
        /*0148*/ 	.word	0xffffffff


	//   ....[12]....
        /*014c*/ 	.word	0xffffffff


	//   ....[13]....
        /*0150*/ 	.word	0x0500000f


	//   ....[14]....
        /*0154*/ 	.word	0x0500000f


	//   ....[15]....
        /*0158*/ 	.word	0x0500000f


	//   ....[16]....
        /*015c*/ 	.word	0x0500000f


	//----- nvinfo : EIATTR_COOP_GROUP_INSTR_OFFSETS
	.align		4
.L_1182:
        /*0160*/ 	.byte	0x04, 0x28
        /*0162*/ 	.short	(.L_1184 - .L_1183)


	//   ....[0]....
.L_1183:
        /*0164*/ 	.word	0x00000060


	//   ....[1]....
        /*0168*/ 	.word	0x00000190


	//   ....[2]....
        /*016c*/ 	.word	0x00000220


	//   ....[3]....
        /*0170*/ 	.word	0x000003a0


	//   ....[4]....
        /*0174*/ 	.word	0x00000610


	//   ....[5]....
        /*0178*/ 	.word	0x00001390


	//   ....[6]....
        /*017c*/ 	.word	0x0000a060


	//   ....[7]....
        /*0180*/ 	.word	0x0000a9e0


	//   ....[8]....
        /*0184*/ 	.word	0x0000ac70


	//   ....[9]....
        /*0188*/ 	.word	0x0000aeb0


	//   ....[10]....
        /*018c*/ 	.word	0x0000b0e0


	//   ....[11]....
        /*0190*/ 	.word	0x0000b390


	//   ....[12]....
        /*0194*/ 	.word	0x0000b6c0


	//   ....[13]....
        /*0198*/ 	.word	0x0000dae0


	//   ....[14]....
        /*019c*/ 	.word	0x0000dc60


	//   ....[15]....
        /*01a0*/ 	.word	0x0000dcd0


	//   ....[16]....
        /*01a4*/ 	.word	0x0000dd40


	//----- nvinfo : EIATTR_REG_RECONFIG
	.align		4
.L_1184:
        /*01a8*/ 	.byte	0x01, 0x54
	.zero		2


	//----- nvinfo : EIATTR_SYSCALL_OFFSETS
	.align		4
        /*01ac*/ 	.byte	0x04, 0x46
        /*01ae*/ 	.short	(.L_1186 - .L_1185)


	//   ....[0]....
.L_1185:
        /*01b0*/ 	.word	0x00000fc0


	//   ....[1]....
        /*01b4*/ 	.word	0x000010b0


	//   ....[2]....
        /*01b8*/ 	.word	0x00001220


	//   ....[3]....
        /*01bc*/ 	.word	0x00001310


	//----- nvinfo : EIATTR_MBARRIER_INSTR_OFFSETS
	.align		4
.L_1186:
        /*01c0*/ 	.byte	0x04, 0x39
        /*01c2*/ 	.short	(.L_1188 - .L_1187)


	//   ....[0]....
.L_1187:
        /*01c4*/ 	.word	0x00000260
        /*01c8*/ 	.word	0x000000ff
        /*01cc*/ 	.word	0x00038800
        /*01d0*/ 	.short	0x0100
        /*01d2*/ 	.byte	0x06
	.zero		1


	//   ....[1]....
        /*01d4*/ 	.word	0x00000350
        /*01d8*/ 	.word	0x000000ff
        /*01dc*/ 	.word	0x00038810
        /*01e0*/ 	.short	0x0100
        /*01e2*/ 	.byte	0x08
	.zero		1


	//   ....[2]....
        /*01e4*/ 	.word	0x00000360
        /*01e8*/ 	.word	0x000000ff
        /*01ec*/ 	.word	0x00038820
        /*01f0*/ 	.short	0x0100
        /*01f2*/ 	.byte	0x08
	.zero		1


	//   ....[3]....
        /*01f4*/ 	.word	0x00000370
        /*01f8*/ 	.word	0x000000ff
        /*01fc*/ 	.word	0x00038818
        /*0200*/ 	.short	0x0100
        /*0202*/ 	.byte	0x08
	.zero		1


	//   ....[4]....
        /*0204*/ 	.word	0x00000380
        /*0208*/ 	.word	0x000000ff
        /*020c*/ 	.word	0x00038828
        /*0210*/ 	.short	0x0100
        /*0212*/ 	.byte	0x08
	.zero		1


	//   ....[5]....
        /*0214*/ 	.word	0x000004b0
        /*0218*/ 	.word	0x000000ff
        /*021c*/ 	.word	0x00038830
        /*0220*/ 	.short	0x0100
        /*0222*/ 	.byte	0x08
	.zero		1


	//   ....[6]....
        /*0224*/ 	.word	0x000004c0
        /*0228*/ 	.word	0x000000ff
        /*022c*/ 	.word	0x00038840
        /*0230*/ 	.short	0x0100
        /*0232*/ 	.byte	0x08
	.zero		1


	//   ....[7]....
        /*0234*/ 	.word	0x000004d0
        /*0238*/ 	.word	0x000000ff
        /*023c*/ 	.word	0x00038838
        /*0240*/ 	.short	0x0100
        /*0242*/ 	.byte	0x08
	.zero		1


	//   ....[8]....
        /*0244*/ 	.word	0x000004e0
        /*0248*/ 	.word	0x000000ff
        /*024c*/ 	.word	0x00038848
        /*0250*/ 	.short	0x0100
        /*0252*/ 	.byte	0x08
	.zero		1


	//   ....[9]....
        /*0254*/ 	.word	0x000013e0
        /*0258*/ 	.word	0x00000013
        /*025c*/ 	.word	0x00038800
        /*0260*/ 	.short	0x010a
        /*0262*/ 	.byte	0x3f
	.zero		1


	//   ....[10]....
        /*0264*/ 	.word	0x00001680
        /*0268*/ 	.word	0x00000013
        /*026c*/ 	.word	0x00038800
        /*0270*/ 	.short	0x010a
        /*0272*/ 	.byte	0x3f
	.zero		1


	//   ....[11]....
        /*0274*/ 	.word	0x00001c20
        /*0278*/ 	.word	0x00000003
        /*027c*/ 	.word	0x00038810
        /*0280*/ 	.short	0x010a
        /*0282*/ 	.byte	0x3f
	.zero		1


	//   ....[12]....
        /*0284*/ 	.word	0x00001c60
        /*0288*/ 	.word	0x00000003
        /*028c*/ 	.word	0x00038810
        /*0290*/ 	.short	0x010a
        /*0292*/ 	.byte	0x3f
	.zero		1


	//   ....[13]....
        /*0294*/ 	.word	0x00002e60
        /*0298*/ 	.word	0x00000003
        /*029c*/ 	.word	0x00038830
        /*02a0*/ 	.short	0x010a
        /*02a2*/ 	.byte	0x3f
	.zero		1


	//   ....[14]....
        /*02a4*/ 	.word	0x00002ee0
        /*02a8*/ 	.word	0x00000003
        /*02ac*/ 	.word	0x00038830
        /*02b0*/ 	.short	0x010a
        /*02b2*/ 	.byte	0x3f
	.zero		1


	//   ....[15]....
        /*02b4*/ 	.word	0x00006370
        /*02b8*/ 	.word	0x00000005
        /*02bc*/ 	.word	0x00000000
        /*02c0*/ 	.short	0x0101
        /*02c2*/ 	.byte	0x3f
	.zero		1


	//   ....[16]....
        /*02c4*/ 	.word	0x000066e0
        /*02c8*/ 	.word	0x00000003
        /*02cc*/ 	.word	0x00000000
        /*02d0*/ 	.short	0x0101
        /*02d2*/ 	.byte	0x3f
	.zero		1


	//   ....[17]....
        /*02d4*/ 	.word	0x0000c010
        /*02d8*/ 	.word	0x0000000c
        /*02dc*/ 	.word	0x00038820
        /*02e0*/ 	.short	0x010a
        /*02e2*/ 	.byte	0x3f
	.zero		1


	//   ....[18]....
        /*02e4*/ 	.word	0x0000c610
        /*02e8*/ 	.word	0x0000000c
        /*02ec*/ 	.word	0x00038840
        /*02f0*/ 	.short	0x010a
        /*02f2*/ 	.byte	0x3f
	.zero		1


	//   ....[19]....
        /*02f4*/ 	.word	0x0000c8c0
        /*02f8*/ 	.word	0x0000000c
        /*02fc*/ 	.word	0x00038828
        /*0300*/ 	.short	0x010a
        /*0302*/ 	.byte	0x3f
	.zero		1


	//   ....[20]....
        /*0304*/ 	.word	0x0000caf0
        /*0308*/ 	.word	0x0000000c
        /*030c*/ 	.word	0x00038848
        /*0310*/ 	.short	0x010a
        /*0312*/ 	.byte	0x3f
	.zero		1


	//   ....[21]....
        /*0314*/ 	.word	0x0000cd70
        /*0318*/ 	.word	0x0000000c
        /*031c*/ 	.word	0x00038820
        /*0320*/ 	.short	0x010a
        /*0322*/ 	.byte	0x3f
	.zero		1


	//   ....[22]....
        /*0324*/ 	.word	0x0000d000
        /*0328*/ 	.word	0x0000000c
        /*032c*/ 	.word	0x00038840
        /*0330*/ 	.short	0x010a
        /*0332*/ 	.byte	0x3f
	.zero		1


	//   ....[23]....
        /*0334*/ 	.word	0x0000d280
        /*0338*/ 	.word	0x0000000c
        /*033c*/ 	.word	0x00038828
        /*0340*/ 	.short	0x010a
        /*0342*/ 	.byte	0x3f
	.zero		1


	//   ....[24]....
        /*0344*/ 	.word	0x0000d4e0
        /*0348*/ 	.word	0x00000004
        /*034c*/ 	.word	0x00038840
        /*0350*/ 	.short	0x010a
        /*0352*/ 	.byte	0x3f
	.zero		1


	//   ....[25]....
        /*0354*/ 	.word	0x0000d960
        /*0358*/ 	.word	0x00000007
        /*035c*/ 	.word	0x00000000
        /*0360*/ 	.short	0x010a
        /*0362*/ 	.byte	0x3f
	.zero		1


	//   ....[26]....
        /*0364*/ 	.word	0x0000d9b0
        /*0368*/ 	.word	0x0000000b
        /*036c*/ 	.word	0x00000000
        /*0370*/ 	.short	0x010a
        /*0372*/ 	.byte	0x3f
	.zero		1


	//   ....[27]....
        /*0374*/ 	.word	0x0000da10
        /*0378*/ 	.word	0x00000009
        /*037c*/ 	.word	0x00000000
        /*0380*/ 	.short	0x010a
        /*0382*/ 	.byte	0x3f
	.zero		1


	//   ....[28]....
        /*0384*/ 	.word	0x0000da40
        /*0388*/ 	.word	0x00000003
        /*038c*/ 	.word	0x00000000
        /*0390*/ 	.short	0x010a
        /*0392*/ 	.byte	0x3f
	.zero		1


	//   ....[29]....
        /*0394*/ 	.word	0x0000db40
        /*0398*/ 	.word	0x00000003
        /*039c*/ 	.word	0x00038800
        /*03a0*/ 	.short	0x010a
        /*03a2*/ 	.byte	0x3f
	.zero		1


	//   ....[30]....
        /*03a4*/ 	.word	0x0000db90
        /*03a8*/ 	.word	0x00000003
        /*03ac*/ 	.word	0x00038810
        /*03b0*/ 	.short	0x010a
        /*03b2*/ 	.byte	0x3f
	.zero		1


	//   ....[31]....
        /*03b4*/ 	.word	0x0000dbe0
        /*03b8*/ 	.word	0x00000003
        /*03bc*/ 	.word	0x00038830
        /*03c0*/ 	.short	0x010a
        /*03c2*/ 	.byte	0x3f
	.zero		1


	//   ....[32]....
        /*03c4*/ 	.word	0x0000dd80
        /*03c8*/ 	.word	0x0000000c
        /*03cc*/ 	.word	0x00038820
        /*03d0*/ 	.short	0x010a
        /*03d2*/ 	.byte	0x3f
	.zero		1


	//   ....[33]....
        /*03d4*/ 	.word	0x0000ddd0
        /*03d8*/ 	.word	0x0000000c
        /*03dc*/ 	.word	0x00038840
        /*03e0*/ 	.short	0x010a
        /*03e2*/ 	.byte	0x3f
	.zero		1


	//   ....[34]....
        /*03e4*/ 	.word	0x0000de20
        /*03e8*/ 	.word	0x0000000c
        /*03ec*/ 	.word	0x00038828
        /*03f0*/ 	.short	0x010a
        /*03f2*/ 	.byte	0x3f
	.zero		1


	//   ....[35]....
        /*03f4*/ 	.word	0x0000de70
        /*03f8*/ 	.word	0x0000000c
        /*03fc*/ 	.word	0x00038848
        /*0400*/ 	.short	0x010a
        /*0402*/ 	.byte	0x3f
	.zero		1


	//   ....[36]....
        /*0404*/ 	.word	0x0000ded0
        /*0408*/ 	.word	0x0000000c
        /*040c*/ 	.word	0x00038820
        /*0410*/ 	.short	0x010a
        /*0412*/ 	.byte	0x3f
	.zero		1


	//   ....[37]....
        /*0414*/ 	.word	0x0000df20
        /*0418*/ 	.word	0x0000000c
        /*041c*/ 	.word	0x00038840
        /*0420*/ 	.short	0x010a
        /*0422*/ 	.byte	0x3f
	.zero		1


	//   ....[38]....
        /*0424*/ 	.word	0x0000df70
        /*0428*/ 	.word	0x0000000c
        /*042c*/ 	.word	0x00038828
        /*0430*/ 	.short	0x010a
        /*0432*/ 	.byte	0x3f
	.zero		1


	//   ....[39]....
        /*0434*/ 	.word	0x0000dfc0
        /*0438*/ 	.word	0x00000004
        /*043c*/ 	.word	0x00038840
        /*0440*/ 	.short	0x010a
        /*0442*/ 	.byte	0x3f
	.zero		1


	//   ....[40]....
        /*0444*/ 	.word	0x0000e090
        /*0448*/ 	.word	0x00000007
        /*044c*/ 	.word	0x00000000
        /*0450*/ 	.short	0x010a
        /*0452*/ 	.byte	0x3f
	.zero		1


	//   ....[41]....
        /*0454*/ 	.word	0x0000e0e0
        /*0458*/ 	.word	0x0000000b
        /*045c*/ 	.word	0x00000000
        /*0460*/ 	.short	0x010a
        /*0462*/ 	.byte	0x3f
	.zero		1


	//   ....[42]....
        /*0464*/ 	.word	0x0000e130
        /*0468*/ 	.word	0x00000009
        /*046c*/ 	.word	0x00000000
        /*0470*/ 	.short	0x010a
        /*0472*/ 	.byte	0x3f
	.zero		1


	//----- nvinfo : EIATTR_NUM_MBARRIERS
	.align		4
.L_1188:
        /*0474*/ 	.byte	0x03, 0x38
        /*0476*/ 	.short	0x0009


	//----- nvinfo : EIATTR_EXIT_INSTR_OFFSETS
	.align		4
        /*0478*/ 	.byte	0x04, 0x1c
        /*047a*/ 	.short	(.L_1190 - .L_1189)


	//   ....[0]....
.L_1189:
        /*047c*/ 	.word	0x0000da90


	//----- nvinfo : EIATTR_MAX_THREADS
	.align		4
.L_1190:
        /*0480*/ 	.byte	0x04, 0x05
        /*0482*/ 	.short	(.L_1192 - .L_1191)
.L_1191:
        /*0484*/ 	.word	0x00000180
        /*0488*/ 	.word	0x00000001
        /*048c*/ 	.word	0x00000001


	//----- nvinfo : EIATTR_CRS_STACK_SIZE
	.align		4
.L_1192:
        /*0490*/ 	.byte	0x04, 0x1e
        /*0492*/ 	.short	(.L_1194 - .L_1193)
.L_1193:
        /*0494*/ 	.word	0x00000000


	//----- nvinfo : EIATTR_CBANK_PARAM_SIZE
	.align		4
.L_1194:
        /*0498*/ 	.byte	0x03, 0x19
        /*049a*/ 	.short	0x06f0


	//----- nvinfo : EIATTR_PARAM_CBANK
	.align		4
        /*049c*/ 	.byte	0x04, 0x0a
        /*049e*/ 	.short	(.L_1196 - .L_1195)
	.align		4
.L_1195:
        /*04a0*/ 	.word	index@(.nv.constant0._ZN7cutlass13device_kernelIN5flash11enable_sm90INS1_16FlashAttnBwdSm90INS1_25CollectiveMainloopBwdSm90ILi2ELi2ELi2EN4cute5tupleIJNS5_1CILi1EEES8_S8_EEENS6_IJNS7_ILi80EEENS7_ILi128EEESB_EEENS_10bfloat16_tEfNS_4arch4Sm90ELb0ELb0ELb0ELb1ELb1ELb1ELb0ELb1ELi2ELi1ELi2ELi1ELb0EEENS1_21CollectiveEpilogueBwdISC_SD_SF_Li256ELb1ELb0ELi1EEENS1_19SingleTileSchedulerILb1ELb0ELb0ELi128EEEEEEEEEvNT_6ParamsE)
        /*04a4*/ 	.short	0x0210
        /*04a6*/ 	.short	0x06f0


	//----- nvinfo : EIATTR_SW_WAR
	.align		4
.L_1196:
        /*04a8*/ 	.byte	0x04, 0x36
        /*04aa*/ 	.short	(.L_1198 - .L_1197)
.L_1197:
        /*04ac*/ 	.word	0x00000008
.L_1198:


//--------------------- .nv.info._ZN7cutlass13device_kernelIN5flash11enable_sm90INS1_16FlashAttnBwdSm90INS1_25CollectiveMainloopBwdSm90ILi2ELi2ELi2EN4cute5tupleIJNS5_1CILi1EEES8_S8_EEENS6_IJNS7_ILi80EEENS7_ILi128EEESB_EEENS_10bfloat16_tEfNS_4arch4Sm90ELb0ELb0ELb0ELb1ELb0ELb1ELb0ELb1ELi2ELi1ELi2ELi1ELb0EEENS1_24CollectiveEpilogueBwdGQAISC_fSF_Li256ELb1ELb0EEENS1_19SingleTileSchedulerILb1ELb0ELb0ELi128EEEEEEEEEvNT_6ParamsE --------------------------
	.section	.nv.info._ZN7cutlass13device_kernelIN5flash11enable_sm90INS1_16FlashAttnBwdSm90INS1_25CollectiveMainloopBwdSm90ILi2ELi2ELi2EN4cute5tupleIJNS5_1CILi1EEES8_S8_EEENS6_IJNS7_ILi80EEENS7_ILi128EEESB_EEENS_10bfloat16_tEfNS_4arch4Sm90ELb0ELb0ELb0ELb1ELb0ELb1ELb0ELb1ELi2ELi1ELi2ELi1ELb0EEENS1_24CollectiveEpilogueBwdGQAISC_fSF_Li256ELb1ELb0EEENS1_19SingleTileSchedulerILb1ELb0ELb0ELi128EEEEEEEEEvNT_6ParamsE,"",@"SHT_CUDA_INFO"
	.sectionflags	@""
	.align	4


	//----- nvinfo : EIATTR_CUDA_API_VERSION
	.align		4
        /*0000*/ 	.byte	0x04, 0x37
        /*0002*/ 	.short	(.L_1200 - .L_1199)
.L_1199:
        /*0004*/ 	.word	0x00000082


	//----- nvinfo : EIATTR_KPARAM_INFO
	.align		4
.L_1200:
        /*0008*/ 	.byte	0x04, 0x17
        /*000a*/ 	.short	(.L_1202 - .L_1201)
.L_1201:
        /*000c*/ 	.word	0x00000000
        /*0010*/ 	.short	0x0000
        /*0012*/ 	.short	0x0070
        /*0014*/ 	.byte	0x00, 0xf0, 0x01, 0x1a


	//----- nvinfo : EIATTR_SPARSE_MMA_MASK
	.align		4
.L_1202:
        /*0018*/ 	.byte	0x03, 0x50
        /*001a*/ 	.short	0x0000


	//----- nvinfo : EIATTR_MAXREG_COUNT
	.align		4
        /*001c*/ 	.byte	0x03, 0x1b
        /*001e*/ 	.short	0x00a8


	//----- nvinfo : EIATTR_NUM_BARRIERS
	.align		4
        /*0020*/ 	.byte	0x02, 0x4c
        /*0022*/ 	.byte	0x10
	.zero		1


	//----- nvinfo : EIATTR_EXTERNS
	.align		4
        /*0024*/ 	.byte	0x04, 0x0f
        /*0026*/ 	.short	(.L_1204 - .L_1203)


	//   ....[0]....
	.align		4
.L_1203:
        /*0028*/ 	.word	index@(__assertfail)


	//----- nvinfo : EIATTR_ANNOTATIONS
	.align		4
.L_1204:
        /*002c*/ 	.byte	0x04, 0x55
        /*002e*/ 	.short	(.L_1206 - .L_1205)


	//   ....[0]....
.L_1205:
        /* <DEDUP_REMOVED lines=12> */
        /*00e4*/ 	.byte	0x30, 0x9c, 0x00, 0x00, 0x01, 0x00, 0x00, 0x00, 0xe0, 0xa4, 0x00, 0x00


	//----- nvinfo : EIATTR_MERCURY_ISA_VERSION
	.align		4
.L_1206:
        /*00f0*/ 	.byte	0x03, 0x5f
        /*00f2*/ 	.short	0x0101


	//----- nvinfo : EIATTR_INT_WARP_WIDE_INSTR_OFFSETS
	.align		4
        /*00f4*/ 	.byte	0x04, 0x31
        /*00f6*/ 	.short	(.L_1208 - .L_1207)


	//   ....[0]....
.L_1207:
        /*00f8*/ 	.word	0x00000180


	//   ....[1]....
        /*00fc*/ 	.word	0x00000240


	//   ....[2]....
        /*0100*/ 	.word	0x00008770


	//----- nvinfo : EIATTR_COOP_GROUP_MASK_REGIDS
	.align		4
.L_1208:
        /*0104*/ 	.byte	0x04, 0x29
        /*0106*/ 	.short	(.L_1210 - .L_1209)


	//   ....[0]....
.L_1209:
        /*0108*/ 	.word	0xffffffff


	//   ....[1]....
        /*010c*/ 	.word	0xffffffff


	//   ....[2]....
        /*0110*/ 	.word	0xffffffff


	//   ....[3]....
        /*0114*/ 	.word	0xffffffff


	//   ....[4]....
        /*0118*/ 	.word	0xffffffff


	//   ....[5]....
        /*011c*/ 	.word	0xffffffff


	//   ....[6]....
        /*0120*/ 	.word	0xffffffff


	//   ....[7]....
        /*0124*/ 	.word	0x0500000f


	//----- nvinfo : EIATTR_COOP_GROUP_INSTR_OFFSETS
	.align		4
.L_1210:
        /*0128*/ 	.byte	0x04, 0x28
        /*012a*/ 	.short	(.L_1212 - .L_1211)


	//   ....[0]....
.L_1211:
        /*012c*/ 	.word	0x00000060


	//   ....[1]....
        /*0130*/ 	.word	0x00000190


	//   ....[2]....
        /*0134*/ 	.word	0x00000220


	//   ....[3]....
        /*0138*/ 	.word	0x000003a0


	//   ....[4]....
        /*013c*/ 	.word	0x00000610


	//   ....[5]....
        /*0140*/ 	.word	0x00001370


	//   ....[6]....
        /*0144*/ 	.word	0x000074d0


	//   ....[7]....
        /*0148*/ 	.word	0x0000a750


	//----- nvinfo : EIATTR_REG_RECONFIG
	.align		4
.L_1212:
        /*014c*/ 	.byte	0x01, 0x54
	.zero		2


	//----- nvinfo : EIATTR_SYSCALL_OFFSETS
	.align		4
        /*0150*/ 	.byte	0x04, 0x46
        /*0152*/ 	.short	(.L_1214 - .L_1213)


	//   ....[0]....
.L_1213:
        /*0154*/ 	.word	0x00000fa0


	//   ....[1]....
        /*0158*/ 	.word	0x00001090


	//   ....[2]....
        /*015c*/ 	.word	0x00001200


	//   ....[3]....
        /*0160*/ 	.word	0x000012f0


	//----- nvinfo : EIATTR_MBARRIER_INSTR_OFFSETS
	.align		4
.L_1214:
        /*0164*/ 	.byte	0x04, 0x39
        /*0166*/ 	.short	(.L_1216 - .L_1215)


	//   ....[0]....
.L_1215:
        /*0168*/ 	.word	0x00000260
        /*016c*/ 	.word	0x000000ff
        /*0170*/ 	.word	0x00038800
        /*0174*/ 	.short	0x0100
        /*0176*/ 	.byte	0x06
	.zero		1


	//   ....[1]....
        /*0178*/ 	.word	0x00000350
        /*017c*/ 	.word	0x000000ff
        /*0180*/ 	.word	0x00038810
        /*0184*/ 	.short	0x0100
        /*0186*/ 	.byte	0x08
	.zero		1


	//   ....[2]....
        /*0188*/ 	.word	0x00000360
        /*018c*/ 	.word	0x000000ff
        /*0190*/ 	.word	0x00038820
        /*0194*/ 	.short	0x0100
        /*0196*/ 	.byte	0x08
	.zero		1


	//   ....[3]....
        /*0198*/ 	.word	0x00000370
        /*019c*/ 	.word	0x000000ff
        /*01a0*/ 	.word	0x00038818
        /*01a4*/ 	.short	0x0100
        /*01a6*/ 	.byte	0x08
	.zero		1


	//   ....[4]....
        /*01a8*/ 	.word	0x00000380
        /*01ac*/ 	.word	0x000000ff
        /*01b0*/ 	.word	0x00038828
        /*01b4*/ 	.short	0x0100
        /*01b6*/ 	.byte	0x08
	.zero		1


	//   ....[5]....
        /*01b8*/ 	.word	0x000004b0
        /*01bc*/ 	.word	0x000000ff
        /*01c0*/ 	.word	0x00038830
        /*01c4*/ 	.short	0x0100
        /*01c6*/ 	.byte	0x08
	.zero		1


	//   ....[6]....
        /*01c8*/ 	.word	0x000004c0
        /*01cc*/ 	.word	0x000000ff
        /*01d0*/ 	.word	0x00038840
        /*01d4*/ 	.short	0x0100
        /*01d6*/ 	.byte	0x08
	.zero		1


	//   ....[7]....
        /*01d8*/ 	.word	0x000004d0
        /*01dc*/ 	.word	0x000000ff
        /*01e0*/ 	.word	0x00038838
        /*01e4*/ 	.short	0x0100
        /*01e6*/ 	.byte	0x08
	.zero		1


	//   ....[8]....
        /*01e8*/ 	.word	0x000004e0
        /*01ec*/ 	.word	0x000000ff
        /*01f0*/ 	.word	0x00038848
        /*01f4*/ 	.short	0x0100
        /*01f6*/ 	.byte	0x08
	.zero		1


	//   ....[9]....
        /*01f8*/ 	.word	0x000013c0
        /*01fc*/ 	.word	0x00000013
        /*0200*/ 	.word	0x00038800
        /*0204*/ 	.short	0x010a
        /*0206*/ 	.byte	0x3f
	.zero		1


	//   ....[10]....
        /*0208*/ 	.word	0x00001660
        /*020c*/ 	.word	0x00000013
        /*0210*/ 	.word	0x00038800
        /*0214*/ 	.short	0x010a
        /*0216*/ 	.byte	0x3f
	.zero		1


	//   ....[11]....
        /*0218*/ 	.word	0x00001c00
        /*021c*/ 	.word	0x00000003
        /*0220*/ 	.word	0x00038810
        /*0224*/ 	.short	0x010a
        /*0226*/ 	.byte	0x3f
	.zero		1


	//   ....[12]....
        /*0228*/ 	.word	0x00001c40
        /*022c*/ 	.word	0x00000003
        /*0230*/ 	.word	0x00038810
        /*0234*/ 	.short	0x010a
        /*0236*/ 	.byte	0x3f
	.zero		1


	//   ....[13]....
        /*0238*/ 	.word	0x00002e40
        /*023c*/ 	.word	0x00000003
        /*0240*/ 	.word	0x00038830
        /*0244*/ 	.short	0x010a
        /*0246*/ 	.byte	0x3f
	.zero		1


	//   ....[14]....
        /*0248*/ 	.word	0x00002ec0
        /*024c*/ 	.word	0x00000003
        /*0250*/ 	.word	0x00038830
        /*0254*/ 	.short	0x010a
        /*0256*/ 	.byte	0x3f
	.zero		1


	//   ....[15]....
        /*0258*/ 	.word	0x00006350
        /*025c*/ 	.word	0x00000005
        /*0260*/ 	.word	0x00000000
        /*0264*/ 	.short	0x0101
        /*0266*/ 	.byte	0x3f
	.zero		1


	//   ....[16]....
        /*0268*/ 	.word	0x000066c0
        /*026c*/ 	.word	0x00000003
        /*0270*/ 	.word	0x00000000
        /*0274*/ 	.short	0x0101
        /*0276*/ 	.byte	0x3f
	.zero		1


	//   ....[17]....
        /*0278*/ 	.word	0x00008c80
        /*027c*/ 	.word	0x0000000c
        /*0280*/ 	.word	0x00038820
        /*0284*/ 	.short	0x010a
        /*0286*/ 	.byte	0x3f
	.zero		1


	//   ....[18]....
        /*0288*/ 	.word	0x00009280
        /*028c*/ 	.word	0x0000000c
        /*0290*/ 	.word	0x00038840
        /*0294*/ 	.short	0x010a
        /*0296*/ 	.byte	0x3f
	.zero		1


	//   ....[19]....
        /*0298*/ 	.word	0x00009530
        /*029c*/ 	.word	0x0000000c
        /*02a0*/ 	.word	0x00038828
        /*02a4*/ 	.short	0x010a
        /*02a6*/ 	.byte	0x3f
	.zero		1


	//   ....[20]....
        /*02a8*/ 	.word	0x00009760
        /*02ac*/ 	.word	0x0000000c
        /*02b0*/ 	.word	0x00038848
        /*02b4*/ 	.short	0x010a
        /*02b6*/ 	.byte	0x3f
	.zero		1


	//   ....[21]....
        /*02b8*/ 	.word	0x000099e0
        /*02bc*/ 	.word	0x0000000c
        /*02c0*/ 	.word	0x00038820
        /*02c4*/ 	.short	0x010a
        /*02c6*/ 	.byte	0x3f
	.zero		1


	//   ....[22]....
        /*02c8*/ 	.word	0x00009c70
        /*02cc*/ 	.word	0x0000000c
        /*02d0*/ 	.word	0x00038840
        /*02d4*/ 	.short	0x010a
        /*02d6*/ 	.byte	0x3f
	.zero		1


	//   ....[23]....
        /*02d8*/ 	.word	0x00009ef0
        /*02dc*/ 	.word	0x0000000c
        /*02e0*/ 	.word	0x00038828
        /*02e4*/ 	.short	0x010a
        /*02e6*/ 	.byte	0x3f
	.zero		1


	//   ....[24]....
        /*02e8*/ 	.word	0x0000a150
        /*02ec*/ 	.word	0x00000004
        /*02f0*/ 	.word	0x00038840
        /*02f4*/ 	.short	0x010a
        /*02f6*/ 	.byte	0x3f
	.zero		1


	//   ....[25]....
        /*02f8*/ 	.word	0x0000a5d0
        /*02fc*/ 	.word	0x00000007
        /*0300*/ 	.word	0x00000000
        /*0304*/ 	.short	0x010a
        /*0306*/ 	.byte	0x3f
	.zero		1


	//   ....[26]....
        /*0308*/ 	.word	0x0000a620
        /*030c*/ 	.word	0x0000000b
        /*0310*/ 	.word	0x00000000
        /*0314*/ 	.short	0x010a
        /*0316*/ 	.byte	0x3f
	.zero		1


	//   ....[27]....
        /*0318*/ 	.word	0x0000a680
        /*031c*/ 	.word	0x00000009
        /*0320*/ 	.word	0x00000000
        /*0324*/ 	.short	0x010a
        /*0326*/ 	.byte	0x3f
	.zero		1


	//   ....[28]....
        /*0328*/ 	.word	0x0000a6b0
        /*032c*/ 	.word	0x00000003
        /*0330*/ 	.word	0x00000000
        /*0334*/ 	.short	0x010a
        /*0336*/ 	.byte	0x3f
	.zero		1


	//   ....[29]....
        /*0338*/ 	.word	0x0000a7b0
        /*033c*/ 	.word	0x00000003
        /*0340*/ 	.word	0x00038800
        /*0344*/ 	.short	0x010a
        /*0346*/ 	.byte	0x3f
	.zero		1


	//   ....[30]....
        /*0348*/ 	.word	0x0000a800
        /*034c*/ 	.word	0x00000003
        /*0350*/ 	.word	0x00038810
        /*0354*/ 	.short	0x010a
        /*0356*/ 	.byte	0x3f
	.zero		1


	//   ....[31]....
        /*0358*/ 	.word	0x0000a850
        /*035c*/ 	.word	0x00000003
        /*0360*/ 	.word	0x00038830
        /*0364*/ 	.short	0x010a
        /*0366*/ 	.byte	0x3f
	.zero		1


	//   ....[32]....
        /*0368*/ 	.word	0x0000a8a0
        /*036c*/ 	.word	0x0000000c
        /*0370*/ 	.word	0x00038820
        /*0374*/ 	.short	0x010a
        /*0376*/ 	.byte	0x3f
	.zero		1


	//   ....[33]....
        /*0378*/ 	.word	0x0000a8f0
        /*037c*/ 	.word	0x0000000c
        /*0380*/ 	.word	0x00038840
        /*0384*/ 	.short	0x010a
        /*0386*/ 	.byte	0x3f
	.zero		1


	//   ....[34]....
        /*0388*/ 	.word	0x0000a940
        /*038c*/ 	.word	0x0000000c
        /*0390*/ 	.word	0x00038828
        /*0394*/ 	.short	0x010a
        /*0396*/ 	.byte	0x3f
	.zero		1


	//   ....[35]....
        /*0398*/ 	.word	0x0000a990
        /*039c*/ 	.word	0x0000000c
        /*03a0*/ 	.word	0x00038848
        /*03a4*/ 	.short	0x010a
        /*03a6*/ 	.byte	0x3f
	.zero		1


	//   ....[36]....
        /*03a8*/ 	.word	0x0000a9f0
        /*03ac*/ 	.word	0x0000000c
        /*03b0*/ 	.word	0x00038820
        /*03b4*/ 	.short	0x010a
        /*03b6*/ 	.byte	0x3f
	.zero		1


	//   ....[37]....
        /*03b8*/ 	.word	0x0000aa40
        /*03bc*/ 	.word	0x0000000c
        /*03c0*/ 	.word	0x00038840
        /*03c4*/ 	.short	0x010a
        /*03c6*/ 	.byte	0x3f
	.zero		1


	//   ....[38]....
        /*03c8*/ 	.word	0x0000aa90
        /*03cc*/ 	.word	0x0000000c
        /*03d0*/ 	.word	0x00038828
        /*03d4*/ 	.short	0x010a
        /*03d6*/ 	.byte	0x3f
	.zero		1


	//   ....[39]....
        /*03d8*/ 	.word	0x0000aae0
        /*03dc*/ 	.word	0x00000004
        /*03e0*/ 	.word	0x00038840
        /*03e4*/ 	.short	0x010a
        /*03e6*/ 	.byte	0x3f
	.zero		1


	//   ....[40]....
        /*03e8*/ 	.word	0x0000abc0
        /*03ec*/ 	.word	0x00000007
        /*03f0*/ 	.word	0x00000000
        /*03f4*/ 	.short	0x010a
        /*03f6*/ 	.byte	0x3f
	.zero		1


	//   ....[41]....
        /*03f8*/ 	.word	0x0000ac10
        /*03fc*/ 	.word	0x0000000b
        /*0400*/ 	.word	0x00000000
        /*0404*/ 	.short	0x010a
        /*0406*/ 	.byte	0x3f
	.zero		1


	//   ....[42]....
        /*0408*/ 	.word	0x0000ac60
        /*040c*/ 	.word	0x00000009
        /*0410*/ 	.word	0x00000000
        /*0414*/ 	.short	0x010a
        /*0416*/ 	.byte	0x3f
	.zero		1


	//----- nvinfo : EIATTR_NUM_MBARRIERS
	.align		4
.L_1216:
        /*0418*/ 	.byte	0x03, 0x38
        /*041a*/ 	.short	0x0009


	//----- nvinfo : EIATTR_EXIT_INSTR_OFFSETS
	.align		4
        /*041c*/ 	.byte	0x04, 0x1c
        /*041e*/ 	.short	(.L_1218 - .L_1217)


	//   ....[0]....
.L_1217:
        /*0420*/ 	.word	0x0000a700


	//----- nvinfo : EIATTR_MAX_THREADS
	.align		4
.L_1218:
        /*0424*/ 	.byte	0x04, 0x05
        /*0426*/ 	.short	(.L_1220 - .L_1219)
.L_1219:
        /*0428*/ 	.word	0x00000180
        /*042c*/ 	.word	0x00000001
        /*0430*/ 	.word	0x00000001


	//----- nvinfo : EIATTR_CRS_STACK_SIZE
	.align		4
.L_1220:
        /*0434*/ 	.byte	0x04, 0x1e
        /*0436*/ 	.short	(.L_1222 - .L_1221)
.L_1221:
        /*0438*/ 	.word	0x00000000


	//----- nvinfo : EIATTR_CBANK_PARAM_SIZE
	.align		4
.L_1222:
        /*043c*/ 	.byte	0x03, 0x19
        /*043e*/ 	.short	0x06f0


	//----- nvinfo : EIATTR_PARAM_CBANK
	.align		4
        /*0440*/ 	.byte	0x04, 0x0a
        /*0442*/ 	.short	(.L_1224 - .L_1223)
	.align		4
.L_1223:
        /*0444*/ 	.word	index@(.nv.constant0._ZN7cutlass13device_kernelIN5flash11enable_sm90INS1_16FlashAttnBwdSm90INS1_25CollectiveMainloopBwdSm90ILi2ELi2ELi2EN4cute5tupleIJNS5_1CILi1EEES8_S8_EEENS6_IJNS7_ILi80EEENS7_ILi128EEESB_EEENS_10bfloat16_tEfNS_4arch4Sm90ELb0ELb0ELb0ELb1ELb0ELb1ELb0ELb1ELi2ELi1ELi2ELi1ELb0EEENS1_24CollectiveEpilogueBwdGQAISC_fSF_Li256ELb1ELb0EEENS1_19SingleTileSchedulerILb1ELb0ELb0ELi128EEEEEEEEEvNT_6ParamsE)
        /*0448*/ 	.short	0x0210
        /*044a*/ 	.short	0x06f0


	//----- nvinfo : EIATTR_SW_WAR
	.align		4
.L_1224:
        /*044c*/ 	.byte	0x04, 0x36
        /*044e*/ 	.short	(.L_1226 - .L_1225)
.L_1225:
        /*0450*/ 	.word	0x00000008
.L_1226:


//--------------------- .nv.info._ZN7cutlass13device_kernelIN5flash32FlashAttnBwdPostprocessConvertdQIN4cute5tupleIJNS3_1CILi80EEENS5_ILi128EEEEEENS_10bfloat16_tEfNS_4arch4Sm90ELi256ENS3_8TiledMMAINS3_8MMA_AtomIJNS3_4SM904GMMA27MMA_64x16x16_F32BF16BF16_SSILNSF_5MajorE1ELSH_0ELNSF_7ScaleInE1ELSI_1EEEEEENS3_6LayoutINS4_IJNS5_ILi2EEENS5_ILi1EEESN_EEENS4_IJSN_NS5_ILi0EEESP_EEEEENS4_IJNS3_10UnderscoreESS_SS_EEEEELb1EEEEEvNT_6ParamsE --------------------------
	.section	.nv.info._ZN7cutlass13device_kernelIN5flash32FlashAttnBwdPostprocessConvertdQIN4cute5tupleIJNS3_1CILi80EEENS5_ILi128EEEEEENS_10bfloat16_tEfNS_4arch4Sm90ELi256ENS3_8TiledMMAINS3_8MMA_AtomIJNS3_4SM904GMMA27MMA_64x16x16_F32BF16BF16_SSILNSF_5MajorE1ELSH_0ELNSF_7ScaleInE1ELSI_1EEEEEENS3_6LayoutINS4_IJNS5_ILi2EEENS5_ILi1EEESN_EEENS4_IJSN_NS5_ILi0EEESP_EEEEENS4_IJNS3_10UnderscoreESS_SS_EEEEELb1EEEEEvNT_6ParamsE,"",@"SHT_CUDA_INFO"
	.sectionflags	@""
	.align	4


	//----- nvinfo : EIATTR_CUDA_API_VERSION
	.align		4
        /*0000*/ 	.byte	0x04, 0x37
        /*0002*/ 	.short	(.L_1228 - .L_1227)
.L_1227:
        /*0004*/ 	.word	0x00000082


	//----- nvinfo : EIATTR_KPARAM_INFO
	.align		4
.L_1228:
        /*0008*/ 	.byte	0x04, 0x17
        /*000a*/ 	.short	(.L_1230 - .L_1229)
.L_1229:
        /*000c*/ 	.word	0x00000000
        /*0010*/ 	.short	0x0000
        /*0012*/ 	.short	0x0000
        /*0014*/ 	.byte	0x00, 0xf0, 0xc1, 0x01


	//----- nvinfo : EIATTR_SPARSE_MMA_MASK
	.align		4
.L_1230:
        /*0018*/ 	.byte	0x03, 0x50
        /*001a*/ 	.short	0x0000


	//----- nvinfo : EIATTR_MAXREG_COUNT
	.align		4
        /*001c*/ 	.byte	0x03, 0x1b
        /*001e*/ 	.short	0x0080


	//----- nvinfo : EIATTR_NUM_BARRIERS
	.align		4
        /*0020*/ 	.byte	0x02, 0x4c
        /*0022*/ 	.byte	0x01
	.zero		1


	//----- nvinfo : EIATTR_MERCURY_ISA_VERSION
	.align		4
        /*0024*/ 	.byte	0x03, 0x5f
        /*0026*/ 	.short	0x0101


	//----- nvinfo : EIATTR_MBARRIER_INSTR_OFFSETS
	.align		4
        /*0028*/ 	.byte	0x04, 0x39
        /*002a*/ 	.short	(.L_1232 - .L_1231)


	//   ....[0]....
.L_1231:
        /*002c*/ 	.word	0x00000490
        /*0030*/ 	.word	0x000000ff
        /*0034*/ 	.word	0x0000f000
        /*0038*/ 	.short	0x0100
        /*003a*/ 	.byte	0x06
	.zero		1


	//   ....[1]....
        /*003c*/ 	.word	0x000005a0
        /*0040*/ 	.word	0x00000002
        /*0044*/ 	.word	0x0000f000
        /*0048*/ 	.short	0x010a
        /*004a*/ 	.byte	0x3f
	.zero		1


	//----- nvinfo : EIATTR_NUM_MBARRIERS
	.align		4
.L_1232:
        /*004c*/ 	.byte	0x03, 0x38
        /*004e*/ 	.short	0x0001


	//----- nvinfo : EIATTR_EXIT_INSTR_OFFSETS
	.align		4
        /*0050*/ 	.byte	0x04, 0x1c
        /*0052*/ 	.short	(.L_1234 - .L_1233)


	//   ....[0]....
.L_1233:
        /*0054*/ 	.word	0x000001a0


	//   ....[1]....
        /*0058*/ 	.word	0x000013c0


	//   ....[2]....
        /*005c*/ 	.word	0x000014a0


	//----- nvinfo : EIATTR_MAX_THREADS
	.align		4
.L_1234:
        /*0060*/ 	.byte	0x04, 0x05
        /*0062*/ 	.short	(.L_1236 - .L_1235)
.L_1235:
        /*0064*/ 	.word	0x00000100
        /*0068*/ 	.word	0x00000001
        /*006c*/ 	.word	0x00000001


	//----- nvinfo : EIATTR_CRS_STACK_SIZE
	.align		4
.L_1236:
        /*0070*/ 	.byte	0x04, 0x1e
        /*0072*/ 	.short	(.L_1238 - .L_1237)
.L_1237:
        /*0074*/ 	.word	0x00000000


	//----- nvinfo : EIATTR_CBANK_PARAM_SIZE
	.align		4
.L_1238:
        /*0078*/ 	.byte	0x03, 0x19
        /*007a*/ 	.short	0x0070


	//----- nvinfo : EIATTR_PARAM_CBANK
	.align		4
        /*007c*/ 	.byte	0x04, 0x0a
        /*007e*/ 	.short	(.L_1240 - .L_1239)
	.align		4
.L_1239:
        /*0080*/ 	.word	index@(.nv.constant0._ZN7cutlass13device_kernelIN5flash32FlashAttnBwdPostprocessConvertdQIN4cute5tupleIJNS3_1CILi80EEENS5_ILi128EEEEEENS_10bfloat16_tEfNS_4arch4Sm90ELi256ENS3_8TiledMMAINS3_8MMA_AtomIJNS3_4SM904GMMA27MMA_64x16x16_F32BF16BF16_SSILNSF_5MajorE1ELSH_0ELNSF_7ScaleInE1ELSI_1EEEEEENS3_6LayoutINS4_IJNS5_ILi2EEENS5_ILi1EEESN_EEENS4_IJSN_NS5_ILi0EEESP_EEEEENS4_IJNS3_10UnderscoreESS_SS_EEEEELb1EEEEEvNT_6ParamsE)
        /*0084*/ 	.short	0x0210
        /*0086*/ 	.short	0x0070


	//----- nvinfo : EIATTR_SW_WAR
	.align		4
.L_1240:
        /*0088*/ 	.byte	0x04, 0x36
        /*008a*/ 	.short	(.L_1242 - .L_1241)
.L_1241:
        /*008c*/ 	.word	0x00000008
.L_1242:


//--------------------- .nv.info._ZN7cutlass13device_kernelIN5flash11enable_sm90INS1_16FlashAttnBwdSm90INS1_25CollectiveMainloopBwdSm90ILi2ELi2ELi2EN4cute5tupleIJNS5_1CILi1EEES8_S8_EEENS6_IJNS7_ILi80EEENS7_ILi128EEESB_EEENS_10bfloat16_tEfNS_4arch4Sm90ELb0ELb0ELb0ELb1ELb1ELb1ELb0ELb1ELi2ELi1ELi2ELi1ELb0EEENS1_24CollectiveEpilogueBwdGQAISC_fSF_Li256ELb1ELb1EEENS1_19SingleTileSchedulerILb1ELb0ELb0ELi128EEEEEEEEEvNT_6ParamsE --------------------------
	.section	.nv.info._ZN7cutlass13device_kernelIN5flash11enable_sm90INS1_16FlashAttnBwdSm90INS1_25CollectiveMainloopBwdSm90ILi2ELi2ELi2EN4cute5tupleIJNS5_1CILi1EEES8_S8_EEENS6_IJNS7_ILi80EEENS7_ILi128EEESB_EEENS_10bfloat16_tEfNS_4arch4Sm90ELb0ELb0ELb0ELb1ELb1ELb1ELb0ELb1ELi2ELi1ELi2ELi1ELb0EEENS1_24CollectiveEpilogueBwdGQAISC_fSF_Li256ELb1ELb1EEENS1_19SingleTileSchedulerILb1ELb0ELb0ELi128EEEEEEEEEvNT_6ParamsE,"",@"SHT_CUDA_INFO"
	.sectionflags	@""
	.align	4


	//----- nvinfo : EIATTR_CUDA_API_VERSION
	.align		4
        /*0000*/ 	.byte	0x04, 0x37
        /*0002*/ 	.short	(.L_1244 - .L_1243)
.L_1243:
        /*0004*/ 	.word	0x00000082


	//----- nvinfo : EIATTR_KPARAM_INFO
	.align		4
.L_1244:
        /*0008*/ 	.byte	0x04, 0x17
        /*000a*/ 	.short	(.L_1246 - .L_1245)
.L_1245:
        /*000c*/ 	.word	0x00000000
        /*0010*/ 	.short	0x0000
        /*0012*/ 	.short	0x0070
        /*0014*/ 	.byte	0x00, 0xf0, 0x01, 0x1a


	//----- nvinfo : EIATTR_SPARSE_MMA_MASK
	.align		4
.L_1246:
        /*0018*/ 	.byte	0x03, 0x50
        /*001a*/ 	.short	0x0000


	//----- nvinfo : EIATTR_MAXREG_COUNT
	.align		4
        /*001c*/ 	.byte	0x03, 0x1b
        /*001e*/ 	.short	0x00a8


	//----- nvinfo : EIATTR_NUM_BARRIERS
	.align		4
        /*0020*/ 	.byte	0x02, 0x4c
        /*0022*/ 	.byte	0x10
	.zero		1


	//----- nvinfo : EIATTR_EXTERNS
	.align		4
        /*0024*/ 	.byte	0x04, 0x0f
        /*0026*/ 	.short	(.L_1248 - .L_1247)


	//   ....[0]....
	.align		4
.L_1247:
        /*0028*/ 	.word	index@(__assertfail)


	//----- nvinfo : EIATTR_ANNOTATIONS
	.align		4
.L_1248:
        /*002c*/ 	.byte	0x04, 0x55
        /*002e*/ 	.short	(.L_1250 - .L_1249)


	//   ....[0]....
.L_1249:
        /* <DEDUP_REMOVED lines=13> */


	//----- nvinfo : EIATTR_MERCURY_ISA_VERSION
	.align		4
.L_1250:
        /*00f0*/ 	.byte	0x03, 0x5f
        /*00f2*/ 	.short	0x0101


	//----- nvinfo : EIATTR_INT_WARP_WIDE_INSTR_OFFSETS
	.align		4
        /*00f4*/ 	.byte	0x04, 0x31
        /*00f6*/ 	.short	(.L_1252 - .L_1251)


	//   ....[0]....
.L_1251:
        /*00f8*/ 	.word	0x00000180


	//   ....[1]....
        /*00fc*/ 	.word	0x00000240


	//   ....[2]....
        /*0100*/ 	.word	0x00008660


	//   ....[3]....
        /*0104*/ 	.word	0x00008ad0


	//   ....[4]....
        /*0108*/ 	.word	0x000090a0


	//   ....[5]....
        /*010c*/ 	.word	0x00009420


	//----- nvinfo : EIATTR_COOP_GROUP_MASK_REGIDS
	.align		4
.L_1252:
        /*0110*/ 	.byte	0x04, 0x29
        /*0112*/ 	.short	(.L_1254 - .L_1253)


	//   ....[0]....
.L_1253:
        /*0114*/ 	.word	0xffffffff


	//   ....[1]....
        /*0118*/ 	.word	0xffffffff


	//   ....[2]....
        /*011c*/ 	.word	0xffffffff


	//   ....[3]....
        /*0120*/ 	.word	0xffffffff


	//   ....[4]....
        /*0124*/ 	.word	0xffffffff


	//   ....[5]....
        /*0128*/ 	.word	0xffffffff


	//   ....[6]....
        /*012c*/ 	.word	0xffffffff


	//   ....[7]....
        /*0130*/ 	.word	0xffffffff


	//   ....[8]....
        /*0134*/ 	.word	0xffffffff


	//   ....[9]....
        /*0138*/ 	.word	0xffffffff


	//   ....[10]....
        /*013c*/ 	.word	0xffffffff


	//   ....[11]....
        /*0140*/ 	.word	0xffffffff


	//   ....[12]....
        /*0144*/ 	.word	0xffffffff


	//   ....[13]....
        /*0148*/ 	.word	0xffffffff


	//   ....[14]....
        /*014c*/ 	.word	0xffffffff


	//   ....[15]....
        /*0150*/ 	.word	0xffffffff


	//   ....[16]....
        /*0154*/ 	.word	0xffffffff


	//   ....[17]....
        /*0158*/ 	.word	0x0500000f


	//   ....[18]....
        /*015c*/ 	.word	0x0500000f


	//   ....[19]....
        /*0160*/ 	.word	0x0500000f


	//   ....[20]....
        /*0164*/ 	.word	0x0500000f


	//   ....[21]....
        /*0168*/ 	.word	0x0500000f


	//   ....[22]....
        /*016c*/ 	.word	0x0500000f


	//----- nvinfo : EIATTR_COOP_GROUP_INSTR_OFFSETS
	.align		4
.L_1254:
        /*0170*/ 	.byte	0x04, 0x28
        /*0172*/ 	.short	(.L_1256 - .L_1255)


	//   ....[0]....
.L_1255:
        /*0174*/ 	.word	0x00000060


	//   ....[1]....
        /*0178*/ 	.word	0x00000190


	//   ....[2]....
        /*017c*/ 	.word	0x00000220


	//   ....[3]....
        /*0180*/ 	.word	0x000003a0


	//   ....[4]....
        /*0184*/ 	.word	0x00000610


	//   ....[5]....
        /*0188*/ 	.word	0x00001370


	//   ....[6]....
        /*018c*/ 	.word	0x00007270


	//   ....[7]....
        /*0190*/ 	.word	0x00007400


	//   ....[8]....
        /*0194*/ 	.word	0x000076d0


	//   ....[9]....
        /*0198*/ 	.word	0x00007860


	//   ....[10]....
        /*019c*/ 	.word	0x00007970


	//   ....[11]....
        /*01a0*/ 	.word	0x00008300


	//   ....[12]....
        /*01a4*/ 	.word	0x00008590


	//   ....[13]....
        /*01a8*/ 	.word	0x000087d0


	//   ....[14]....
        /*01ac*/ 	.word	0x00008a00


	//   ....[15]....
        /*01b0*/ 	.word	0x00008cb0


	//   ....[16]....
        /*01b4*/ 	.word	0x00008fe0


	//   ....[17]....
        /*01b8*/ 	.word	0x0000b400


	//   ....[18]....
        /*01bc*/ 	.word	0x0000b580


	//   ....[19]....
        /*01c0*/ 	.word	0x0000b5f0


	//   ....[20]....
        /*01c4*/ 	.word	0x0000b660


	//   ....[21]....
        /*01c8*/ 	.word	0x0000b6d0


	//   ....[22]....
        /*01cc*/ 	.word	0x0000b740


	//----- nvinfo : EIATTR_REG_RECONFIG
	.align		4
.L_1256:
        /*01d0*/ 	.byte	0x01, 0x54
	.zero		2


	//----- nvinfo : EIATTR_SYSCALL_OFFSETS
	.align		4
        /*01d4*/ 	.byte	0x04, 0x46
        /*01d6*/ 	.short	(.L_1258 - .L_1257)


	//   ....[0]....
.L_1257:
        /*01d8*/ 	.word	0x00000fa0


	//   ....[1]....
        /*01dc*/ 	.word	0x00001090


	//   ....[2]....
        /*01e0*/ 	.word	0x00001200


	//   ....[3]....
        /*01e4*/ 	.word	0x000012f0


	//----- nvinfo : EIATTR_MBARRIER_INSTR_OFFSETS
	.align		4
.L_1258:
        /*01e8*/ 	.byte	0x04, 0x39
        /*01ea*/ 	.short	(.L_1260 - .L_1259)


	//   ....[0]....
.L_1259:
        /*01ec*/ 	.word	0x00000260
        /*01f0*/ 	.word	0x000000ff
        /*01f4*/ 	.word	0x00038800
        /*01f8*/ 	.short	0x0100
        /*01fa*/ 	.byte	0x06
	.zero		1


	//   ....[1]....
        /*01fc*/ 	.word	0x00000350
        /*0200*/ 	.word	0x000000ff
        /*0204*/ 	.word	0x00038810
        /*0208*/ 	.short	0x0100
        /*020a*/ 	.byte	0x08
	.zero		1


	//   ....[2]....
        /*020c*/ 	.word	0x00000360
        /*0210*/ 	.word	0x000000ff
        /*0214*/ 	.word	0x00038820
        /*0218*/ 	.short	0x0100
        /*021a*/ 	.byte	0x08
	.zero		1


	//   ....[3]....
        /*021c*/ 	.word	0x00000370
        /*0220*/ 	.word	0x000000ff
        /*0224*/ 	.word	0x00038818
        /*0228*/ 	.short	0x0100
        /*022a*/ 	.byte	0x08
	.zero		1


	//   ....[4]....
        /*022c*/ 	.word	0x00000380
        /*0230*/ 	.word	0x000000ff
        /*0234*/ 	.word	0x00038828
        /*0238*/ 	.short	0x0100
        /*023a*/ 	.byte	0x08
	.zero		1


	//   ....[5]....
        /*023c*/ 	.word	0x000004b0
        /*0240*/ 	.word	0x000000ff
        /*0244*/ 	.word	0x00038830
        /*0248*/ 	.short	0x0100
        /*024a*/ 	.byte	0x08
	.zero		1


	//   ....[6]....
        /*024c*/ 	.word	0x000004c0
        /*0250*/ 	.word	0x000000ff
        /*0254*/ 	.word	0x00038840
        /*0258*/ 	.short	0x0100
        /*025a*/ 	.byte	0x08
	.zero		1


	//   ....[7]....
        /*025c*/ 	.word	0x000004d0
        /*0260*/ 	.word	0x000000ff
        /*0264*/ 	.word	0x00038838
        /*0268*/ 	.short	0x0100
        /*026a*/ 	.byte	0x08
	.zero		1


	//   ....[8]....
        /*026c*/ 	.word	0x000004e0
        /*0270*/ 	.word	0x000000ff
        /*0274*/ 	.word	0x00038848
        /*0278*/ 	.short	0x0100
        /*027a*/ 	.byte	0x08
	.zero		1


	//   ....[9]....
        /*027c*/ 	.word	0x000013c0
        /*0280*/ 	.word	0x00000013
        /*0284*/ 	.word	0x00038800
        /*0288*/ 	.short	0x010a
        /*028a*/ 	.byte	0x3f
	.zero		1


	//   ....[10]....
        /*028c*/ 	.word	0x00001660
        /*0290*/ 	.word	0x00000013
        /*0294*/ 	.word	0x00038800
        /*0298*/ 	.short	0x010a
        /*029a*/ 	.byte	0x3f
	.zero		1


	//   ....[11]....
        /*029c*/ 	.word	0x00001c00
        /*02a0*/ 	.word	0x00000003
        /*02a4*/ 	.word	0x00038810
        /*02a8*/ 	.short	0x010a
        /*02aa*/ 	.byte	0x3f
	.zero		1


	//   ....[12]....
        /*02ac*/ 	.word	0x00001c40
        /*02b0*/ 	.word	0x00000003
        /*02b4*/ 	.word	0x00038810
        /*02b8*/ 	.short	0x010a
        /*02ba*/ 	.byte	0x3f
	.zero		1


	//   ....[13]....
        /*02bc*/ 	.word	0x00002e40
        /*02c0*/ 	.word	0x00000003
        /*02c4*/ 	.word	0x00038830
        /*02c8*/ 	.short	0x010a
        /*02ca*/ 	.byte	0x3f
	.zero		1


	//   ....[14]....
        /*02cc*/ 	.word	0x00002ec0
        /*02d0*/ 	.word	0x00000003
        /*02d4*/ 	.word	0x00038830
        /*02d8*/ 	.short	0x010a
        /*02da*/ 	.byte	0x3f
	.zero		1


	//   ....[15]....
        /*02dc*/ 	.word	0x00006350
        /*02e0*/ 	.word	0x00000005
        /*02e4*/ 	.word	0x00000000
        /*02e8*/ 	.short	0x0101
        /*02ea*/ 	.byte	0x3f
	.zero		1


	//   ....[16]....
        /*02ec*/ 	.word	0x000066c0
        /*02f0*/ 	.word	0x00000003
        /*02f4*/ 	.word	0x00000000
        /*02f8*/ 	.short	0x0101
        /*02fa*/ 	.byte	0x3f
	.zero		1


	//   ....[17]....
        /*02fc*/ 	.word	0x00009930
        /*0300*/ 	.word	0x0000000c
        /*0304*/ 	.word	0x00038820
        /*0308*/ 	.short	0x010a
        /*030a*/ 	.byte	0x3f
	.zero		1


	//   ....[18]....
        /*030c*/ 	.word	0x00009f30
        /*0310*/ 	.word	0x0000000c
        /*0314*/ 	.word	0x00038840
        /*0318*/ 	.short	0x010a
        /*031a*/ 	.byte	0x3f
	.zero		1


	//   ....[19]....
        /*031c*/ 	.word	0x0000a1e0
        /*0320*/ 	.word	0x0000000c
        /*0324*/ 	.word	0x00038828
        /*0328*/ 	.short	0x010a
        /*032a*/ 	.byte	0x3f
	.zero		1


	//   ....[20]....
        /*032c*/ 	.word	0x0000a410
        /*0330*/ 	.word	0x0000000c
        /*0334*/ 	.word	0x00038848
        /*0338*/ 	.short	0x010a
        /*033a*/ 	.byte	0x3f
	.zero		1


	//   ....[21]....
        /*033c*/ 	.word	0x0000a690
        /*0340*/ 	.word	0x0000000c
        /*0344*/ 	.word	0x00038820
        /*0348*/ 	.short	0x010a
        /*034a*/ 	.byte	0x3f
	.zero		1


	//   ....[22]....
        /*034c*/ 	.word	0x0000a920
        /*0350*/ 	.word	0x0000000c
        /*0354*/ 	.word	0x00038840
        /*0358*/ 	.short	0x010a
        /*035a*/ 	.byte	0x3f
	.zero		1


	//   ....[23]....
        /*035c*/ 	.word	0x0000aba0
        /*0360*/ 	.word	0x0000000c
        /*0364*/ 	.word	0x00038828
        /*0368*/ 	.short	0x010a
        /*036a*/ 	.byte	0x3f
	.zero		1


	//   ....[24]....
        /*036c*/ 	.word	0x0000ae00
        /*0370*/ 	.word	0x00000004
        /*0374*/ 	.word	0x00038840
        /*0378*/ 	.short	0x010a
        /*037a*/ 	.byte	0x3f
	.zero		1


	//   ....[25]....
        /*037c*/ 	.word	0x0000b280
        /*0380*/ 	.word	0x00000007
        /*0384*/ 	.word	0x00000000
        /*0388*/ 	.short	0x010a
        /*038a*/ 	.byte	0x3f
	.zero		1


	//   ....[26]....
        /*038c*/ 	.word	0x0000b2d0
        /*0390*/ 	.word	0x0000000b
        /*0394*/ 	.word	0x00000000
        /*0398*/ 	.short	0x010a
        /*039a*/ 	.byte	0x3f
	.zero		1


	//   ....[27]....
        /*039c*/ 	.word	0x0000b330
        /*03a0*/ 	.word	0x00000009
        /*03a4*/ 	.word	0x00000000
        /*03a8*/ 	.short	0x010a
        /*03aa*/ 	.byte	0x3f
	.zero		1


	//   ....[28]....
        /*03ac*/ 	.word	0x0000b360
        /*03b0*/ 	.word	0x00000003
        /*03b4*/ 	.word	0x00000000
        /*03b8*/ 	.short	0x010a
        /*03ba*/ 	.byte	0x3f
	.zero		1


	//   ....[29]....
        /*03bc*/ 	.word	0x0000b460
        /*03c0*/ 	.word	0x00000003
        /*03c4*/ 	.word	0x00038800
        /*03c8*/ 	.short	0x010a
        /*03ca*/ 	.byte	0x3f
	.zero		1


	//   ....[30]....
        /*03cc*/ 	.word	0x0000b4b0
        /*03d0*/ 	.word	0x00000003
        /*03d4*/ 	.word	0x00038810
        /*03d8*/ 	.short	0x010a
        /*03da*/ 	.byte	0x3f
	.zero		1


	//   ....[31]....
        /*03dc*/ 	.word	0x0000b500
        /*03e0*/ 	.word	0x00000003
        /*03e4*/ 	.word	0x00038830
        /*03e8*/ 	.short	0x010a
        /*03ea*/ 	.byte	0x3f
	.zero		1


	//   ....[32]....
        /*03ec*/ 	.word	0x0000b780
        /*03f0*/ 	.word	0x0000000c
        /*03f4*/ 	.word	0x00038820
        /*03f8*/ 	.short	0x010a
        /*03fa*/ 	.byte	0x3f
	.zero		1


	//   ....[33]....
        /*03fc*/ 	.word	0x0000b7d0
        /*0400*/ 	.word	0x0000000c
        /*0404*/ 	.word	0x00038840
        /*0408*/ 	.short	0x010a
        /*040a*/ 	.byte	0x3f
	.zero		1


	//   ....[34]....
        /*040c*/ 	.word	0x0000b820
        /*0410*/ 	.word	0x0000000c
        /*0414*/ 	.word	0x00038828
        /*0418*/ 	.short	0x010a
        /*041a*/ 	.byte	0x3f
	.zero		1


	//   ....[35]....
        /*041c*/ 	.word	0x0000b870
        /*0420*/ 	.word	0x0000000c
        /*0424*/ 	.word	0x00038848
        /*0428*/ 	.short	0x010a
        /*042a*/ 	.byte	0x3f
	.zero		1


	//   ....[36]....
        /*042c*/ 	.word	0x0000b8d0
        /*0430*/ 	.word	0x0000000c
        /*0434*/ 	.word	0x00038820
        /*0438*/ 	.short	0x010a
        /*043a*/ 	.byte	0x3f
	.zero		1


	//   ....[37]....
        /*043c*/ 	.word	0x0000b920
        /*0440*/ 	.word	0x0000000c
        /*0444*/ 	.word	0x00038840
        /*0448*/ 	.short	0x010a
        /*044a*/ 	.byte	0x3f
	.zero		1


	//   ....[38]....
        /*044c*/ 	.word	0x0000b970
        /*0450*/ 	.word	0x0000000c
        /*0454*/ 	.word	0x00038828
        /*0458*/ 	.short	0x010a
        /*045a*/ 	.byte	0x3f
	.zero		1


	//   ....[39]....
        /*045c*/ 	.word	0x0000b9c0
        /*0460*/ 	.word	0x00000004
        /*0464*/ 	.word	0x00038840
        /*0468*/ 	.short	0x010a
        /*046a*/ 	.byte	0x3f
	.zero		1


	//   ....[40]....
        /*046c*/ 	.word	0x0000baa0
        /*0470*/ 	.word	0x00000007
        /*0474*/ 	.word	0x00000000
        /*0478*/ 	.short	0x010a
        /*047a*/ 	.byte	0x3f
	.zero		1


	//   ....[41]....
        /*047c*/ 	.word	0x0000baf0
        /*0480*/ 	.word	0x0000000b
        /*0484*/ 	.word	0x00000000
        /*0488*/ 	.short	0x010a
        /*048a*/ 	.byte	0x3f
	.zero		1


	//   ....[42]....
        /*048c*/ 	.word	0x0000bb40
        /*0490*/ 	.word	0x00000009
        /*0494*/ 	.word	0x00000000
        /*0498*/ 	.short	0x010a
        /*049a*/ 	.byte	0x3f
	.zero		1


	//----- nvinfo : EIATTR_NUM_MBARRIERS
	.align		4
.L_1260:
        /*049c*/ 	.byte	0x03, 0x38
        /*049e*/ 	.short	0x0009


	//----- nvinfo : EIATTR_EXIT_INSTR_OFFSETS
	.align		4
        /*04a0*/ 	.byte	0x04, 0x1c
        /*04a2*/ 	.short	(.L_1262 - .L_1261)


	//   ....[0]....
.L_1261:
        /*04a4*/ 	.word	0x0000b3b0


	//----- nvinfo : EIATTR_MAX_THREADS
	.align		4
.L_1262:
        /*04a8*/ 	.byte	0x04, 0x05
        /*04aa*/ 	.short	(.L_1264 - .L_1263)
.L_1263:
        /*04ac*/ 	.word	0x00000180
        /*04b0*/ 	.word	0x00000001
        /*04b4*/ 	.word	0x00000001


	//----- nvinfo : EIATTR_CRS_STACK_SIZE
	.align		4
.L_1264:
        /*04b8*/ 	.byte	0x04, 0x1e
        /*04ba*/ 	.short	(.L_1266 - .L_1265)
.L_1265:
        /*04bc*/ 	.word	0x00000000


	//----- nvinfo : EIATTR_CBANK_PARAM_SIZE
	.align		4
.L_1266:
        /*04c0*/ 	.byte	0x03, 0x19
        /*04c2*/ 	.short	0x06f0


	//----- nvinfo : EIATTR_PARAM_CBANK
	.align		4
        /*04c4*/ 	.byte	0x04, 0x0a
        /*04c6*/ 	.short	(.L_1268 - .L_1267)
	.align		4
.L_1267:
        /*04c8*/ 	.word	index@(.nv.constant0._ZN7cutlass13device_kernelIN5flash11enable_sm90INS1_16FlashAttnBwdSm90INS1_25CollectiveMainloopBwdSm90ILi2ELi2ELi2EN4cute5tupleIJNS5_1CILi1EEES8_S8_EEENS6_IJNS7_ILi80EEENS7_ILi128EEESB_EEENS_10bfloat16_tEfNS_4arch4Sm90ELb0ELb0ELb0ELb1ELb1ELb1ELb0ELb1ELi2ELi1ELi2ELi1ELb0EEENS1_24CollectiveEpilogueBwdGQAISC_fSF_Li256ELb1ELb1EEENS1_19SingleTileSchedulerILb1ELb0ELb0ELi128EEEEEEEEEvNT_6ParamsE)
        /*04cc*/ 	.short	0x0210
        /*04ce*/ 	.short	0x06f0


	//----- nvinfo : EIATTR_SW_WAR
	.align		4
.L_1268:
        /*04d0*/ 	.byte	0x04, 0x36
        /*04d2*/ 	.short	(.L_1270 - .L_1269)
.L_1269:
        /*04d4*/ 	.word	0x00000008
.L_1270:


//--------------------- .nv.info._ZN7cutlass13device_kernelIN5flash22FlashAttnBwdPreprocessIN4cute5tupleIJNS3_1CILi80EEENS5_ILi128EEEEEENS_10bfloat16_tEfNS_4arch4Sm90ELb1ELb1EEEEEvNT_6ParamsE --------------------------
	.section	.nv.info._ZN7cutlass13device_kernelIN5flash22FlashAttnBwdPreprocessIN4cute5tupleIJNS3_1CILi80EEENS5_ILi128EEEEEENS_10bfloat16_tEfNS_4arch4Sm90ELb1ELb1EEEEEvNT_6ParamsE,"",@"SHT_CUDA_INFO"
	.sectionflags	@""
	.align	4


	//----- nvinfo : EIATTR_CUDA_API_VERSION
	.align		4
        /*0000*/ 	.byte	0x04, 0x37
        /*0002*/ 	.short	(.L_1272 - .L_1271)
.L_1271:
        /*0004*/ 	.word	0x00000082


	//----- nvinfo : EIATTR_KPARAM_INFO
	.align		4
.L_1272:
        /*0008*/ 	.byte	0x04, 0x17
        /*000a*/ 	.short	(.L_1274 - .L_1273)
.L_1273:
        /*000c*/ 	.word	0x00000000
        /*0010*/ 	.short	0x0000
        /*0012*/ 	.short	0x0000
        /*0014*/ 	.byte	0x00, 0xf0, 0xc1, 0x03


	//----- nvinfo : EIATTR_SPARSE_MMA_MASK
	.align		4
.L_1274:
        /*0018*/ 	.byte	0x03, 0x50
        /*001a*/ 	.short	0x0000


	//----- nvinfo : EIATTR_MAXREG_COUNT
	.align		4
        /*001c*/ 	.byte	0x03, 0x1b
        /*001e*/ 	.short	0x0080


	//----- nvinfo : EIATTR_MERCURY_ISA_VERSION
	.align		4
        /*0020*/ 	.byte	0x03, 0x5f
        /*0022*/ 	.short	0x0101


	//----- nvinfo : EIATTR_COOP_GROUP_MASK_REGIDS
	.align		4
        /*0024*/ 	.byte	0x04, 0x29
        /*0026*/ 	.short	(.L_1276 - .L_1275)


	//   ....[0]....
.L_1275:
        /*0028*/ 	.word	0xffffffff


	//   ....[1]....
        /*002c*/ 	.word	0xffffffff


	//   ....[2]....
        /*0030*/ 	.word	0xffffffff


	//   ....[3]....
        /*0034*/ 	.word	0xffffffff


	//   ....[4]....
        /*0038*/ 	.word	0xffffffff


	//   ....[5]....
        /*003c*/ 	.word	0xffffffff


	//   ....[6]....
        /*0040*/ 	.word	0xffffffff


	//   ....[7]....
        /*0044*/ 	.word	0xffffffff


	//   ....[8]....
        /*0048*/ 	.word	0xffffffff


	//   ....[9]....
        /*004c*/ 	.word	0xffffffff


	//   ....[10]....
        /*0050*/ 	.word	0xffffffff


	//   ....[11]....
        /*0054*/ 	.word	0xffffffff


	//   ....[12]....
        /*0058*/ 	.word	0xffffffff


	//   ....[13]....
        /*005c*/ 	.word	0xffffffff


	//   ....[14]....
        /*0060*/ 	.word	0xffffffff


	//   ....[15]....
        /*0064*/ 	.word	0xffffffff


	//   ....[16]....
        /*0068*/ 	.word	0xffffffff


	//   ....[17]....
        /*006c*/ 	.word	0xffffffff


	//   ....[18]....
        /*0070*/ 	.word	0xffffffff


	//   ....[19]....
        /*0074*/ 	.word	0xffffffff


	//----- nvinfo : EIATTR_COOP_GROUP_INSTR_OFFSETS
	.align		4
.L_1276:
        /*0078*/ 	.byte	0x04, 0x28
        /*007a*/ 	.short	(.L_1278 - .L_1277)


	//   ....[0]....
.L_1277:
        /*007c*/ 	.word	0x00001680


	//   ....[1]....
        /*0080*/ 	.word	0x00001690


	//   ....[2]....
        /*0084*/ 	.word	0x000016a0


	//   ....[3]....
        /*0088*/ 	.word	0x000016b0


	//   ....[4]....
        /*008c*/ 	.word	0x000016c0


	//   ....[5]....
        /*0090*/ 	.word	0x00001720


	//   ....[6]....
        /*0094*/ 	.word	0x00001730


	//   ....[7]....
        /*0098*/ 	.word	0x00001740


	//   ....[8]....
        /*009c*/ 	.word	0x00001750


	//   ....[9]....
        /*00a0*/ 	.word	0x00001760


	//   ....[10]....
        /*00a4*/ 	.word	0x000017c0


	//   ....[11]....
        /*00a8*/ 	.word	0x000017d0


	//   ....[12]....
        /*00ac*/ 	.word	0x000017e0


	//   ....[13]....
        /*00b0*/ 	.word	0x000017f0


	//   ....[14]....
        /*00b4*/ 	.word	0x00001800


	//   ....[15]....
        /*00b8*/ 	.word	0x00001860


	//   ....[16]....
        /*00bc*/ 	.word	0x00001890


	//   ....[17]....
        /*00c0*/ 	.word	0x000018a0


	//   ....[18]....
        /*00c4*/ 	.word	0x000018b0


	//   ....[19]....
        /*00c8*/ 	.word	0x000018c0


	//----- nvinfo : EIATTR_EXIT_INSTR_OFFSETS
	.align		4
.L_1278:
        /*00cc*/ 	.byte	0x04, 0x1c
        /*00ce*/ 	.short	(.L_1280 - .L_1279)


	//   ....[0]....
.L_1279:
        /*00d0*/ 	.word	0x000001c0


	//   ....[1]....
        /*00d4*/ 	.word	0x00001ff0


	//   ....[2]....
        /*00d8*/ 	.word	0x00002070


	//----- nvinfo : EIATTR_MAX_THREADS
	.align		4
.L_1280:
        /*00dc*/ 	.byte	0x04, 0x05
        /*00de*/ 	.short	(.L_1282 - .L_1281)
.L_1281:
        /*00e0*/ 	.word	0x00000100
        /*00e4*/ 	.word	0x00000001
        /*00e8*/ 	.word	0x00000001


	//----- nvinfo : EIATTR_CRS_STACK_SIZE
	.align		4
.L_1282:
        /*00ec*/ 	.byte	0x04, 0x1e
        /*00ee*/ 	.short	(.L_1284 - .L_1283)
.L_1283:
        /*00f0*/ 	.word	0x00000000


	//----- nvinfo : EIATTR_CBANK_PARAM_SIZE
	.align		4
.L_1284:
        /*00f4*/ 	.byte	0x03, 0x19
        /*00f6*/ 	.short	0x00f0


	//----- nvinfo : EIATTR_PARAM_CBANK
	.align		4
        /*00f8*/ 	.byte	0x04, 0x0a
        /*00fa*/ 	.short	(.L_1286 - .L_1285)
	.align		4
.L_1285:
        /*00fc*/ 	.word	index@(.nv.constant0._ZN7cutlass13device_kernelIN5flash22FlashAttnBwdPreprocessIN4cute5tupleIJNS3_1CILi80EEENS5_ILi128EEEEEENS_10bfloat16_tEfNS_4arch4Sm90ELb1ELb1EEEEEvNT_6ParamsE)
        /*0100*/ 	.short	0x0210
        /*0102*/ 	.short	0x00f0


	//----- nvinfo : EIATTR_SW_WAR
	.align		4
.L_1286:
        /*0104*/ 	.byte	0x04, 0x36
        /*0106*/ 	.short	(.L_1288 - .L_1287)
.L_1287:
        /*0108*/ 	.word	0x00000008
.L_1288:


//--------------------- .nv.info._ZN7cutlass13device_kernelIN5flash11enable_sm90INS1_16FlashAttnBwdSm90INS1_25CollectiveMainloopBwdSm90ILi2ELi2ELi2EN4cute5tupleIJNS5_1CILi1EEES8_S8_EEENS6_IJNS7_ILi64EEENS7_ILi128EEESB_EEENS_10bfloat16_tEfNS_4arch4Sm90ELb0ELb1ELb0ELb0ELb0ELb1ELb0ELb0ELi2ELi1ELi2ELi1ELb0EEENS1_21CollectiveEpilogueBwdISC_SD_SF_Li256ELb0ELb0ELi1EEENS1_19SingleTileSchedulerILb0ELb0ELb0ELi128EEEEEEEEEvNT_6ParamsE --------------------------
	.section	.nv.info._ZN7cutlass13device_kernelIN5flash11enable_sm90INS1_16FlashAttnBwdSm90INS1_25CollectiveMainloopBwdSm90ILi2ELi2ELi2EN4cute5tupleIJNS5_1CILi1EEES8_S8_EEENS6_IJNS7_ILi64EEENS7_ILi128EEESB_EEENS_10bfloat16_tEfNS_4arch4Sm90ELb0ELb1ELb0ELb0ELb0ELb1ELb0ELb0ELi2ELi1ELi2ELi1ELb0EEENS1_21CollectiveEpilogueBwdISC_SD_SF_Li256ELb0ELb0ELi1EEENS1_19SingleTileSchedulerILb0ELb0ELb0ELi128EEEEEEEEEvNT_6ParamsE,"",@"SHT_CUDA_INFO"
	.sectionflags	@""
	.align	4


	//----- nvinfo : EIATTR_CUDA_API_VERSION
	.align		4
        /*0000*/ 	.byte	0x04, 0x37
        /*0002*/ 	.short	(.L_1290 - .L_1289)
.L_1289:
        /*0004*/ 	.word	0x00000082


	//----- nvinfo : EIATTR_KPARAM_INFO
	.align		4
.L_1290:
        /*0008*/ 	.byte	0x04, 0x17
        /*000a*/ 	.short	(.L_1292 - .L_1291)
.L_1291:
        /*000c*/ 	.word	0x00000000
        /*0010*/ 	.short	0x0000
        /*0012*/ 	.short	0x0070
        /*0014*/ 	.byte	0x00, 0xf0, 0x01, 0x24


	//----- nvinfo : EIATTR_SPARSE_MMA_MASK
	.align		4
.L_1292:
        /*0018*/ 	.byte	0x03, 0x50
        /*001a*/ 	.short	0x0000


	//----- nvinfo : EIATTR_MAXREG_COUNT
	.align		4
        /*001c*/ 	.byte	0x03, 0x1b
        /*001e*/ 	.short	0x00a8


	//----- nvinfo : EIATTR_NUM_BARRIERS
	.align		4
        /*0020*/ 	.byte	0x02, 0x4c
        /*0022*/ 	.byte	0x10
	.zero		1


	//----- nvinfo : EIATTR_EXTERNS
	.align		4
        /*0024*/ 	.byte	0x04, 0x0f
        /*0026*/ 	.short	(.L_1294 - .L_1293)


	//   ....[0]....
	.align		4
.L_1293:
        /*0028*/ 	.word	index@(__assertfail)


	//----- nvinfo : EIATTR_ANNOTATIONS
	.align		4
.L_1294:
        /*002c*/ 	.byte	0x04, 0x55
        /*002e*/ 	.short	(.L_1296 - .L_1295)


	//   ....[0]....
.L_1295:
        /*0030*/ 	.word	0x00000001
        /*0034*/ 	.byte	0xf0, 0x7c, 0x00, 0x00, 0x01, 0x00, 0x00, 0x00, 0xe0, 0x7e, 0x00, 0x00, 0x01, 0x00, 0x00, 0x00
        /*0044*/ 	.byte	0xd0, 0x89, 0x00, 0x00, 0x01, 0x00, 0x00, 0x00, 0xf0, 0x89, 0x00, 0x00, 0x01, 0x00, 0x00, 0x00
        /*0054*/ 	.byte	0x90, 0x8e, 0x00, 0x00


	//----- nvinfo : EIATTR_MERCURY_ISA_VERSION
	.align		4
.L_1296:
        /*0058*/ 	.byte	0x03, 0x5f
        /*005a*/ 	.short	0x0101


	//----- nvinfo : EIATTR_INT_WARP_WIDE_INSTR_OFFSETS
	.align		4
        /*005c*/ 	.byte	0x04, 0x31
        /*005e*/ 	.short	(.L_1298 - .L_1297)


	//   ....[0]....
.L_1297:
        /*0060*/ 	.word	0x000001f0


	//   ....[1]....
        /*0064*/ 	.word	0x00000220


	//----- nvinfo : EIATTR_COOP_GROUP_MASK_REGIDS
	.align		4
.L_1298:
        /*0068*/ 	.byte	0x04, 0x29
        /*006a*/ 	.short	(.L_1300 - .L_1299)


	//   ....[0]....
.L_1299:
        /*006c*/ 	.word	0xffffffff


	//   ....[1]....
        /*0070*/ 	.word	0xffffffff


	//   ....[2]....
        /*0074*/ 	.word	0xffffffff


	//   ....[3]....
        /*0078*/ 	.word	0xffffffff


	//   ....[4]....
        /*007c*/ 	.word	0xffffffff


	//   ....[5]....
        /*0080*/ 	.word	0xffffffff


	//   ....[6]....
        /*0084*/ 	.word	0xffffffff


	//   ....[7]....
        /*0088*/ 	.word	0xffffffff


	//   ....[8]....
        /*008c*/ 	.word	0x0500000f


	//----- nvinfo : EIATTR_COOP_GROUP_INSTR_OFFSETS
	.align		4
.L_1300:
        /*0090*/ 	.byte	0x04, 0x28
        /*0092*/ 	.short	(.L_1302 - .L_1301)


	//   ....[0]....
.L_1301:
        /*0094*/ 	.word	0x00000070


	//   ....[1]....
        /*0098*/ 	.word	0x00000200


	//   ....[2]....
        /*009c*/ 	.word	0x00000250


	//   ....[3]....
        /*00a0*/ 	.word	0x00000440


	//   ....[4]....
        /*00a4*/ 	.word	0x00000660


	//   ....[5]....
        /*00a8*/ 	.word	0x000011d0


	//   ....[6]....
        /*00ac*/ 	.word	0x00004b90


	//   ....[7]....
        /*00b0*/ 	.word	0x000066e0


	//   ....[8]....
        /*00b4*/ 	.word	0x00009550


	//----- nvinfo : EIATTR_REG_RECONFIG
	.align		4
.L_1302:
        /*00b8*/ 	.byte	0x01, 0x54
	.zero		2


	//----- nvinfo : EIATTR_SYSCALL_OFFSETS
	.align		4
        /*00bc*/ 	.byte	0x04, 0x46
        /*00be*/ 	.short	(.L_1304 - .L_1303)


	//   ....[0]....
.L_1303:
        /*00c0*/ 	.word	0x00000e10


	//   ....[1]....
        /*00c4*/ 	.word	0x00000f00


	//   ....[2]....
        /*00c8*/ 	.word	0x00001060


	//   ....[3]....
        /*00cc*/ 	.word	0x00001150


	//   ....[4]....
        /*00d0*/ 	.word	0x00004500


	//   ....[5]....
        /*00d4*/ 	.word	0x00004640


	//   ....[6]....
        /*00d8*/ 	.word	0x00004760


	//   ....[7]....
        /*00dc*/ 	.word	0x00004880


	//----- nvinfo : EIATTR_MBARRIER_INSTR_OFFSETS
	.align		4
.L_1304:
        /*00e0*/ 	.byte	0x04, 0x39
        /*00e2*/ 	.short	(.L_1306 - .L_1305)


	//   ....[0]....
.L_1305:
        /*00e4*/ 	.word	0x000002f0
        /*00e8*/ 	.word	0x000000ff
        /*00ec*/ 	.word	0x00030800
        /*00f0*/ 	.short	0x0100
        /*00f2*/ 	.byte	0x06
	.zero		1


	//   ....[1]....
        /*00f4*/ 	.word	0x000003f0
        /*00f8*/ 	.word	0x000000ff
        /*00fc*/ 	.word	0x00030810
        /*0100*/ 	.short	0x0100
        /*0102*/ 	.byte	0x08
	.zero		1


	//   ....[2]....
        /*0104*/ 	.word	0x00000400
        /*0108*/ 	.word	0x000000ff
        /*010c*/ 	.word	0x00030820
        /*0110*/ 	.short	0x0100
        /*0112*/ 	.byte	0x08
	.zero		1


	//   ....[3]....
        /*0114*/ 	.word	0x00000410
        /*0118*/ 	.word	0x000000ff
        /*011c*/ 	.word	0x00030818
        /*0120*/ 	.short	0x0100
        /*0122*/ 	.byte	0x08
	.zero		1


	//   ....[4]....
        /*0124*/ 	.word	0x00000420
        /*0128*/ 	.word	0x000000ff
        /*012c*/ 	.word	0x00030828
        /*0130*/ 	.short	0x0100
        /*0132*/ 	.byte	0x08
	.zero		1


	//   ....[5]....
        /*0134*/ 	.word	0x00000550
        /*0138*/ 	.word	0x000000ff
        /*013c*/ 	.word	0x00030830
        /*0140*/ 	.short	0x0100
        /*0142*/ 	.byte	0x08
	.zero		1


	//   ....[6]....
        /*0144*/ 	.word	0x00000560
        /*0148*/ 	.word	0x000000ff
        /*014c*/ 	.word	0x00030840
        /*0150*/ 	.short	0x0100
        /*0152*/ 	.byte	0x08
	.zero		1


	//   ....[7]....
        /*0154*/ 	.word	0x00000570
        /*0158*/ 	.word	0x000000ff
        /*015c*/ 	.word	0x00030838
        /*0160*/ 	.short	0x0100
        /*0162*/ 	.byte	0x08
	.zero		1


	//   ....[8]....
        /*0164*/ 	.word	0x00000580
        /*0168*/ 	.word	0x000000ff
        /*016c*/ 	.word	0x00030848
        /*0170*/ 	.short	0x0100
        /*0172*/ 	.byte	0x08
	.zero		1


	//   ....[9]....
        /*0174*/ 	.word	0x00001200
        /*0178*/ 	.word	0x000000e5
        /*017c*/ 	.word	0x00030800
        /*0180*/ 	.short	0x010a
        /*0182*/ 	.byte	0x3f
	.zero		1


	//   ....[10]....
        /*0184*/ 	.word	0x00001330
        /*0188*/ 	.word	0x000000e5
        /*018c*/ 	.word	0x00030800
        /*0190*/ 	.short	0x010a
        /*0192*/ 	.byte	0x3f
	.zero		1


	//   ....[11]....
        /*0194*/ 	.word	0x000019c0
        /*0198*/ 	.word	0x00000000
        /*019c*/ 	.word	0x00030810
        /*01a0*/ 	.short	0x010a
        /*01a2*/ 	.byte	0x3f
	.zero		1


	//   ....[12]....
        /*01a4*/ 	.word	0x00001a00
        /*01a8*/ 	.word	0x00000000
        /*01ac*/ 	.word	0x00030810
        /*01b0*/ 	.short	0x010a
        /*01b2*/ 	.byte	0x3f
	.zero		1


	//   ....[13]....
        /*01b4*/ 	.word	0x00001f30
        /*01b8*/ 	.word	0x00000000
        /*01bc*/ 	.word	0x00030830
        /*01c0*/ 	.short	0x010a
        /*01c2*/ 	.byte	0x3f
	.zero		1


	//   ....[14]....
        /*01c4*/ 	.word	0x00001fb0
        /*01c8*/ 	.word	0x00000000
        /*01cc*/ 	.word	0x00030830
        /*01d0*/ 	.short	0x010a
        /*01d2*/ 	.byte	0x3f
	.zero		1


	//   ....[15]....
        /*01d4*/ 	.word	0x00003c10
        /*01d8*/ 	.word	0x00000005
        /*01dc*/ 	.word	0x00000000
        /*01e0*/ 	.short	0x0101
        /*01e2*/ 	.byte	0x3f
	.zero		1


	//   ....[16]....
        /*01e4*/ 	.word	0x00003f30
        /*01e8*/ 	.word	0x00000000
        /*01ec*/ 	.word	0x00000000
        /*01f0*/ 	.short	0x0101
        /*01f2*/ 	.byte	0x3f
	.zero		1


	//   ....[17]....
        /*01f4*/ 	.word	0x00007830
        /*01f8*/ 	.word	0x00000010
        /*01fc*/ 	.word	0x00030820
        /*0200*/ 	.short	0x010a
        /*0202*/ 	.byte	0x3f
	.zero		1


	//   ....[18]....
        /*0204*/ 	.word	0x00007f70
        /*0208*/ 	.word	0x00000010
        /*020c*/ 	.word	0x00030840
        /*0210*/ 	.short	0x010a
        /*0212*/ 	.byte	0x3f
	.zero		1


	//   ....[19]....
        /*0214*/ 	.word	0x00008210
        /*0218*/ 	.word	0x00000010
        /*021c*/ 	.word	0x00030828
        /*0220*/ 	.short	0x010a
        /*0222*/ 	.byte	0x3f
	.zero		1


	//   ....[20]....
        /*0224*/ 	.word	0x000084b0
        /*0228*/ 	.word	0x00000010
        /*022c*/ 	.word	0x00030848
        /*0230*/ 	.short	0x010a
        /*0232*/ 	.byte	0x3f
	.zero		1


	//   ....[21]....
        /*0234*/ 	.word	0x00008700
        /*0238*/ 	.word	0x00000010
        /*023c*/ 	.word	0x00030820
        /*0240*/ 	.short	0x010a
        /*0242*/ 	.byte	0x3f
	.zero		1


	//   ....[22]....
        /*0244*/ 	.word	0x00008a20
        /*0248*/ 	.word	0x00000010
        /*024c*/ 	.word	0x00030840
        /*0250*/ 	.short	0x010a
        /*0252*/ 	.byte	0x3f
	.zero		1


	//   ....[23]....
        /*0254*/ 	.word	0x00008c90
        /*0258*/ 	.word	0x00000010
        /*025c*/ 	.word	0x00030828
        /*0260*/ 	.short	0x010a
        /*0262*/ 	.byte	0x3f
	.zero		1


	//   ....[24]....
        /*0264*/ 	.word	0x00008f80
        /*0268*/ 	.word	0x00000003
        /*026c*/ 	.word	0x00030840
        /*0270*/ 	.short	0x010a
        /*0272*/ 	.byte	0x3f
	.zero		1


	//   ....[25]....
        /*0274*/ 	.word	0x000093c0
        /*0278*/ 	.word	0x00000006
        /*027c*/ 	.word	0x00000000
        /*0280*/ 	.short	0x010a
        /*0282*/ 	.byte	0x3f
	.zero		1


	//   ....[26]....
        /*0284*/ 	.word	0x00009420
        /*0288*/ 	.word	0x00000003
        /*028c*/ 	.word	0x00000000
        /*0290*/ 	.short	0x010a
        /*0292*/ 	.byte	0x3f
	.zero		1


	//   ....[27]....
        /*0294*/ 	.word	0x00009480
        /*0298*/ 	.word	0x00000000
        /*029c*/ 	.word	0x00000000
        /*02a0*/ 	.short	0x010a
        /*02a2*/ 	.byte	0x3f
	.zero		1


	//   ....[28]....
        /*02a4*/ 	.word	0x000094b0
        /*02a8*/ 	.word	0x00000003
        /*02ac*/ 	.word	0x00000000
        /*02b0*/ 	.short	0x010a
        /*02b2*/ 	.byte	0x3f
	.zero		1


	//   ....[29]....
        /*02b4*/ 	.word	0x00009580
        /*02b8*/ 	.word	0x000000e5
        /*02bc*/ 	.word	0x00030800
        /*02c0*/ 	.short	0x010a
        /*02c2*/ 	.byte	0x3f
	.zero		1


	//   ....[30]....
        /*02c4*/ 	.word	0x000095d0
        /*02c8*/ 	.word	0x00000000
        /*02cc*/ 	.word	0x00030810
        /*02d0*/ 	.short	0x010a
        /*02d2*/ 	.byte	0x3f
	.zero		1


	//   ....[31]....
        /*02d4*/ 	.word	0x00009620
        /*02d8*/ 	.word	0x00000000
        /*02dc*/ 	.word	0x00030830
        /*02e0*/ 	.short	0x010a
        /*02e2*/ 	.byte	0x3f
	.zero		1


	//   ....[32]....
        /*02e4*/ 	.word	0x00009670
        /*02e8*/ 	.word	0x00000010
        /*02ec*/ 	.word	0x00030820
        /*02f0*/ 	.short	0x010a
        /*02f2*/ 	.byte	0x3f
	.zero		1


	//   ....[33]....
        /*02f4*/ 	.word	0x000096c0
        /*02f8*/ 	.word	0x00000010
        /*02fc*/ 	.word	0x00030840
        /*0300*/ 	.short	0x010a
        /*0302*/ 	.byte	0x3f
	.zero		1


	//   ....[34]....
        /*0304*/ 	.word	0x00009710
        /*0308*/ 	.word	0x00000010
        /*030c*/ 	.word	0x00030828
        /*0310*/ 	.short	0x010a
        /*0312*/ 	.byte	0x3f
	.zero		1


	//   ....[35]....
        /*0314*/ 	.word	0x00009760
        /*0318*/ 	.word	0x00000010
        /*031c*/ 	.word	0x00030848
        /*0320*/ 	.short	0x010a
        /*0322*/ 	.byte	0x3f
	.zero		1


	//   ....[36]....
        /*0324*/ 	.word	0x000097c0
        /*0328*/ 	.word	0x00000010
        /*032c*/ 	.word	0x00030820
        /*0330*/ 	.short	0x010a
        /*0332*/ 	.byte	0x3f
	.zero		1


	//   ....[37]....
        /*0334*/ 	.word	0x00009810
        /*0338*/ 	.word	0x00000010
        /*033c*/ 	.word	0x00030840
        /*0340*/ 	.short	0x010a
        /*0342*/ 	.byte	0x3f
	.zero		1


	//   ....[38]....
        /*0344*/ 	.word	0x00009860
        /*0348*/ 	.word	0x00000010
        /*034c*/ 	.word	0x00030828
        /*0350*/ 	.short	0x010a
        /*0352*/ 	.byte	0x3f
	.zero		1


	//   ....[39]....
        /*0354*/ 	.word	0x000098b0
        /*0358*/ 	.word	0x00000003
        /*035c*/ 	.word	0x00030840
        /*0360*/ 	.short	0x010a
        /*0362*/ 	.byte	0x3f
	.zero		1


	//   ....[40]....
        /*0364*/ 	.word	0x00009980
        /*0368*/ 	.word	0x00000006
        /*036c*/ 	.word	0x00000000
        /*0370*/ 	.short	0x010a
        /*0372*/ 	.byte	0x3f
	.zero		1


	//   ....[41]....
        /*0374*/ 	.word	0x000099d0
        /*0378*/ 	.word	0x00000003
        /*037c*/ 	.word	0x00000000
        /*0380*/ 	.short	0x010a
        /*0382*/ 	.byte	0x3f
	.zero		1


	//   ....[42]....
        /*0384*/ 	.word	0x00009a20
        /*0388*/ 	.word	0x00000000
        /*038c*/ 	.word	0x00000000
        /*0390*/ 	.short	0x010a
        /*0392*/ 	.byte	0x3f
	.zero		1


	//----- nvinfo : EIATTR_NUM_MBARRIERS
	.align		4
.L_1306:
        /*0394*/ 	.byte	0x03, 0x38
        /*0396*/ 	.short	0x0009


	//----- nvinfo : EIATTR_EXIT_INSTR_OFFSETS
	.align		4
        /*0398*/ 	.byte	0x04, 0x1c
        /*039a*/ 	.short	(.L_1308 - .L_1307)


	//   ....[0]....
.L_1307:
        /*039c*/ 	.word	0x00009500


	//----- nvinfo : EIATTR_MAX_THREADS
	.align		4
.L_1308:
        /*03a0*/ 	.byte	0x04, 0x05
        /*03a2*/ 	.short	(.L_1310 - .L_1309)
.L_1309:
        /*03a4*/ 	.word	0x00000180
        /*03a8*/ 	.word	0x00000001
        /*03ac*/ 	.word	0x00000001


	//----- nvinfo : EIATTR_CRS_STACK_SIZE
	.align		4
.L_1310:
        /*03b0*/ 	.byte	0x04, 0x1e
        /*03b2*/ 	.short	(.L_1312 - .L_1311)
.L_1311:
        /*03b4*/ 	.word	0x00000000


	//----- nvinfo : EIATTR_CBANK_PARAM_SIZE
	.align		4
.L_1312:
        /*03b8*/ 	.byte	0x03, 0x19
        /*03ba*/ 	.short	0x0970


	//----- nvinfo : EIATTR_PARAM_CBANK
	.align		4
        /*03bc*/ 	.byte	0x04, 0x0a
        /*03be*/ 	.short	(.L_1314 - .L_1313)
	.align		4
.L_1313:
        /*03c0*/ 	.word	index@(.nv.constant0._ZN7cutlass13device_kernelIN5flash11enable_sm90INS1_16FlashAttnBwdSm90INS1_25CollectiveMainloopBwdSm90ILi2ELi2ELi2EN4cute5tupleIJNS5_1CILi1EEES8_S8_EEENS6_IJNS7_ILi64EEENS7_ILi128EEESB_EEENS_10bfloat16_tEfNS_4arch4Sm90ELb0ELb1ELb0ELb0ELb0ELb1ELb0ELb0ELi2ELi1ELi2ELi1ELb0EEENS1_21CollectiveEpilogueBwdISC_SD_SF_Li256ELb0ELb0ELi1EEENS1_19SingleTileSchedulerILb0ELb0ELb0ELi128EEEEEEEEEvNT_6ParamsE)
        /*03c4*/ 	.short	0x0210
        /*03c6*/ 	.short	0x0970


	//----- nvinfo : EIATTR_SW_WAR
	.align		4
.L_1314:
        /*03c8*/ 	.byte	0x04, 0x36
        /*03ca*/ 	.short	(.L_1316 - .L_1315)
.L_1315:
        /*03cc*/ 	.word	0x00000008
.L_1316:


//--------------------- .nv.info._ZN7cutlass13device_kernelIN5flash11enable_sm90INS1_16FlashAttnBwdSm90INS1_25CollectiveMainloopBwdSm90ILi2ELi2ELi2EN4cute5tupleIJNS5_1CILi1EEES8_S8_EEENS6_IJNS7_ILi64EEENS7_ILi128EEESB_EEENS_10bfloat16_tEfNS_4arch4Sm90ELb0ELb1ELb0ELb0ELb1ELb1ELb0ELb0ELi2ELi1ELi2ELi1ELb0EEENS1_21CollectiveEpilogueBwdISC_SD_SF_Li256ELb0ELb0ELi1EEENS1_19SingleTileSchedulerILb0ELb0ELb0ELi128EEEEEEEEEvNT_6ParamsE --------------------------
	.section	.nv.info._ZN7cutlass13device_kernelIN5flash11enable_sm90INS1_16FlashAttnBwdSm90INS1_25CollectiveMainloopBwdSm90ILi2ELi2ELi2EN4cute5tupleIJNS5_1CILi1EEES8_S8_EEENS6_IJNS7_ILi64EEENS7_ILi128EEESB_EEENS_10bfloat16_tEfNS_4arch4Sm90ELb0ELb1ELb0ELb0ELb1ELb1ELb0ELb0ELi2ELi1ELi2ELi1ELb0EEENS1_21CollectiveEpilogueBwdISC_SD_SF_Li256ELb0ELb0ELi1EEENS1_19SingleTileSchedulerILb0ELb0ELb0ELi128EEEEEEEEEvNT_6ParamsE,"",@"SHT_CUDA_INFO"
	.sectionflags	@""
	.align	4


	//----- nvinfo : EIATTR_CUDA_API_VERSION
	.align		4
        /*0000*/ 	.byte	0x04, 0x37
        /*0002*/ 	.short	(.L_1318 - .L_1317)
.L_1317:
        /*0004*/ 	.word	0x00000082


	//----- nvinfo : EIATTR_KPARAM_INFO
	.align		4
.L_1318:
        /*0008*/ 	.byte	0x04, 0x17
        /*000a*/ 	.short	(.L_1320 - .L_1319)
.L_1319:
        /*000c*/ 	.word	0x00000000
        /*0010*/ 	.short	0x0000
        /*0012*/ 	.short	0x0070
        /*0014*/ 	.byte	0x00, 0xf0, 0x01, 0x24


	//----- nvinfo : EIATTR_SPARSE_MMA_MASK
	.align		4
.L_1320:
        /*0018*/ 	.byte	0x03, 0x50
        /*001a*/ 	.short	0x0000


	//----- nvinfo : EIATTR_MAXREG_COUNT
	.align		4
        /*001c*/ 	.byte	0x03, 0x1b
        /*001e*/ 	.short	0x00a8


	//----- nvinfo : EIATTR_NUM_BARRIERS
	.align		4
        /*0020*/ 	.byte	0x02, 0x4c
        /*0022*/ 	.byte	0x10
	.zero		1


	//----- nvinfo : EIATTR_EXTERNS
	.align		4
        /*0024*/ 	.byte	0x04, 0x0f
        /*0026*/ 	.short	(.L_1322 - .L_1321)


	//   ....[0]....
	.align		4
.L_1321:
        /*0028*/ 	.word	index@(__assertfail)


	//----- nvinfo : EIATTR_ANNOTATIONS
	.align		4
.L_1322:
        /*002c*/ 	.byte	0x04, 0x55
        /*002e*/ 	.short	(.L_1324 - .L_1323)


	//   ....[0]....
.L_1323:
        /*0030*/ 	.word	0x00000001
        /*0034*/ 	.byte	0xf0, 0x8b, 0x00, 0x00, 0x01, 0x00, 0x00, 0x00, 0xe0, 0x8d, 0x00, 0x00, 0x01, 0x00, 0x00, 0x00
        /*0044*/ 	.byte	0xd0, 0x98, 0x00, 0x00, 0x01, 0x00, 0x00, 0x00, 0xf0, 0x98, 0x00, 0x00, 0x01, 0x00, 0x00, 0x00
        /*0054*/ 	.byte	0x90, 0x9d, 0x00, 0x00


	//----- nvinfo : EIATTR_MERCURY_ISA_VERSION
	.align		4
.L_1324:
        /*0058*/ 	.byte	0x03, 0x5f
        /*005a*/ 	.short	0x0101


	//----- nvinfo : EIATTR_INT_WARP_WIDE_INSTR_OFFSETS
	.align		4
        /*005c*/ 	.byte	0x04, 0x31
        /*005e*/ 	.short	(.L_1326 - .L_1325)


	//   ....[0]....
.L_1325:
        /*0060*/ 	.word	0x000001f0


	//   ....[1]....
        /*0064*/ 	.word	0x00000220


	//   ....[2]....
        /*0068*/ 	.word	0x00007040


	//   ....[3]....
        /*006c*/ 	.word	0x00007640


	//   ....[4]....
        /*0070*/ 	.word	0x00007af0


	//   ....[5]....
        /*0074*/ 	.word	0x00007dc0


	//   ....[6]....
        /*0078*/ 	.word	0x00008020


	//   ....[7]....
        /*007c*/ 	.word	0x000081b0


	//----- nvinfo : EIATTR_COOP_GROUP_MASK_REGIDS
	.align		4
.L_1326:
        /*0080*/ 	.byte	0x04, 0x29
        /*0082*/ 	.short	(.L_1328 - .L_1327)


	//   ....[0]....
.L_1327:
        /*0084*/ 	.word	0xffffffff


	//   ....[1]....
        /*0088*/ 	.word	0xffffffff


	//   ....[2]....
        /*008c*/ 	.word	0xffffffff


	//   ....[3]....
        /*0090*/ 	.word	0xffffffff


	//   ....[4]....
        /*0094*/ 	.word	0xffffffff


	//   ....[5]....
        /*0098*/ 	.word	0xffffffff


	//   ....[6]....
        /*009c*/ 	.word	0xffffffff


	//   ....[7]....
        /*00a0*/ 	.word	0xffffffff


	//   ....[8]....
        /*00a4*/ 	.word	0xffffffff


	//   ....[9]....
        /*00a8*/ 	.word	0xffffffff


	//   ....[10]....
        /*00ac*/ 	.word	0xffffffff


	//   ....[11]....
        /*00b0*/ 	.word	0xffffffff


	//   ....[12]....
        /*00b4*/ 	.word	0xffffffff


	//   ....[13]....
        /*00b8*/ 	.word	0xffffffff


	//   ....[14]....
        /*00bc*/ 	.word	0xffffffff


	//   ....[15]....
        /*00c0*/ 	.word	0xffffffff


	//   ....[16]....
        /*00c4*/ 	.word	0xffffffff


	//   ....[17]....
        /*00c8*/ 	.word	0x0500000f


	//   ....[18]....
        /*00cc*/ 	.word	0x0500000f


	//   ....[19]....
        /*00d0*/ 	.word	0x0500000f


	//   ....[20]....
        /*00d4*/ 	.word	0x0500000f


	//----- nvinfo : EIATTR_COOP_GROUP_INSTR_OFFSETS
	.align		4
.L_1328:
        /*00d8*/ 	.byte	0x04, 0x28
        /*00da*/ 	.short	(.L_1330 - .L_1329)


	//   ....[0]....
.L_1329:
        /*00dc*/ 	.word	0x00000070


	//   ....[1]....
        /*00e0*/ 	.word	0x00000200


	//   ....[2]....
        /*00e4*/ 	.word	0x00000250


	//   ....[3]....
        /*00e8*/ 	.word	0x00000440


	//   ....[4]....
        /*00ec*/ 	.word	0x00000670


	//   ....[5]....
        /*00f0*/ 	.word	0x000011e0


	//   ....[6]....
        /*00f4*/ 	.word	0x00004ba0


	//   ....[7]....
        /*00f8*/ 	.word	0x000066e0


	//   ....[8]....
        /*00fc*/ 	.word	0x00006c40


	//   ....[9]....
        /*0100*/ 	.word	0x00006f70


	//   ....[10]....
        /*0104*/ 	.word	0x000072c0


	//   ....[11]....
        /*0108*/ 	.word	0x00007570


	//   ....[12]....
        /*010c*/ 	.word	0x000077b0


	//   ....[13]....
        /*0110*/ 	.word	0x00007a20


	//   ....[14]....
        /*0114*/ 	.word	0x00007d00


	//   ....[15]....
        /*0118*/ 	.word	0x00007f20


	//   ....[16]....
        /*011c*/ 	.word	0x000080b0


	//   ....[17]....
        /*0120*/ 	.word	0x0000a450


	//   ....[18]....
        /*0124*/ 	.word	0x0000a5a0


	//   ....[19]....
        /*0128*/ 	.word	0x0000a610


	//   ....[20]....
        /*012c*/ 	.word	0x0000a680


	//----- nvinfo : EIATTR_REG_RECONFIG
	.align		4
.L_1330:
        /*0130*/ 	.byte	0x01, 0x54
	.zero		2


	//----- nvinfo : EIATTR_SYSCALL_OFFSETS
	.align		4
        /*0134*/ 	.byte	0x04, 0x46
        /*0136*/ 	.short	(.L_1332 - .L_1331)


	//   ....[0]....
.L_1331:
        /*0138*/ 	.word	0x00000e20


	//   ....[1]....
        /*013c*/ 	.word	0x00000f10


	//   ....[2]....
        /*0140*/ 	.word	0x00001070


	//   ....[3]....
        /*0144*/ 	.word	0x00001160


	//   ....[4]....
        /*0148*/ 	.word	0x00004510


	//   ....[5]....
        /*014c*/ 	.word	0x00004650


	//   ....[6]....
        /*0150*/ 	.word	0x00004770


	//   ....[7]....
        /*0154*/ 	.word	0x00004890


	//----- nvinfo : EIATTR_MBARRIER_INSTR_OFFSETS
	.align		4
.L_1332:
        /*0158*/ 	.byte	0x04, 0x39
        /*015a*/ 	.short	(.L_1334 - .L_1333)


	//   ....[0]....
.L_1333:
        /*015c*/ 	.word	0x000002f0
        /*0160*/ 	.word	0x000000ff
        /*0164*/ 	.word	0x00030800
        /*0168*/ 	.short	0x0100
        /*016a*/ 	.byte	0x06
	.zero		1


	//   ....[1]....
        /*016c*/ 	.word	0x000003f0
        /*0170*/ 	.word	0x000000ff
        /*0174*/ 	.word	0x00030810
        /*0178*/ 	.short	0x0100
        /*017a*/ 	.byte	0x08
	.zero		1


	//   ....[2]....
        /*017c*/ 	.word	0x00000400
        /*0180*/ 	.word	0x000000ff
        /*0184*/ 	.word	0x00030820
        /*0188*/ 	.short	0x0100
        /*018a*/ 	.byte	0x08
	.zero		1


	//   ....[3]....
        /*018c*/ 	.word	0x00000410
        /*0190*/ 	.word	0x000000ff
        /*0194*/ 	.word	0x00030818
        /*0198*/ 	.short	0x0100
        /*019a*/ 	.byte	0x08
	.zero		1


	//   ....[4]....
        /*019c*/ 	.word	0x00000420
        /*01a0*/ 	.word	0x000000ff
        /*01a4*/ 	.word	0x00030828
        /*01a8*/ 	.short	0x0100
        /*01aa*/ 	.byte	0x08
	.zero		1


	//   ....[5]....
        /*01ac*/ 	.word	0x00000550
        /*01b0*/ 	.word	0x000000ff
        /*01b4*/ 	.word	0x00030830
        /*01b8*/ 	.short	0x0100
        /*01ba*/ 	.byte	0x08
	.zero		1


	//   ....[6]....
        /*01bc*/ 	.word	0x00000560
        /*01c0*/ 	.word	0x000000ff
        /*01c4*/ 	.word	0x00030840
        /*01c8*/ 	.short	0x0100
        /*01ca*/ 	.byte	0x08
	.zero		1


	//   ....[7]....
        /*01cc*/ 	.word	0x00000570
        /*01d0*/ 	.word	0x000000ff
        /*01d4*/ 	.word	0x00030838
        /*01d8*/ 	.short	0x0100
        /*01da*/ 	.byte	0x08
	.zero		1


	//   ....[8]....
        /*01dc*/ 	.word	0x00000580
        /*01e0*/ 	.word	0x000000ff
        /*01e4*/ 	.word	0x00030848
        /*01e8*/ 	.short	0x0100
        /*01ea*/ 	.byte	0x08
	.zero		1


	//   ....[9]....
        /*01ec*/ 	.word	0x00001210
        /*01f0*/ 	.word	0x000000e7
        /*01f4*/ 	.word	0x00030800
        /*01f8*/ 	.short	0x010a
        /*01fa*/ 	.byte	0x3f
	.zero		1


	//   ....[10]....
        /*01fc*/ 	.word	0x00001340
        /*0200*/ 	.word	0x000000e7
        /*0204*/ 	.word	0x00030800
        /*0208*/ 	.short	0x010a
        /*020a*/ 	.byte	0x3f
	.zero		1


	//   ....[11]....
        /*020c*/ 	.word	0x000019d0
        /*0210*/ 	.word	0x00000000
        /*0214*/ 	.word	0x00030810
        /*0218*/ 	.short	0x010a
        /*021a*/ 	.byte	0x3f
	.zero		1


	//   ....[12]....
        /*021c*/ 	.word	0x00001a10
        /*0220*/ 	.word	0x00000000
        /*0224*/ 	.word	0x00030810
        /*0228*/ 	.short	0x010a
        /*022a*/ 	.byte	0x3f
	.zero		1


	//   ....[13]....
        /*022c*/ 	.word	0x00001f40
        /*0230*/ 	.word	0x00000000
        /*0234*/ 	.word	0x00030830
        /*0238*/ 	.short	0x010a
        /*023a*/ 	.byte	0x3f
	.zero		1


	//   ....[14]....
        /*023c*/ 	.word	0x00001fc0
        /*0240*/ 	.word	0x00000000
        /*0244*/ 	.word	0x00030830
        /*0248*/ 	.short	0x010a
        /*024a*/ 	.byte	0x3f
	.zero		1


	//   ....[15]....
        /*024c*/ 	.word	0x00003c20
        /*0250*/ 	.word	0x00000005
        /*0254*/ 	.word	0x00000000
        /*0258*/ 	.short	0x0101
        /*025a*/ 	.byte	0x3f
	.zero		1


	//   ....[16]....
        /*025c*/ 	.word	0x00003f50
        /*0260*/ 	.word	0x00000000
        /*0264*/ 	.word	0x00000000
        /*0268*/ 	.short	0x0101
        /*026a*/ 	.byte	0x3f
	.zero		1


	//   ....[17]....
        /*026c*/ 	.word	0x00008730
        /*0270*/ 	.word	0x00000010
        /*0274*/ 	.word	0x00030820
        /*0278*/ 	.short	0x010a
        /*027a*/ 	.byte	0x3f
	.zero		1


	//   ....[18]....
        /*027c*/ 	.word	0x00008e70
        /*0280*/ 	.word	0x00000010
        /*0284*/ 	.word	0x00030840
        /*0288*/ 	.short	0x010a
        /*028a*/ 	.byte	0x3f
	.zero		1


	//   ....[19]....
        /*028c*/ 	.word	0x00009110
        /*0290*/ 	.word	0x00000010
        /*0294*/ 	.word	0x00030828
        /*0298*/ 	.short	0x010a
        /*029a*/ 	.byte	0x3f
	.zero		1


	//   ....[20]....
        /*029c*/ 	.word	0x000093b0
        /*02a0*/ 	.word	0x00000010
        /*02a4*/ 	.word	0x00030848
        /*02a8*/ 	.short	0x010a
        /*02aa*/ 	.byte	0x3f
	.zero		1


	//   ....[21]....
        /*02ac*/ 	.word	0x00009600
        /*02b0*/ 	.word	0x00000010
        /*02b4*/ 	.word	0x00030820
        /*02b8*/ 	.short	0x010a
        /*02ba*/ 	.byte	0x3f
	.zero		1


	//   ....[22]....
        /*02bc*/ 	.word	0x00009920
        /*02c0*/ 	.word	0x00000010
        /*02c4*/ 	.word	0x00030840
        /*02c8*/ 	.short	0x010a
        /*02ca*/ 	.byte	0x3f
	.zero		1


	//   ....[23]....
        /*02cc*/ 	.word	0x00009b90
        /*02d0*/ 	.word	0x00000010
        /*02d4*/ 	.word	0x00030828
        /*02d8*/ 	.short	0x010a
        /*02da*/ 	.byte	0x3f
	.zero		1


	//   ....[24]....
        /*02dc*/ 	.word	0x00009e80
        /*02e0*/ 	.word	0x00000003
        /*02e4*/ 	.word	0x00030840
        /*02e8*/ 	.short	0x010a
        /*02ea*/ 	.byte	0x3f
	.zero		1


	//   ....[25]....
        /*02ec*/ 	.word	0x0000a2c0
        /*02f0*/ 	.word	0x00000006
        /*02f4*/ 	.word	0x00000000
        /*02f8*/ 	.short	0x010a
        /*02fa*/ 	.byte	0x3f
	.zero		1


	//   ....[26]....
        /*02fc*/ 	.word	0x0000a320
        /*0300*/ 	.word	0x00000003
        /*0304*/ 	.word	0x00000000
        /*0308*/ 	.short	0x010a
        /*030a*/ 	.byte	0x3f
	.zero		1


	//   ....[27]....
        /*030c*/ 	.word	0x0000a380
        /*0310*/ 	.word	0x00000000
        /*0314*/ 	.word	0x00000000
        /*0318*/ 	.short	0x010a
        /*031a*/ 	.byte	0x3f
	.zero		1


	//   ....[28]....
        /*031c*/ 	.word	0x0000a3b0
        /*0320*/ 	.word	0x00000003
        /*0324*/ 	.word	0x00000000
        /*0328*/ 	.short	0x010a
        /*032a*/ 	.byte	0x3f
	.zero		1


	//   ....[29]....
        /*032c*/ 	.word	0x0000a480
        /*0330*/ 	.word	0x000000e7
        /*0334*/ 	.word	0x00030800
        /*0338*/ 	.short	0x010a
        /*033a*/ 	.byte	0x3f
	.zero		1


	//   ....[30]....
        /*033c*/ 	.word	0x0000a4d0
        /*0340*/ 	.word	0x00000000
        /*0344*/ 	.word	0x00030810
        /*0348*/ 	.short	0x010a
        /*034a*/ 	.byte	0x3f
	.zero		1


	//   ....[31]....
        /*034c*/ 	.word	0x0000a520
        /*0350*/ 	.word	0x00000000
        /*0354*/ 	.word	0x00030830
        /*0358*/ 	.short	0x010a
        /*035a*/ 	.byte	0x3f
	.zero		1


	//   ....[32]....
        /*035c*/ 	.word	0x0000a6c0
        /*0360*/ 	.word	0x00000010
        /*0364*/ 	.word	0x00030820
        /*0368*/ 	.short	0x010a
        /*036a*/ 	.byte	0x3f
	.zero		1


	//   ....[33]....
        /*036c*/ 	.word	0x0000a710
        /*0370*/ 	.word	0x00000010
        /*0374*/ 	.word	0x00030840
        /*0378*/ 	.short	0x010a
        /*037a*/ 	.byte	0x3f
	.zero		1


	//   ....[34]....
        /*037c*/ 	.word	0x0000a760
        /*0380*/ 	.word	0x00000010
        /*0384*/ 	.word	0x00030828
        /*0388*/ 	.short	0x010a
        /*038a*/ 	.byte	0x3f
	.zero		1


	//   ....[35]....
        /*038c*/ 	.word	0x0000a7b0
        /*0390*/ 	.word	0x00000010
        /*0394*/ 	.word	0x00030848
        /*0398*/ 	.short	0x010a
        /*039a*/ 	.byte	0x3f
	.zero		1


	//   ....[36]....
        /*039c*/ 	.word	0x0000a810
        /*03a0*/ 	.word	0x00000010
        /*03a4*/ 	.word	0x00030820
        /*03a8*/ 	.short	0x010a
        /*03aa*/ 	.byte	0x3f
	.zero		1


	//   ....[37]....
        /*03ac*/ 	.word	0x0000a860
        /*03b0*/ 	.word	0x00000010
        /*03b4*/ 	.word	0x00030840
        /*03b8*/ 	.short	0x010a
        /*03ba*/ 	.byte	0x3f
	.zero		1


	//   ....[38]....
        /*03bc*/ 	.word	0x0000a8b0
        /*03c0*/ 	.word	0x00000010
        /*03c4*/ 	.word	0x00030828
        /*03c8*/ 	.short	0x010a
        /*03ca*/ 	.byte	0x3f
	.zero		1


	//   ....[39]....
        /*03cc*/ 	.word	0x0000a900
        /*03d0*/ 	.word	0x00000003
        /*03d4*/ 	.word	0x00030840
        /*03d8*/ 	.short	0x010a
        /*03da*/ 	.byte	0x3f
	.zero		1


	//   ....[40]....
        /*03dc*/ 	.word	0x0000a9d0
        /*03e0*/ 	.word	0x00000006
        /*03e4*/ 	.word	0x00000000
        /*03e8*/ 	.short	0x010a
        /*03ea*/ 	.byte	0x3f
	.zero		1


	//   ....[41]....
        /*03ec*/ 	.word	0x0000aa20
        /*03f0*/ 	.word	0x00000003
        /*03f4*/ 	.word	0x00000000
        /*03f8*/ 	.short	0x010a
        /*03fa*/ 	.byte	0x3f
	.zero		1


	//   ....[42]....
        /*03fc*/ 	.word	0x0000aa70
        /*0400*/ 	.word	0x00000000
        /*0404*/ 	.word	0x00000000
        /*0408*/ 	.short	0x010a
        /*040a*/ 	.byte	0x3f
	.zero		1


	//----- nvinfo : EIATTR_NUM_MBARRIERS
	.align		4
.L_1334:
        /*040c*/ 	.byte	0x03, 0x38
        /*040e*/ 	.short	0x0009


	//----- nvinfo : EIATTR_EXIT_INSTR_OFFSETS
	.align		4
        /*0410*/ 	.byte	0x04, 0x1c
        /*0412*/ 	.short	(.L_1336 - .L_1335)


	//   ....[0]....
.L_1335:
        /*0414*/ 	.word	0x0000a400


	//----- nvinfo : EIATTR_MAX_THREADS
	.align		4
.L_1336:
        /*0418*/ 	.byte	0x04, 0x05
        /*041a*/ 	.short	(.L_1338 - .L_1337)
.L_1337:
        /*041c*/ 	.word	0x00000180
        /*0420*/ 	.word	0x00000001
        /*0424*/ 	.word	0x00000001


	//----- nvinfo : EIATTR_CRS_STACK_SIZE
	.align		4
.L_1338:
        /*0428*/ 	.byte	0x04, 0x1e
        /*042a*/ 	.short	(.L_1340 - .L_1339)
.L_1339:
        /*042c*/ 	.word	0x00000000


	//----- nvinfo : EIATTR_CBANK_PARAM_SIZE
	.align		4
.L_1340:
        /*0430*/ 	.byte	0x03, 0x19
        /*0432*/ 	.short	0x0970


	//----- nvinfo : EIATTR_PARAM_CBANK
	.align		4
        /*0434*/ 	.byte	0x04, 0x0a
        /*0436*/ 	.short	(.L_1342 - .L_1341)
	.align		4
.L_1341:
        /*0438*/ 	.word	index@(.nv.constant0._ZN7cutlass13device_kernelIN5flash11enable_sm90INS1_16FlashAttnBwdSm90INS1_25CollectiveMainloopBwdSm90ILi2ELi2ELi2EN4cute5tupleIJNS5_1CILi1EEES8_S8_EEENS6_IJNS7_ILi64EEENS7_ILi128EEESB_EEENS_10bfloat16_tEfNS_4arch4Sm90ELb0ELb1ELb0ELb0ELb1ELb1ELb0ELb0ELi2ELi1ELi2ELi1ELb0EEENS1_21CollectiveEpilogueBwdISC_SD_SF_Li256ELb0ELb0ELi1EEENS1_19SingleTileSchedulerILb0ELb0ELb0ELi128EEEEEEEEEvNT_6ParamsE)
        /*043c*/ 	.short	0x0210
        /*043e*/ 	.short	0x0970


	//----- nvinfo : EIATTR_SW_WAR
	.align		4
.L_1342:
        /*0440*/ 	.byte	0x04, 0x36
        /*0442*/ 	.short	(.L_1344 - .L_1343)
.L_1343:
        /*0444*/ 	.word	0x00000008
.L_1344:


//--------------------- .nv.info._ZN7cutlass13device_kernelIN5flash11enable_sm90INS1_16FlashAttnBwdSm90INS1_25CollectiveMainloopBwdSm90ILi2ELi2ELi2EN4cute5tupleIJNS5_1CILi1EEES8_S8_EEENS6_IJNS7_ILi64EEENS7_ILi128EEESB_EEENS_10bfloat16_tEfNS_4arch4Sm90ELb0ELb1ELb0ELb0ELb0ELb1ELb0ELb0ELi2ELi1ELi2ELi1ELb0EEENS1_24CollectiveEpilogueBwdGQAISC_fSF_Li256ELb0ELb0EEENS1_19SingleTileSchedulerILb0ELb0ELb0ELi128EEEEEEEEEvNT_6ParamsE --------------------------
	.section	.nv.info._ZN7cutlass13device_kernelIN5flash11enable_sm90INS1_16FlashAttnBwdSm90INS1_25CollectiveMainloopBwdSm90ILi2ELi2ELi2EN4cute5tupleIJNS5_1CILi1EEES8_S8_EEENS6_IJNS7_ILi64EEENS7_ILi128EEESB_EEENS_10bfloat16_tEfNS_4arch4Sm90ELb0ELb1ELb0ELb0ELb0ELb1ELb0ELb0ELi2ELi1ELi2ELi1ELb0EEENS1_24CollectiveEpilogueBwdGQAISC_fSF_Li256ELb0ELb0EEENS1_19SingleTileSchedulerILb0ELb0ELb0ELi128EEEEEEEEEvNT_6ParamsE,"",@"SHT_CUDA_INFO"
	.sectionflags	@""
	.align	4


	//----- nvinfo : EIATTR_CUDA_API_VERSION
	.align		4
        /*0000*/ 	.byte	0x04, 0x37
        /*0002*/ 	.short	(.L_1346 - .L_1345)
.L_1345:
        /*0004*/ 	.word	0x00000082


	//----- nvinfo : EIATTR_KPARAM_INFO
	.align		4
.L_1346:
        /*0008*/ 	.byte	0x04, 0x17
        /*000a*/ 	.short	(.L_1348 - .L_1347)
.L_1347:
        /*000c*/ 	.word	0x00000000
        /*0010*/ 	.short	0x0000
        /*0012*/ 	.short	0x0070
        /*0014*/ 	.byte	0x00, 0xf0, 0x01, 0x1a


	//----- nvinfo : EIATTR_SPARSE_MMA_MASK
	.align		4
.L_1348:
        /*0018*/ 	.byte	0x03, 0x50
        /*001a*/ 	.short	0x0000


	//----- nvinfo : EIATTR_MAXREG_COUNT
	.align		4
        /*001c*/ 	.byte	0x03, 0x1b
        /*001e*/ 	.short	0x00a8


	//----- nvinfo : EIATTR_NUM_BARRIERS
	.align		4
        /*0020*/ 	.byte	0x02, 0x4c
        /*0022*/ 	.byte	0x10
	.zero		1


	//----- nvinfo : EIATTR_EXTERNS
	.align		4
        /*0024*/ 	.byte	0x04, 0x0f
        /*0026*/ 	.short	(.L_1350 - .L_1349)


	//   ....[0]....
	.align		4
.L_1349:
        /*0028*/ 	.word	index@(__assertfail)


	//----- nvinfo : EIATTR_ANNOTATIONS
	.align		4
.L_1350:
        /*002c*/ 	.byte	0x04, 0x55
        /*002e*/ 	.short	(.L_1352 - .L_1351)


	//   ....[0]....
.L_1351:
        /*0030*/ 	.word	0x00000001
        /*0034*/ 	.byte	0xd0, 0x61, 0x00, 0x00, 0x01, 0x00, 0x00, 0x00, 0xc0, 0x63, 0x00, 0x00, 0x01, 0x00, 0x00, 0x00
        /*0044*/ 	.byte	0xb0, 0x6e, 0x00, 0x00, 0x01, 0x00, 0x00, 0x00, 0xd0, 0x6e, 0x00, 0x00, 0x01, 0x00, 0x00, 0x00
        /*0054*/ 	.byte	0x70, 0x73, 0x00, 0x00


	//----- nvinfo : EIATTR_MERCURY_ISA_VERSION
	.align		4
.L_1352:
        /*0058*/ 	.byte	0x03, 0x5f
        /*005a*/ 	.short	0x0101


	//----- nvinfo : EIATTR_INT_WARP_WIDE_INSTR_OFFSETS
	.align		4
        /*005c*/ 	.byte	0x04, 0x31
        /*005e*/ 	.short	(.L_1354 - .L_1353)


	//   ....[0]....
.L_1353:
        /*0060*/ 	.word	0x00000190


	//   ....[1]....
        /*0064*/ 	.word	0x000001c0


	//----- nvinfo : EIATTR_COOP_GROUP_MASK_REGIDS
	.align		4
.L_1354:
        /*0068*/ 	.byte	0x04, 0x29
        /*006a*/ 	.short	(.L_1356 - .L_1355)


	//   ....[0]....
.L_1355:
        /*006c*/ 	.word	0xffffffff


	//   ....[1]....
        /*0070*/ 	.word	0xffffffff


	//   ....[2]....
        /*0074*/ 	.word	0xffffffff


	//   ....[3]....
        /*0078*/ 	.word	0xffffffff


	//   ....[4]....
        /*007c*/ 	.word	0xffffffff


	//   ....[5]....
        /*0080*/ 	.word	0xffffffff


	//   ....[6]....
        /*0084*/ 	.word	0xffffffff


	//   ....[7]....
        /*0088*/ 	.word	0x0500000f


	//----- nvinfo : EIATTR_COOP_GROUP_INSTR_OFFSETS
	.align		4
.L_1356:
        /*008c*/ 	.byte	0x04, 0x28
        /*008e*/ 	.short	(.L_1358 - .L_1357)


	//   ....[0]....
.L_1357:
        /*0090*/ 	.word	0x00000070


	//   ....[1]....
        /*0094*/ 	.word	0x000001a0


	//   ....[2]....
        /*0098*/ 	.word	0x000001f0


	//   ....[3]....
        /*009c*/ 	.word	0x000003e0


	//   ....[4]....
        /*00a0*/ 	.word	0x00000600


	//   ....[5]....
        /*00a4*/ 	.word	0x00001170


	//   ....[6]....
        /*00a8*/ 	.word	0x00004bc0


	//   ....[7]....
        /*00ac*/ 	.word	0x00007a30


	//----- nvinfo : EIATTR_REG_RECONFIG
	.align		4
.L_1358:
        /*00b0*/ 	.byte	0x01, 0x54
	.zero		2


	//----- nvinfo : EIATTR_SYSCALL_OFFSETS
	.align		4
        /*00b4*/ 	.byte	0x04, 0x46
        /*00b6*/ 	.short	(.L_1360 - .L_1359)


	//   ....[0]....
.L_1359:
        /*00b8*/ 	.word	0x00000db0


	//   ....[1]....
        /*00bc*/ 	.word	0x00000ea0


	//   ....[2]....
        /*00c0*/ 	.word	0x00001000


	//   ....[3]....
        /*00c4*/ 	.word	0x000010f0


	//----- nvinfo : EIATTR_MBARRIER_INSTR_OFFSETS
	.align		4
.L_1360:
        /*00c8*/ 	.byte	0x04, 0x39
        /*00ca*/ 	.short	(.L_1362 - .L_1361)


	//   ....[0]....
.L_1361:
        /*00cc*/ 	.word	0x00000290
        /*00d0*/ 	.word	0x000000ff
        /*00d4*/ 	.word	0x00030800
        /*00d8*/ 	.short	0x0100
        /*00da*/ 	.byte	0x06
	.zero		1


	//   ....[1]....
        /*00dc*/ 	.word	0x00000390
        /*00e0*/ 	.word	0x000000ff
        /*00e4*/ 	.word	0x00030810
        /*00e8*/ 	.short	0x0100
        /*00ea*/ 	.byte	0x08
	.zero		1


	//   ....[2]....
        /*00ec*/ 	.word	0x000003a0
        /*00f0*/ 	.word	0x000000ff
        /*00f4*/ 	.word	0x00030820
        /*00f8*/ 	.short	0x0100
        /*00fa*/ 	.byte	0x08
	.zero		1


	//   ....[3]....
        /*00fc*/ 	.word	0x000003b0
        /*0100*/ 	.word	0x000000ff
        /*0104*/ 	.word	0x00030818
        /*0108*/ 	.short	0x0100
        /*010a*/ 	.byte	0x08
	.zero		1


	//   ....[4]....
        /*010c*/ 	.word	0x000003c0
        /*0110*/ 	.word	0x000000ff
        /*0114*/ 	.word	0x00030828
        /*0118*/ 	.short	0x0100
        /*011a*/ 	.byte	0x08
	.zero		1


	//   ....[5]....
        /*011c*/ 	.word	0x000004f0
        /*0120*/ 	.word	0x000000ff
        /*0124*/ 	.word	0x00030830
        /*0128*/ 	.short	0x0100
        /*012a*/ 	.byte	0x08
	.zero		1


	//   ....[6]....
        /*012c*/ 	.word	0x00000500
        /*0130*/ 	.word	0x000000ff
        /*0134*/ 	.word	0x00030840
        /*0138*/ 	.short	0x0100
        /*013a*/ 	.byte	0x08
	.zero		1


	//   ....[7]....
        /*013c*/ 	.word	0x00000510
        /*0140*/ 	.word	0x000000ff
        /*0144*/ 	.word	0x00030838
        /*0148*/ 	.short	0x0100
        /*014a*/ 	.byte	0x08
	.zero		1


	//   ....[8]....
        /*014c*/ 	.word	0x00000520
        /*0150*/ 	.word	0x000000ff
        /*0154*/ 	.word	0x00030848
        /*0158*/ 	.short	0x0100
        /*015a*/ 	.byte	0x08
	.zero		1


	//   ....[9]....
        /*015c*/ 	.word	0x000011a0
        /*0160*/ 	.word	0x000000e5
        /*0164*/ 	.word	0x00030800
        /*0168*/ 	.short	0x010a
        /*016a*/ 	.byte	0x3f
	.zero		1


	//   ....[10]....
        /*016c*/ 	.word	0x000012d0
        /*0170*/ 	.word	0x000000e5
        /*0174*/ 	.word	0x00030800
        /*0178*/ 	.short	0x010a
        /*017a*/ 	.byte	0x3f
	.zero		1


	//   ....[11]....
        /*017c*/ 	.word	0x00001950
        /*0180*/ 	.word	0x00000000
        /*0184*/ 	.word	0x00030810
        /*0188*/ 	.short	0x010a
        /*018a*/ 	.byte	0x3f
	.zero		1


	//   ....[12]....
        /*018c*/ 	.word	0x00001990
        /*0190*/ 	.word	0x00000000
        /*0194*/ 	.word	0x00030810
        /*0198*/ 	.short	0x010a
        /*019a*/ 	.byte	0x3f
	.zero		1


	//   ....[13]....
        /*019c*/ 	.word	0x00001ec0
        /*01a0*/ 	.word	0x00000000
        /*01a4*/ 	.word	0x00030830
        /*01a8*/ 	.short	0x010a
        /*01aa*/ 	.byte	0x3f
	.zero		1


	//   ....[14]....
        /*01ac*/ 	.word	0x00001f40
        /*01b0*/ 	.word	0x00000000
        /*01b4*/ 	.word	0x00030830
        /*01b8*/ 	.short	0x010a
        /*01ba*/ 	.byte	0x3f
	.zero		1


	//   ....[15]....
        /*01bc*/ 	.word	0x00003ba0
        /*01c0*/ 	.word	0x00000005
        /*01c4*/ 	.word	0x00000000
        /*01c8*/ 	.short	0x0101
        /*01ca*/ 	.byte	0x3f
	.zero		1


	//   ....[16]....
        /*01cc*/ 	.word	0x00003ec0
        /*01d0*/ 	.word	0x00000000
        /*01d4*/ 	.word	0x00000000
        /*01d8*/ 	.short	0x0101
        /*01da*/ 	.byte	0x3f
	.zero		1


	//   ....[17]....
        /*01dc*/ 	.word	0x00005d10
        /*01e0*/ 	.word	0x00000010
        /*01e4*/ 	.word	0x00030820
        /*01e8*/ 	.short	0x010a
        /*01ea*/ 	.byte	0x3f
	.zero		1


	//   ....[18]....
        /*01ec*/ 	.word	0x00006450
        /*01f0*/ 	.word	0x00000010
        /*01f4*/ 	.word	0x00030840
        /*01f8*/ 	.short	0x010a
        /*01fa*/ 	.byte	0x3f
	.zero		1


	//   ....[19]....
        /*01fc*/ 	.word	0x000066f0
        /*0200*/ 	.word	0x00000010
        /*0204*/ 	.word	0x00030828
        /*0208*/ 	.short	0x010a
        /*020a*/ 	.byte	0x3f
	.zero		1


	//   ....[20]....
        /*020c*/ 	.word	0x00006990
        /*0210*/ 	.word	0x00000010
        /*0214*/ 	.word	0x00030848
        /*0218*/ 	.short	0x010a
        /*021a*/ 	.byte	0x3f
	.zero		1


	//   ....[21]....
        /*021c*/ 	.word	0x00006be0
        /*0220*/ 	.word	0x00000010
        /*0224*/ 	.word	0x00030820
        /*0228*/ 	.short	0x010a
        /*022a*/ 	.byte	0x3f
	.zero		1


	//   ....[22]....
        /*022c*/ 	.word	0x00006f00
        /*0230*/ 	.word	0x00000010
        /*0234*/ 	.word	0x00030840
        /*0238*/ 	.short	0x010a
        /*023a*/ 	.byte	0x3f
	.zero		1


	//   ....[23]....
        /*023c*/ 	.word	0x00007170
        /*0240*/ 	.word	0x00000010
        /*0244*/ 	.word	0x00030828
        /*0248*/ 	.short	0x010a
        /*024a*/ 	.byte	0x3f
	.zero		1


	//   ....[24]....
        /*024c*/ 	.word	0x00007460
        /*0250*/ 	.word	0x00000003
        /*0254*/ 	.word	0x00030840
        /*0258*/ 	.short	0x010a
        /*025a*/ 	.byte	0x3f
	.zero		1


	//   ....[25]....
        /*025c*/ 	.word	0x000078a0
        /*0260*/ 	.word	0x00000006
        /*0264*/ 	.word	0x00000000
        /*0268*/ 	.short	0x010a
        /*026a*/ 	.byte	0x3f
	.zero		1


	//   ....[26]....
        /*026c*/ 	.word	0x00007900
        /*0270*/ 	.word	0x00000003
        /*0274*/ 	.word	0x00000000
        /*0278*/ 	.short	0x010a
        /*027a*/ 	.byte	0x3f
	.zero		1


	//   ....[27]....
        /*027c*/ 	.word	0x00007960
        /*0280*/ 	.word	0x00000000
        /*0284*/ 	.word	0x00000000
        /*0288*/ 	.short	0x010a
        /*028a*/ 	.byte	0x3f
	.zero		1


	//   ....[28]....
        /*028c*/ 	.word	0x00007990
        /*0290*/ 	.word	0x00000003
        /*0294*/ 	.word	0x00000000
        /*0298*/ 	.short	0x010a
        /*029a*/ 	.byte	0x3f
	.zero		1


	//   ....[29]....
        /*029c*/ 	.word	0x00007a60
        /*02a0*/ 	.word	0x000000e5
        /*02a4*/ 	.word	0x00030800
        /*02a8*/ 	.short	0x010a
        /*02aa*/ 	.byte	0x3f
	.zero		1


	//   ....[30]....
        /*02ac*/ 	.word	0x00007ab0
        /*02b0*/ 	.word	0x00000000
        /*02b4*/ 	.word	0x00030810
        /*02b8*/ 	.short	0x010a
        /*02ba*/ 	.byte	0x3f
	.zero		1


	//   ....[31]....
        /*02bc*/ 	.word	0x00007b00
        /*02c0*/ 	.word	0x00000000
        /*02c4*/ 	.word	0x00030830
        /*02c8*/ 	.short	0x010a
        /*02ca*/ 	.byte	0x3f
	.zero		1


	//   ....[32]....
        /*02cc*/ 	.word	0x00007b50
        /*02d0*/ 	.word	0x00000010
        /*02d4*/ 	.word	0x00030820
        /*02d8*/ 	.short	0x010a
        /*02da*/ 	.byte	0x3f
	.zero		1


	//   ....[33]....
        /*02dc*/ 	.word	0x00007ba0
        /*02e0*/ 	.word	0x00000010
        /*02e4*/ 	.word	0x00030840
        /*02e8*/ 	.short	0x010a
        /*02ea*/ 	.byte	0x3f
	.zero		1


	//   ....[34]....
        /*02ec*/ 	.word	0x00007bf0
        /*02f0*/ 	.word	0x00000010
        /*02f4*/ 	.word	0x00030828
        /*02f8*/ 	.short	0x010a
        /*02fa*/ 	.byte	0x3f
	.zero		1


	//   ....[35]....
        /*02fc*/ 	.word	0x00007c40
        /*0300*/ 	.word	0x00000010
        /*0304*/ 	.word	0x00030848
        /*0308*/ 	.short	0x010a
        /*030a*/ 	.byte	0x3f
	.zero		1


	//   ....[36]....
        /*030c*/ 	.word	0x00007ca0
        /*0310*/ 	.word	0x00000010
        /*0314*/ 	.word	0x00030820
        /*0318*/ 	.short	0x010a
        /*031a*/ 	.byte	0x3f
	.zero		1


	//   ....[37]....
        /*031c*/ 	.word	0x00007cf0
        /*0320*/ 	.word	0x00000010
        /*0324*/ 	.word	0x00030840
        /*0328*/ 	.short	0x010a
        /*032a*/ 	.byte	0x3f
	.zero		1


	//   ....[38]....
        /*032c*/ 	.word	0x00007d40
        /*0330*/ 	.word	0x00000010
        /*0334*/ 	.word	0x00030828
        /*0338*/ 	.short	0x010a
        /*033a*/ 	.byte	0x3f
	.zero		1


	//   ....[39]....
        /*033c*/ 	.word	0x00007d90
        /*0340*/ 	.word	0x00000003
        /*0344*/ 	.word	0x00030840
        /*0348*/ 	.short	0x010a
        /*034a*/ 	.byte	0x3f
	.zero		1


	//   ....[40]....
        /*034c*/ 	.word	0x00007e60
        /*0350*/ 	.word	0x00000006
        /*0354*/ 	.word	0x00000000
        /*0358*/ 	.short	0x010a
        /*035a*/ 	.byte	0x3f
	.zero		1


	//   ....[41]....
        /*035c*/ 	.word	0x00007eb0
        /*0360*/ 	.word	0x00000003
        /*0364*/ 	.word	0x00000000
        /*0368*/ 	.short	0x010a
        /*036a*/ 	.byte	0x3f
	.zero		1


	//   ....[42]....
        /*036c*/ 	.word	0x00007f00
        /*0370*/ 	.word	0x00000000
        /*0374*/ 	.word	0x00000000
        /*0378*/ 	.short	0x010a
        /*037a*/ 	.byte	0x3f
	.zero		1


	//----- nvinfo : EIATTR_NUM_MBARRIERS
	.align		4
.L_1362:
        /*037c*/ 	.byte	0x03, 0x38
        /*037e*/ 	.short	0x0009


	//----- nvinfo : EIATTR_EXIT_INSTR_OFFSETS
	.align		4
        /*0380*/ 	.byte	0x04, 0x1c
        /*0382*/ 	.short	(.L_1364 - .L_1363)


	//   ....[0]....
.L_1363:
        /*0384*/ 	.word	0x000079e0


	//----- nvinfo : EIATTR_MAX_THREADS
	.align		4
.L_1364:
        /*0388*/ 	.byte	0x04, 0x05
        /*038a*/ 	.short	(.L_1366 - .L_1365)
.L_1365:
        /*038c*/ 	.word	0x00000180
        /*0390*/ 	.word	0x00000001
        /*0394*/ 	.word	0x00000001


	//----- nvinfo : EIATTR_CRS_STACK_SIZE
	.align		4
.L_1366:
        /*0398*/ 	.byte	0x04, 0x1e
        /*039a*/ 	.short	(.L_1368 - .L_1367)
.L_1367:
        /*039c*/ 	.word	0x00000000


	//----- nvinfo : EIATTR_CBANK_PARAM_SIZE
	.align		4
.L_1368:
        /*03a0*/ 	.byte	0x03, 0x19
        /*03a2*/ 	.short	0x06f0


	//----- nvinfo : EIATTR_PARAM_CBANK
	.align		4
        /*03a4*/ 	.byte	0x04, 0x0a
        /*03a6*/ 	.short	(.L_1370 - .L_1369)
	.align		4
.L_1369:
        /*03a8*/ 	.word	index@(.nv.constant0._ZN7cutlass13device_kernelIN5flash11enable_sm90INS1_16FlashAttnBwdSm90INS1_25CollectiveMainloopBwdSm90ILi2ELi2ELi2EN4cute5tupleIJNS5_1CILi1EEES8_S8_EEENS6_IJNS7_ILi64EEENS7_ILi128EEESB_EEENS_10bfloat16_tEfNS_4arch4Sm90ELb0ELb1ELb0ELb0ELb0ELb1ELb0ELb0ELi2ELi1ELi2ELi1ELb0EEENS1_24CollectiveEpilogueBwdGQAISC_fSF_Li256ELb0ELb0EEENS1_19SingleTileSchedulerILb0ELb0ELb0ELi128EEEEEEEEEvNT_6ParamsE)
        /*03ac*/ 	.short	0x0210
        /*03ae*/ 	.short	0x06f0


	//----- nvinfo : EIATTR_SW_WAR
	.align		4
.L_1370:
        /*03b0*/ 	.byte	0x04, 0x36
        /*03b2*/ 	.short	(.L_1372 - .L_1371)
.L_1371:
        /*03b4*/ 	.word	0x00000008
.L_1372:


//--------------------- .nv.info._ZN7cutlass13device_kernelIN5flash11enable_sm90INS1_16FlashAttnBwdSm90INS1_25CollectiveMainloopBwdSm90ILi2ELi2ELi2EN4cute5tupleIJNS5_1CILi1EEES8_S8_EEENS6_IJNS7_ILi64EEENS7_ILi128EEESB_EEENS_10bfloat16_tEfNS_4arch4Sm90ELb0ELb1ELb0ELb0ELb1ELb1ELb0ELb0ELi2ELi1ELi2ELi1ELb0EEENS1_24CollectiveEpilogueBwdGQAISC_fSF_Li256ELb0ELb1EEENS1_19SingleTileSchedulerILb0ELb0ELb0ELi128EEEEEEEEEvNT_6ParamsE --------------------------
	.section	.nv.info._ZN7cutlass13device_kernelIN5flash11enable_sm90INS1_16FlashAttnBwdSm90INS1_25CollectiveMainloopBwdSm90ILi2ELi2ELi2EN4cute5tupleIJNS5_1CILi1EEES8_S8_EEENS6_IJNS7_ILi64EEENS7_ILi128EEESB_EEENS_10bfloat16_tEfNS_4arch4Sm90ELb0ELb1ELb0ELb0ELb1ELb1ELb0ELb0ELi2ELi1ELi2ELi1ELb0EEENS1_24CollectiveEpilogueBwdGQAISC_fSF_Li256ELb0ELb1EEENS1_19SingleTileSchedulerILb0ELb0ELb0ELi128EEEEEEEEEvNT_6ParamsE,"",@"SHT_CUDA_INFO"
	.sectionflags	@""
	.align	4


	//----- nvinfo : EIATTR_CUDA_API_VERSION
	.align		4
        /*0000*/ 	.byte	0x04, 0x37
        /*0002*/ 	.short	(.L_1374 - .L_1373)
.L_1373:
        /*0004*/ 	.word	0x00000082


	//----- nvinfo : EIATTR_KPARAM_INFO
	.align		4
.L_1374:
        /*0008*/ 	.byte	0x04, 0x17
        /*000a*/ 	.short	(.L_1376 - .L_1375)
.L_1375:
        /*000c*/ 	.word	0x00000000
        /*0010*/ 	.short	0x0000
        /*0012*/ 	.short	0x0070
        /*0014*/ 	.byte	0x00, 0xf0, 0x01, 0x1a


	//----- nvinfo : EIATTR_SPARSE_MMA_MASK
	.align		4
.L_1376:
        /*0018*/ 	.byte	0x03, 0x50
        /*001a*/ 	.short	0x0000


	//----- nvinfo : EIATTR_MAXREG_COUNT
	.align		4
        /*001c*/ 	.byte	0x03, 0x1b
        /*001e*/ 	.short	0x00a8


	//----- nvinfo : EIATTR_NUM_BARRIERS
	.align		4
        /*0020*/ 	.byte	0x02, 0x4c
        /*0022*/ 	.byte	0x10
	.zero		1


	//----- nvinfo : EIATTR_EXTERNS
	.align		4
        /*0024*/ 	.byte	0x04, 0x0f
        /*0026*/ 	.short	(.L_1378 - .L_1377)


	//   ....[0]....
	.align		4
.L_1377:
        /*0028*/ 	.word	index@(__assertfail)


	//----- nvinfo : EIATTR_ANNOTATIONS
	.align		4
.L_1378:
        /*002c*/ 	.byte	0x04, 0x55
        /*002e*/ 	.short	(.L_1380 - .L_1379)


	//   ....[0]....
.L_1379:
        /*0030*/ 	.word	0x00000001
        /*0034*/ 	.byte	0xc0, 0x75, 0x00, 0x00, 0x01, 0x00, 0x00, 0x00, 0xb0, 0x77, 0x00, 0x00, 0x01, 0x00, 0x00, 0x00
        /*0044*/ 	.byte	0xa0, 0x82, 0x00, 0x00, 0x01, 0x00, 0x00, 0x00, 0xc0, 0x82, 0x00, 0x00, 0x01, 0x00, 0x00, 0x00
        /*0054*/ 	.byte	0x60, 0x87, 0x00, 0x00


	//----- nvinfo : EIATTR_MERCURY_ISA_VERSION
	.align		4
.L_1380:
        /*0058*/ 	.byte	0x03, 0x5f
        /*005a*/ 	.short	0x0101


	//----- nvinfo : EIATTR_INT_WARP_WIDE_INSTR_OFFSETS
	.align		4
        /*005c*/ 	.byte	0x04, 0x31
        /*005e*/ 	.short	(.L_1382 - .L_1381)


	//   ....[0]....
.L_1381:
        /*0060*/ 	.word	0x00000190


	//   ....[1]....
        /*0064*/ 	.word	0x000001c0


	//   ....[2]....
        /*0068*/ 	.word	0x00005a10


	//   ....[3]....
        /*006c*/ 	.word	0x00006010


	//   ....[4]....
        /*0070*/ 	.word	0x000064c0


	//   ....[5]....
        /*0074*/ 	.word	0x00006790


	//   ....[6]....
        /*0078*/ 	.word	0x000069f0


	//   ....[7]....
        /*007c*/ 	.word	0x00006b80


	//----- nvinfo : EIATTR_COOP_GROUP_MASK_REGIDS
	.align		4
.L_1382:
        /*0080*/ 	.byte	0x04, 0x29
        /*0082*/ 	.short	(.L_1384 - .L_1383)


	//   ....[0]....
.L_1383:
        /*0084*/ 	.word	0xffffffff


	//   ....[1]....
        /*0088*/ 	.word	0xffffffff


	//   ....[2]....
        /*008c*/ 	.word	0xffffffff


	//   ....[3]....
        /*0090*/ 	.word	0xffffffff


	//   ....[4]....
        /*0094*/ 	.word	0xffffffff


	//   ....[5]....
        /*0098*/ 	.word	0xffffffff


	//   ....[6]....
        /*009c*/ 	.word	0xffffffff


	//   ....[7]....
        /*00a0*/ 	.word	0xffffffff


	//   ....[8]....
        /*00a4*/ 	.word	0xffffffff


	//   ....[9]....
        /*00a8*/ 	.word	0xffffffff


	//   ....[10]....
        /*00ac*/ 	.word	0xffffffff


	//   ....[11]....
        /*00b0*/ 	.word	0xffffffff


	//   ....[12]....
        /*00b4*/ 	.word	0xffffffff


	//   ....[13]....
        /*00b8*/ 	.word	0xffffffff


	//   ....[14]....
        /*00bc*/ 	.word	0xffffffff


	//   ....[15]....
        /*00c0*/ 	.word	0xffffffff


	//   ....[16]....
        /*00c4*/ 	.word	0xffffffff


	//   ....[17]....
        /*00c8*/ 	.word	0xffffffff


	//   ....[18]....
        /*00cc*/ 	.word	0xffffffff


	//   ....[19]....
        /*00d0*/ 	.word	0xffffffff


	//   ....[20]....
        /*00d4*/ 	.word	0x0500000f


	//   ....[21]....
        /*00d8*/ 	.word	0x0500000f


	//   ....[22]....
        /*00dc*/ 	.word	0x0500000f


	//   ....[23]....
        /*00e0*/ 	.word	0x0500000f


	//   ....[24]....
        /*00e4*/ 	.word	0x0500000f


	//   ....[25]....
        /*00e8*/ 	.word	0x0500000f


	//----- nvinfo : EIATTR_COOP_GROUP_INSTR_OFFSETS
	.align		4
.L_1384:
        /*00ec*/ 	.byte	0x04, 0x28
        /*00ee*/ 	.short	(.L_1386 - .L_1385)


	//   ....[0]....
.L_1385:
        /*00f0*/ 	.word	0x00000070


	//   ....[1]....
        /*00f4*/ 	.word	0x000001a0


	//   ....[2]....
        /*00f8*/ 	.word	0x000001f0


	//   ....[3]....
        /*00fc*/ 	.word	0x000003e0


	//   ....[4]....
        /*0100*/ 	.word	0x00000610


	//   ....[5]....
        /*0104*/ 	.word	0x00001180


	//   ....[6]....
        /*0108*/ 	.word	0x00004990


	//   ....[7]....
        /*010c*/ 	.word	0x00004b10


	//   ....[8]....
        /*0110*/ 	.word	0x00004e00


	//   ....[9]....
        /*0114*/ 	.word	0x00004f90


	//   ....[10]....
        /*0118*/ 	.word	0x000050b0


	//   ....[11]....
        /*011c*/ 	.word	0x00005610


	//   ....[12]....
        /*0120*/ 	.word	0x00005940


	//   ....[13]....
        /*0124*/ 	.word	0x00005c90


	//   ....[14]....
        /*0128*/ 	.word	0x00005f40


	//   ....[15]....
        /*012c*/ 	.word	0x00006180


	//   ....[16]....
        /*0130*/ 	.word	0x000063f0


	//   ....[17]....
        /*0134*/ 	.word	0x000066d0


	//   ....[18]....
        /*0138*/ 	.word	0x000068f0


	//   ....[19]....
        /*013c*/ 	.word	0x00006a80


	//   ....[20]....
        /*0140*/ 	.word	0x00008e20


	//   ....[21]....
        /*0144*/ 	.word	0x00008f70


	//   ....[22]....
        /*0148*/ 	.word	0x00008fe0


	//   ....[23]....
        /*014c*/ 	.word	0x00009050


	//   ....[24]....
        /*0150*/ 	.word	0x000090c0


	//   ....[25]....
        /*0154*/ 	.word	0x00009130


	//----- nvinfo : EIATTR_REG_RECONFIG
	.align		4
.L_1386:
        /*0158*/ 	.byte	0x01, 0x54
	.zero		2


	//----- nvinfo : EIATTR_SYSCALL_OFFSETS
	.align		4
        /*015c*/ 	.byte	0x04, 0x46
        /*015e*/ 	.short	(.L_1388 - .L_1387)


	//   ....[0]....
.L_1387:
        /*0160*/ 	.word	0x00000dc0


	//   ....[1]....
        /*0164*/ 	.word	0x00000eb0


	//   ....[2]....
        /*0168*/ 	.word	0x00001010


	//   ....[3]....
        /*016c*/ 	.word	0x00001100


	//----- nvinfo : EIATTR_MBARRIER_INSTR_OFFSETS
	.align		4
.L_1388:
        /*0170*/ 	.byte	0x04, 0x39
        /*0172*/ 	.short	(.L_1390 - .L_1389)


	//   ....[0]....
.L_1389:
        /*0174*/ 	.word	0x00000290
        /*0178*/ 	.word	0x000000ff
        /*017c*/ 	.word	0x00030800
        /*0180*/ 	.short	0x0100
        /*0182*/ 	.byte	0x06
	.zero		1


	//   ....[1]....
        /*0184*/ 	.word	0x00000390
        /*0188*/ 	.word	0x000000ff
        /*018c*/ 	.word	0x00030810
        /*0190*/ 	.short	0x0100
        /*0192*/ 	.byte	0x08
	.zero		1


	//   ....[2]....
        /*0194*/ 	.word	0x000003a0
        /*0198*/ 	.word	0x000000ff
        /*019c*/ 	.word	0x00030820
        /*01a0*/ 	.short	0x0100
        /*01a2*/ 	.byte	0x08
	.zero		1


	//   ....[3]....
        /*01a4*/ 	.word	0x000003b0
        /*01a8*/ 	.word	0x000000ff
        /*01ac*/ 	.word	0x00030818
        /*01b0*/ 	.short	0x0100
        /*01b2*/ 	.byte	0x08
	.zero		1


	//   ....[4]....
        /*01b4*/ 	.word	0x000003c0
        /*01b8*/ 	.word	0x000000ff
        /*01bc*/ 	.word	0x00030828
        /*01c0*/ 	.short	0x0100
        /*01c2*/ 	.byte	0x08
	.zero		1


	//   ....[5]....
        /*01c4*/ 	.word	0x000004f0
        /*01c8*/ 	.word	0x000000ff
        /*01cc*/ 	.word	0x00030830
        /*01d0*/ 	.short	0x0100
        /*01d2*/ 	.byte	0x08
	.zero		1


	//   ....[6]....
        /*01d4*/ 	.word	0x00000500
        /*01d8*/ 	.word	0x000000ff
        /*01dc*/ 	.word	0x00030840
        /*01e0*/ 	.short	0x0100
        /*01e2*/ 	.byte	0x08
	.zero		1


	//   ....[7]....
        /*01e4*/ 	.word	0x00000510
        /*01e8*/ 	.word	0x000000ff
        /*01ec*/ 	.word	0x00030838
        /*01f0*/ 	.short	0x0100
        /*01f2*/ 	.byte	0x08
	.zero		1


	//   ....[8]....
        /*01f4*/ 	.word	0x00000520
        /*01f8*/ 	.word	0x000000ff
        /*01fc*/ 	.word	0x00030848
        /*0200*/ 	.short	0x0100
        /*0202*/ 	.byte	0x08
	.zero		1


	//   ....[9]....
        /*0204*/ 	.word	0x000011b0
        /*0208*/ 	.word	0x000000e7
        /*020c*/ 	.word	0x00030800
        /*0210*/ 	.short	0x010a
        /*0212*/ 	.byte	0x3f
	.zero		1


	//   ....[10]....
        /*0214*/ 	.word	0x000012e0
        /*0218*/ 	.word	0x000000e7
        /*021c*/ 	.word	0x00030800
        /*0220*/ 	.short	0x010a
        /*0222*/ 	.byte	0x3f
	.zero		1


	//   ....[11]....
        /*0224*/ 	.word	0x00001960
        /*0228*/ 	.word	0x00000000
        /*022c*/ 	.word	0x00030810
        /*0230*/ 	.short	0x010a
        /*0232*/ 	.byte	0x3f
	.zero		1


	//   ....[12]....
        /*0234*/ 	.word	0x000019a0
        /*0238*/ 	.word	0x00000000
        /*023c*/ 	.word	0x00030810
        /*0240*/ 	.short	0x010a
        /*0242*/ 	.byte	0x3f
	.zero		1


	//   ....[13]....
        /*0244*/ 	.word	0x00001ed0
        /*0248*/ 	.word	0x00000000
        /*024c*/ 	.word	0x00030830
        /*0250*/ 	.short	0x010a
        /*0252*/ 	.byte	0x3f
	.zero		1


	//   ....[14]....
        /*0254*/ 	.word	0x00001f50
        /*0258*/ 	.word	0x00000000
        /*025c*/ 	.word	0x00030830
        /*0260*/ 	.short	0x010a
        /*0262*/ 	.byte	0x3f
	.zero		1


	//   ....[15]....
        /*0264*/ 	.word	0x00003bb0
        /*0268*/ 	.word	0x00000005
        /*026c*/ 	.word	0x00000000
        /*0270*/ 	.short	0x0101
        /*0272*/ 	.byte	0x3f
	.zero		1


	//   ....[16]....
        /*0274*/ 	.word	0x00003ee0
        /*0278*/ 	.word	0x00000000
        /*027c*/ 	.word	0x00000000
        /*0280*/ 	.short	0x0101
        /*0282*/ 	.byte	0x3f
	.zero		1


	//   ....[17]....
        /*0284*/ 	.word	0x00007100
        /*0288*/ 	.word	0x00000010
        /*028c*/ 	.word	0x00030820
        /*0290*/ 	.short	0x010a
        /*0292*/ 	.byte	0x3f
	.zero		1


	//   ....[18]....
        /*0294*/ 	.word	0x00007840
        /*0298*/ 	.word	0x00000010
        /*029c*/ 	.word	0x00030840
        /*02a0*/ 	.short	0x010a
        /*02a2*/ 	.byte	0x3f
	.zero		1


	//   ....[19]....
        /*02a4*/ 	.word	0x00007ae0
        /*02a8*/ 	.word	0x00000010
        /*02ac*/ 	.word	0x00030828
        /*02b0*/ 	.short	0x010a
        /*02b2*/ 	.byte	0x3f
	.zero		1


	//   ....[20]....
        /*02b4*/ 	.word	0x00007d80
        /*02b8*/ 	.word	0x00000010
        /*02bc*/ 	.word	0x00030848
        /*02c0*/ 	.short	0x010a
        /*02c2*/ 	.byte	0x3f
	.zero		1


	//   ....[21]....
        /*02c4*/ 	.word	0x00007fd0
        /*02c8*/ 	.word	0x00000010
        /*02cc*/ 	.word	0x00030820
        /*02d0*/ 	.short	0x010a
        /*02d2*/ 	.byte	0x3f
	.zero		1


	//   ....[22]....
        /*02d4*/ 	.word	0x000082f0
        /*02d8*/ 	.word	0x00000010
        /*02dc*/ 	.word	0x00030840
        /*02e0*/ 	.short	0x010a
        /*02e2*/ 	.byte	0x3f
	.zero		1


	//   ....[23]....
        /*02e4*/ 	.word	0x00008560
        /*02e8*/ 	.word	0x00000010
        /*02ec*/ 	.word	0x00030828
        /*02f0*/ 	.short	0x010a
        /*02f2*/ 	.byte	0x3f
	.zero		1


	//   ....[24]....
        /*02f4*/ 	.word	0x00008850
        /*02f8*/ 	.word	0x00000003
        /*02fc*/ 	.word	0x00030840
        /*0300*/ 	.short	0x010a
        /*0302*/ 	.byte	0x3f
	.zero		1


	//   ....[25]....
        /*0304*/ 	.word	0x00008c90
        /*0308*/ 	.word	0x00000006
        /*030c*/ 	.word	0x00000000
        /*0310*/ 	.short	0x010a
        /*0312*/ 	.byte	0x3f
	.zero		1


	//   ....[26]....
        /*0314*/ 	.word	0x00008cf0
        /*0318*/ 	.word	0x00000003
        /*031c*/ 	.word	0x00000000
        /*0320*/ 	.short	0x010a
        /*0322*/ 	.byte	0x3f
	.zero		1


	//   ....[27]....
        /*0324*/ 	.word	0x00008d50
        /*0328*/ 	.word	0x00000000
        /*032c*/ 	.word	0x00000000
        /*0330*/ 	.short	0x010a
        /*0332*/ 	.byte	0x3f
	.zero		1


	//   ....[28]....
        /*0334*/ 	.word	0x00008d80
        /*0338*/ 	.word	0x00000003
        /*033c*/ 	.word	0x00000000
        /*0340*/ 	.short	0x010a
        /*0342*/ 	.byte	0x3f
	.zero		1


	//   ....[29]....
        /*0344*/ 	.word	0x00008e50
        /*0348*/ 	.word	0x000000e7
        /*034c*/ 	.word	0x00030800
        /*0350*/ 	.short	0x010a
        /*0352*/ 	.byte	0x3f
	.zero		1


	//   ....[30]....
        /*0354*/ 	.word	0x00008ea0
        /*0358*/ 	.word	0x00000000
        /*035c*/ 	.word	0x00030810
        /*0360*/ 	.short	0x010a
        /*0362*/ 	.byte	0x3f
	.zero		1


	//   ....[31]....
        /*0364*/ 	.word	0x00008ef0
        /*0368*/ 	.word	0x00000000
        /*036c*/ 	.word	0x00030830
        /*0370*/ 	.short	0x010a
        /*0372*/ 	.byte	0x3f
	.zero		1


	//   ....[32]....
        /*0374*/ 	.word	0x00009170
        /*0378*/ 	.word	0x00000010
        /*037c*/ 	.word	0x00030820
        /*0380*/ 	.short	0x010a
        /*0382*/ 	.byte	0x3f
	.zero		1


	//   ....[33]....
        /*0384*/ 	.word	0x000091c0
        /*0388*/ 	.word	0x00000010
        /*038c*/ 	.word	0x00030840
        /*0390*/ 	.short	0x010a
        /*0392*/ 	.byte	0x3f
	.zero		1


	//   ....[34]....
        /*0394*/ 	.word	0x00009210
        /*0398*/ 	.word	0x00000010
        /*039c*/ 	.word	0x00030828
        /*03a0*/ 	.short	0x010a
        /*03a2*/ 	.byte	0x3f
	.zero		1


	//   ....[35]....
        /*03a4*/ 	.word	0x00009260
        /*03a8*/ 	.word	0x00000010
        /*03ac*/ 	.word	0x00030848
        /*03b0*/ 	.short	0x010a
        /*03b2*/ 	.byte	0x3f
	.zero		1


	//   ....[36]....
        /*03b4*/ 	.word	0x000092c0
        /*03b8*/ 	.word	0x00000010
        /*03bc*/ 	.word	0x00030820
        /*03c0*/ 	.short	0x010a
        /*03c2*/ 	.byte	0x3f
	.zero		1


	//   ....[37]....
        /*03c4*/ 	.word	0x00009310
        /*03c8*/ 	.word	0x00000010
        /*03cc*/ 	.word	0x00030840
        /*03d0*/ 	.short	0x010a
        /*03d2*/ 	.byte	0x3f
	.zero		1


	//   ....[38]....
        /*03d4*/ 	.word	0x00009360
        /*03d8*/ 	.word	0x00000010
        /*03dc*/ 	.word	0x00030828
        /*03e0*/ 	.short	0x010a
        /*03e2*/ 	.byte	0x3f
	.zero		1


	//   ....[39]....
        /*03e4*/ 	.word	0x000093b0
        /*03e8*/ 	.word	0x00000003
        /*03ec*/ 	.word	0x00030840
        /*03f0*/ 	.short	0x010a
        /*03f2*/ 	.byte	0x3f
	.zero		1


	//   ....[40]....
        /*03f4*/ 	.word	0x00009480
        /*03f8*/ 	.word	0x00000006
        /*03fc*/ 	.word	0x00000000
        /*0400*/ 	.short	0x010a
        /*0402*/ 	.byte	0x3f
	.zero		1


	//   ....[41]....
        /*0404*/ 	.word	0x000094d0
        /*0408*/ 	.word	0x00000003
        /*040c*/ 	.word	0x00000000
        /*0410*/ 	.short	0x010a
        /*0412*/ 	.byte	0x3f
	.zero		1


	//   ....[42]....
        /*0414*/ 	.word	0x00009520
        /*0418*/ 	.word	0x00000000
        /*041c*/ 	.word	0x00000000
        /*0420*/ 	.short	0x010a
        /*0422*/ 	.byte	0x3f
	.zero		1


	//----- nvinfo : EIATTR_NUM_MBARRIERS
	.align		4
.L_1390:
        /*0424*/ 	.byte	0x03, 0x38
        /*0426*/ 	.short	0x0009


	//----- nvinfo : EIATTR_EXIT_INSTR_OFFSETS
	.align		4
        /*0428*/ 	.byte	0x04, 0x1c
        /*042a*/ 	.short	(.L_1392 - .L_1391)


	//   ....[0]....
.L_1391:
        /*042c*/ 	.word	0x00008dd0


	//----- nvinfo : EIATTR_MAX_THREADS
	.align		4
.L_1392:
        /*0430*/ 	.byte	0x04, 0x05
        /*0432*/ 	.short	(.L_1394 - .L_1393)
.L_1393:
        /*0434*/ 	.word	0x00000180
        /*0438*/ 	.word	0x00000001
        /*043c*/ 	.word	0x00000001


	//----- nvinfo : EIATTR_CRS_STACK_SIZE
	.align		4
.L_1394:
        /*0440*/ 	.byte	0x04, 0x1e
        /*0442*/ 	.short	(.L_1396 - .L_1395)
.L_1395:
        /*0444*/ 	.word	0x00000000


	//----- nvinfo : EIATTR_CBANK_PARAM_SIZE
	.align		4
.L_1396:
        /*0448*/ 	.byte	0x03, 0x19
        /*044a*/ 	.short	0x06f0


	//----- nvinfo : EIATTR_PARAM_CBANK
	.align		4
        /*044c*/ 	.byte	0x04, 0x0a
        /*044e*/ 	.short	(.L_1398 - .L_1397)
	.align		4
.L_1397:
        /*0450*/ 	.word	index@(.nv.constant0._ZN7cutlass13device_kernelIN5flash11enable_sm90INS1_16FlashAttnBwdSm90INS1_25CollectiveMainloopBwdSm90ILi2ELi2ELi2EN4cute5tupleIJNS5_1CILi1EEES8_S8_EEENS6_IJNS7_ILi64EEENS7_ILi128EEESB_EEENS_10bfloat16_tEfNS_4arch4Sm90ELb0ELb1ELb0ELb0ELb1ELb1ELb0ELb0ELi2ELi1ELi2ELi1ELb0EEENS1_24CollectiveEpilogueBwdGQAISC_fSF_Li256ELb0ELb1EEENS1_19SingleTileSchedulerILb0ELb0ELb0ELi128EEEEEEEEEvNT_6ParamsE)
        /*0454*/ 	.short	0x0210
        /*0456*/ 	.short	0x06f0


	//----- nvinfo : EIATTR_SW_WAR
	.align		4
.L_1398:
        /*0458*/ 	.byte	0x04, 0x36
        /*045a*/ 	.short	(.L_1400 - .L_1399)
.L_1399:
        /*045c*/ 	.word	0x00000008
.L_1400:


//--------------------- .nv.info._ZN7cutlass13device_kernelIN5flash11enable_sm90INS1_16FlashAttnBwdSm90INS1_25CollectiveMainloopBwdSm90ILi2ELi2ELi2EN4cute5tupleIJNS5_1CILi1EEES8_S8_EEENS6_IJNS7_ILi64EEENS7_ILi128EEESB_EEENS_10bfloat16_tEfNS_4arch4Sm90ELb0ELb1ELb0ELb1ELb0ELb1ELb0ELb0ELi2ELi1ELi2ELi1ELb0EEENS1_21CollectiveEpilogueBwdISC_SD_SF_Li256ELb1ELb0ELi1EEENS1_19SingleTileSchedulerILb1ELb0ELb0ELi128EEEEEEEEEvNT_6ParamsE --------------------------
	.section	.nv.info._ZN7cutlass13device_kernelIN5flash11enable_sm90INS1_16FlashAttnBwdSm90INS1_25CollectiveMainloopBwdSm90ILi2ELi2ELi2EN4cute5tupleIJNS5_1CILi1EEES8_S8_EEENS6_IJNS7_ILi64EEENS7_ILi128EEESB_EEENS_10bfloat16_tEfNS_4arch4Sm90ELb0ELb1ELb0ELb1ELb0ELb1ELb0ELb0ELi2ELi1ELi2ELi1ELb0EEENS1_21CollectiveEpilogueBwdISC_SD_SF_Li256ELb1ELb0ELi1EEENS1_19SingleTileSchedulerILb1ELb0ELb0ELi128EEEEEEEEEvNT_6ParamsE,"",@"SHT_CUDA_INFO"
	.sectionflags	@""
	.align	4


	//----- nvinfo : EIATTR_CUDA_API_VERSION
	.align		4
        /*0000*/ 	.byte	0x04, 0x37
        /*0002*/ 	.short	(.L_1402 - .L_1401)
.L_1401:
        /*0004*/ 	.word	0x00000082


	//----- nvinfo : EIATTR_KPARAM_INFO
	.align		4
.L_1402:
        /*0008*/ 	.byte	0x04, 0x17
        /*000a*/ 	.short	(.L_1404 - .L_1403)
.L_1403:
        /*000c*/ 	.word	0x00000000
        /*0010*/ 	.short	0x0000
        /*0012*/ 	.short	0x0070
        /*0014*/ 	.byte	0x00, 0xf0, 0x01, 0x1a


	//----- nvinfo : EIATTR_SPARSE_MMA_MASK
	.align		4
.L_1404:
        /*0018*/ 	.byte	0x03, 0x50
        /*001a*/ 	.short	0x0000


	//----- nvinfo : EIATTR_MAXREG_COUNT
	.align		4
        /*001c*/ 	.byte	0x03, 0x1b
        /*001e*/ 	.short	0x00a8


	//----- nvinfo : EIATTR_NUM_BARRIERS
	.align		4
        /*0020*/ 	.byte	0x02, 0x4c
        /*0022*/ 	.byte	0x10
	.zero		1


	//----- nvinfo : EIATTR_EXTERNS
	.align		4
        /*0024*/ 	.byte	0x04, 0x0f
        /*0026*/ 	.short	(.L_1406 - .L_1405)


	//   ....[0]....
	.align		4
.L_1405:
        /*0028*/ 	.word	index@(__assertfail)


	//----- nvinfo : EIATTR_ANNOTATIONS
	.align		4
.L_1406:
        /*002c*/ 	.byte	0x04, 0x55
        /*002e*/ 	.short	(.L_1408 - .L_1407)


	//   ....[0]....
.L_1407:
        /*0030*/ 	.word	0x00000001
        /*0034*/ 	.byte	0xc0, 0xa0, 0x00, 0x00, 0x01, 0x00, 0x00, 0x00, 0x60, 0xa2, 0x00, 0x00, 0x01, 0x00, 0x00, 0x00
        /*0044*/ 	.byte	0xe0, 0xad, 0x00, 0x00, 0x01, 0x00, 0x00, 0x00, 0x00, 0xae, 0x00, 0x00, 0x01, 0x00, 0x00, 0x00
        /*0054*/ 	.byte	0x70, 0xb1, 0x00, 0x00


	//----- nvinfo : EIATTR_MERCURY_ISA_VERSION
	.align		4
.L_1408:
        /*0058*/ 	.byte	0x03, 0x5f
        /*005a*/ 	.short	0x0101


	//----- nvinfo : EIATTR_INT_WARP_WIDE_INSTR_OFFSETS
	.align		4
        /*005c*/ 	.byte	0x04, 0x31
        /*005e*/ 	.short	(.L_1410 - .L_1409)


	//   ....[0]....
.L_1409:
        /*0060*/ 	.word	0x00000190


	//   ....[1]....
        /*0064*/ 	.word	0x000001c0


	//----- nvinfo : EIATTR_COOP_GROUP_MASK_REGIDS
	.align		4
.L_1410:
        /*0068*/ 	.byte	0x04, 0x29
        /*006a*/ 	.short	(.L_1412 - .L_1411)


	//   ....[0]....
.L_1411:
        /*006c*/ 	.word	0xffffffff


	//   ....[1]....
        /*0070*/ 	.word	0xffffffff


	//   ....[2]....
        /*0074*/ 	.word	0xffffffff


	//   ....[3]....
        /*0078*/ 	.word	0xffffffff


	//   ....[4]....
        /*007c*/ 	.word	0xffffffff


	//   ....[5]....
        /*0080*/ 	.word	0xffffffff


	//   ....[6]....
        /*0084*/ 	.word	0xffffffff


	//   ....[7]....
        /*0088*/ 	.word	0x0500000f


	//----- nvinfo : EIATTR_COOP_GROUP_INSTR_OFFSETS
	.align		4
.L_1412:
        /*008c*/ 	.byte	0x04, 0x28
        /*008e*/ 	.short	(.L_1414 - .L_1413)


	//   ....[0]....
.L_1413:
        /*0090*/ 	.word	0x00000070


	//   ....[1]....
        /*0094*/ 	.word	0x000001a0


	//   ....[2]....
        /*0098*/ 	.word	0x000001f0


	//   ....[3]....
        /*009c*/ 	.word	0x000003e0


	//   ....[4]....
        /*00a0*/ 	.word	0x00000620


	//   ....[5]....
        /*00a4*/ 	.word	0x00001640


	//   ....[6]....
        /*00a8*/ 	.word	0x00007e30


	//   ....[7]....
        /*00ac*/ 	.word	0x0000b9c0


	//----- nvinfo : EIATTR_REG_RECONFIG
	.align		4
.L_1414:
        /*00b0*/ 	.byte	0x01, 0x54
	.zero		2


	//----- nvinfo : EIATTR_SYSCALL_OFFSETS
	.align		4
        /*00b4*/ 	.byte	0x04, 0x46
        /*00b6*/ 	.short	(.L_1416 - .L_1415)


	//   ....[0]....
.L_1415:
        /*00b8*/ 	.word	0x00001280


	//   ....[1]....
        /*00bc*/ 	.word	0x00001370


	//   ....[2]....
        /*00c0*/ 	.word	0x000014d0


	//   ....[3]....
        /*00c4*/ 	.word	0x000015c0


	//----- nvinfo : EIATTR_MBARRIER_INSTR_OFFSETS
	.align		4
.L_1416:
        /*00c8*/ 	.byte	0x04, 0x39
        /*00ca*/ 	.short	(.L_1418 - .L_1417)


	//   ....[0]....
.L_1417:
        /*00cc*/ 	.word	0x00000290
        /*00d0*/ 	.word	0x000000ff
        /*00d4*/ 	.word	0x00030800
        /*00d8*/ 	.short	0x0100
        /*00da*/ 	.byte	0x06
	.zero		1


	//   ....[1]....
        /*00dc*/ 	.word	0x00000390
        /*00e0*/ 	.word	0x000000ff
        /*00e4*/ 	.word	0x00030810
        /*00e8*/ 	.short	0x0100
        /*00ea*/ 	.byte	0x08
	.zero		1


	//   ....[2]....
        /*00ec*/ 	.word	0x000003a0
        /*00f0*/ 	.word	0x000000ff
        /*00f4*/ 	.word	0x00030820
        /*00f8*/ 	.short	0x0100
        /*00fa*/ 	.byte	0x08
	.zero		1


	//   ....[3]....
        /*00fc*/ 	.word	0x000003b0
        /*0100*/ 	.word	0x000000ff
        /*0104*/ 	.word	0x00030818
        /*0108*/ 	.short	0x0100
        /*010a*/ 	.byte	0x08
	.zero		1


	//   ....[4]....
        /*010c*/ 	.word	0x000003c0
        /*0110*/ 	.word	0x000000ff
        /*0114*/ 	.word	0x00030828
        /*0118*/ 	.short	0x0100
        /*011a*/ 	.byte	0x08
	.zero		1


	//   ....[5]....
        /*011c*/ 	.word	0x000004f0
        /*0120*/ 	.word	0x000000ff
        /*0124*/ 	.word	0x00030830
        /*0128*/ 	.short	0x0100
        /*012a*/ 	.byte	0x08
	.zero		1


	//   ....[6]....
        /*012c*/ 	.word	0x00000500
        /*0130*/ 	.word	0x000000ff
        /*0134*/ 	.word	0x00030840
        /*0138*/ 	.short	0x0100
        /*013a*/ 	.byte	0x08
	.zero		1


	//   ....[7]....
        /*013c*/ 	.word	0x00000510
        /*0140*/ 	.word	0x000000ff
        /*0144*/ 	.word	0x00030838
        /*0148*/ 	.short	0x0100
        /*014a*/ 	.byte	0x08
	.zero		1


	//   ....[8]....
        /*014c*/ 	.word	0x00000520
        /*0150*/ 	.word	0x000000ff
        /*0154*/ 	.word	0x00030848
        /*0158*/ 	.short	0x0100
        /*015a*/ 	.byte	0x08
	.zero		1


	//   ....[9]....
        /*015c*/ 	.word	0x00001670
        /*0160*/ 	.word	0x000000e7
        /*0164*/ 	.word	0x00030800
        /*0168*/ 	.short	0x010a
        /*016a*/ 	.byte	0x3f
	.zero		1


	//   ....[10]....
        /*016c*/ 	.word	0x000017a0
        /*0170*/ 	.word	0x000000e7
        /*0174*/ 	.word	0x00030800
        /*0178*/ 	.short	0x010a
        /*017a*/ 	.byte	0x3f
	.zero		1


	//   ....[11]....
        /*017c*/ 	.word	0x00001e00
        /*0180*/ 	.word	0x00000000
        /*0184*/ 	.word	0x00030810
        /*0188*/ 	.short	0x010a
        /*018a*/ 	.byte	0x3f
	.zero		1


	//   ....[12]....
        /*018c*/ 	.word	0x00001e40
        /*0190*/ 	.word	0x00000000
        /*0194*/ 	.word	0x00030810
        /*0198*/ 	.short	0x010a
        /*019a*/ 	.byte	0x3f
	.zero		1


	//   ....[13]....
        /*019c*/ 	.word	0x00002370
        /*01a0*/ 	.word	0x00000000
        /*01a4*/ 	.word	0x00030830
        /*01a8*/ 	.short	0x010a
        /*01aa*/ 	.byte	0x3f
	.zero		1


	//   ....[14]....
        /*01ac*/ 	.word	0x000023f0
        /*01b0*/ 	.word	0x00000000
        /*01b4*/ 	.word	0x00030830
        /*01b8*/ 	.short	0x010a
        /*01ba*/ 	.byte	0x3f
	.zero		1


	//   ....[15]....
        /*01bc*/ 	.word	0x00004040
        /*01c0*/ 	.word	0x00000005
        /*01c4*/ 	.word	0x00000000
        /*01c8*/ 	.short	0x0101
        /*01ca*/ 	.byte	0x3f
	.zero		1


	//   ....[16]....
        /*01cc*/ 	.word	0x00004370
        /*01d0*/ 	.word	0x00000000
        /*01d4*/ 	.word	0x00000000
        /*01d8*/ 	.short	0x0101
        /*01da*/ 	.byte	0x3f
	.zero		1


	//   ....[17]....
        /*01dc*/ 	.word	0x00009bb0
        /*01e0*/ 	.word	0x0000000f
        /*01e4*/ 	.word	0x00030820
        /*01e8*/ 	.short	0x010a
        /*01ea*/ 	.byte	0x3f
	.zero		1


	//   ....[18]....
        /*01ec*/ 	.word	0x0000a2e0
        /*01f0*/ 	.word	0x0000000f
        /*01f4*/ 	.word	0x00030840
        /*01f8*/ 	.short	0x010a
        /*01fa*/ 	.byte	0x3f
	.zero		1


	//   ....[19]....
        /*01fc*/ 	.word	0x0000a5b0
        /*0200*/ 	.word	0x0000000f
        /*0204*/ 	.word	0x00030828
        /*0208*/ 	.short	0x010a
        /*020a*/ 	.byte	0x3f
	.zero		1


	//   ....[20]....
        /*020c*/ 	.word	0x0000a880
        /*0210*/ 	.word	0x0000000f
        /*0214*/ 	.word	0x00030848
        /*0218*/ 	.short	0x010a
        /*021a*/ 	.byte	0x3f
	.zero		1


	//   ....[21]....
        /*021c*/ 	.word	0x0000aaf0
        /*0220*/ 	.word	0x0000000f
        /*0224*/ 	.word	0x00030820
        /*0228*/ 	.short	0x010a
        /*022a*/ 	.byte	0x3f
	.zero		1


	//   ....[22]....
        /*022c*/ 	.word	0x0000ae30
        /*0230*/ 	.word	0x0000000f
        /*0234*/ 	.word	0x00030840
        /*0238*/ 	.short	0x010a
        /*023a*/ 	.byte	0x3f
	.zero		1


	//   ....[23]....
        /*023c*/ 	.word	0x0000b0d0
        /*0240*/ 	.word	0x0000000f
        /*0244*/ 	.word	0x00030828
        /*0248*/ 	.short	0x010a
        /*024a*/ 	.byte	0x3f
	.zero		1


	//   ....[24]....
        /*024c*/ 	.word	0x0000b3e0
        /*0250*/ 	.word	0x00000003
        /*0254*/ 	.word	0x00030840
        /*0258*/ 	.short	0x010a
        /*025a*/ 	.byte	0x3f
	.zero		1


	//   ....[25]....
        /*025c*/ 	.word	0x0000b840
        /*0260*/ 	.word	0x00000007
        /*0264*/ 	.word	0x00000000
        /*0268*/ 	.short	0x010a
        /*026a*/ 	.byte	0x3f
	.zero		1


	//   ....[26]....
        /*026c*/ 	.word	0x0000b890
        /*0270*/ 	.word	0x00000003
        /*0274*/ 	.word	0x00000000
        /*0278*/ 	.short	0x010a
        /*027a*/ 	.byte	0x3f
	.zero		1


	//   ....[27]....
        /*027c*/ 	.word	0x0000b8f0
        /*0280*/ 	.word	0x00000005
        /*0284*/ 	.word	0x00000000
        /*0288*/ 	.short	0x010a
        /*028a*/ 	.byte	0x3f
	.zero		1


	//   ....[28]....
        /*028c*/ 	.word	0x0000b920
        /*0290*/ 	.word	0x00000003
        /*0294*/ 	.word	0x00000000
        /*0298*/ 	.short	0x010a
        /*029a*/ 	.byte	0x3f
	.zero		1


	//   ....[29]....
        /*029c*/ 	.word	0x0000b9f0
        /*02a0*/ 	.word	0x000000e7
        /*02a4*/ 	.word	0x00030800
        /*02a8*/ 	.short	0x010a
        /*02aa*/ 	.byte	0x3f
	.zero		1


	//   ....[30]....
        /*02ac*/ 	.word	0x0000ba40
        /*02b0*/ 	.word	0x00000000
        /*02b4*/ 	.word	0x00030810
        /*02b8*/ 	.short	0x010a
        /*02ba*/ 	.byte	0x3f
	.zero		1


	//   ....[31]....
        /*02bc*/ 	.word	0x0000ba90
        /*02c0*/ 	.word	0x00000000
        /*02c4*/ 	.word	0x00030830
        /*02c8*/ 	.short	0x010a
        /*02ca*/ 	.byte	0x3f
	.zero		1


	//   ....[32]....
        /*02cc*/ 	.word	0x0000bae0
        /*02d0*/ 	.word	0x0000000f
        /*02d4*/ 	.word	0x00030820
        /*02d8*/ 	.short	0x010a
        /*02da*/ 	.byte	0x3f
	.zero		1


	//   ....[33]....
        /*02dc*/ 	.word	0x0000bb30
        /*02e0*/ 	.word	0x0000000f
        /*02e4*/ 	.word	0x00030840
        /*02e8*/ 	.short	0x010a
        /*02ea*/ 	.byte	0x3f
	.zero		1


	//   ....[34]....
        /*02ec*/ 	.word	0x0000bb80
        /*02f0*/ 	.word	0x0000000f
        /*02f4*/ 	.word	0x00030828
        /*02f8*/ 	.short	0x010a
        /*02fa*/ 	.byte	0x3f
	.zero		1


	//   ....[35]....
        /*02fc*/ 	.word	0x0000bbd0
        /*0300*/ 	.word	0x0000000f
        /*0304*/ 	.word	0x00030848
        /*0308*/ 	.short	0x010a
        /*030a*/ 	.byte	0x3f
	.zero		1


	//   ....[36]....
        /*030c*/ 	.word	0x0000bc30
        /*0310*/ 	.word	0x0000000f
        /*0314*/ 	.word	0x00030820
        /*0318*/ 	.short	0x010a
        /*031a*/ 	.byte	0x3f
	.zero		1


	//   ....[37]....
        /*031c*/ 	.word	0x0000bc80
        /*0320*/ 	.word	0x0000000f
        /*0324*/ 	.word	0x00030840
        /*0328*/ 	.short	0x010a
        /*032a*/ 	.byte	0x3f
	.zero		1


	//   ....[38]....
        /*032c*/ 	.word	0x0000bcd0
        /*0330*/ 	.word	0x0000000f
        /*0334*/ 	.word	0x00030828
        /*0338*/ 	.short	0x010a
        /*033a*/ 	.byte	0x3f
	.zero		1


	//   ....[39]....
        /*033c*/ 	.word	0x0000bd20
        /*0340*/ 	.word	0x00000003
        /*0344*/ 	.word	0x00030840
        /*0348*/ 	.short	0x010a
        /*034a*/ 	.byte	0x3f
	.zero		1


	//   ....[40]....
        /*034c*/ 	.word	0x0000bdf0
        /*0350*/ 	.word	0x00000007
        /*0354*/ 	.word	0x00000000
        /*0358*/ 	.short	0x010a
        /*035a*/ 	.byte	0x3f
	.zero		1


	//   ....[41]....
        /*035c*/ 	.word	0x0000be40
        /*0360*/ 	.word	0x00000003
        /*0364*/ 	.word	0x00000000
        /*0368*/ 	.short	0x010a
        /*036a*/ 	.byte	0x3f
	.zero		1


	//   ....[42]....
        /*036c*/ 	.word	0x0000be90
        /*0370*/ 	.word	0x00000005
        /*0374*/ 	.word	0x00000000
        /*0378*/ 	.short	0x010a
        /*037a*/ 	.byte	0x3f
	.zero		1


	//----- nvinfo : EIATTR_NUM_MBARRIERS
	.align		4
.L_1418:
        /*037c*/ 	.byte	0x03, 0x38
        /*037e*/ 	.short	0x0009


	//----- nvinfo : EIATTR_EXIT_INSTR_OFFSETS
	.align		4
        /*0380*/ 	.byte	0x04, 0x1c
        /*0382*/ 	.short	(.L_1420 - .L_1419)


	//   ....[0]....
.L_1419:
        /*0384*/ 	.word	0x0000b970


	//----- nvinfo : EIATTR_MAX_THREADS
	.align		4
.L_1420:
        /*0388*/ 	.byte	0x04, 0x05
        /*038a*/ 	.short	(.L_1422 - .L_1421)
.L_1421:
        /*038c*/ 	.word	0x00000180
        /*0390*/ 	.word	0x00000001
        /*0394*/ 	.word	0x00000001


	//----- nvinfo : EIATTR_CRS_STACK_SIZE
	.align		4
.L_1422:
        /*0398*/ 	.byte	0x04, 0x1e
        /*039a*/ 	.short	(.L_1424 - .L_1423)
.L_1423:
        /*039c*/ 	.word	0x00000000


	//----- nvinfo : EIATTR_CBANK_PARAM_SIZE
	.align		4
.L_1424:
        /*03a0*/ 	.byte	0x03, 0x19
        /*03a2*/ 	.short	0x06f0


	//----- nvinfo : EIATTR_PARAM_CBANK
	.align		4
        /*03a4*/ 	.byte	0x04, 0x0a
        /*03a6*/ 	.short	(.L_1426 - .L_1425)
	.align		4
.L_1425:
        /*03a8*/ 	.word	index@(.nv.constant0._ZN7cutlass13device_kernelIN5flash11enable_sm90INS1_16FlashAttnBwdSm90INS1_25CollectiveMainloopBwdSm90ILi2ELi2ELi2EN4cute5tupleIJNS5_1CILi1EEES8_S8_EEENS6_IJNS7_ILi64EEENS7_ILi128EEESB_EEENS_10bfloat16_tEfNS_4arch4Sm90ELb0ELb1ELb0ELb1ELb0ELb1ELb0ELb0ELi2ELi1ELi2ELi1ELb0EEENS1_21CollectiveEpilogueBwdISC_SD_SF_Li256ELb1ELb0ELi1EEENS1_19SingleTileSchedulerILb1ELb0ELb0ELi128EEEEEEEEEvNT_6ParamsE)
        /*03ac*/ 	.short	0x0210
        /*03ae*/ 	.short	0x06f0


	//----- nvinfo : EIATTR_SW_WAR
	.align		4
.L_1426:
        /*03b0*/ 	.byte	0x04, 0x36
        /*03b2*/ 	.short	(.L_1428 - .L_1427)
.L_1427:
        /*03b4*/ 	.word	0x00000008
.L_1428:


//--------------------- .nv.info._ZN7cutlass13device_kernelIN5flash11enable_sm90INS1_16FlashAttnBwdSm90INS1_25CollectiveMainloopBwdSm90ILi2ELi2ELi2EN4cute5tupleIJNS5_1CILi1EEES8_S8_EEENS6_IJNS7_ILi64EEENS7_ILi128EEESB_EEENS_10bfloat16_tEfNS_4arch4Sm90ELb0ELb1ELb0ELb1ELb1ELb1ELb0ELb0ELi2ELi1ELi2ELi1ELb0EEENS1_21CollectiveEpilogueBwdISC_SD_SF_Li256ELb1ELb0ELi1EEENS1_19SingleTileSchedulerILb1ELb0ELb0ELi128EEEEEEEEEvNT_6ParamsE --------------------------
	.section	.nv.info._ZN7cutlass13device_kernelIN5flash11enable_sm90INS1_16FlashAttnBwdSm90INS1_25CollectiveMainloopBwdSm90ILi2ELi2ELi2EN4cute5tupleIJNS5_1CILi1EEES8_S8_EEENS6_IJNS7_ILi64EEENS7_ILi128EEESB_EEENS_10bfloat16_tEfNS_4arch4Sm90ELb0ELb1ELb0ELb1ELb1ELb1ELb0ELb0ELi2ELi1ELi2ELi1ELb0EEENS1_21CollectiveEpilogueBwdISC_SD_SF_Li256ELb1ELb0ELi1EEENS1_19SingleTileSchedulerILb1ELb0ELb0ELi128EEEEEEEEEvNT_6ParamsE,"",@"SHT_CUDA_INFO"
	.sectionflags	@""
	.align	4


	//----- nvinfo : EIATTR_CUDA_API_VERSION
	.align		4
        /*0000*/ 	.byte	0x04, 0x37
        /*0002*/ 	.short	(.L_1430 - .L_1429)
.L_1429:
        /*0004*/ 	.word	0x00000082


	//----- nvinfo : EIATTR_KPARAM_INFO
	.align		4
.L_1430:
        /*0008*/ 	.byte	0x04, 0x17
        /*000a*/ 	.short	(.L_1432 - .L_1431)
.L_1431:
        /*000c*/ 	.word	0x00000000
        /*0010*/ 	.short	0x0000
        /*0012*/ 	.short	0x0070
        /*0014*/ 	.byte	0x00, 0xf0, 0x01, 0x1a


	//----- nvinfo : EIATTR_SPARSE_MMA_MASK
	.align		4
.L_1432:
        /*0018*/ 	.byte	0x03, 0x50
        /*001a*/ 	.short	0x0000


	//----- nvinfo : EIATTR_MAXREG_COUNT
	.align		4
        /*001c*/ 	.byte	0x03, 0x1b
        /*001e*/ 	.short	0x00a8


	//----- nvinfo : EIATTR_NUM_BARRIERS
	.align		4
        /*0020*/ 	.byte	0x02, 0x4c
        /*0022*/ 	.byte	0x10
	.zero		1


	//----- nvinfo : EIATTR_EXTERNS
	.align		4
        /*0024*/ 	.byte	0x04, 0x0f
        /*0026*/ 	.short	(.L_1434 - .L_1433)


	//   ....[0]....
	.align		4
.L_1433:
        /*0028*/ 	.word	index@(__assertfail)


	//----- nvinfo : EIATTR_ANNOTATIONS
	.align		4
.L_1434:
        /*002c*/ 	.byte	0x04, 0x55
        /*002e*/ 	.short	(.L_1436 - .L_1435)


	//   ....[0]....
.L_1435:
        /*0030*/ 	.word	0x00000001
        /*0034*/ 	.byte	0xd0, 0xaf, 0x00, 0x00, 0x01, 0x00, 0x00, 0x00, 0x70, 0xb1, 0x00, 0x00, 0x01, 0x00, 0x00, 0x00
        /*0044*/ 	.byte	0xf0, 0xbc, 0x00, 0x00, 0x01, 0x00, 0x00, 0x00, 0x10, 0xbd, 0x00, 0x00, 0x01, 0x00, 0x00, 0x00
        /*0054*/ 	.byte	0x80, 0xc0, 0x00, 0x00


	//----- nvinfo : EIATTR_MERCURY_ISA_VERSION
	.align		4
.L_1436:
        /*0058*/ 	.byte	0x03, 0x5f
        /*005a*/ 	.short	0x0101


	//----- nvinfo : EIATTR_INT_WARP_WIDE_INSTR_OFFSETS
	.align		4
        /*005c*/ 	.byte	0x04, 0x31
        /*005e*/ 	.short	(.L_1438 - .L_1437)


	//   ....[0]....
.L_1437:
        /*0060*/ 	.word	0x00000190


	//   ....[1]....
        /*0064*/ 	.word	0x000001c0


	//   ....[2]....
        /*0068*/ 	.word	0x00008d10


	//   ....[3]....
        /*006c*/ 	.word	0x00009360


	//   ....[4]....
        /*0070*/ 	.word	0x00009810


	//   ....[5]....
        /*0074*/ 	.word	0x00009ad0


	//   ....[6]....
        /*0078*/ 	.word	0x00009d30


	//   ....[7]....
        /*007c*/ 	.word	0x00009ec0


	//----- nvinfo : EIATTR_COOP_GROUP_MASK_REGIDS
	.align		4
.L_1438:
        /*0080*/ 	.byte	0x04, 0x29
        /*0082*/ 	.short	(.L_1440 - .L_1439)


	//   ....[0]....
.L_1439:
        /*0084*/ 	.word	0xffffffff


	//   ....[1]....
        /*0088*/ 	.word	0xffffffff


	//   ....[2]....
        /*008c*/ 	.word	0xffffffff


	//   ....[3]....
        /*0090*/ 	.word	0xffffffff


	//   ....[4]....
        /*0094*/ 	.word	0xffffffff


	//   ....[5]....
        /*0098*/ 	.word	0xffffffff


	//   ....[6]....
        /*009c*/ 	.word	0xffffffff


	//   ....[7]....
        /*00a0*/ 	.word	0xffffffff


	//   ....[8]....
        /*00a4*/ 	.word	0xffffffff


	//   ....[9]....
        /*00a8*/ 	.word	0xffffffff


	//   ....[10]....
        /*00ac*/ 	.word	0xffffffff


	//   ....[11]....
        /*00b0*/ 	.word	0xffffffff


	//   ....[12]....
        /*00b4*/ 	.word	0xffffffff


	//   ....[13]....
        /*00b8*/ 	.word	0xffffffff


	//   ....[14]....
        /*00bc*/ 	.word	0xffffffff


	//   ....[15]....
        /*00c0*/ 	.word	0xffffffff


	//   ....[16]....
        /*00c4*/ 	.word	0x0500000f


	//   ....[17]....
        /*00c8*/ 	.word	0x0500000f


	//   ....[18]....
        /*00cc*/ 	.word	0x0500000f


	//   ....[19]....
        /*00d0*/ 	.word	0x0500000f


	//----- nvinfo : EIATTR_COOP_GROUP_INSTR_OFFSETS
	.align		4
.L_1440:
        /*00d4*/ 	.byte	0x04, 0x28
        /*00d6*/ 	.short	(.L_1442 - .L_1441)


	//   ....[0]....
.L_1441:
        /*00d8*/ 	.word	0x00000070


	//   ....[1]....
        /*00dc*/ 	.word	0x000001a0


	//   ....[2]....
        /*00e0*/ 	.word	0x000001f0


	//   ....[3]....
        /*00e4*/ 	.word	0x000003e0


	//   ....[4]....
        /*00e8*/ 	.word	0x00000620


	//   ....[5]....
        /*00ec*/ 	.word	0x00001640


	//   ....[6]....
        /*00f0*/ 	.word	0x00007e30


	//   ....[7]....
        /*00f4*/ 	.word	0x00008910


	//   ....[8]....
        /*00f8*/ 	.word	0x00008c40


	//   ....[9]....
        /*00fc*/ 	.word	0x00008fc0


	//   ....[10]....
        /*0100*/ 	.word	0x00009290


	//   ....[11]....
        /*0104*/ 	.word	0x000094d0


	//   ....[12]....
        /*0108*/ 	.word	0x00009740


	//   ....[13]....
        /*010c*/ 	.word	0x00009a10


	//   ....[14]....
        /*0110*/ 	.word	0x00009c30


	//   ....[15]....
        /*0114*/ 	.word	0x00009dc0


	//   ....[16]....
        /*0118*/ 	.word	0x0000c8d0


	//   ....[17]....
        /*011c*/ 	.word	0x0000ca20


	//   ....[18]....
        /*0120*/ 	.word	0x0000ca90


	//   ....[19]....
        /*0124*/ 	.word	0x0000cb00


	//----- nvinfo : EIATTR_REG_RECONFIG
	.align		4
.L_1442:
        /*0128*/ 	.byte	0x01, 0x54
	.zero		2


	//----- nvinfo : EIATTR_SYSCALL_OFFSETS
	.align		4
        /*012c*/ 	.byte	0x04, 0x46
        /*012e*/ 	.short	(.L_1444 - .L_1443)


	//   ....[0]....
.L_1443:
        /*0130*/ 	.word	0x00001280


	//   ....[1]....
        /*0134*/ 	.word	0x00001370


	//   ....[2]....
        /*0138*/ 	.word	0x000014d0


	//   ....[3]....
        /*013c*/ 	.word	0x000015c0


	//----- nvinfo : EIATTR_MBARRIER_INSTR_OFFSETS
	.align		4
.L_1444:
        /*0140*/ 	.byte	0x04, 0x39
        /*0142*/ 	.short	(.L_1446 - .L_1445)


	//   ....[0]....
.L_1445:
        /*0144*/ 	.word	0x00000290
        /*0148*/ 	.word	0x000000ff
        /*014c*/ 	.word	0x00030800
        /*0150*/ 	.short	0x0100
        /*0152*/ 	.byte	0x06
	.zero		1


	//   ....[1]....
        /*0154*/ 	.word	0x00000390
        /*0158*/ 	.word	0x000000ff
        /*015c*/ 	.word	0x00030810
        /*0160*/ 	.short	0x0100
        /*0162*/ 	.byte	0x08
	.zero		1


	//   ....[2]....
        /*0164*/ 	.word	0x000003a0
        /*0168*/ 	.word	0x000000ff
        /*016c*/ 	.word	0x00030820
        /*0170*/ 	.short	0x0100
        /*0172*/ 	.byte	0x08
	.zero		1


	//   ....[3]....
        /*0174*/ 	.word	0x000003b0
        /*0178*/ 	.word	0x000000ff
        /*017c*/ 	.word	0x00030818
        /*0180*/ 	.short	0x0100
        /*0182*/ 	.byte	0x08
	.zero		1


	//   ....[4]....
        /*0184*/ 	.word	0x000003c0
        /*0188*/ 	.word	0x000000ff
        /*018c*/ 	.word	0x00030828
        /*0190*/ 	.short	0x0100
        /*0192*/ 	.byte	0x08
	.zero		1


	//   ....[5]....
        /*0194*/ 	.word	0x000004f0
        /*0198*/ 	.word	0x000000ff
        /*019c*/ 	.word	0x00030830
        /*01a0*/ 	.short	0x0100
        /*01a2*/ 	.byte	0x08
	.zero		1


	//   ....[6]....
        /*01a4*/ 	.word	0x00000500
        /*01a8*/ 	.word	0x000000ff
        /*01ac*/ 	.word	0x00030840
        /*01b0*/ 	.short	0x0100
        /*01b2*/ 	.byte	0x08
	.zero		1


	//   ....[7]....
        /*01b4*/ 	.word	0x00000510
        /*01b8*/ 	.word	0x000000ff
        /*01bc*/ 	.word	0x00030838
        /*01c0*/ 	.short	0x0100
        /*01c2*/ 	.byte	0x08
	.zero		1


	//   ....[8]....
        /*01c4*/ 	.word	0x00000520
        /*01c8*/ 	.word	0x000000ff
        /*01cc*/ 	.word	0x00030848
        /*01d0*/ 	.short	0x0100
        /*01d2*/ 	.byte	0x08
	.zero		1


	//   ....[9]....
        /*01d4*/ 	.word	0x00001670
        /*01d8*/ 	.word	0x000000e7
        /*01dc*/ 	.word	0x00030800
        /*01e0*/ 	.short	0x010a
        /*01e2*/ 	.byte	0x3f
	.zero		1


	//   ....[10]....
        /*01e4*/ 	.word	0x000017a0
        /*01e8*/ 	.word	0x000000e7
        /*01ec*/ 	.word	0x00030800
        /*01f0*/ 	.short	0x010a
        /*01f2*/ 	.byte	0x3f
	.zero		1


	//   ....[11]....
        /*01f4*/ 	.word	0x00001e00
        /*01f8*/ 	.word	0x00000000
        /*01fc*/ 	.word	0x00030810
        /*0200*/ 	.short	0x010a
        /*0202*/ 	.byte	0x3f
	.zero		1


	//   ....[12]....
        /*0204*/ 	.word	0x00001e40
        /*0208*/ 	.word	0x00000000
        /*020c*/ 	.word	0x00030810
        /*0210*/ 	.short	0x010a
        /*0212*/ 	.byte	0x3f
	.zero		1


	//   ....[13]....
        /*0214*/ 	.word	0x00002370
        /*0218*/ 	.word	0x00000000
        /*021c*/ 	.word	0x00030830
        /*0220*/ 	.short	0x010a
        /*0222*/ 	.byte	0x3f
	.zero		1


	//   ....[14]....
        /*0224*/ 	.word	0x000023f0
        /*0228*/ 	.word	0x00000000
        /*022c*/ 	.word	0x00030830
        /*0230*/ 	.short	0x010a
        /*0232*/ 	.byte	0x3f
	.zero		1


	//   ....[15]....
        /*0234*/ 	.word	0x00004040
        /*0238*/ 	.word	0x00000005
        /*023c*/ 	.word	0x00000000
        /*0240*/ 	.short	0x0101
        /*0242*/ 	.byte	0x3f
	.zero		1


	//   ....[16]....
        /*0244*/ 	.word	0x00004370
        /*0248*/ 	.word	0x00000000
        /*024c*/ 	.word	0x00000000
        /*0250*/ 	.short	0x0101
        /*0252*/ 	.byte	0x3f
	.zero		1


	//   ....[17]....
        /*0254*/ 	.word	0x0000aac0
        /*0258*/ 	.word	0x0000000f
        /*025c*/ 	.word	0x00030820
        /*0260*/ 	.short	0x010a
        /*0262*/ 	.byte	0x3f
	.zero		1


	//   ....[18]....
        /*0264*/ 	.word	0x0000b1f0
        /*0268*/ 	.word	0x0000000f
        /*026c*/ 	.word	0x00030840
        /*0270*/ 	.short	0x010a
        /*0272*/ 	.byte	0x3f
	.zero		1


	//   ....[19]....
        /*0274*/ 	.word	0x0000b4c0
        /*0278*/ 	.word	0x0000000f
        /*027c*/ 	.word	0x00030828
        /*0280*/ 	.short	0x010a
        /*0282*/ 	.byte	0x3f
	.zero		1


	//   ....[20]....
        /*0284*/ 	.word	0x0000b790
        /*0288*/ 	.word	0x0000000f
        /*028c*/ 	.word	0x00030848
        /*0290*/ 	.short	0x010a
        /*0292*/ 	.byte	0x3f
	.zero		1


	//   ....[21]....
        /*0294*/ 	.word	0x0000ba00
        /*0298*/ 	.word	0x0000000f
        /*029c*/ 	.word	0x00030820
        /*02a0*/ 	.short	0x010a
        /*02a2*/ 	.byte	0x3f
	.zero		1


	//   ....[22]....
        /*02a4*/ 	.word	0x0000bd40
        /*02a8*/ 	.word	0x0000000f
        /*02ac*/ 	.word	0x00030840
        /*02b0*/ 	.short	0x010a
        /*02b2*/ 	.byte	0x3f
	.zero		1


	//   ....[23]....
        /*02b4*/ 	.word	0x0000bfe0
        /*02b8*/ 	.word	0x0000000f
        /*02bc*/ 	.word	0x00030828
        /*02c0*/ 	.short	0x010a
        /*02c2*/ 	.byte	0x3f
	.zero		1


	//   ....[24]....
        /*02c4*/ 	.word	0x0000c2f0
        /*02c8*/ 	.word	0x00000003
        /*02cc*/ 	.word	0x00030840
        /*02d0*/ 	.short	0x010a
        /*02d2*/ 	.byte	0x3f
	.zero		1


	//   ....[25]....
        /*02d4*/ 	.word	0x0000c750
        /*02d8*/ 	.word	0x00000007
        /*02dc*/ 	.word	0x00000000
        /*02e0*/ 	.short	0x010a
        /*02e2*/ 	.byte	0x3f
	.zero		1


	//   ....[26]....
        /*02e4*/ 	.word	0x0000c7a0
        /*02e8*/ 	.word	0x00000003
        /*02ec*/ 	.word	0x00000000
        /*02f0*/ 	.short	0x010a
        /*02f2*/ 	.byte	0x3f
	.zero		1


	//   ....[27]....
        /*02f4*/ 	.word	0x0000c800
        /*02f8*/ 	.word	0x00000005
        /*02fc*/ 	.word	0x00000000
        /*0300*/ 	.short	0x010a
        /*0302*/ 	.byte	0x3f
	.zero		1


	//   ....[28]....
        /*0304*/ 	.word	0x0000c830
        /*0308*/ 	.word	0x00000003
        /*030c*/ 	.word	0x00000000
        /*0310*/ 	.short	0x010a
        /*0312*/ 	.byte	0x3f
	.zero		1


	//   ....[29]....
        /*0314*/ 	.word	0x0000c900
        /*0318*/ 	.word	0x000000e7
        /*031c*/ 	.word	0x00030800
        /*0320*/ 	.short	0x010a
        /*0322*/ 	.byte	0x3f
	.zero		1


	//   ....[30]....
        /*0324*/ 	.word	0x0000c950
        /*0328*/ 	.word	0x00000000
        /*032c*/ 	.word	0x00030810
        /*0330*/ 	.short	0x010a
        /*0332*/ 	.byte	0x3f
	.zero		1


	//   ....[31]....
        /*0334*/ 	.word	0x0000c9a0
        /*0338*/ 	.word	0x00000000
        /*033c*/ 	.word	0x00030830
        /*0340*/ 	.short	0x010a
        /*0342*/ 	.byte	0x3f
	.zero		1


	//   ....[32]....
        /*0344*/ 	.word	0x0000cb40
        /*0348*/ 	.word	0x0000000f
        /*034c*/ 	.word	0x00030820
        /*0350*/ 	.short	0x010a
        /*0352*/ 	.byte	0x3f
	.zero		1


	//   ....[33]....
        /*0354*/ 	.word	0x0000cb90
        /*0358*/ 	.word	0x0000000f
        /*035c*/ 	.word	0x00030840
        /*0360*/ 	.short	0x010a
        /*0362*/ 	.byte	0x3f
	.zero		1


	//   ....[34]....
        /*0364*/ 	.word	0x0000cbe0
        /*0368*/ 	.word	0x0000000f
        /*036c*/ 	.word	0x00030828
        /*0370*/ 	.short	0x010a
        /*0372*/ 	.byte	0x3f
	.zero		1


	//   ....[35]....
        /*0374*/ 	.word	0x0000cc30
        /*0378*/ 	.word	0x0000000f
        /*037c*/ 	.word	0x00030848
        /*0380*/ 	.short	0x010a
        /*0382*/ 	.byte	0x3f
	.zero		1


	//   ....[36]....
        /*0384*/ 	.word	0x0000cc90
        /*0388*/ 	.word	0x0000000f
        /*038c*/ 	.word	0x00030820
        /*0390*/ 	.short	0x010a
        /*0392*/ 	.byte	0x3f
	.zero		1


	//   ....[37]....
        /*0394*/ 	.word	0x0000cce0
        /*0398*/ 	.word	0x0000000f
        /*039c*/ 	.word	0x00030840
        /*03a0*/ 	.short	0x010a
        /*03a2*/ 	.byte	0x3f
	.zero		1


	//   ....[38]....
        /*03a4*/ 	.word	0x0000cd30
        /*03a8*/ 	.word	0x0000000f
        /*03ac*/ 	.word	0x00030828
        /*03b0*/ 	.short	0x010a
        /*03b2*/ 	.byte	0x3f
	.zero		1


	//   ....[39]....
        /*03b4*/ 	.word	0x0000cd80
        /*03b8*/ 	.word	0x00000003
        /*03bc*/ 	.word	0x00030840
        /*03c0*/ 	.short	0x010a
        /*03c2*/ 	.byte	0x3f
	.zero		1


	//   ....[40]....
        /*03c4*/ 	.word	0x0000ce50
        /*03c8*/ 	.word	0x00000007
        /*03cc*/ 	.word	0x00000000
        /*03d0*/ 	.short	0x010a
        /*03d2*/ 	.byte	0x3f
	.zero		1


	//   ....[41]....
        /*03d4*/ 	.word	0x0000cea0
        /*03d8*/ 	.word	0x00000003
        /*03dc*/ 	.word	0x00000000
        /*03e0*/ 	.short	0x010a
        /*03e2*/ 	.byte	0x3f
	.zero		1


	//   ....[42]....
        /*03e4*/ 	.word	0x0000cef0
        /*03e8*/ 	.word	0x00000005
        /*03ec*/ 	.word	0x00000000
        /*03f0*/ 	.short	0x010a
        /*03f2*/ 	.byte	0x3f
	.zero		1


	//----- nvinfo : EIATTR_NUM_MBARRIERS
	.align		4
.L_1446:
        /*03f4*/ 	.byte	0x03, 0x38
        /*03f6*/ 	.short	0x0009


	//----- nvinfo : EIATTR_EXIT_INSTR_OFFSETS
	.align		4
        /*03f8*/ 	.byte	0x04, 0x1c
        /*03fa*/ 	.short	(.L_1448 - .L_1447)


	//   ....[0]....
.L_1447:
        /*03fc*/ 	.word	0x0000c880


	//----- nvinfo : EIATTR_MAX_THREADS
	.align		4
.L_1448:
        /*0400*/ 	.byte	0x04, 0x05
        /*0402*/ 	.short	(.L_1450 - .L_1449)
.L_1449:
        /*0404*/ 	.word	0x00000180
        /*0408*/ 	.word	0x00000001
        /*040c*/ 	.word	0x00000001


	//----- nvinfo : EIATTR_CRS_STACK_SIZE
	.align		4
.L_1450:
        /*0410*/ 	.byte	0x04, 0x1e
        /*0412*/ 	.short	(.L_1452 - .L_1451)
.L_1451:
        /*0414*/ 	.word	0x00000000


	//----- nvinfo : EIATTR_CBANK_PARAM_SIZE
	.align		4
.L_1452:
        /*0418*/ 	.byte	0x03, 0x19
        /*041a*/ 	.short	0x06f0


	//----- nvinfo : EIATTR_PARAM_CBANK
	.align		4
        /*041c*/ 	.byte	0x04, 0x0a
        /*041e*/ 	.short	(.L_1454 - .L_1453)
	.align		4
.L_1453:
        /*0420*/ 	.word	index@(.nv.constant0._ZN7cutlass13device_kernelIN5flash11enable_sm90INS1_16FlashAttnBwdSm90INS1_25CollectiveMainloopBwdSm90ILi2ELi2ELi2EN4cute5tupleIJNS5_1CILi1EEES8_S8_EEENS6_IJNS7_ILi64EEENS7_ILi128EEESB_EEENS_10bfloat16_tEfNS_4arch4Sm90ELb0ELb1ELb0ELb1ELb1ELb1ELb0ELb0ELi2ELi1ELi2ELi1ELb0EEENS1_21CollectiveEpilogueBwdISC_SD_SF_Li256ELb1ELb0ELi1EEENS1_19SingleTileSchedulerILb1ELb0ELb0ELi128EEEEEEEEEvNT_6ParamsE)
        /*0424*/ 	.short	0x0210
        /*0426*/ 	.short	0x06f0


	//----- nvinfo : EIATTR_SW_WAR
	.align		4
.L_1454:
        /*0428*/ 	.byte	0x04, 0x36
        /*042a*/ 	.short	(.L_1456 - .L_1455)
.L_1455:
        /*042c*/ 	.word	0x00000008
.L_1456:


//--------------------- .nv.info._ZN7cutlass13device_kernelIN5flash11enable_sm90INS1_16FlashAttnBwdSm90INS1_25CollectiveMainloopBwdSm90ILi2ELi2ELi2EN4cute5tupleIJNS5_1CILi1EEES8_S8_EEENS6_IJNS7_ILi64EEENS7_ILi128EEESB_EEENS_10bfloat16_tEfNS_4arch4Sm90ELb0ELb1ELb0ELb1ELb0ELb1ELb0ELb0ELi2ELi1ELi2ELi1ELb0EEENS1_24CollectiveEpilogueBwdGQAISC_fSF_Li256ELb1ELb0EEENS1_19SingleTileSchedulerILb1ELb0ELb0ELi128EEEEEEEEEvNT_6ParamsE --------------------------
	.section	.nv.info._ZN7cutlass13device_kernelIN5flash11enable_sm90INS1_16FlashAttnBwdSm90INS1_25CollectiveMainloopBwdSm90ILi2ELi2ELi2EN4cute5tupleIJNS5_1CILi1EEES8_S8_EEENS6_IJNS7_ILi64EEENS7_ILi128EEESB_EEENS_10bfloat16_tEfNS_4arch4Sm90ELb0ELb1ELb0ELb1ELb0ELb1ELb0ELb0ELi2ELi1ELi2ELi1ELb0EEENS1_24CollectiveEpilogueBwdGQAISC_fSF_Li256ELb1ELb0EEENS1_19SingleTileSchedulerILb1ELb0ELb0ELi128EEEEEEEEEvNT_6ParamsE,"",@"SHT_CUDA_INFO"
	.sectionflags	@""
	.align	4


	//----- nvinfo : EIATTR_CUDA_API_VERSION
	.align		4
        /*0000*/ 	.byte	0x04, 0x37
        /*0002*/ 	.short	(.L_1458 - .L_1457)
.L_1457:
        /*0004*/ 	.word	0x00000082


	//----- nvinfo : EIATTR_KPARAM_INFO
	.align		4
.L_1458:
        /*0008*/ 	.byte	0x04, 0x17
        /*000a*/ 	.short	(.L_1460 - .L_1459)
.L_1459:
        /*000c*/ 	.word	0x00000000
        /*0010*/ 	.short	0x0000
        /*0012*/ 	.short	0x0070
        /*0014*/ 	.byte	0x00, 0xf0, 0x01, 0x1a


	//----- nvinfo : EIATTR_SPARSE_MMA_MASK
	.align		4
.L_1460:
        /*0018*/ 	.byte	0x03, 0x50
        /*001a*/ 	.short	0x0000


	//----- nvinfo : EIATTR_MAXREG_COUNT
	.align		4
        /*001c*/ 	.byte	0x03, 0x1b
        /*001e*/ 	.short	0x00a8


	//----- nvinfo : EIATTR_NUM_BARRIERS
	.align		4
        /*0020*/ 	.byte	0x02, 0x4c
        /*0022*/ 	.byte	0x10
	.zero		1


	//----- nvinfo : EIATTR_EXTERNS
	.align		4
        /*0024*/ 	.byte	0x04, 0x0f
        /*0026*/ 	.short	(.L_1462 - .L_1461)


	//   ....[0]....
	.align		4
.L_1461:
        /*0028*/ 	.word	index@(__assertfail)


	//----- nvinfo : EIATTR_ANNOTATIONS
	.align		4
.L_1462:
        /*002c*/ 	.byte	0x04, 0x55
        /*002e*/ 	.short	(.L_1464 - .L_1463)


	//   ....[0]....
.L_1463:
        /*0030*/ 	.word	0x00000001
        /*0034*/ 	.byte	0x00, 0x74, 0x00, 0x00, 0x01, 0x00, 0x00, 0x00, 0xa0, 0x75, 0x00, 0x00, 0x01, 0x00, 0x00, 0x00
        /*0044*/ 	.byte	0x20, 0x81, 0x00, 0x00, 0x01, 0x00, 0x00, 0x00, 0x40, 0x81, 0x00, 0x00, 0x01, 0x00, 0x00, 0x00
        /*0054*/ 	.byte	0xb0, 0x84, 0x00, 0x00


	//----- nvinfo : EIATTR_MERCURY_ISA_VERSION
	.align		4
.L_1464:
        /*0058*/ 	.byte	0x03, 0x5f
        /*005a*/ 	.short	0x0101


	//----- nvinfo : EIATTR_INT_WARP_WIDE_INSTR_OFFSETS
	.align		4
        /*005c*/ 	.byte	0x04, 0x31
        /*005e*/ 	.short	(.L_1466 - .L_1465)


	//   ....[0]....
.L_1465:
        /*0060*/ 	.word	0x00000190


	//   ....[1]....
        /*0064*/ 	.word	0x000001c0


	//----- nvinfo : EIATTR_COOP_GROUP_MASK_REGIDS
	.align		4
.L_1466:
        /*0068*/ 	.byte	0x04, 0x29
        /*006a*/ 	.short	(.L_1468 - .L_1467)


	//   ....[0]....
.L_1467:
        /*006c*/ 	.word	0xffffffff


	//   ....[1]....
        /*0070*/ 	.word	0xffffffff


	//   ....[2]....
        /*0074*/ 	.word	0xffffffff


	//   ....[3]....
        /*0078*/ 	.word	0xffffffff


	//   ....[4]....
        /*007c*/ 	.word	0xffffffff


	//   ....[5]....
        /*0080*/ 	.word	0xffffffff


	//   ....[6]....
        /*0084*/ 	.word	0xffffffff


	//   ....[7]....
        /*0088*/ 	.word	0x0500000f


	//----- nvinfo : EIATTR_COOP_GROUP_INSTR_OFFSETS
	.align		4
.L_1468:
        /*008c*/ 	.byte	0x04, 0x28
        /*008e*/ 	.short	(.L_1470 - .L_1469)


	//   ....[0]....
.L_1469:
        /*0090*/ 	.word	0x00000070


	//   ....[1]....
        /*0094*/ 	.word	0x000001a0


	//   ....[2]....
        /*0098*/ 	.word	0x000001f0


	//   ....[3]....
        /*009c*/ 	.word	0x000003e0


	//   ....[4]....
        /*00a0*/ 	.word	0x00000620


	//   ....[5]....
        /*00a4*/ 	.word	0x00001620


	//   ....[6]....
        /*00a8*/ 	.word	0x00005170


	//   ....[7]....
        /*00ac*/ 	.word	0x00008d00


	//----- nvinfo : EIATTR_REG_RECONFIG
	.align		4
.L_1470:
        /*00b0*/ 	.byte	0x01, 0x54
	.zero		2


	//----- nvinfo : EIATTR_SYSCALL_OFFSETS
	.align		4
        /*00b4*/ 	.byte	0x04, 0x46
        /*00b6*/ 	.short	(.L_1472 - .L_1471)


	//   ....[0]....
.L_1471:
        /*00b8*/ 	.word	0x00001260


	//   ....[1]....
        /*00bc*/ 	.word	0x00001350


	//   ....[2]....
        /*00c0*/ 	.word	0x000014b0


	//   ....[3]....
        /*00c4*/ 	.word	0x000015a0


	//----- nvinfo : EIATTR_MBARRIER_INSTR_OFFSETS
	.align		4
.L_1472:
        /*00c8*/ 	.byte	0x04, 0x39
        /*00ca*/ 	.short	(.L_1474 - .L_1473)


	//   ....[0]....
.L_1473:
        /*00cc*/ 	.word	0x00000290
        /*00d0*/ 	.word	0x000000ff
        /*00d4*/ 	.word	0x00030800
        /*00d8*/ 	.short	0x0100
        /*00da*/ 	.byte	0x06
	.zero		1


	//   ....[1]....
        /*00dc*/ 	.word	0x00000390
        /*00e0*/ 	.word	0x000000ff
        /*00e4*/ 	.word	0x00030810
        /*00e8*/ 	.short	0x0100
        /*00ea*/ 	.byte	0x08
	.zero		1


	//   ....[2]....
        /*00ec*/ 	.word	0x000003a0
        /*00f0*/ 	.word	0x000000ff
        /*00f4*/ 	.word	0x00030820
        /*00f8*/ 	.short	0x0100
        /*00fa*/ 	.byte	0x08
	.zero		1


	//   ....[3]....
        /*00fc*/ 	.word	0x000003b0
        /*0100*/ 	.word	0x000000ff
        /*0104*/ 	.word	0x00030818
        /*0108*/ 	.short	0x0100
        /*010a*/ 	.byte	0x08
	.zero		1


	//   ....[4]....
        /*010c*/ 	.word	0x000003c0
        /*0110*/ 	.word	0x000000ff
        /*0114*/ 	.word	0x00030828
        /*0118*/ 	.short	0x0100
        /*011a*/ 	.byte	0x08
	.zero		1


	//   ....[5]....
        /*011c*/ 	.word	0x000004f0
        /*0120*/ 	.word	0x000000ff
        /*0124*/ 	.word	0x00030830
        /*0128*/ 	.short	0x0100
        /*012a*/ 	.byte	0x08
	.zero		1


	//   ....[6]....
        /*012c*/ 	.word	0x00000500
        /*0130*/ 	.word	0x000000ff
        /*0134*/ 	.word	0x00030840
        /*0138*/ 	.short	0x0100
        /*013a*/ 	.byte	0x08
	.zero		1


	//   ....[7]....
        /*013c*/ 	.word	0x00000510
        /*0140*/ 	.word	0x000000ff
        /*0144*/ 	.word	0x00030838
        /*0148*/ 	.short	0x0100
        /*014a*/ 	.byte	0x08
	.zero		1


	//   ....[8]....
        /*014c*/ 	.word	0x00000520
        /*0150*/ 	.word	0x000000ff
        /*0154*/ 	.word	0x00030848
        /*0158*/ 	.short	0x0100
        /*015a*/ 	.byte	0x08
	.zero		1


	//   ....[9]....
        /*015c*/ 	.word	0x00001650
        /*0160*/ 	.word	0x000000e7
        /*0164*/ 	.word	0x00030800
        /*0168*/ 	.short	0x010a
        /*016a*/ 	.byte	0x3f
	.zero		1


	//   ....[10]....
        /*016c*/ 	.word	0x00001780
        /*0170*/ 	.word	0x000000e7
        /*0174*/ 	.word	0x00030800
        /*0178*/ 	.short	0x010a
        /*017a*/ 	.byte	0x3f
	.zero		1


	//   ....[11]....
        /*017c*/ 	.word	0x00001de0
        /*0180*/ 	.word	0x00000000
        /*0184*/ 	.word	0x00030810
        /*0188*/ 	.short	0x010a
        /*018a*/ 	.byte	0x3f
	.zero		1


	//   ....[12]....
        /*018c*/ 	.word	0x00001e20
        /*0190*/ 	.word	0x00000000
        /*0194*/ 	.word	0x00030810
        /*0198*/ 	.short	0x010a
        /*019a*/ 	.byte	0x3f
	.zero		1


	//   ....[13]....
        /*019c*/ 	.word	0x00002350
        /*01a0*/ 	.word	0x00000000
        /*01a4*/ 	.word	0x00030830
        /*01a8*/ 	.short	0x010a
        /*01aa*/ 	.byte	0x3f
	.zero		1


	//   ....[14]....
        /*01ac*/ 	.word	0x000023d0
        /*01b0*/ 	.word	0x00000000
        /*01b4*/ 	.word	0x00030830
        /*01b8*/ 	.short	0x010a
        /*01ba*/ 	.byte	0x3f
	.zero		1


	//   ....[15]....
        /*01bc*/ 	.word	0x00004020
        /*01c0*/ 	.word	0x00000005
        /*01c4*/ 	.word	0x00000000
        /*01c8*/ 	.short	0x0101
        /*01ca*/ 	.byte	0x3f
	.zero		1


	//   ....[16]....
        /*01cc*/ 	.word	0x00004350
        /*01d0*/ 	.word	0x00000000
        /*01d4*/ 	.word	0x00000000
        /*01d8*/ 	.short	0x0101
        /*01da*/ 	.byte	0x3f
	.zero		1


	//   ....[17]....
        /*01dc*/ 	.word	0x00006ef0
        /*01e0*/ 	.word	0x0000000f
        /*01e4*/ 	.word	0x00030820
        /*01e8*/ 	.short	0x010a
        /*01ea*/ 	.byte	0x3f
	.zero		1


	//   ....[18]....
        /*01ec*/ 	.word	0x00007620
        /*01f0*/ 	.word	0x0000000f
        /*01f4*/ 	.word	0x00030840
        /*01f8*/ 	.short	0x010a
        /*01fa*/ 	.byte	0x3f
	.zero		1


	//   ....[19]....
        /*01fc*/ 	.word	0x000078f0
        /*0200*/ 	.word	0x0000000f
        /*0204*/ 	.word	0x00030828
        /*0208*/ 	.short	0x010a
        /*020a*/ 	.byte	0x3f
	.zero		1


	//   ....[20]....
        /*020c*/ 	.word	0x00007bc0
        /*0210*/ 	.word	0x0000000f
        /*0214*/ 	.word	0x00030848
        /*0218*/ 	.short	0x010a
        /*021a*/ 	.byte	0x3f
	.zero		1


	//   ....[21]....
        /*021c*/ 	.word	0x00007e30
        /*0220*/ 	.word	0x0000000f
        /*0224*/ 	.word	0x00030820
        /*0228*/ 	.short	0x010a
        /*022a*/ 	.byte	0x3f
	.zero		1


	//   ....[22]....
        /*022c*/ 	.word	0x00008170
        /*0230*/ 	.word	0x0000000f
        /*0234*/ 	.word	0x00030840
        /*0238*/ 	.short	0x010a
        /*023a*/ 	.byte	0x3f
	.zero		1


	//   ....[23]....
        /*023c*/ 	.word	0x00008410
        /*0240*/ 	.word	0x0000000f
        /*0244*/ 	.word	0x00030828
        /*0248*/ 	.short	0x010a
        /*024a*/ 	.byte	0x3f
	.zero		1


	//   ....[24]....
        /*024c*/ 	.word	0x00008720
        /*0250*/ 	.word	0x00000003
        /*0254*/ 	.word	0x00030840
        /*0258*/ 	.short	0x010a
        /*025a*/ 	.byte	0x3f
	.zero		1


	//   ....[25]....
        /*025c*/ 	.word	0x00008b80
        /*0260*/ 	.word	0x00000007
        /*0264*/ 	.word	0x00000000
        /*0268*/ 	.short	0x010a
        /*026a*/ 	.byte	0x3f
	.zero		1


	//   ....[26]....
        /*026c*/ 	.word	0x00008bd0
        /*0270*/ 	.word	0x00000003
        /*0274*/ 	.word	0x00000000
        /*0278*/ 	.short	0x010a
        /*027a*/ 	.byte	0x3f
	.zero		1


	//   ....[27]....
        /*027c*/ 	.word	0x00008c30
        /*0280*/ 	.word	0x00000005
        /*0284*/ 	.word	0x00000000
        /*0288*/ 	.short	0x010a
        /*028a*/ 	.byte	0x3f
	.zero		1


	//   ....[28]....
        /*028c*/ 	.word	0x00008c60
        /*0290*/ 	.word	0x00000003
        /*0294*/ 	.word	0x00000000
        /*0298*/ 	.short	0x010a
        /*029a*/ 	.byte	0x3f
	.zero		1


	//   ....[29]....
        /*029c*/ 	.word	0x00008d30
        /*02a0*/ 	.word	0x000000e7
        /*02a4*/ 	.word	0x00030800
        /*02a8*/ 	.short	0x010a
        /*02aa*/ 	.byte	0x3f
	.zero		1


	//   ....[30]....
        /*02ac*/ 	.word	0x00008d80
        /*02b0*/ 	.word	0x00000000
        /*02b4*/ 	.word	0x00030810
        /*02b8*/ 	.short	0x010a
        /*02ba*/ 	.byte	0x3f
	.zero		1


	//   ....[31]....
        /*02bc*/ 	.word	0x00008dd0
        /*02c0*/ 	.word	0x00000000
        /*02c4*/ 	.word	0x00030830
        /*02c8*/ 	.short	0x010a
        /*02ca*/ 	.byte	0x3f
	.zero		1


	//   ....[32]....
        /*02cc*/ 	.word	0x00008e20
        /*02d0*/ 	.word	0x0000000f
        /*02d4*/ 	.word	0x00030820
        /*02d8*/ 	.short	0x010a
        /*02da*/ 	.byte	0x3f
	.zero		1


	//   ....[33]....
        /*02dc*/ 	.word	0x00008e70
        /*02e0*/ 	.word	0x0000000f
        /*02e4*/ 	.word	0x00030840
        /*02e8*/ 	.short	0x010a
        /*02ea*/ 	.byte	0x3f
	.zero		1


	//   ....[34]....
        /*02ec*/ 	.word	0x00008ec0
        /*02f0*/ 	.word	0x0000000f
        /*02f4*/ 	.word	0x00030828
        /*02f8*/ 	.short	0x010a
        /*02fa*/ 	.byte	0x3f
	.zero		1


	//   ....[35]....
        /*02fc*/ 	.word	0x00008f10
        /*0300*/ 	.word	0x0000000f
        /*0304*/ 	.word	0x00030848
        /*0308*/ 	.short	0x010a
        /*030a*/ 	.byte	0x3f
	.zero		1


	//   ....[36]....
        /*030c*/ 	.word	0x00008f70
        /*0310*/ 	.word	0x0000000f
        /*0314*/ 	.word	0x00030820
        /*0318*/ 	.short	0x010a
        /*031a*/ 	.byte	0x3f
	.zero		1


	//   ....[37]....
        /*031c*/ 	.word	0x00008fc0
        /*0320*/ 	.word	0x0000000f
        /*0324*/ 	.word	0x00030840
        /*0328*/ 	.short	0x010a
        /*032a*/ 	.byte	0x3f
	.zero		1


	//   ....[38]....
        /*032c*/ 	.word	0x00009010
        /*0330*/ 	.word	0x0000000f
        /*0334*/ 	.word	0x00030828
        /*0338*/ 	.short	0x010a
        /*033a*/ 	.byte	0x3f
	.zero		1


	//   ....[39]....
        /*033c*/ 	.word	0x00009060
        /*0340*/ 	.word	0x00000003
        /*0344*/ 	.word	0x00030840
        /*0348*/ 	.short	0x010a
        /*034a*/ 	.byte	0x3f
	.zero		1


	//   ....[40]....
        /*034c*/ 	.word	0x00009130
        /*0350*/ 	.word	0x00000007
        /*0354*/ 	.word	0x00000000
        /*0358*/ 	.short	0x010a
        /*035a*/ 	.byte	0x3f
	.zero		1


	//   ....[41]....
        /*035c*/ 	.word	0x00009180
        /*0360*/ 	.word	0x00000003
        /*0364*/ 	.word	0x00000000
        /*0368*/ 	.short	0x010a
        /*036a*/ 	.byte	0x3f
	.zero		1


	//   ....[42]....
        /*036c*/ 	.word	0x000091d0
        /*0370*/ 	.word	0x00000005
        /*0374*/ 	.word	0x00000000
        /*0378*/ 	.short	0x010a
        /*037a*/ 	.byte	0x3f
	.zero		1


	//----- nvinfo : EIATTR_NUM_MBARRIERS
	.align		4
.L_1474:
        /*037c*/ 	.byte	0x03, 0x38
        /*037e*/ 	.short	0x0009


	//----- nvinfo : EIATTR_EXIT_INSTR_OFFSETS
	.align		4
        /*0380*/ 	.byte	0x04, 0x1c
        /*0382*/ 	.short	(.L_1476 - .L_1475)


	//   ....[0]....
.L_1475:
        /*0384*/ 	.word	0x00008cb0


	//----- nvinfo : EIATTR_MAX_THREADS
	.align		4
.L_1476:
        /*0388*/ 	.byte	0x04, 0x05
        /*038a*/ 	.short	(.L_1478 - .L_1477)
.L_1477:
        /*038c*/ 	.word	0x00000180
        /*0390*/ 	.word	0x00000001
        /*0394*/ 	.word	0x00000001


	//----- nvinfo : EIATTR_CRS_STACK_SIZE
	.align		4
.L_1478:
        /*0398*/ 	.byte	0x04, 0x1e
        /*039a*/ 	.short	(.L_1480 - .L_1479)
.L_1479:
        /*039c*/ 	.word	0x00000000


	//----- nvinfo : EIATTR_CBANK_PARAM_SIZE
	.align		4
.L_1480:
        /*03a0*/ 	.byte	0x03, 0x19
        /*03a2*/ 	.short	0x06f0


	//----- nvinfo : EIATTR_PARAM_CBANK
	.align		4
        /*03a4*/ 	.byte	0x04, 0x0a
        /*03a6*/ 	.short	(.L_1482 - .L_1481)
	.align		4
.L_1481:
        /*03a8*/ 	.word	index@(.nv.constant0._ZN7cutlass13device_kernelIN5flash11enable_sm90INS1_16FlashAttnBwdSm90INS1_25CollectiveMainloopBwdSm90ILi2ELi2ELi2EN4cute5tupleIJNS5_1CILi1EEES8_S8_EEENS6_IJNS7_ILi64EEENS7_ILi128EEESB_EEENS_10bfloat16_tEfNS_4arch4Sm90ELb0ELb1ELb0ELb1ELb0ELb1ELb0ELb0ELi2ELi1ELi2ELi1ELb0EEENS1_24CollectiveEpilogueBwdGQAISC_fSF_Li256ELb1ELb0EEENS1_19SingleTileSchedulerILb1ELb0ELb0ELi128EEEEEEEEEvNT_6ParamsE)
        /*03ac*/ 	.short	0x0210
        /*03ae*/ 	.short	0x06f0


	//----- nvinfo : EIATTR_SW_WAR
	.align		4
.L_1482:
        /*03b0*/ 	.byte	0x04, 0x36
        /*03b2*/ 	.short	(.L_1484 - .L_1483)
.L_1483:
        /*03b4*/ 	.word	0x00000008
.L_1484:


//--------------------- .nv.info._ZN7cutlass13device_kernelIN5flash11enable_sm90INS1_16FlashAttnBwdSm90INS1_25CollectiveMainloopBwdSm90ILi2ELi2ELi2EN4cute5tupleIJNS5_1CILi1EEES8_S8_EEENS6_IJNS7_ILi64EEENS7_ILi128EEESB_EEENS_10bfloat16_tEfNS_4arch4Sm90ELb0ELb1ELb0ELb1ELb1ELb1ELb0ELb0ELi2ELi1ELi2ELi1ELb0EEENS1_24CollectiveEpilogueBwdGQAISC_fSF_Li256ELb1ELb1EEENS1_19SingleTileSchedulerILb1ELb0ELb0ELi128EEEEEEEEEvNT_6ParamsE --------------------------
	.section	.nv.info._ZN7cutlass13device_kernelIN5flash11enable_sm90INS1_16FlashAttnBwdSm90INS1_25CollectiveMainloopBwdSm90ILi2ELi2ELi2EN4cute5tupleIJNS5_1CILi1EEES8_S8_EEENS6_IJNS7_ILi64EEENS7_ILi128EEESB_EEENS_10bfloat16_tEfNS_4arch4Sm90ELb0ELb1ELb0ELb1ELb1ELb1ELb0ELb0ELi2ELi1ELi2ELi1ELb0EEENS1_24CollectiveEpilogueBwdGQAISC_fSF_Li256ELb1ELb1EEENS1_19SingleTileSchedulerILb1ELb0ELb0ELi128EEEEEEEEEvNT_6ParamsE,"",@"SHT_CUDA_INFO"
	.sectionflags	@""
	.align	4


	//----- nvinfo : EIATTR_CUDA_API_VERSION
	.align		4
        /*0000*/ 	.byte	0x04, 0x37
        /*0002*/ 	.short	(.L_1486 - .L_1485)
.L_1485:
        /*0004*/ 	.word	0x00000082


	//----- nvinfo : EIATTR_KPARAM_INFO
	.align		4
.L_1486:
        /*0008*/ 	.byte	0x04, 0x17
        /*000a*/ 	.short	(.L_1488 - .L_1487)
.L_1487:
        /*000c*/ 	.word	0x00000000
        /*0010*/ 	.short	0x0000
        /*0012*/ 	.short	0x0070
        /*0014*/ 	.byte	0x00, 0xf0, 0x01, 0x1a


	//----- nvinfo : EIATTR_SPARSE_MMA_MASK
	.align		4
.L_1488:
        /*0018*/ 	.byte	0x03, 0x50
        /*001a*/ 	.short	0x0000


	//----- nvinfo : EIATTR_MAXREG_COUNT
	.align		4
        /*001c*/ 	.byte	0x03, 0x1b
        /*001e*/ 	.short	0x00a8


	//----- nvinfo : EIATTR_NUM_BARRIERS
	.align		4
        /*0020*/ 	.byte	0x02, 0x4c
        /*0022*/ 	.byte	0x10
	.zero		1


	//----- nvinfo : EIATTR_EXTERNS
	.align		4
        /*0024*/ 	.byte	0x04, 0x0f
        /*0026*/ 	.short	(.L_1490 - .L_1489)


	//   ....[0]....
	.align		4
.L_1489:
        /*0028*/ 	.word	index@(__assertfail)


	//----- nvinfo : EIATTR_ANNOTATIONS
	.align		4
.L_1490:
        /*002c*/ 	.byte	0x04, 0x55
        /*002e*/ 	.short	(.L_1492 - .L_1491)


	//   ....[0]....
.L_1491:
        /*0030*/ 	.word	0x00000001
        /*0034*/ 	.byte	0x30, 0x88, 0x00, 0x00, 0x01, 0x00, 0x00, 0x00, 0xd0, 0x89, 0x00, 0x00, 0x01, 0x00, 0x00, 0x00
        /*0044*/ 	.byte	0x50, 0x95, 0x00, 0x00, 0x01, 0x00, 0x00, 0x00, 0x70, 0x95, 0x00, 0x00, 0x01, 0x00, 0x00, 0x00
        /*0054*/ 	.byte	0xe0, 0x98, 0x00, 0x00


	//----- nvinfo : EIATTR_MERCURY_ISA_VERSION
	.align		4
.L_1492:
        /*0058*/ 	.byte	0x03, 0x5f
        /*005a*/ 	.short	0x0101


	//----- nvinfo : EIATTR_INT_WARP_WIDE_INSTR_OFFSETS
	.align		4
        /*005c*/ 	.byte	0x04, 0x31
        /*005e*/ 	.short	(.L_1494 - .L_1493)


	//   ....[0]....
.L_1493:
        /*0060*/ 	.word	0x00000190


	//   ....[1]....
        /*0064*/ 	.word	0x000001c0


	//   ....[2]....
        /*0068*/ 	.word	0x00006550


	//   ....[3]....
        /*006c*/ 	.word	0x00006bb0


	//   ....[4]....
        /*0070*/ 	.word	0x00007060


	//   ....[5]....
        /*0074*/ 	.word	0x00007330


	//   ....[6]....
        /*0078*/ 	.word	0x00007590


	//   ....[7]....
        /*007c*/ 	.word	0x00007720


	//----- nvinfo : EIATTR_COOP_GROUP_MASK_REGIDS
	.align		4
.L_1494:
        /*0080*/ 	.byte	0x04, 0x29
        /*0082*/ 	.short	(.L_1496 - .L_1495)


	//   ....[0]....
.L_1495:
        /*0084*/ 	.word	0xffffffff


	//   ....[1]....
        /*0088*/ 	.word	0xffffffff


	//   ....[2]....
        /*008c*/ 	.word	0xffffffff


	//   ....[3]....
        /*0090*/ 	.word	0xffffffff


	//   ....[4]....
        /*0094*/ 	.word	0xffffffff


	//   ....[5]....
        /*0098*/ 	.word	0xffffffff


	//   ....[6]....
        /*009c*/ 	.word	0xffffffff


	//   ....[7]....
        /*00a0*/ 	.word	0xffffffff


	//   ....[8]....
        /*00a4*/ 	.word	0xffffffff


	//   ....[9]....
        /*00a8*/ 	.word	0xffffffff


	//   ....[10]....
        /*00ac*/ 	.word	0xffffffff


	//   ....[11]....
        /*00b0*/ 	.word	0xffffffff


	//   ....[12]....
        /*00b4*/ 	.word	0xffffffff


	//   ....[13]....
        /*00b8*/ 	.word	0xffffffff


	//   ....[14]....
        /*00bc*/ 	.word	0xffffffff


	//   ....[15]....
        /*00c0*/ 	.word	0xffffffff


	//   ....[16]....
        /*00c4*/ 	.word	0xffffffff


	//   ....[17]....
        /*00c8*/ 	.word	0xffffffff


	//   ....[18]....
        /*00cc*/ 	.word	0xffffffff


	//   ....[19]....
        /*00d0*/ 	.word	0xffffffff


	//   ....[20]....
        /*00d4*/ 	.word	0x0500000f


	//   ....[21]....
        /*00d8*/ 	.word	0x0500000f


	//   ....[22]....
        /*00dc*/ 	.word	0x0500000f


	//   ....[23]....
        /*00e0*/ 	.word	0x0500000f


	//   ....[24]....
        /*00e4*/ 	.word	0x0500000f


	//   ....[25]....
        /*00e8*/ 	.word	0x0500000f


	//----- nvinfo : EIATTR_COOP_GROUP_INSTR_OFFSETS
	.align		4
.L_1496:
        /*00ec*/ 	.byte	0x04, 0x28
        /*00ee*/ 	.short	(.L_1498 - .L_1497)


	//   ....[0]....
.L_1497:
        /*00f0*/ 	.word	0x00000070


	//   ....[1]....
        /*00f4*/ 	.word	0x000001a0


	//   ....[2]....
        /*00f8*/ 	.word	0x000001f0


	//   ....[3]....
        /*00fc*/ 	.word	0x000003e0


	//   ....[4]....
        /*0100*/ 	.word	0x00000620


	//   ....[5]....
        /*0104*/ 	.word	0x00001620


	//   ....[6]....
        /*0108*/ 	.word	0x00004f40


	//   ....[7]....
        /*010c*/ 	.word	0x000050d0


	//   ....[8]....
        /*0110*/ 	.word	0x000053c0


	//   ....[9]....
        /*0114*/ 	.word	0x00005550


	//   ....[10]....
        /*0118*/ 	.word	0x00005660


	//   ....[11]....
        /*011c*/ 	.word	0x00006150


	//   ....[12]....
        /*0120*/ 	.word	0x00006480


	//   ....[13]....
        /*0124*/ 	.word	0x00006810


	//   ....[14]....
        /*0128*/ 	.word	0x00006ae0


	//   ....[15]....
        /*012c*/ 	.word	0x00006d20


	//   ....[16]....
        /*0130*/ 	.word	0x00006f90


	//   ....[17]....
        /*0134*/ 	.word	0x00007270


	//   ....[18]....
        /*0138*/ 	.word	0x00007490


	//   ....[19]....
        /*013c*/ 	.word	0x00007620


	//   ....[20]....
        /*0140*/ 	.word	0x0000a130


	//   ....[21]....
        /*0144*/ 	.word	0x0000a280


	//   ....[22]....
        /*0148*/ 	.word	0x0000a2f0


	//   ....[23]....
        /*014c*/ 	.word	0x0000a360


	//   ....[24]....
        /*0150*/ 	.word	0x0000a3d0


	//   ....[25]....
        /*0154*/ 	.word	0x0000a440


	//----- nvinfo : EIATTR_REG_RECONFIG
	.align		4
.L_1498:
        /*0158*/ 	.byte	0x01, 0x54
	.zero		2


	//----- nvinfo : EIATTR_SYSCALL_OFFSETS
	.align		4
        /*015c*/ 	.byte	0x04, 0x46
        /*015e*/ 	.short	(.L_1500 - .L_1499)


	//   ....[0]....
.L_1499:
        /*0160*/ 	.word	0x00001260


	//   ....[1]....
        /*0164*/ 	.word	0x00001350


	//   ....[2]....
        /*0168*/ 	.word	0x000014b0


	//   ....[3]....
        /*016c*/ 	.word	0x000015a0


	//----- nvinfo : EIATTR_MBARRIER_INSTR_OFFSETS
	.align		4
.L_1500:
        /*0170*/ 	.byte	0x04, 0x39
        /*0172*/ 	.short	(.L_1502 - .L_1501)


	//   ....[0]....
.L_1501:
        /*0174*/ 	.word	0x00000290
        /*0178*/ 	.word	0x000000ff
        /*017c*/ 	.word	0x00030800
        /*0180*/ 	.short	0x0100
        /*0182*/ 	.byte	0x06
	.zero		1


	//   ....[1]....
        /*0184*/ 	.word	0x00000390
        /*0188*/ 	.word	0x000000ff
        /*018c*/ 	.word	0x00030810
        /*0190*/ 	.short	0x0100
        /*0192*/ 	.byte	0x08
	.zero		1


	//   ....[2]....
        /*0194*/ 	.word	0x000003a0
        /*0198*/ 	.word	0x000000ff
        /*019c*/ 	.word	0x00030820
        /*01a0*/ 	.short	0x0100
        /*01a2*/ 	.byte	0x08
	.zero		1


	//   ....[3]....
        /*01a4*/ 	.word	0x000003b0
        /*01a8*/ 	.word	0x000000ff
        /*01ac*/ 	.word	0x00030818
        /*01b0*/ 	.short	0x0100
        /*01b2*/ 	.byte	0x08
	.zero		1


	//   ....[4]....
        /*01b4*/ 	.word	0x000003c0
        /*01b8*/ 	.word	0x000000ff
        /*01bc*/ 	.word	0x00030828
        /*01c0*/ 	.short	0x0100
        /*01c2*/ 	.byte	0x08
	.zero		1


	//   ....[5]....
        /*01c4*/ 	.word	0x000004f0
        /*01c8*/ 	.word	0x000000ff
        /*01cc*/ 	.word	0x00030830
        /*01d0*/ 	.short	0x0100
        /*01d2*/ 	.byte	0x08
	.zero		1


	//   ....[6]....
        /*01d4*/ 	.word	0x00000500
        /*01d8*/ 	.word	0x000000ff
        /*01dc*/ 	.word	0x00030840
        /*01e0*/ 	.short	0x0100
        /*01e2*/ 	.byte	0x08
	.zero		1


	//   ....[7]....
        /*01e4*/ 	.word	0x00000510
        /*01e8*/ 	.word	0x000000ff
        /*01ec*/ 	.word	0x00030838
        /*01f0*/ 	.short	0x0100
        /*01f2*/ 	.byte	0x08
	.zero		1


	//   ....[8]....
        /*01f4*/ 	.word	0x00000520
        /*01f8*/ 	.word	0x000000ff
        /*01fc*/ 	.word	0x00030848
        /*0200*/ 	.short	0x0100
        /*0202*/ 	.byte	0x08
	.zero		1


	//   ....[9]....
        /*0204*/ 	.word	0x00001650
        /*0208*/ 	.word	0x000000e7
        /*020c*/ 	.word	0x00030800
        /*0210*/ 	.short	0x010a
        /*0212*/ 	.byte	0x3f
	.zero		1


	//   ....[10]....
        /*0214*/ 	.word	0x00001780
        /*0218*/ 	.word	0x000000e7
        /*021c*/ 	.word	0x00030800
        /*0220*/ 	.short	0x010a
        /*0222*/ 	.byte	0x3f
	.zero		1


	//   ....[11]....
        /*0224*/ 	.word	0x00001de0
        /*0228*/ 	.word	0x00000000
        /*022c*/ 	.word	0x00030810
        /*0230*/ 	.short	0x010a
        /*0232*/ 	.byte	0x3f
	.zero		1


	//   ....[12]....
        /*0234*/ 	.word	0x00001e20
        /*0238*/ 	.word	0x00000000
        /*023c*/ 	.word	0x00030810
        /*0240*/ 	.short	0x010a
        /*0242*/ 	.byte	0x3f
	.zero		1


	//   ....[13]....
        /*0244*/ 	.word	0x00002350
        /*0248*/ 	.word	0x00000000
        /*024c*/ 	.word	0x00030830
        /*0250*/ 	.short	0x010a
        /*0252*/ 	.byte	0x3f
	.zero		1


	//   ....[14]....
        /*0254*/ 	.word	0x000023d0
        /*0258*/ 	.word	0x00000000
        /*025c*/ 	.word	0x00030830
        /*0260*/ 	.short	0x010a
        /*0262*/ 	.byte	0x3f
	.zero		1


	//   ....[15]....
        /*0264*/ 	.word	0x00004020
        /*0268*/ 	.word	0x00000005
        /*026c*/ 	.word	0x00000000
        /*0270*/ 	.short	0x0101
        /*0272*/ 	.byte	0x3f
	.zero		1


	//   ....[16]....
        /*0274*/ 	.word	0x00004350
        /*0278*/ 	.word	0x00000000
        /*027c*/ 	.word	0x00000000
        /*0280*/ 	.short	0x0101
        /*0282*/ 	.byte	0x3f
	.zero		1


	//   ....[17]....
        /*0284*/ 	.word	0x00008320
        /*0288*/ 	.word	0x0000000f
        /*028c*/ 	.word	0x00030820
        /*0290*/ 	.short	0x010a
        /*0292*/ 	.byte	0x3f
	.zero		1


	//   ....[18]....
        /*0294*/ 	.word	0x00008a50
        /*0298*/ 	.word	0x0000000f
        /*029c*/ 	.word	0x00030840
        /*02a0*/ 	.short	0x010a
        /*02a2*/ 	.byte	0x3f
	.zero		1


	//   ....[19]....
        /*02a4*/ 	.word	0x00008d20
        /*02a8*/ 	.word	0x0000000f
        /*02ac*/ 	.word	0x00030828
        /*02b0*/ 	.short	0x010a
        /*02b2*/ 	.byte	0x3f
	.zero		1


	//   ....[20]....
        /*02b4*/ 	.word	0x00008ff0
        /*02b8*/ 	.word	0x0000000f
        /*02bc*/ 	.word	0x00030848
        /*02c0*/ 	.short	0x010a
        /*02c2*/ 	.byte	0x3f
	.zero		1


	//   ....[21]....
        /*02c4*/ 	.word	0x00009260
        /*02c8*/ 	.word	0x0000000f
        /*02cc*/ 	.word	0x00030820
        /*02d0*/ 	.short	0x010a
        /*02d2*/ 	.byte	0x3f
	.zero		1


	//   ....[22]....
        /*02d4*/ 	.word	0x000095a0
        /*02d8*/ 	.word	0x0000000f
        /*02dc*/ 	.word	0x00030840
        /*02e0*/ 	.short	0x010a
        /*02e2*/ 	.byte	0x3f
	.zero		1


	//   ....[23]....
        /*02e4*/ 	.word	0x00009840
        /*02e8*/ 	.word	0x0000000f
        /*02ec*/ 	.word	0x00030828
        /*02f0*/ 	.short	0x010a
        /*02f2*/ 	.byte	0x3f
	.zero		1


	//   ....[24]....
        /*02f4*/ 	.word	0x00009b50
        /*02f8*/ 	.word	0x00000003
        /*02fc*/ 	.word	0x00030840
        /*0300*/ 	.short	0x010a
        /*0302*/ 	.byte	0x3f
	.zero		1


	//   ....[25]....
        /*0304*/ 	.word	0x00009fb0
        /*0308*/ 	.word	0x00000007
        /*030c*/ 	.word	0x00000000
        /*0310*/ 	.short	0x010a
        /*0312*/ 	.byte	0x3f
	.zero		1


	//   ....[26]....
        /*0314*/ 	.word	0x0000a000
        /*0318*/ 	.word	0x00000003
        /*031c*/ 	.word	0x00000000
        /*0320*/ 	.short	0x010a
        /*0322*/ 	.byte	0x3f
	.zero		1


	//   ....[27]....
        /*0324*/ 	.word	0x0000a060
        /*0328*/ 	.word	0x00000005
        /*032c*/ 	.word	0x00000000
        /*0330*/ 	.short	0x010a
        /*0332*/ 	.byte	0x3f
	.zero		1


	//   ....[28]....
        /*0334*/ 	.word	0x0000a090
        /*0338*/ 	.word	0x00000003
        /*033c*/ 	.word	0x00000000
        /*0340*/ 	.short	0x010a
        /*0342*/ 	.byte	0x3f
	.zero		1


	//   ....[29]....
        /*0344*/ 	.word	0x0000a160
        /*0348*/ 	.word	0x000000e7
        /*034c*/ 	.word	0x00030800
        /*0350*/ 	.short	0x010a
        /*0352*/ 	.byte	0x3f
	.zero		1


	//   ....[30]....
        /*0354*/ 	.word	0x0000a1b0
        /*0358*/ 	.word	0x00000000
        /*035c*/ 	.word	0x00030810
        /*0360*/ 	.short	0x010a
        /*0362*/ 	.byte	0x3f
	.zero		1


	//   ....[31]....
        /*0364*/ 	.word	0x0000a200
        /*0368*/ 	.word	0x00000000
        /*036c*/ 	.word	0x00030830
        /*0370*/ 	.short	0x010a
        /*0372*/ 	.byte	0x3f
	.zero		1


	//   ....[32]....
        /*0374*/ 	.word	0x0000a480
        /*0378*/ 	.word	0x0000000f
        /*037c*/ 	.word	0x00030820
        /*0380*/ 	.short	0x010a
        /*0382*/ 	.byte	0x3f
	.zero		1


	//   ....[33]....
        /*0384*/ 	.word	0x0000a4d0
        /*0388*/ 	.word	0x0000000f
        /*038c*/ 	.word	0x00030840
        /*0390*/ 	.short	0x010a
        /*0392*/ 	.byte	0x3f
	.zero		1


	//   ....[34]....
        /*0394*/ 	.word	0x0000a520
        /*0398*/ 	.word	0x0000000f
        /*039c*/ 	.word	0x00030828
        /*03a0*/ 	.short	0x010a
        /*03a2*/ 	.byte	0x3f
	.zero		1


	//   ....[35]....
        /*03a4*/ 	.word	0x0000a570
        /*03a8*/ 	.word	0x0000000f
        /*03ac*/ 	.word	0x00030848
        /*03b0*/ 	.short	0x010a
        /*03b2*/ 	.byte	0x3f
	.zero		1


	//   ....[36]....
        /*03b4*/ 	.word	0x0000a5d0
        /*03b8*/ 	.word	0x0000000f
        /*03bc*/ 	.word	0x00030820
        /*03c0*/ 	.short	0x010a
        /*03c2*/ 	.byte	0x3f
	.zero		1


	//   ....[37]....
        /*03c4*/ 	.word	0x0000a620
        /*03c8*/ 	.word	0x0000000f
        /*03cc*/ 	.word	0x00030840
        /*03d0*/ 	.short	0x010a
        /*03d2*/ 	.byte	0x3f
	.zero		1


	//   ....[38]....
        /*03d4*/ 	.word	0x0000a670
        /*03d8*/ 	.word	0x0000000f
        /*03dc*/ 	.word	0x00030828
        /*03e0*/ 	.short	0x010a
        /*03e2*/ 	.byte	0x3f
	.zero		1


	//   ....[39]....
        /*03e4*/ 	.word	0x0000a6c0
        /*03e8*/ 	.word	0x00000003
        /*03ec*/ 	.word	0x00030840
        /*03f0*/ 	.short	0x010a
        /*03f2*/ 	.byte	0x3f
	.zero		1


	//   ....[40]....
        /*03f4*/ 	.word	0x0000a790
        /*03f8*/ 	.word	0x00000007
        /*03fc*/ 	.word	0x00000000
        /*0400*/ 	.short	0x010a
        /*0402*/ 	.byte	0x3f
	.zero		1


	//   ....[41]....
        /*0404*/ 	.word	0x0000a7e0
        /*0408*/ 	.word	0x00000003
        /*040c*/ 	.word	0x00000000
        /*0410*/ 	.short	0x010a
        /*0412*/ 	.byte	0x3f
	.zero		1


	//   ....[42]....
        /*0414*/ 	.word	0x0000a830
        /*0418*/ 	.word	0x00000005
        /*041c*/ 	.word	0x00000000
        /*0420*/ 	.short	0x010a
        /*0422*/ 	.byte	0x3f
	.zero		1


	//----- nvinfo : EIATTR_NUM_MBARRIERS
	.align		4
.L_1502:
        /*0424*/ 	.byte	0x03, 0x38
        /*0426*/ 	.short	0x0009


	//----- nvinfo : EIATTR_EXIT_INSTR_OFFSETS
	.align		4
        /*0428*/ 	.byte	0x04, 0x1c
        /*042a*/ 	.short	(.L_1504 - .L_1503)


	//   ....[0]....
.L_1503:
        /*042c*/ 	.word	0x0000a0e0


	//----- nvinfo : EIATTR_MAX_THREADS
	.align		4
.L_1504:
        /*0430*/ 	.byte	0x04, 0x05
        /*0432*/ 	.short	(.L_1506 - .L_1505)
.L_1505:
        /*0434*/ 	.word	0x00000180
        /*0438*/ 	.word	0x00000001
        /*043c*/ 	.word	0x00000001


	//----- nvinfo : EIATTR_CRS_STACK_SIZE
	.align		4
.L_1506:
        /*0440*/ 	.byte	0x04, 0x1e
        /*0442*/ 	.short	(.L_1508 - .L_1507)
.L_1507:
        /*0444*/ 	.word	0x00000000


	//----- nvinfo : EIATTR_CBANK_PARAM_SIZE
	.align		4
.L_1508:
        /*0448*/ 	.byte	0x03, 0x19
        /*044a*/ 	.short	0x06f0


	//----- nvinfo : EIATTR_PARAM_CBANK
	.align		4
        /*044c*/ 	.byte	0x04, 0x0a
        /*044e*/ 	.short	(.L_1510 - .L_1509)
	.align		4
.L_1509:
        /*0450*/ 	.word	index@(.nv.constant0._ZN7cutlass13device_kernelIN5flash11enable_sm90INS1_16FlashAttnBwdSm90INS1_25CollectiveMainloopBwdSm90ILi2ELi2ELi2EN4cute5tupleIJNS5_1CILi1EEES8_S8_EEENS6_IJNS7_ILi64EEENS7_ILi128EEESB_EEENS_10bfloat16_tEfNS_4arch4Sm90ELb0ELb1ELb0ELb1ELb1ELb1ELb0ELb0ELi2ELi1ELi2ELi1ELb0EEENS1_24CollectiveEpilogueBwdGQAISC_fSF_Li256ELb1ELb1EEENS1_19SingleTileSchedulerILb1ELb0ELb0ELi128EEEEEEEEEvNT_6ParamsE)
        /*0454*/ 	.short	0x0210
        /*0456*/ 	.short	0x06f0


	//----- nvinfo : EIATTR_SW_WAR
	.align		4
.L_1510:
        /*0458*/ 	.byte	0x04, 0x36
        /*045a*/ 	.short	(.L_1512 - .L_1511)
.L_1511:
        /*045c*/ 	.word	0x00000008
.L_1512:


//--------------------- .nv.info._ZN7cutlass13device_kernelIN5flash11enable_sm90INS1_16FlashAttnBwdSm90INS1_25CollectiveMainloopBwdSm90ILi2ELi2ELi2EN4cute5tupleIJNS5_1CILi1EEES8_S8_EEENS6_IJNS7_ILi64EEENS7_ILi128EEESB_EEENS_10bfloat16_tEfNS_4arch4Sm90ELb1ELb0ELb0ELb0ELb0ELb1ELb0ELb0ELi2ELi1ELi2ELi1ELb0EEENS1_21CollectiveEpilogueBwdISC_SD_SF_Li256ELb0ELb0ELi1EEENS1_25SingleTileBwdLPTSchedulerILb0ELi128ELb0EEEEEEEEEvNT_6ParamsE --------------------------
	.section	.nv.info._ZN7cutlass13device_kernelIN5flash11enable_sm90INS1_16FlashAttnBwdSm90INS1_25CollectiveMainloopBwdSm90ILi2ELi2ELi2EN4cute5tupleIJNS5_1CILi1EEES8_S8_EEENS6_IJNS7_ILi64EEENS7_ILi128EEESB_EEENS_10bfloat16_tEfNS_4arch4Sm90ELb1ELb0ELb0ELb0ELb0ELb1ELb0ELb0ELi2ELi1ELi2ELi1ELb0EEENS1_21CollectiveEpilogueBwdISC_SD_SF_Li256ELb0ELb0ELi1EEENS1_25SingleTileBwdLPTSchedulerILb0ELi128ELb0EEEEEEEEEvNT_6ParamsE,"",@"SHT_CUDA_INFO"
	.sectionflags	@""
	.align	4


	//----- nvinfo : EIATTR_CUDA_API_VERSION
	.align		4
        /*0000*/ 	.byte	0x04, 0x37
        /*0002*/ 	.short	(.L_1514 - .L_1513)
.L_1513:
        /*0004*/ 	.word	0x00000082


	//----- nvinfo : EIATTR_KPARAM_INFO
	.align		4
.L_1514:
        /*0008*/ 	.byte	0x04, 0x17
        /*000a*/ 	.short	(.L_1516 - .L_1515)
.L_1515:
        /*000c*/ 	.word	0x00000000
        /*0010*/ 	.short	0x0000
        /*0012*/ 	.short	0x0070
        /*0014*/ 	.byte	0x00, 0xf0, 0x01, 0x24


	//----- nvinfo : EIATTR_SPARSE_MMA_MASK
	.align		4
.L_1516:
        /*0018*/ 	.byte	0x03, 0x50
        /*001a*/ 	.short	0x0000


	//----- nvinfo : EIATTR_MAXREG_COUNT
	.align		4
        /*001c*/ 	.byte	0x03, 0x1b
        /*001e*/ 	.short	0x00a8


	//----- nvinfo : EIATTR_NUM_BARRIERS
	.align		4
        /*0020*/ 	.byte	0x02, 0x4c
        /*0022*/ 	.byte	0x10
	.zero		1


	//----- nvinfo : EIATTR_EXTERNS
	.align		4
        /*0024*/ 	.byte	0x04, 0x0f
        /*0026*/ 	.short	(.L_1518 - .L_1517)


	//   ....[0]....
	.align		4
.L_1517:
        /*0028*/ 	.word	index@(__assertfail)


	//----- nvinfo : EIATTR_ANNOTATIONS
	.align		4
.L_1518:
        /*002c*/ 	.byte	0x04, 0x55
        /*002e*/ 	.short	(.L_1520 - .L_1519)


	//   ....[0]....
.L_1519:
        /*0030*/ 	.word	0x00000001
        /*0034*/ 	.byte	0x60, 0x80, 0x00, 0x00, 0x01, 0x00, 0x00, 0x00, 0x50, 0x8b, 0x00, 0x00


	//----- nvinfo : EIATTR_MERCURY_ISA_VERSION
	.align		4
.L_1520:
        /*0040*/ 	.byte	0x03, 0x5f
        /*0042*/ 	.short	0x0101


	//----- nvinfo : EIATTR_INT_WARP_WIDE_INSTR_OFFSETS
	.align		4
        /*0044*/ 	.byte	0x04, 0x31
        /*0046*/ 	.short	(.L_1522 - .L_1521)


	//   ....[0]....
.L_1521:
        /*0048*/ 	.word	0x000001f0


	//   ....[1]....
        /*004c*/ 	.word	0x00000220


	//----- nvinfo : EIATTR_COOP_GROUP_MASK_REGIDS
	.align		4
.L_1522:
        /*0050*/ 	.byte	0x04, 0x29
        /*0052*/ 	.short	(.L_1524 - .L_1523)


	//   ....[0]....
.L_1523:
        /*0054*/ 	.word	0xffffffff


	//   ....[1]....
        /*0058*/ 	.word	0xffffffff


	//   ....[2]....
        /*005c*/ 	.word	0xffffffff


	//   ....[3]....
        /*0060*/ 	.word	0xffffffff


	//   ....[4]....
        /*0064*/ 	.word	0xffffffff


	//   ....[5]....
        /*0068*/ 	.word	0xffffffff


	//   ....[6]....
        /*006c*/ 	.word	0xffffffff


	//   ....[7]....
        /*0070*/ 	.word	0xffffffff


	//   ....[8]....
        /*0074*/ 	.word	0x0500000f


	//----- nvinfo : EIATTR_COOP_GROUP_INSTR_OFFSETS
	.align		4
.L_1524:
        /*0078*/ 	.byte	0x04, 0x28
        /*007a*/ 	.short	(.L_1526 - .L_1525)


	//   ....[0]....
.L_1525:
        /*007c*/ 	.word	0x00000070


	//   ....[1]....
        /*0080*/ 	.word	0x00000200


	//   ....[2]....
        /*0084*/ 	.word	0x00000250


	//   ....[3]....
        /*0088*/ 	.word	0x00000440


	//   ....[4]....
        /*008c*/ 	.word	0x00000680


	//   ....[5]....
        /*0090*/ 	.word	0x00001360


	//   ....[6]....
        /*0094*/ 	.word	0x00004a80


	//   ....[7]....
        /*0098*/ 	.word	0x00006570


	//   ....[8]....
        /*009c*/ 	.word	0x00009710


	//----- nvinfo : EIATTR_REG_RECONFIG
	.align		4
.L_1526:
        /*00a0*/ 	.byte	0x01, 0x54
	.zero		2


	//----- nvinfo : EIATTR_SYSCALL_OFFSETS
	.align		4
        /*00a4*/ 	.byte	0x04, 0x46
        /*00a6*/ 	.short	(.L_1528 - .L_1527)


	//   ....[0]....
.L_1527:
        /*00a8*/ 	.word	0x00000fa0


	//   ....[1]....
        /*00ac*/ 	.word	0x00001090


	//   ....[2]....
        /*00b0*/ 	.word	0x000011f0


	//   ....[3]....
        /*00b4*/ 	.word	0x000012e0


	//   ....[4]....
        /*00b8*/ 	.word	0x000043f0


	//   ....[5]....
        /*00bc*/ 	.word	0x00004530


	//   ....[6]....
        /*00c0*/ 	.word	0x00004650


	//   ....[7]....
        /*00c4*/ 	.word	0x00004770


	//----- nvinfo : EIATTR_MBARRIER_INSTR_OFFSETS
	.align		4
.L_1528:
        /*00c8*/ 	.byte	0x04, 0x39
        /*00ca*/ 	.short	(.L_1530 - .L_1529)


	//   ....[0]....
.L_1529:
        /*00cc*/ 	.word	0x000002f0
        /*00d0*/ 	.word	0x000000ff
        /*00d4*/ 	.word	0x00030800
        /*00d8*/ 	.short	0x0100
        /*00da*/ 	.byte	0x06
	.zero		1


	//   ....[1]....
        /*00dc*/ 	.word	0x000003f0
        /*00e0*/ 	.word	0x000000ff
        /*00e4*/ 	.word	0x00030810
        /*00e8*/ 	.short	0x0100
        /*00ea*/ 	.byte	0x08
	.zero		1


	//   ....[2]....
        /*00ec*/ 	.word	0x00000400
        /*00f0*/ 	.word	0x000000ff
        /*00f4*/ 	.word	0x00030820
        /*00f8*/ 	.short	0x0100
        /*00fa*/ 	.byte	0x08
	.zero		1


	//   ....[3]....
        /*00fc*/ 	.word	0x00000410
        /*0100*/ 	.word	0x000000ff
        /*0104*/ 	.word	0x00030818
        /*0108*/ 	.short	0x0100
        /*010a*/ 	.byte	0x08
	.zero		1


	//   ....[4]....
        /*010c*/ 	.word	0x00000420
        /*0110*/ 	.word	0x000000ff
        /*0114*/ 	.word	0x00030828
        /*0118*/ 	.short	0x0100
        /*011a*/ 	.byte	0x08
	.zero		1


	//   ....[5]....
        /*011c*/ 	.word	0x00000550
        /*0120*/ 	.word	0x000000ff
        /*0124*/ 	.word	0x00030830
        /*0128*/ 	.short	0x0100
        /*012a*/ 	.byte	0x08
	.zero		1


	//   ....[6]....
        /*012c*/ 	.word	0x00000560
        /*0130*/ 	.word	0x000000ff
        /*0134*/ 	.word	0x00030840
        /*0138*/ 	.short	0x0100
        /*013a*/ 	.byte	0x08
	.zero		1


	//   ....[7]....
        /*013c*/ 	.word	0x00000570
        /*0140*/ 	.word	0x000000ff
        /*0144*/ 	.word	0x00030838
        /*0148*/ 	.short	0x0100
        /*014a*/ 	.byte	0x08
	.zero		1


	//   ....[8]....
        /*014c*/ 	.word	0x00000580
        /*0150*/ 	.word	0x000000ff
        /*0154*/ 	.word	0x00030848
        /*0158*/ 	.short	0x0100
        /*015a*/ 	.byte	0x08
	.zero		1


	//   ....[9]....
        /*015c*/ 	.word	0x000013a0
        /*0160*/ 	.word	0x000000e4
        /*0164*/ 	.word	0x00030800
        /*0168*/ 	.short	0x010a
        /*016a*/ 	.byte	0x3f
	.zero		1


	//   ....[10]....
        /*016c*/ 	.word	0x00001440
        /*0170*/ 	.word	0x000000e4
        /*0174*/ 	.word	0x00030800
        /*0178*/ 	.short	0x010a
        /*017a*/ 	.byte	0x3f
	.zero		1


	//   ....[11]....
        /*017c*/ 	.word	0x00001b30
        /*0180*/ 	.word	0x00000000
        /*0184*/ 	.word	0x00030810
        /*0188*/ 	.short	0x010a
        /*018a*/ 	.byte	0x3f
	.zero		1


	//   ....[12]....
        /*018c*/ 	.word	0x00001b70
        /*0190*/ 	.word	0x00000000
        /*0194*/ 	.word	0x00030810
        /*0198*/ 	.short	0x010a
        /*019a*/ 	.byte	0x3f
	.zero		1


	//   ....[13]....
        /*019c*/ 	.word	0x000020a0
        /*01a0*/ 	.word	0x00000000
        /*01a4*/ 	.word	0x00030830
        /*01a8*/ 	.short	0x010a
        /*01aa*/ 	.byte	0x3f
	.zero		1


	//   ....[14]....
        /*01ac*/ 	.word	0x00002120
        /*01b0*/ 	.word	0x00000000
        /*01b4*/ 	.word	0x00030830
        /*01b8*/ 	.short	0x010a
        /*01ba*/ 	.byte	0x3f
	.zero		1


	//   ....[15]....
        /*01bc*/ 	.word	0x00003b00
        /*01c0*/ 	.word	0x00000006
        /*01c4*/ 	.word	0x00000000
        /*01c8*/ 	.short	0x0101
        /*01ca*/ 	.byte	0x3f
	.zero		1


	//   ....[16]....
        /*01cc*/ 	.word	0x00003e30
        /*01d0*/ 	.word	0x00000000
        /*01d4*/ 	.word	0x00000000
        /*01d8*/ 	.short	0x0101
        /*01da*/ 	.byte	0x3f
	.zero		1


	//   ....[17]....
        /*01dc*/ 	.word	0x000079c0
        /*01e0*/ 	.word	0x00000010
        /*01e4*/ 	.word	0x00030820
        /*01e8*/ 	.short	0x010a
        /*01ea*/ 	.byte	0x3f
	.zero		1


	//   ....[18]....
        /*01ec*/ 	.word	0x000080f0
        /*01f0*/ 	.word	0x00000010
        /*01f4*/ 	.word	0x00030840
        /*01f8*/ 	.short	0x010a
        /*01fa*/ 	.byte	0x3f
	.zero		1


	//   ....[19]....
        /*01fc*/ 	.word	0x00008390
        /*0200*/ 	.word	0x00000010
        /*0204*/ 	.word	0x00030828
        /*0208*/ 	.short	0x010a
        /*020a*/ 	.byte	0x3f
	.zero		1


	//   ....[20]....
        /*020c*/ 	.word	0x00008630
        /*0210*/ 	.word	0x00000010
        /*0214*/ 	.word	0x00030848
        /*0218*/ 	.short	0x010a
        /*021a*/ 	.byte	0x3f
	.zero		1


	//   ....[21]....
        /*021c*/ 	.word	0x00008880
        /*0220*/ 	.word	0x00000010
        /*0224*/ 	.word	0x00030820
        /*0228*/ 	.short	0x010a
        /*022a*/ 	.byte	0x3f
	.zero		1


	//   ....[22]....
        /*022c*/ 	.word	0x00008bb0
        /*0230*/ 	.word	0x00000010
        /*0234*/ 	.word	0x00030840
        /*0238*/ 	.short	0x010a
        /*023a*/ 	.byte	0x3f
	.zero		1


	//   ....[23]....
        /*023c*/ 	.word	0x00008e20
        /*0240*/ 	.word	0x00000010
        /*0244*/ 	.word	0x00030828
        /*0248*/ 	.short	0x010a
        /*024a*/ 	.byte	0x3f
	.zero		1


	//   ....[24]....
        /*024c*/ 	.word	0x00009140
        /*0250*/ 	.word	0x00000003
        /*0254*/ 	.word	0x00030840
        /*0258*/ 	.short	0x010a
        /*025a*/ 	.byte	0x3f
	.zero		1


	//   ....[25]....
        /*025c*/ 	.word	0x00009580
        /*0260*/ 	.word	0x00000006
        /*0264*/ 	.word	0x00000000
        /*0268*/ 	.short	0x010a
        /*026a*/ 	.byte	0x3f
	.zero		1


	//   ....[26]....
        /*026c*/ 	.word	0x000095e0
        /*0270*/ 	.word	0x00000003
        /*0274*/ 	.word	0x00000000
        /*0278*/ 	.short	0x010a
        /*027a*/ 	.byte	0x3f
	.zero		1


	//   ....[27]....
        /*027c*/ 	.word	0x00009640
        /*0280*/ 	.word	0x00000000
        /*0284*/ 	.word	0x00000000
        /*0288*/ 	.short	0x010a
        /*028a*/ 	.byte	0x3f
	.zero		1


	//   ....[28]....
        /*028c*/ 	.word	0x00009670
        /*0290*/ 	.word	0x00000003
        /*0294*/ 	.word	0x00000000
        /*0298*/ 	.short	0x010a
        /*029a*/ 	.byte	0x3f
	.zero		1


	//   ....[29]....
        /*029c*/ 	.word	0x00009740
        /*02a0*/ 	.word	0x000000e4
        /*02a4*/ 	.word	0x00030800
        /*02a8*/ 	.short	0x010a
        /*02aa*/ 	.byte	0x3f
	.zero		1


	//   ....[30]....
        /*02ac*/ 	.word	0x00009790
        /*02b0*/ 	.word	0x00000000
        /*02b4*/ 	.word	0x00030810
        /*02b8*/ 	.short	0x010a
        /*02ba*/ 	.byte	0x3f
	.zero		1


	//   ....[31]....
        /*02bc*/ 	.word	0x000097e0
        /*02c0*/ 	.word	0x00000000
        /*02c4*/ 	.word	0x00030830
        /*02c8*/ 	.short	0x010a
        /*02ca*/ 	.byte	0x3f
	.zero		1


	//   ....[32]....
        /*02cc*/ 	.word	0x00009830
        /*02d0*/ 	.word	0x00000010
        /*02d4*/ 	.word	0x00030820
        /*02d8*/ 	.short	0x010a
        /*02da*/ 	.byte	0x3f
	.zero		1


	//   ....[33]....
        /*02dc*/ 	.word	0x00009880
        /*02e0*/ 	.word	0x00000010
        /*02e4*/ 	.word	0x00030840
        /*02e8*/ 	.short	0x010a
        /*02ea*/ 	.byte	0x3f
	.zero		1


	//   ....[34]....
        /*02ec*/ 	.word	0x000098d0
        /*02f0*/ 	.word	0x00000010
        /*02f4*/ 	.word	0x00030828
        /*02f8*/ 	.short	0x010a
        /*02fa*/ 	.byte	0x3f
	.zero		1


	//   ....[35]....
        /*02fc*/ 	.word	0x00009920
        /*0300*/ 	.word	0x00000010
        /*0304*/ 	.word	0x00030848
        /*0308*/ 	.short	0x010a
        /*030a*/ 	.byte	0x3f
	.zero		1


	//   ....[36]....
        /*030c*/ 	.word	0x00009980
        /*0310*/ 	.word	0x00000010
        /*0314*/ 	.word	0x00030820
        /*0318*/ 	.short	0x010a
        /*031a*/ 	.byte	0x3f
	.zero		1


	//   ....[37]....
        /*031c*/ 	.word	0x000099d0
        /*0320*/ 	.word	0x00000010
        /*0324*/ 	.word	0x00030840
        /*0328*/ 	.short	0x010a
        /*032a*/ 	.byte	0x3f
	.zero		1


	//   ....[38]....
        /*032c*/ 	.word	0x00009a20
        /*0330*/ 	.word	0x00000010
        /*0334*/ 	.word	0x00030828
        /*0338*/ 	.short	0x010a
        /*033a*/ 	.byte	0x3f
	.zero		1


	//   ....[39]....
        /*033c*/ 	.word	0x00009a70
        /*0340*/ 	.word	0x00000003
        /*0344*/ 	.word	0x00030840
        /*0348*/ 	.short	0x010a
        /*034a*/ 	.byte	0x3f
	.zero		1


	//   ....[40]....
        /*034c*/ 	.word	0x00009b40
        /*0350*/ 	.word	0x00000006
        /*0354*/ 	.word	0x00000000
        /*0358*/ 	.short	0x010a
        /*035a*/ 	.byte	0x3f
	.zero		1


	//   ....[41]....
        /*035c*/ 	.word	0x00009b90
        /*0360*/ 	.word	0x00000003
        /*0364*/ 	.word	0x00000000
        /*0368*/ 	.short	0x010a
        /*036a*/ 	.byte	0x3f
	.zero		1


	//   ....[42]....
        /*036c*/ 	.word	0x00009be0
        /*0370*/ 	.word	0x00000000
        /*0374*/ 	.word	0x00000000
        /*0378*/ 	.short	0x010a
        /*037a*/ 	.byte	0x3f
	.zero		1


	//----- nvinfo : EIATTR_NUM_MBARRIERS
	.align		4
.L_1530:
        /*037c*/ 	.byte	0x03, 0x38
        /*037e*/ 	.short	0x0009


	//----- nvinfo : EIATTR_EXIT_INSTR_OFFSETS
	.align		4
        /*0380*/ 	.byte	0x04, 0x1c
        /*0382*/ 	.short	(.L_1532 - .L_1531)


	//   ....[0]....
.L_1531:
        /*0384*/ 	.word	0x000096c0


	//----- nvinfo : EIATTR_MAX_THREADS
	.align		4
.L_1532:
        /*0388*/ 	.byte	0x04, 0x05
        /*038a*/ 	.short	(.L_1534 - .L_1533)
.L_1533:
        /*038c*/ 	.word	0x00000180
        /*0390*/ 	.word	0x00000001
        /*0394*/ 	.word	0x00000001


	//----- nvinfo : EIATTR_CRS_STACK_SIZE
	.align		4
.L_1534:
        /*0398*/ 	.byte	0x04, 0x1e
        /*039a*/ 	.short	(.L_1536 - .L_1535)
.L_1535:
        /*039c*/ 	.word	0x00000000


	//----- nvinfo : EIATTR_CBANK_PARAM_SIZE
	.align		4
.L_1536:
        /*03a0*/ 	.byte	0x03, 0x19
        /*03a2*/ 	.short	0x0970


	//----- nvinfo : EIATTR_PARAM_CBANK
	.align		4
        /*03a4*/ 	.byte	0x04, 0x0a
        /*03a6*/ 	.short	(.L_1538 - .L_1537)
	.align		4
.L_1537:
        /*03a8*/ 	.word	index@(.nv.constant0._ZN7cutlass13device_kernelIN5flash11enable_sm90INS1_16FlashAttnBwdSm90INS1_25CollectiveMainloopBwdSm90ILi2ELi2ELi2EN4cute5tupleIJNS5_1CILi1EEES8_S8_EEENS6_IJNS7_ILi64EEENS7_ILi128EEESB_EEENS_10bfloat16_tEfNS_4arch4Sm90ELb1ELb0ELb0ELb0ELb0ELb1ELb0ELb0ELi2ELi1ELi2ELi1ELb0EEENS1_21CollectiveEpilogueBwdISC_SD_SF_Li256ELb0ELb0ELi1EEENS1_25SingleTileBwdLPTSchedulerILb0ELi128ELb0EEEEEEEEEvNT_6ParamsE)
        /*03ac*/ 	.short	0x0210
        /*03ae*/ 	.short	0x0970


	//----- nvinfo : EIATTR_SW_WAR
	.align		4
.L_1538:
        /*03b0*/ 	.byte	0x04, 0x36
        /*03b2*/ 	.short	(.L_1540 - .L_1539)
.L_1539:
        /*03b4*/ 	.word	0x00000008
.L_1540:


//--------------------- .nv.info._ZN7cutlass13device_kernelIN5flash11enable_sm90INS1_16FlashAttnBwdSm90INS1_25CollectiveMainloopBwdSm90ILi2ELi2ELi2EN4cute5tupleIJNS5_1CILi1EEES8_S8_EEENS6_IJNS7_ILi64EEENS7_ILi128EEESB_EEENS_10bfloat16_tEfNS_4arch4Sm90ELb1ELb0ELb0ELb0ELb1ELb1ELb0ELb0ELi2ELi1ELi2ELi1ELb0EEENS1_21CollectiveEpilogueBwdISC_SD_SF_Li256ELb0ELb0ELi1EEENS1_25SingleTileBwdLPTSchedulerILb0ELi128ELb1EEEEEEEEEvNT_6ParamsE --------------------------
	.section	.nv.info._ZN7cutlass13device_kernelIN5flash11enable_sm90INS1_16FlashAttnBwdSm90INS1_25CollectiveMainloopBwdSm90ILi2ELi2ELi2EN4cute5tupleIJNS5_1CILi1EEES8_S8_EEENS6_IJNS7_ILi64EEENS7_ILi128EEESB_EEENS_10bfloat16_tEfNS_4arch4Sm90ELb1ELb0ELb0ELb0ELb1ELb1ELb0ELb0ELi2ELi1ELi2ELi1ELb0EEENS1_21CollectiveEpilogueBwdISC_SD_SF_Li256ELb0ELb0ELi1EEENS1_25SingleTileBwdLPTSchedulerILb0ELi128ELb1EEEEEEEEEvNT_6ParamsE,"",@"SHT_CUDA_INFO"
	.sectionflags	@""
	.align	4


	//----- nvinfo : EIATTR_CUDA_API_VERSION
	.align		4
        /*0000*/ 	.byte	0x04, 0x37
        /*0002*/ 	.short	(.L_1542 - .L_1541)
.L_1541:
        /*0004*/ 	.word	0x00000082


	//----- nvinfo : EIATTR_KPARAM_INFO
	.align		4
.L_1542:
        /*0008*/ 	.byte	0x04, 0x17
        /*000a*/ 	.short	(.L_1544 - .L_1543)
.L_1543:
        /*000c*/ 	.word	0x00000000
        /*0010*/ 	.short	0x0000
        /*0012*/ 	.short	0x0070
        /*0014*/ 	.byte	0x00, 0xf0, 0x01, 0x24


	//----- nvinfo : EIATTR_SPARSE_MMA_MASK
	.align		4
.L_1544:
        /*0018*/ 	.byte	0x03, 0x50
        /*001a*/ 	.short	0x0000


	//----- nvinfo : EIATTR_MAXREG_COUNT
	.align		4
        /*001c*/ 	.byte	0x03, 0x1b
        /*001e*/ 	.short	0x00a8


	//----- nvinfo : EIATTR_NUM_BARRIERS
	.align		4
        /*0020*/ 	.byte	0x02, 0x4c
        /*0022*/ 	.byte	0x10
	.zero		1


	//----- nvinfo : EIATTR_EXTERNS
	.align		4
        /*0024*/ 	.byte	0x04, 0x0f
        /*0026*/ 	.short	(.L_1546 - .L_1545)


	//   ....[0]....
	.align		4
.L_1545:
        /*0028*/ 	.word	index@(__assertfail)


	//----- nvinfo : EIATTR_ANNOTATIONS
	.align		4
.L_1546:
        /*002c*/ 	.byte	0x04, 0x55
        /*002e*/ 	.short	(.L_1548 - .L_1547)


	//   ....[0]....
.L_1547:
        /*0030*/ 	.word	0x00000001
        /*0034*/ 	.byte	0xf0, 0x8a, 0x00, 0x00, 0x01, 0x00, 0x00, 0x00, 0xe0, 0x95, 0x00, 0x00


	//----- nvinfo : EIATTR_MERCURY_ISA_VERSION
	.align		4
.L_1548:
        /*0040*/ 	.byte	0x03, 0x5f
        /*0042*/ 	.short	0x0101


	//----- nvinfo : EIATTR_INT_WARP_WIDE_INSTR_OFFSETS
	.align		4
        /*0044*/ 	.byte	0x04, 0x31
        /*0046*/ 	.short	(.L_1550 - .L_1549)


	//   ....[0]....
.L_1549:
        /*0048*/ 	.word	0x000001f0


	//   ....[1]....
        /*004c*/ 	.word	0x00000220


	//   ....[2]....
        /*0050*/ 	.word	0x000071c0


	//   ....[3]....
        /*0054*/ 	.word	0x00007830


	//   ....[4]....
        /*0058*/ 	.word	0x00007d60


	//----- nvinfo : EIATTR_COOP_GROUP_MASK_REGIDS
	.align		4
.L_1550:
        /*005c*/ 	.byte	0x04, 0x29
        /*005e*/ 	.short	(.L_1552 - .L_1551)


	//   ....[0]....
.L_1551:
        /*0060*/ 	.word	0xffffffff


	//   ....[1]....
        /*0064*/ 	.word	0xffffffff


	//   ....[2]....
        /*0068*/ 	.word	0xffffffff


	//   ....[3]....
        /*006c*/ 	.word	0xffffffff


	//   ....[4]....
        /*0070*/ 	.word	0xffffffff


	//   ....[5]....
        /*0074*/ 	.word	0xffffffff


	//   ....[6]....
        /*0078*/ 	.word	0xffffffff


	//   ....[7]....
        /*007c*/ 	.word	0xffffffff


	//   ....[8]....
        /*0080*/ 	.word	0xffffffff


	//   ....[9]....
        /*0084*/ 	.word	0xffffffff


	//   ....[10]....
        /*0088*/ 	.word	0xffffffff


	//   ....[11]....
        /*008c*/ 	.word	0xffffffff


	//   ....[12]....
        /*0090*/ 	.word	0xffffffff


	//   ....[13]....
        /*0094*/ 	.word	0xffffffff


	//   ....[14]....
        /*0098*/ 	.word	0x0500000f


	//   ....[15]....
        /*009c*/ 	.word	0x0500000f


	//   ....[16]....
        /*00a0*/ 	.word	0x0500000f


	//   ....[17]....
        /*00a4*/ 	.word	0x0500000f


	//----- nvinfo : EIATTR_COOP_GROUP_INSTR_OFFSETS
	.align		4
.L_1552:
        /*00a8*/ 	.byte	0x04, 0x28
        /*00aa*/ 	.short	(.L_1554 - .L_1553)


	//   ....[0]....
.L_1553:
        /*00ac*/ 	.word	0x00000070


	//   ....[1]....
        /*00b0*/ 	.word	0x00000200


	//   ....[2]....
        /*00b4*/ 	.word	0x00000250


	//   ....[3]....
        /*00b8*/ 	.word	0x00000440


	//   ....[4]....
        /*00bc*/ 	.word	0x00000690


	//   ....[5]....
        /*00c0*/ 	.word	0x000013a0


	//   ....[6]....
        /*00c4*/ 	.word	0x00004ac0


	//   ....[7]....
        /*00c8*/ 	.word	0x000065f0


	//   ....[8]....
        /*00cc*/ 	.word	0x00006dc0


	//   ....[9]....
        /*00d0*/ 	.word	0x000070f0


	//   ....[10]....
        /*00d4*/ 	.word	0x000074b0


	//   ....[11]....
        /*00d8*/ 	.word	0x00007760


	//   ....[12]....
        /*00dc*/ 	.word	0x00007a20


	//   ....[13]....
        /*00e0*/ 	.word	0x00007c90


	//   ....[14]....
        /*00e4*/ 	.word	0x0000a1a0


	//   ....[15]....
        /*00e8*/ 	.word	0x0000a2f0


	//   ....[16]....
        /*00ec*/ 	.word	0x0000a360


	//   ....[17]....
        /*00f0*/ 	.word	0x0000a3d0


	//----- nvinfo : EIATTR_REG_RECONFIG
	.align		4
.L_1554:
        /*00f4*/ 	.byte	0x01, 0x54
	.zero		2


	//----- nvinfo : EIATTR_SYSCALL_OFFSETS
	.align		4
        /*00f8*/ 	.byte	0x04, 0x46
        /*00fa*/ 	.short	(.L_1556 - .L_1555)


	//   ....[0]....
.L_1555:
        /*00fc*/ 	.word	0x00000fe0


	//   ....[1]....
        /*0100*/ 	.word	0x000010d0


	//   ....[2]....
        /*0104*/ 	.word	0x00001230


	//   ....[3]....
        /*0108*/ 	.word	0x00001320


	//   ....[4]....
        /*010c*/ 	.word	0x00004430


	//   ....[5]....
        /*0110*/ 	.word	0x00004570


	//   ....[6]....
        /*0114*/ 	.word	0x00004690


	//   ....[7]....
        /*0118*/ 	.word	0x000047b0


	//----- nvinfo : EIATTR_MBARRIER_INSTR_OFFSETS
	.align		4
.L_1556:
        /*011c*/ 	.byte	0x04, 0x39
        /*011e*/ 	.short	(.L_1558 - .L_1557)


	//   ....[0]....
.L_1557:
        /*0120*/ 	.word	0x000002f0
        /*0124*/ 	.word	0x000000ff
        /*0128*/ 	.word	0x00030800
        /*012c*/ 	.short	0x0100
        /*012e*/ 	.byte	0x06
	.zero		1


	//   ....[1]....
        /*0130*/ 	.word	0x000003f0
        /*0134*/ 	.word	0x000000ff
        /*0138*/ 	.word	0x00030810
        /*013c*/ 	.short	0x0100
        /*013e*/ 	.byte	0x08
	.zero		1


	//   ....[2]....
        /*0140*/ 	.word	0x00000400
        /*0144*/ 	.word	0x000000ff
        /*0148*/ 	.word	0x00030820
        /*014c*/ 	.short	0x0100
        /*014e*/ 	.byte	0x08
	.zero		1


	//   ....[3]....
        /*0150*/ 	.word	0x00000410
        /*0154*/ 	.word	0x000000ff
        /*0158*/ 	.word	0x00030818
        /*015c*/ 	.short	0x0100
        /*015e*/ 	.byte	0x08
	.zero		1


	//   ....[4]....
        /*0160*/ 	.word	0x00000420
        /*0164*/ 	.word	0x000000ff
        /*0168*/ 	.word	0x00030828
        /*016c*/ 	.short	0x0100
        /*016e*/ 	.byte	0x08
	.zero		1


	//   ....[5]....
        /*0170*/ 	.word	0x00000550
        /*0174*/ 	.word	0x000000ff
        /*0178*/ 	.word	0x00030830
        /*017c*/ 	.short	0x0100
        /*017e*/ 	.byte	0x08
	.zero		1


	//   ....[6]....
        /*0180*/ 	.word	0x00000560
        /*0184*/ 	.word	0x000000ff
        /*0188*/ 	.word	0x00030840
        /*018c*/ 	.short	0x0100
        /*018e*/ 	.byte	0x08
	.zero		1


	//   ....[7]....
        /*0190*/ 	.word	0x00000570
        /*0194*/ 	.word	0x000000ff
        /*0198*/ 	.word	0x00030838
        /*019c*/ 	.short	0x0100
        /*019e*/ 	.byte	0x08
	.zero		1


	//   ....[8]....
        /*01a0*/ 	.word	0x00000580
        /*01a4*/ 	.word	0x000000ff
        /*01a8*/ 	.word	0x00030848
        /*01ac*/ 	.short	0x0100
        /*01ae*/ 	.byte	0x08
	.zero		1


	//   ....[9]....
        /*01b0*/ 	.word	0x000013e0
        /*01b4*/ 	.word	0x000000e4
        /*01b8*/ 	.word	0x00030800
        /*01bc*/ 	.short	0x010a
        /*01be*/ 	.byte	0x3f
	.zero		1


	//   ....[10]....
        /*01c0*/ 	.word	0x00001480
        /*01c4*/ 	.word	0x000000e4
        /*01c8*/ 	.word	0x00030800
        /*01cc*/ 	.short	0x010a
        /*01ce*/ 	.byte	0x3f
	.zero		1


	//   ....[11]....
        /*01d0*/ 	.word	0x00001b70
        /*01d4*/ 	.word	0x00000000
        /*01d8*/ 	.word	0x00030810
        /*01dc*/ 	.short	0x010a
        /*01de*/ 	.byte	0x3f
	.zero		1


	//   ....[12]....
        /*01e0*/ 	.word	0x00001bb0
        /*01e4*/ 	.word	0x00000000
        /*01e8*/ 	.word	0x00030810
        /*01ec*/ 	.short	0x010a
        /*01ee*/ 	.byte	0x3f
	.zero		1


	//   ....[13]....
        /*01f0*/ 	.word	0x000020e0
        /*01f4*/ 	.word	0x00000000
        /*01f8*/ 	.word	0x00030830
        /*01fc*/ 	.short	0x010a
        /*01fe*/ 	.byte	0x3f
	.zero		1


	//   ....[14]....
        /*0200*/ 	.word	0x00002160
        /*0204*/ 	.word	0x00000000
        /*0208*/ 	.word	0x00030830
        /*020c*/ 	.short	0x010a
        /*020e*/ 	.byte	0x3f
	.zero		1


	//   ....[15]....
        /*0210*/ 	.word	0x00003b40
        /*0214*/ 	.word	0x00000006
        /*0218*/ 	.word	0x00000000
        /*021c*/ 	.short	0x0101
        /*021e*/ 	.byte	0x3f
	.zero		1


	//   ....[16]....
        /*0220*/ 	.word	0x00003e70
        /*0224*/ 	.word	0x00000000
        /*0228*/ 	.word	0x00000000
        /*022c*/ 	.short	0x0101
        /*022e*/ 	.byte	0x3f
	.zero		1


	//   ....[17]....
        /*0230*/ 	.word	0x00008450
        /*0234*/ 	.word	0x00000010
        /*0238*/ 	.word	0x00030820
        /*023c*/ 	.short	0x010a
        /*023e*/ 	.byte	0x3f
	.zero		1


	//   ....[18]....
        /*0240*/ 	.word	0x00008b80
        /*0244*/ 	.word	0x00000010
        /*0248*/ 	.word	0x00030840
        /*024c*/ 	.short	0x010a
        /*024e*/ 	.byte	0x3f
	.zero		1


	//   ....[19]....
        /*0250*/ 	.word	0x00008e20
        /*0254*/ 	.word	0x00000010
        /*0258*/ 	.word	0x00030828
        /*025c*/ 	.short	0x010a
        /*025e*/ 	.byte	0x3f
	.zero		1


	//   ....[20]....
        /*0260*/ 	.word	0x000090c0
        /*0264*/ 	.word	0x00000010
        /*0268*/ 	.word	0x00030848
        /*026c*/ 	.short	0x010a
        /*026e*/ 	.byte	0x3f
	.zero		1


	//   ....[21]....
        /*0270*/ 	.word	0x00009310
        /*0274*/ 	.word	0x00000010
        /*0278*/ 	.word	0x00030820
        /*027c*/ 	.short	0x010a
        /*027e*/ 	.byte	0x3f
	.zero		1


	//   ....[22]....
        /*0280*/ 	.word	0x00009640
        /*0284*/ 	.word	0x00000010
        /*0288*/ 	.word	0x00030840
        /*028c*/ 	.short	0x010a
        /*028e*/ 	.byte	0x3f
	.zero		1


	//   ....[23]....
        /*0290*/ 	.word	0x000098b0
        /*0294*/ 	.word	0x00000010
        /*0298*/ 	.word	0x00030828
        /*029c*/ 	.short	0x010a
        /*029e*/ 	.byte	0x3f
	.zero		1


	//   ....[24]....
        /*02a0*/ 	.word	0x00009bd0
        /*02a4*/ 	.word	0x00000003
        /*02a8*/ 	.word	0x00030840
        /*02ac*/ 	.short	0x010a
        /*02ae*/ 	.byte	0x3f
	.zero		1


	//   ....[25]....
        /*02b0*/ 	.word	0x0000a010
        /*02b4*/ 	.word	0x00000006
        /*02b8*/ 	.word	0x00000000
        /*02bc*/ 	.short	0x010a
        /*02be*/ 	.byte	0x3f
	.zero		1


	//   ....[26]....
        /*02c0*/ 	.word	0x0000a070
        /*02c4*/ 	.word	0x00000003
        /*02c8*/ 	.word	0x00000000
        /*02cc*/ 	.short	0x010a
        /*02ce*/ 	.byte	0x3f
	.zero		1


	//   ....[27]....
        /*02d0*/ 	.word	0x0000a0d0
        /*02d4*/ 	.word	0x00000000
        /*02d8*/ 	.word	0x00000000
        /*02dc*/ 	.short	0x010a
        /*02de*/ 	.byte	0x3f
	.zero		1


	//   ....[28]....
        /*02e0*/ 	.word	0x0000a100
        /*02e4*/ 	.word	0x00000003
        /*02e8*/ 	.word	0x00000000
        /*02ec*/ 	.short	0x010a
        /*02ee*/ 	.byte	0x3f
	.zero		1


	//   ....[29]....
        /*02f0*/ 	.word	0x0000a1d0
        /*02f4*/ 	.word	0x000000e4
        /*02f8*/ 	.word	0x00030800
        /*02fc*/ 	.short	0x010a
        /*02fe*/ 	.byte	0x3f
	.zero		1


	//   ....[30]....
        /*0300*/ 	.word	0x0000a220
        /*0304*/ 	.word	0x00000000
        /*0308*/ 	.word	0x00030810
        /*030c*/ 	.short	0x010a
        /*030e*/ 	.byte	0x3f
	.zero		1


	//   ....[31]....
        /*0310*/ 	.word	0x0000a270
        /*0314*/ 	.word	0x00000000
        /*0318*/ 	.word	0x00030830
        /*031c*/ 	.short	0x010a
        /*031e*/ 	.byte	0x3f
	.zero		1


	//   ....[32]....
        /*0320*/ 	.word	0x0000a410
        /*0324*/ 	.word	0x00000010
        /*0328*/ 	.word	0x00030820
        /*032c*/ 	.short	0x010a
        /*032e*/ 	.byte	0x3f
	.zero		1


	//   ....[33]....
        /*0330*/ 	.word	0x0000a460
        /*0334*/ 	.word	0x00000010
        /*0338*/ 	.word	0x00030840
        /*033c*/ 	.short	0x010a
        /*033e*/ 	.byte	0x3f
	.zero		1


	//   ....[34]....
        /*0340*/ 	.word	0x0000a4b0
        /*0344*/ 	.word	0x00000010
        /*0348*/ 	.word	0x00030828
        /*034c*/ 	.short	0x010a
        /*034e*/ 	.byte	0x3f
	.zero		1


	//   ....[35]....
        /*0350*/ 	.word	0x0000a500
        /*0354*/ 	.word	0x00000010
        /*0358*/ 	.word	0x00030848
        /*035c*/ 	.short	0x010a
        /*035e*/ 	.byte	0x3f
	.zero		1


	//   ....[36]....
        /*0360*/ 	.word	0x0000a560
        /*0364*/ 	.word	0x00000010
        /*0368*/ 	.word	0x00030820
        /*036c*/ 	.short	0x010a
        /*036e*/ 	.byte	0x3f
	.zero		1


	//   ....[37]....
        /*0370*/ 	.word	0x0000a5b0
        /*0374*/ 	.word	0x00000010
        /*0378*/ 	.word	0x00030840
        /*037c*/ 	.short	0x010a
        /*037e*/ 	.byte	0x3f
	.zero		1


	//   ....[38]....
        /*0380*/ 	.word	0x0000a600
        /*0384*/ 	.word	0x00000010
        /*0388*/ 	.word	0x00030828
        /*038c*/ 	.short	0x010a
        /*038e*/ 	.byte	0x3f
	.zero		1


	//   ....[39]....
        /*0390*/ 	.word	0x0000a650
        /*0394*/ 	.word	0x00000003
        /*0398*/ 	.word	0x00030840
        /*039c*/ 	.short	0x010a
        /*039e*/ 	.byte	0x3f
	.zero		1


	//   ....[40]....
        /*03a0*/ 	.word	0x0000a720
        /*03a4*/ 	.word	0x00000006
        /*03a8*/ 	.word	0x00000000
        /*03ac*/ 	.short	0x010a
        /*03ae*/ 	.byte	0x3f
	.zero		1


	//   ....[41]....
        /*03b0*/ 	.word	0x0000a770
        /*03b4*/ 	.word	0x00000003
        /*03b8*/ 	.word	0x00000000
        /*03bc*/ 	.short	0x010a
        /*03be*/ 	.byte	0x3f
	.zero		1


	//   ....[42]....
        /*03c0*/ 	.word	0x0000a7c0
        /*03c4*/ 	.word	0x00000000
        /*03c8*/ 	.word	0x00000000
        /*03cc*/ 	.short	0x010a
        /*03ce*/ 	.byte	0x3f
	.zero		1


	//----- nvinfo : EIATTR_NUM_MBARRIERS
	.align		4
.L_1558:
        /*03d0*/ 	.byte	0x03, 0x38
        /*03d2*/ 	.short	0x0009


	//----- nvinfo : EIATTR_EXIT_INSTR_OFFSETS
	.align		4
        /*03d4*/ 	.byte	0x04, 0x1c
        /*03d6*/ 	.short	(.L_1560 - .L_1559)


	//   ....[0]....
.L_1559:
        /*03d8*/ 	.word	0x0000a150


	//----- nvinfo : EIATTR_MAX_THREADS
	.align		4
.L_1560:
        /*03dc*/ 	.byte	0x04, 0x05
        /*03de*/ 	.short	(.L_1562 - .L_1561)
.L_1561:
        /*03e0*/ 	.word	0x00000180
        /*03e4*/ 	.word	0x00000001
        /*03e8*/ 	.word	0x00000001


	//----- nvinfo : EIATTR_CRS_STACK_SIZE
	.align		4
.L_1562:
        /*03ec*/ 	.byte	0x04, 0x1e
        /*03ee*/ 	.short	(.L_1564 - .L_1563)
.L_1563:
        /*03f0*/ 	.word	0x00000000


	//----- nvinfo : EIATTR_CBANK_PARAM_SIZE
	.align		4
.L_1564:
        /*03f4*/ 	.byte	0x03, 0x19
        /*03f6*/ 	.short	0x0970


	//----- nvinfo : EIATTR_PARAM_CBANK
	.align		4
        /*03f8*/ 	.byte	0x04, 0x0a
        /*03fa*/ 	.short	(.L_1566 - .L_1565)
	.align		4
.L_1565:
        /*03fc*/ 	.word	index@(.nv.constant0._ZN7cutlass13device_kernelIN5flash11enable_sm90INS1_16FlashAttnBwdSm90INS1_25CollectiveMainloopBwdSm90ILi2ELi2ELi2EN4cute5tupleIJNS5_1CILi1EEES8_S8_EEENS6_IJNS7_ILi64EEENS7_ILi128EEESB_EEENS_10bfloat16_tEfNS_4arch4Sm90ELb1ELb0ELb0ELb0ELb1ELb1ELb0ELb0ELi2ELi1ELi2ELi1ELb0EEENS1_21CollectiveEpilogueBwdISC_SD_SF_Li256ELb0ELb0ELi1EEENS1_25SingleTileBwdLPTSchedulerILb0ELi128ELb1EEEEEEEEEvNT_6ParamsE)
        /*0400*/ 	.short	0x0210
        /*0402*/ 	.short	0x0970


	//----- nvinfo : EIATTR_SW_WAR
	.align		4
.L_1566:
        /*0404*/ 	.byte	0x04, 0x36
        /*0406*/ 	.short	(.L_1568 - .L_1567)
.L_1567:
        /*0408*/ 	.word	0x00000008
.L_1568:


//--------------------- .nv.info._ZN7cutlass13device_kernelIN5flash11enable_sm90INS1_16FlashAttnBwdSm90INS1_25CollectiveMainloopBwdSm90ILi2ELi2ELi2EN4cute5tupleIJNS5_1CILi1EEES8_S8_EEENS6_IJNS7_ILi64EEENS7_ILi128EEESB_EEENS_10bfloat16_tEfNS_4arch4Sm90ELb1ELb0ELb0ELb0ELb0ELb1ELb0ELb0ELi2ELi1ELi2ELi1ELb0EEENS1_24CollectiveEpilogueBwdGQAISC_fSF_Li256ELb0ELb0EEENS1_25SingleTileBwdLPTSchedulerILb0ELi128ELb0EEEEEEEEEvNT_6ParamsE --------------------------
	.section	.nv.info._ZN7cutlass13device_kernelIN5flash11enable_sm90INS1_16FlashAttnBwdSm90INS1_25CollectiveMainloopBwdSm90ILi2ELi2ELi2EN4cute5tupleIJNS5_1CILi1EEES8_S8_EEENS6_IJNS7_ILi64EEENS7_ILi128EEESB_EEENS_10bfloat16_tEfNS_4arch4Sm90ELb1ELb0ELb0ELb0ELb0ELb1ELb0ELb0ELi2ELi1ELi2ELi1ELb0EEENS1_24CollectiveEpilogueBwdGQAISC_fSF_Li256ELb0ELb0EEENS1_25SingleTileBwdLPTSchedulerILb0ELi128ELb0EEEEEEEEEvNT_6ParamsE,"",@"SHT_CUDA_INFO"
	.sectionflags	@""
	.align	4


	//----- nvinfo : EIATTR_CUDA_API_VERSION
	.align		4
        /*0000*/ 	.byte	0x04, 0x37
        /*0002*/ 	.short	(.L_1570 - .L_1569)
.L_1569:
        /*0004*/ 	.word	0x00000082


	//----- nvinfo : EIATTR_KPARAM_INFO
	.align		4
.L_1570:
        /*0008*/ 	.byte	0x04, 0x17
        /*000a*/ 	.short	(.L_1572 - .L_1571)
.L_1571:
        /*000c*/ 	.word	0x00000000
        /*0010*/ 	.short	0x0000
        /*0012*/ 	.short	0x0070
        /*0014*/ 	.byte	0x00, 0xf0, 0x01, 0x1c


	//----- nvinfo : EIATTR_SPARSE_MMA_MASK
	.align		4
.L_1572:
        /*0018*/ 	.byte	0x03, 0x50
        /*001a*/ 	.short	0x0000


	//----- nvinfo : EIATTR_MAXREG_COUNT
	.align		4
        /*001c*/ 	.byte	0x03, 0x1b
        /*001e*/ 	.short	0x00a8


	//----- nvinfo : EIATTR_NUM_BARRIERS
	.align		4
        /*0020*/ 	.byte	0x02, 0x4c
        /*0022*/ 	.byte	0x10
	.zero		1


	//----- nvinfo : EIATTR_EXTERNS
	.align		4
        /*0024*/ 	.byte	0x04, 0x0f
        /*0026*/ 	.short	(.L_1574 - .L_1573)


	//   ....[0]....
	.align		4
.L_1573:
        /*0028*/ 	.word	index@(__assertfail)


	//----- nvinfo : EIATTR_ANNOTATIONS
	.align		4
.L_1574:
        /*002c*/ 	.byte	0x04, 0x55
        /*002e*/ 	.short	(.L_1576 - .L_1575)


	//   ....[0]....
.L_1575:
        /*0030*/ 	.word	0x00000001
        /*0034*/ 	.byte	0x60, 0x65, 0x00, 0x00, 0x01, 0x00, 0x00, 0x00, 0x50, 0x70, 0x00, 0x00


	//----- nvinfo : EIATTR_MERCURY_ISA_VERSION
	.align		4
.L_1576:
        /*0040*/ 	.byte	0x03, 0x5f
        /*0042*/ 	.short	0x0101


	//----- nvinfo : EIATTR_INT_WARP_WIDE_INSTR_OFFSETS
	.align		4
        /*0044*/ 	.byte	0x04, 0x31
        /*0046*/ 	.short	(.L_1578 - .L_1577)


	//   ....[0]....
.L_1577:
        /*0048*/ 	.word	0x00000190


	//   ....[1]....
        /*004c*/ 	.word	0x000001c0


	//----- nvinfo : EIATTR_COOP_GROUP_MASK_REGIDS
	.align		4
.L_1578:
        /*0050*/ 	.byte	0x04, 0x29
        /*0052*/ 	.short	(.L_1580 - .L_1579)


	//   ....[0]....
.L_1579:
        /*0054*/ 	.word	0xffffffff


	//   ....[1]....
        /*0058*/ 	.word	0xffffffff


	//   ....[2]....
        /*005c*/ 	.word	0xffffffff


	//   ....[3]....
        /*0060*/ 	.word	0xffffffff


	//   ....[4]....
        /*0064*/ 	.word	0xffffffff


	//   ....[5]....
        /*0068*/ 	.word	0xffffffff


	//   ....[6]....
        /*006c*/ 	.word	0xffffffff


	//   ....[7]....
        /*0070*/ 	.word	0x0500000f


	//----- nvinfo : EIATTR_COOP_GROUP_INSTR_OFFSETS
	.align		4
.L_1580:
        /*0074*/ 	.byte	0x04, 0x28
        /*0076*/ 	.short	(.L_1582 - .L_1581)


	//   ....[0]....
.L_1581:
        /*0078*/ 	.word	0x00000070


	//   ....[1]....
        /*007c*/ 	.word	0x000001a0


	//   ....[2]....
        /*0080*/ 	.word	0x000001f0


	//   ....[3]....
        /*0084*/ 	.word	0x000003e0


	//   ....[4]....
        /*0088*/ 	.word	0x00000620


	//   ....[5]....
        /*008c*/ 	.word	0x00001300


	//   ....[6]....
        /*0090*/ 	.word	0x00004a70


	//   ....[7]....
        /*0094*/ 	.word	0x00007c10


	//----- nvinfo : EIATTR_REG_RECONFIG
	.align		4
.L_1582:
        /*0098*/ 	.byte	0x01, 0x54
	.zero		2


	//----- nvinfo : EIATTR_SYSCALL_OFFSETS
	.align		4
        /*009c*/ 	.byte	0x04, 0x46
        /*009e*/ 	.short	(.L_1584 - .L_1583)


	//   ....[0]....
.L_1583:
        /*00a0*/ 	.word	0x00000f40


	//   ....[1]....
        /*00a4*/ 	.word	0x00001030


	//   ....[2]....
        /*00a8*/ 	.word	0x00001190


	//   ....[3]....
        /*00ac*/ 	.word	0x00001280


	//----- nvinfo : EIATTR_MBARRIER_INSTR_OFFSETS
	.align		4
.L_1584:
        /*00b0*/ 	.byte	0x04, 0x39
        /*00b2*/ 	.short	(.L_1586 - .L_1585)


	//   ....[0]....
.L_1585:
        /*00b4*/ 	.word	0x00000290
        /*00b8*/ 	.word	0x000000ff
        /*00bc*/ 	.word	0x00030800
        /*00c0*/ 	.short	0x0100
        /*00c2*/ 	.byte	0x06
	.zero		1


	//   ....[1]....
        /*00c4*/ 	.word	0x00000390
        /*00c8*/ 	.word	0x000000ff
        /*00cc*/ 	.word	0x00030810
        /*00d0*/ 	.short	0x0100
        /*00d2*/ 	.byte	0x08
	.zero		1


	//   ....[2]....
        /*00d4*/ 	.word	0x000003a0
        /*00d8*/ 	.word	0x000000ff
        /*00dc*/ 	.word	0x00030820
        /*00e0*/ 	.short	0x0100
        /*00e2*/ 	.byte	0x08
	.zero		1


	//   ....[3]....
        /*00e4*/ 	.word	0x000003b0
        /*00e8*/ 	.word	0x000000ff
        /*00ec*/ 	.word	0x00030818
        /*00f0*/ 	.short	0x0100
        /*00f2*/ 	.byte	0x08
	.zero		1


	//   ....[4]....
        /*00f4*/ 	.word	0x000003c0
        /*00f8*/ 	.word	0x000000ff
        /*00fc*/ 	.word	0x00030828
        /*0100*/ 	.short	0x0100
        /*0102*/ 	.byte	0x08
	.zero		1


	//   ....[5]....
        /*0104*/ 	.word	0x000004f0
        /*0108*/ 	.word	0x000000ff
        /*010c*/ 	.word	0x00030830
        /*0110*/ 	.short	0x0100
        /*0112*/ 	.byte	0x08
	.zero		1


	//   ....[6]....
        /*0114*/ 	.word	0x00000500
        /*0118*/ 	.word	0x000000ff
        /*011c*/ 	.word	0x00030840
        /*0120*/ 	.short	0x0100
        /*0122*/ 	.byte	0x08
	.zero		1


	//   ....[7]....
        /*0124*/ 	.word	0x00000510
        /*0128*/ 	.word	0x000000ff
        /*012c*/ 	.word	0x00030838
        /*0130*/ 	.short	0x0100
        /*0132*/ 	.byte	0x08
	.zero		1


	//   ....[8]....
        /*0134*/ 	.word	0x00000520
        /*0138*/ 	.word	0x000000ff
        /*013c*/ 	.word	0x00030848
        /*0140*/ 	.short	0x0100
        /*0142*/ 	.byte	0x08
	.zero		1


	//   ....[9]....
        /*0144*/ 	.word	0x00001340
        /*0148*/ 	.word	0x000000e4
        /*014c*/ 	.word	0x00030800
        /*0150*/ 	.short	0x010a
        /*0152*/ 	.byte	0x3f
	.zero		1


	//   ....[10]....
        /*0154*/ 	.word	0x000013e0
        /*0158*/ 	.word	0x000000e4
        /*015c*/ 	.word	0x00030800
        /*0160*/ 	.short	0x010a
        /*0162*/ 	.byte	0x3f
	.zero		1


	//   ....[11]....
        /*0164*/ 	.word	0x00001ac0
        /*0168*/ 	.word	0x00000000
        /*016c*/ 	.word	0x00030810
        /*0170*/ 	.short	0x010a
        /*0172*/ 	.byte	0x3f
	.zero		1


	//   ....[12]....
        /*0174*/ 	.word	0x00001b00
        /*0178*/ 	.word	0x00000000
        /*017c*/ 	.word	0x00030810
        /*0180*/ 	.short	0x010a
        /*0182*/ 	.byte	0x3f
	.zero		1


	//   ....[13]....
        /*0184*/ 	.word	0x00002030
        /*0188*/ 	.word	0x00000000
        /*018c*/ 	.word	0x00030830
        /*0190*/ 	.short	0x010a
        /*0192*/ 	.byte	0x3f
	.zero		1


	//   ....[14]....
        /*0194*/ 	.word	0x000020b0
        /*0198*/ 	.word	0x00000000
        /*019c*/ 	.word	0x00030830
        /*01a0*/ 	.short	0x010a
        /*01a2*/ 	.byte	0x3f
	.zero		1


	//   ....[15]....
        /*01a4*/ 	.word	0x00003a90
        /*01a8*/ 	.word	0x00000006
        /*01ac*/ 	.word	0x00000000
        /*01b0*/ 	.short	0x0101
        /*01b2*/ 	.byte	0x3f
	.zero		1


	//   ....[16]....
        /*01b4*/ 	.word	0x00003dc0
        /*01b8*/ 	.word	0x00000000
        /*01bc*/ 	.word	0x00000000
        /*01c0*/ 	.short	0x0101
        /*01c2*/ 	.byte	0x3f
	.zero		1


	//   ....[17]....
        /*01c4*/ 	.word	0x00005ec0
        /*01c8*/ 	.word	0x00000010
        /*01cc*/ 	.word	0x00030820
        /*01d0*/ 	.short	0x010a
        /*01d2*/ 	.byte	0x3f
	.zero		1


	//   ....[18]....
        /*01d4*/ 	.word	0x000065f0
        /*01d8*/ 	.word	0x00000010
        /*01dc*/ 	.word	0x00030840
        /*01e0*/ 	.short	0x010a
        /*01e2*/ 	.byte	0x3f
	.zero		1


	//   ....[19]....
        /*01e4*/ 	.word	0x00006890
        /*01e8*/ 	.word	0x00000010
        /*01ec*/ 	.word	0x00030828
        /*01f0*/ 	.short	0x010a
        /*01f2*/ 	.byte	0x3f
	.zero		1


	//   ....[20]....
        /*01f4*/ 	.word	0x00006b30
        /*01f8*/ 	.word	0x00000010
        /*01fc*/ 	.word	0x00030848
        /*0200*/ 	.short	0x010a
        /*0202*/ 	.byte	0x3f
	.zero		1


	//   ....[21]....
        /*0204*/ 	.word	0x00006d80
        /*0208*/ 	.word	0x00000010
        /*020c*/ 	.word	0x00030820
        /*0210*/ 	.short	0x010a
        /*0212*/ 	.byte	0x3f
	.zero		1


	//   ....[22]....
        /*0214*/ 	.word	0x000070b0
        /*0218*/ 	.word	0x00000010
        /*021c*/ 	.word	0x00030840
        /*0220*/ 	.short	0x010a
        /*0222*/ 	.byte	0x3f
	.zero		1


	//   ....[23]....
        /*0224*/ 	.word	0x00007320
        /*0228*/ 	.word	0x00000010
        /*022c*/ 	.word	0x00030828
        /*0230*/ 	.short	0x010a
        /*0232*/ 	.byte	0x3f
	.zero		1


	//   ....[24]....
        /*0234*/ 	.word	0x00007640
        /*0238*/ 	.word	0x00000003
        /*023c*/ 	.word	0x00030840
        /*0240*/ 	.short	0x010a
        /*0242*/ 	.byte	0x3f
	.zero		1


	//   ....[25]....
        /*0244*/ 	.word	0x00007a80
        /*0248*/ 	.word	0x00000006
        /*024c*/ 	.word	0x00000000
        /*0250*/ 	.short	0x010a
        /*0252*/ 	.byte	0x3f
	.zero		1


	//   ....[26]....
        /*0254*/ 	.word	0x00007ae0
        /*0258*/ 	.word	0x00000003
        /*025c*/ 	.word	0x00000000
        /*0260*/ 	.short	0x010a
        /*0262*/ 	.byte	0x3f
	.zero		1


	//   ....[27]....
        /*0264*/ 	.word	0x00007b40
        /*0268*/ 	.word	0x00000000
        /*026c*/ 	.word	0x00000000
        /*0270*/ 	.short	0x010a
        /*0272*/ 	.byte	0x3f
	.zero		1


	//   ....[28]....
        /*0274*/ 	.word	0x00007b70
        /*0278*/ 	.word	0x00000003
        /*027c*/ 	.word	0x00000000
        /*0280*/ 	.short	0x010a
        /*0282*/ 	.byte	0x3f
	.zero		1


	//   ....[29]....
        /*0284*/ 	.word	0x00007c40
        /*0288*/ 	.word	0x000000e4
        /*028c*/ 	.word	0x00030800
        /*0290*/ 	.short	0x010a
        /*0292*/ 	.byte	0x3f
	.zero		1


	//   ....[30]....
        /*0294*/ 	.word	0x00007c90
        /*0298*/ 	.word	0x00000000
        /*029c*/ 	.word	0x00030810
        /*02a0*/ 	.short	0x010a
        /*02a2*/ 	.byte	0x3f
	.zero		1


	//   ....[31]....
        /*02a4*/ 	.word	0x00007ce0
        /*02a8*/ 	.word	0x00000000
        /*02ac*/ 	.word	0x00030830
        /*02b0*/ 	.short	0x010a
        /*02b2*/ 	.byte	0x3f
	.zero		1


	//   ....[32]....
        /*02b4*/ 	.word	0x00007d30
        /*02b8*/ 	.word	0x00000010
        /*02bc*/ 	.word	0x00030820
        /*02c0*/ 	.short	0x010a
        /*02c2*/ 	.byte	0x3f
	.zero		1


	//   ....[33]....
        /*02c4*/ 	.word	0x00007d80
        /*02c8*/ 	.word	0x00000010
        /*02cc*/ 	.word	0x00030840
        /*02d0*/ 	.short	0x010a
        /*02d2*/ 	.byte	0x3f
	.zero		1


	//   ....[34]....
        /*02d4*/ 	.word	0x00007dd0
        /*02d8*/ 	.word	0x00000010
        /*02dc*/ 	.word	0x00030828
        /*02e0*/ 	.short	0x010a
        /*02e2*/ 	.byte	0x3f
	.zero		1


	//   ....[35]....
        /*02e4*/ 	.word	0x00007e20
        /*02e8*/ 	.word	0x00000010
        /*02ec*/ 	.word	0x00030848
        /*02f0*/ 	.short	0x010a
        /*02f2*/ 	.byte	0x3f
	.zero		1


	//   ....[36]....
        /*02f4*/ 	.word	0x00007e80
        /*02f8*/ 	.word	0x00000010
        /*02fc*/ 	.word	0x00030820
        /*0300*/ 	.short	0x010a
        /*0302*/ 	.byte	0x3f
	.zero		1


	//   ....[37]....
        /*0304*/ 	.word	0x00007ed0
        /*0308*/ 	.word	0x00000010
        /*030c*/ 	.word	0x00030840
        /*0310*/ 	.short	0x010a
        /*0312*/ 	.byte	0x3f
	.zero		1


	//   ....[38]....
        /*0314*/ 	.word	0x00007f20
        /*0318*/ 	.word	0x00000010
        /*031c*/ 	.word	0x00030828
        /*0320*/ 	.short	0x010a
        /*0322*/ 	.byte	0x3f
	.zero		1


	//   ....[39]....
        /*0324*/ 	.word	0x00007f70
        /*0328*/ 	.word	0x00000003
        /*032c*/ 	.word	0x00030840
        /*0330*/ 	.short	0x010a
        /*0332*/ 	.byte	0x3f
	.zero		1


	//   ....[40]....
        /*0334*/ 	.word	0x00008040
        /*0338*/ 	.word	0x00000006
        /*033c*/ 	.word	0x00000000
        /*0340*/ 	.short	0x010a
        /*0342*/ 	.byte	0x3f
	.zero		1


	//   ....[41]....
        /*0344*/ 	.word	0x00008090
        /*0348*/ 	.word	0x00000003
        /*034c*/ 	.word	0x00000000
        /*0350*/ 	.short	0x010a
        /*0352*/ 	.byte	0x3f
	.zero		1


	//   ....[42]....
        /*0354*/ 	.word	0x000080e0
        /*0358*/ 	.word	0x00000000
        /*035c*/ 	.word	0x00000000
        /*0360*/ 	.short	0x010a
        /*0362*/ 	.byte	0x3f
	.zero		1


	//----- nvinfo : EIATTR_NUM_MBARRIERS
	.align		4
.L_1586:
        /*0364*/ 	.byte	0x03, 0x38
        /*0366*/ 	.short	0x0009


	//----- nvinfo : EIATTR_EXIT_INSTR_OFFSETS
	.align		4
        /*0368*/ 	.byte	0x04, 0x1c
        /*036a*/ 	.short	(.L_1588 - .L_1587)


	//   ....[0]....
.L_1587:
        /*036c*/ 	.word	0x00007bc0


	//----- nvinfo : EIATTR_MAX_THREADS
	.align		4
.L_1588:
        /*0370*/ 	.byte	0x04, 0x05
        /*0372*/ 	.short	(.L_1590 - .L_1589)
.L_1589:
        /*0374*/ 	.word	0x00000180
        /*0378*/ 	.word	0x00000001
        /*037c*/ 	.word	0x00000001


	//----- nvinfo : EIATTR_CRS_STACK_SIZE
	.align		4
.L_1590:
        /*0380*/ 	.byte	0x04, 0x1e
        /*0382*/ 	.short	(.L_1592 - .L_1591)
.L_1591:
        /*0384*/ 	.word	0x00000000


	//----- nvinfo : EIATTR_CBANK_PARAM_SIZE
	.align		4
.L_1592:
        /*0388*/ 	.byte	0x03, 0x19
        /*038a*/ 	.short	0x0770


	//----- nvinfo : EIATTR_PARAM_CBANK
	.align		4
        /*038c*/ 	.byte	0x04, 0x0a
        /*038e*/ 	.short	(.L_1594 - .L_1593)
	.align		4
.L_1593:
        /*0390*/ 	.word	index@(.nv.constant0._ZN7cutlass13device_kernelIN5flash11enable_sm90INS1_16FlashAttnBwdSm90INS1_25CollectiveMainloopBwdSm90ILi2ELi2ELi2EN4cute5tupleIJNS5_1CILi1EEES8_S8_EEENS6_IJNS7_ILi64EEENS7_ILi128EEESB_EEENS_10bfloat16_tEfNS_4arch4Sm90ELb1ELb0ELb0ELb0ELb0ELb1ELb0ELb0ELi2ELi1ELi2ELi1ELb0EEENS1_24CollectiveEpilogueBwdGQAISC_fSF_Li256ELb0ELb0EEENS1_25SingleTileBwdLPTSchedulerILb0ELi128ELb0EEEEEEEEEvNT_6ParamsE)
        /*0394*/ 	.short	0x0210
        /*0396*/ 	.short	0x0770


	//----- nvinfo : EIATTR_SW_WAR
	.align		4
.L_1594:
        /*0398*/ 	.byte	0x04, 0x36
        /*039a*/ 	.short	(.L_1596 - .L_1595)
.L_1595:
        /*039c*/ 	.word	0x00000008
.L_1596:


//--------------------- .nv.info._ZN7cutlass13device_kernelIN5flash11enable_sm90INS1_16FlashAttnBwdSm90INS1_25CollectiveMainloopBwdSm90ILi2ELi2ELi2EN4cute5tupleIJNS5_1CILi1EEES8_S8_EEENS6_IJNS7_ILi64EEENS7_ILi128EEESB_EEENS_10bfloat16_tEfNS_4arch4Sm90ELb1ELb0ELb0ELb0ELb1ELb1ELb0ELb0ELi2ELi1ELi2ELi1ELb0EEENS1_24CollectiveEpilogueBwdGQAISC_fSF_Li256ELb0ELb1EEENS1_25SingleTileBwdLPTSchedulerILb0ELi128ELb1EEEEEEEEEvNT_6ParamsE --------------------------
	.section	.nv.info._ZN7cutlass13device_kernelIN5flash11enable_sm90INS1_16FlashAttnBwdSm90INS1_25CollectiveMainloopBwdSm90ILi2ELi2ELi2EN4cute5tupleIJNS5_1CILi1EEES8_S8_EEENS6_IJNS7_ILi64EEENS7_ILi128EEESB_EEENS_10bfloat16_tEfNS_4arch4Sm90ELb1ELb0ELb0ELb0ELb1ELb1ELb0ELb0ELi2ELi1ELi2ELi1ELb0EEENS1_24CollectiveEpilogueBwdGQAISC_fSF_Li256ELb0ELb1EEENS1_25SingleTileBwdLPTSchedulerILb0ELi128ELb1EEEEEEEEEvNT_6ParamsE,"",@"SHT_CUDA_INFO"
	.sectionflags	@""
	.align	4


	//----- nvinfo : EIATTR_CUDA_API_VERSION
	.align		4
        /*0000*/ 	.byte	0x04, 0x37
        /*0002*/ 	.short	(.L_1598 - .L_1597)
.L_1597:
        /*0004*/ 	.word	0x00000082


	//----- nvinfo : EIATTR_KPARAM_INFO
	.align		4
.L_1598:
        /*0008*/ 	.byte	0x04, 0x17
        /*000a*/ 	.short	(.L_1600 - .L_1599)
.L_1599:
        /*000c*/ 	.word	0x00000000
        /*0010*/ 	.short	0x0000
        /*0012*/ 	.short	0x0070
        /*0014*/ 	.byte	0x00, 0xf0, 0x01, 0x1c


	//----- nvinfo : EIATTR_SPARSE_MMA_MASK
	.align		4
.L_1600:
        /*0018*/ 	.byte	0x03, 0x50
        /*001a*/ 	.short	0x0000


	//----- nvinfo : EIATTR_MAXREG_COUNT
	.align		4
        /*001c*/ 	.byte	0x03, 0x1b
        /*001e*/ 	.short	0x00a8


	//----- nvinfo : EIATTR_NUM_BARRIERS
	.align		4
        /*0020*/ 	.byte	0x02, 0x4c
        /*0022*/ 	.byte	0x10
	.zero		1


	//----- nvinfo : EIATTR_EXTERNS
	.align		4
        /*0024*/ 	.byte	0x04, 0x0f
        /*0026*/ 	.short	(.L_1602 - .L_1601)


	//   ....[0]....
	.align		4
.L_1601:
        /*0028*/ 	.word	index@(__assertfail)


	//----- nvinfo : EIATTR_ANNOTATIONS
	.align		4
.L_1602:
        /*002c*/ 	.byte	0x04, 0x55
        /*002e*/ 	.short	(.L_1604 - .L_1603)


	//   ....[0]....
.L_1603:
        /*0030*/ 	.word	0x00000001
        /*0034*/ 	.byte	0xc0, 0x74, 0x00, 0x00, 0x01, 0x00, 0x00, 0x00, 0xb0, 0x7f, 0x00, 0x00


	//----- nvinfo : EIATTR_MERCURY_ISA_VERSION
	.align		4
.L_1604:
        /*0040*/ 	.byte	0x03, 0x5f
        /*0042*/ 	.short	0x0101


	//----- nvinfo : EIATTR_INT_WARP_WIDE_INSTR_OFFSETS
	.align		4
        /*0044*/ 	.byte	0x04, 0x31
        /*0046*/ 	.short	(.L_1606 - .L_1605)


	//   ....[0]....
.L_1605:
        /*0048*/ 	.word	0x00000190


	//   ....[1]....
        /*004c*/ 	.word	0x000001c0


	//   ....[2]....
        /*0050*/ 	.word	0x00005b90


	//   ....[3]....
        /*0054*/ 	.word	0x00006200


	//   ....[4]....
        /*0058*/ 	.word	0x00006730


	//----- nvinfo : EIATTR_COOP_GROUP_MASK_REGIDS
	.align		4
.L_1606:
        /*005c*/ 	.byte	0x04, 0x29
        /*005e*/ 	.short	(.L_1608 - .L_1607)


	//   ....[0]....
.L_1607:
        /*0060*/ 	.word	0xffffffff


	//   ....[1]....
        /*0064*/ 	.word	0xffffffff


	//   ....[2]....
        /*0068*/ 	.word	0xffffffff


	//   ....[3]....
        /*006c*/ 	.word	0xffffffff


	//   ....[4]....
        /*0070*/ 	.word	0xffffffff


	//   ....[5]....
        /*0074*/ 	.word	0xffffffff


	//   ....[6]....
        /*0078*/ 	.word	0xffffffff


	//   ....[7]....
        /*007c*/ 	.word	0xffffffff


	//   ....[8]....
        /*0080*/ 	.word	0xffffffff


	//   ....[9]....
        /*0084*/ 	.word	0xffffffff


	//   ....[10]....
        /*0088*/ 	.word	0xffffffff


	//   ....[11]....
        /*008c*/ 	.word	0xffffffff


	//   ....[12]....
        /*0090*/ 	.word	0xffffffff


	//   ....[13]....
        /*0094*/ 	.word	0xffffffff


	//   ....[14]....
        /*0098*/ 	.word	0xffffffff


	//   ....[15]....
        /*009c*/ 	.word	0xffffffff


	//   ....[16]....
        /*00a0*/ 	.word	0xffffffff


	//   ....[17]....
        /*00a4*/ 	.word	0x0500000f


	//   ....[18]....
        /*00a8*/ 	.word	0x0500000f


	//   ....[19]....
        /*00ac*/ 	.word	0x0500000f


	//   ....[20]....
        /*00b0*/ 	.word	0x0500000f


	//   ....[21]....
        /*00b4*/ 	.word	0x0500000f


	//   ....[22]....
        /*00b8*/ 	.word	0x0500000f


	//----- nvinfo : EIATTR_COOP_GROUP_INSTR_OFFSETS
	.align		4
.L_1608:
        /*00bc*/ 	.byte	0x04, 0x28
        /*00be*/ 	.short	(.L_1610 - .L_1609)


	//   ....[0]....
.L_1609:
        /*00c0*/ 	.word	0x00000070


	//   ....[1]....
        /*00c4*/ 	.word	0x000001a0


	//   ....[2]....
        /*00c8*/ 	.word	0x000001f0


	//   ....[3]....
        /*00cc*/ 	.word	0x000003e0


	//   ....[4]....
        /*00d0*/ 	.word	0x00000630


	//   ....[5]....
        /*00d4*/ 	.word	0x00001340


	//   ....[6]....
        /*00d8*/ 	.word	0x000048b0


	//   ....[7]....
        /*00dc*/ 	.word	0x00004a30


	//   ....[8]....
        /*00e0*/ 	.word	0x00004d20


	//   ....[9]....
        /*00e4*/ 	.word	0x00004eb0


	//   ....[10]....
        /*00e8*/ 	.word	0x00004fc0


	//   ....[11]....
        /*00ec*/ 	.word	0x00005790


	//   ....[12]....
        /*00f0*/ 	.word	0x00005ac0


	//   ....[13]....
        /*00f4*/ 	.word	0x00005e80


	//   ....[14]....
        /*00f8*/ 	.word	0x00006130


	//   ....[15]....
        /*00fc*/ 	.word	0x000063f0


	//   ....[16]....
        /*0100*/ 	.word	0x00006660


	//   ....[17]....
        /*0104*/ 	.word	0x00008b70


	//   ....[18]....
        /*0108*/ 	.word	0x00008cc0


	//   ....[19]....
        /*010c*/ 	.word	0x00008d30


	//   ....[20]....
        /*0110*/ 	.word	0x00008da0


	//   ....[21]....
        /*0114*/ 	.word	0x00008e10


	//   ....[22]....
        /*0118*/ 	.word	0x00008e80


	//----- nvinfo : EIATTR_REG_RECONFIG
	.align		4
.L_1610:
        /*011c*/ 	.byte	0x01, 0x54
	.zero		2


	//----- nvinfo : EIATTR_SYSCALL_OFFSETS
	.align		4
        /*0120*/ 	.byte	0x04, 0x46
        /*0122*/ 	.short	(.L_1612 - .L_1611)


	//   ....[0]....
.L_1611:
        /*0124*/ 	.word	0x00000f80


	//   ....[1]....
        /*0128*/ 	.word	0x00001070


	//   ....[2]....
        /*012c*/ 	.word	0x000011d0


	//   ....[3]....
        /*0130*/ 	.word	0x000012c0


	//----- nvinfo : EIATTR_MBARRIER_INSTR_OFFSETS
	.align		4
.L_1612:
        /*0134*/ 	.byte	0x04, 0x39
        /*0136*/ 	.short	(.L_1614 - .L_1613)


	//   ....[0]....
.L_1613:
        /*0138*/ 	.word	0x00000290
        /*013c*/ 	.word	0x000000ff
        /*0140*/ 	.word	0x00030800
        /*0144*/ 	.short	0x0100
        /*0146*/ 	.byte	0x06
	.zero		1


	//   ....[1]....
        /*0148*/ 	.word	0x00000390
        /*014c*/ 	.word	0x000000ff
        /*0150*/ 	.word	0x00030810
        /*0154*/ 	.short	0x0100
        /*0156*/ 	.byte	0x08
	.zero		1


	//   ....[2]....
        /*0158*/ 	.word	0x000003a0
        /*015c*/ 	.word	0x000000ff
        /*0160*/ 	.word	0x00030820
        /*0164*/ 	.short	0x0100
        /*0166*/ 	.byte	0x08
	.zero		1


	//   ....[3]....
        /*0168*/ 	.word	0x000003b0
        /*016c*/ 	.word	0x000000ff
        /*0170*/ 	.word	0x00030818
        /*0174*/ 	.short	0x0100
        /*0176*/ 	.byte	0x08
	.zero		1


	//   ....[4]....
        /*0178*/ 	.word	0x000003c0
        /*017c*/ 	.word	0x000000ff
        /*0180*/ 	.word	0x00030828
        /*0184*/ 	.short	0x0100
        /*0186*/ 	.byte	0x08
	.zero		1


	//   ....[5]....
        /*0188*/ 	.word	0x000004f0
        /*018c*/ 	.word	0x000000ff
        /*0190*/ 	.word	0x00030830
        /*0194*/ 	.short	0x0100
        /*0196*/ 	.byte	0x08
	.zero		1


	//   ....[6]....
        /*0198*/ 	.word	0x00000500
        /*019c*/ 	.word	0x000000ff
        /*01a0*/ 	.word	0x00030840
        /*01a4*/ 	.short	0x0100
        /*01a6*/ 	.byte	0x08
	.zero		1


	//   ....[7]....
        /*01a8*/ 	.word	0x00000510
        /*01ac*/ 	.word	0x000000ff
        /*01b0*/ 	.word	0x00030838
        /*01b4*/ 	.short	0x0100
        /*01b6*/ 	.byte	0x08
	.zero		1


	//   ....[8]....
        /*01b8*/ 	.word	0x00000520
        /*01bc*/ 	.word	0x000000ff
        /*01c0*/ 	.word	0x00030848
        /*01c4*/ 	.short	0x0100
        /*01c6*/ 	.byte	0x08
	.zero		1


	//   ....[9]....
        /*01c8*/ 	.word	0x00001380
        /*01cc*/ 	.word	0x000000e4
        /*01d0*/ 	.word	0x00030800
        /*01d4*/ 	.short	0x010a
        /*01d6*/ 	.byte	0x3f
	.zero		1


	//   ....[10]....
        /*01d8*/ 	.word	0x00001420
        /*01dc*/ 	.word	0x000000e4
        /*01e0*/ 	.word	0x00030800
        /*01e4*/ 	.short	0x010a
        /*01e6*/ 	.byte	0x3f
	.zero		1


	//   ....[11]....
        /*01e8*/ 	.word	0x00001b00
        /*01ec*/ 	.word	0x00000000
        /*01f0*/ 	.word	0x00030810
        /*01f4*/ 	.short	0x010a
        /*01f6*/ 	.byte	0x3f
	.zero		1


	//   ....[12]....
        /*01f8*/ 	.word	0x00001b40
        /*01fc*/ 	.word	0x00000000
        /*0200*/ 	.word	0x00030810
        /*0204*/ 	.short	0x010a
        /*0206*/ 	.byte	0x3f
	.zero		1


	//   ....[13]....
        /*0208*/ 	.word	0x00002070
        /*020c*/ 	.word	0x00000000
        /*0210*/ 	.word	0x00030830
        /*0214*/ 	.short	0x010a
        /*0216*/ 	.byte	0x3f
	.zero		1


	//   ....[14]....
        /*0218*/ 	.word	0x000020f0
        /*021c*/ 	.word	0x00000000
        /*0220*/ 	.word	0x00030830
        /*0224*/ 	.short	0x010a
        /*0226*/ 	.byte	0x3f
	.zero		1


	//   ....[15]....
        /*0228*/ 	.word	0x00003ad0
        /*022c*/ 	.word	0x00000006
        /*0230*/ 	.word	0x00000000
        /*0234*/ 	.short	0x0101
        /*0236*/ 	.byte	0x3f
	.zero		1


	//   ....[16]....
        /*0238*/ 	.word	0x00003e00
        /*023c*/ 	.word	0x00000000
        /*0240*/ 	.word	0x00000000
        /*0244*/ 	.short	0x0101
        /*0246*/ 	.byte	0x3f
	.zero		1


	//   ....[17]....
        /*0248*/ 	.word	0x00006e20
        /*024c*/ 	.word	0x00000010
        /*0250*/ 	.word	0x00030820
        /*0254*/ 	.short	0x010a
        /*0256*/ 	.byte	0x3f
	.zero		1


	//   ....[18]....
        /*0258*/ 	.word	0x00007550
        /*025c*/ 	.word	0x00000010
        /*0260*/ 	.word	0x00030840
        /*0264*/ 	.short	0x010a
        /*0266*/ 	.byte	0x3f
	.zero		1


	//   ....[19]....
        /*0268*/ 	.word	0x000077f0
        /*026c*/ 	.word	0x00000010
        /*0270*/ 	.word	0x00030828
        /*0274*/ 	.short	0x010a
        /*0276*/ 	.byte	0x3f
	.zero		1


	//   ....[20]....
        /*0278*/ 	.word	0x00007a90
        /*027c*/ 	.word	0x00000010
        /*0280*/ 	.word	0x00030848
        /*0284*/ 	.short	0x010a
        /*0286*/ 	.byte	0x3f
	.zero		1


	//   ....[21]....
        /*0288*/ 	.word	0x00007ce0
        /*028c*/ 	.word	0x00000010
        /*0290*/ 	.word	0x00030820
        /*0294*/ 	.short	0x010a
        /*0296*/ 	.byte	0x3f
	.zero		1


	//   ....[22]....
        /*0298*/ 	.word	0x00008010
        /*029c*/ 	.word	0x00000010
        /*02a0*/ 	.word	0x00030840
        /*02a4*/ 	.short	0x010a
        /*02a6*/ 	.byte	0x3f
	.zero		1


	//   ....[23]....
        /*02a8*/ 	.word	0x00008280
        /*02ac*/ 	.word	0x00000010
        /*02b0*/ 	.word	0x00030828
        /*02b4*/ 	.short	0x010a
        /*02b6*/ 	.byte	0x3f
	.zero		1


	//   ....[24]....
        /*02b8*/ 	.word	0x000085a0
        /*02bc*/ 	.word	0x00000003
        /*02c0*/ 	.word	0x00030840
        /*02c4*/ 	.short	0x010a
        /*02c6*/ 	.byte	0x3f
	.zero		1


	//   ....[25]....
        /*02c8*/ 	.word	0x000089e0
        /*02cc*/ 	.word	0x00000006
        /*02d0*/ 	.word	0x00000000
        /*02d4*/ 	.short	0x010a
        /*02d6*/ 	.byte	0x3f
	.zero		1


	//   ....[26]....
        /*02d8*/ 	.word	0x00008a40
        /*02dc*/ 	.word	0x00000003
        /*02e0*/ 	.word	0x00000000
        /*02e4*/ 	.short	0x010a
        /*02e6*/ 	.byte	0x3f
	.zero		1


	//   ....[27]....
        /*02e8*/ 	.word	0x00008aa0
        /*02ec*/ 	.word	0x00000000
        /*02f0*/ 	.word	0x00000000
        /*02f4*/ 	.short	0x010a
        /*02f6*/ 	.byte	0x3f
	.zero		1


	//   ....[28]....
        /*02f8*/ 	.word	0x00008ad0
        /*02fc*/ 	.word	0x00000003
        /*0300*/ 	.word	0x00000000
        /*0304*/ 	.short	0x010a
        /*0306*/ 	.byte	0x3f
	.zero		1


	//   ....[29]....
        /*0308*/ 	.word	0x00008ba0
        /*030c*/ 	.word	0x000000e4
        /*0310*/ 	.word	0x00030800
        /*0314*/ 	.short	0x010a
        /*0316*/ 	.byte	0x3f
	.zero		1


	//   ....[30]....
        /*0318*/ 	.word	0x00008bf0
        /*031c*/ 	.word	0x00000000
        /*0320*/ 	.word	0x00030810
        /*0324*/ 	.short	0x010a
        /*0326*/ 	.byte	0x3f
	.zero		1


	//   ....[31]....
        /*0328*/ 	.word	0x00008c40
        /*032c*/ 	.word	0x00000000
        /*0330*/ 	.word	0x00030830
        /*0334*/ 	.short	0x010a
        /*0336*/ 	.byte	0x3f
	.zero		1


	//   ....[32]....
        /*0338*/ 	.word	0x00008ec0
        /*033c*/ 	.word	0x00000010
        /*0340*/ 	.word	0x00030820
        /*0344*/ 	.short	0x010a
        /*0346*/ 	.byte	0x3f
	.zero		1


	//   ....[33]....
        /*0348*/ 	.word	0x00008f10
        /*034c*/ 	.word	0x00000010
        /*0350*/ 	.word	0x00030840
        /*0354*/ 	.short	0x010a
        /*0356*/ 	.byte	0x3f
	.zero		1


	//   ....[34]....
        /*0358*/ 	.word	0x00008f60
        /*035c*/ 	.word	0x00000010
        /*0360*/ 	.word	0x00030828
        /*0364*/ 	.short	0x010a
        /*0366*/ 	.byte	0x3f
	.zero		1


	//   ....[35]....
        /*0368*/ 	.word	0x00008fb0
        /*036c*/ 	.word	0x00000010
        /*0370*/ 	.word	0x00030848
        /*0374*/ 	.short	0x010a
        /*0376*/ 	.byte	0x3f
	.zero		1


	//   ....[36]....
        /*0378*/ 	.word	0x00009010
        /*037c*/ 	.word	0x00000010
        /*0380*/ 	.word	0x00030820
        /*0384*/ 	.short	0x010a
        /*0386*/ 	.byte	0x3f
	.zero		1


	//   ....[37]....
        /*0388*/ 	.word	0x00009060
        /*038c*/ 	.word	0x00000010
        /*0390*/ 	.word	0x00030840
        /*0394*/ 	.short	0x010a
        /*0396*/ 	.byte	0x3f
	.zero		1


	//   ....[38]....
        /*0398*/ 	.word	0x000090b0
        /*039c*/ 	.word	0x00000010
        /*03a0*/ 	.word	0x00030828
        /*03a4*/ 	.short	0x010a
        /*03a6*/ 	.byte	0x3f
	.zero		1


	//   ....[39]....
        /*03a8*/ 	.word	0x00009100
        /*03ac*/ 	.word	0x00000003
        /*03b0*/ 	.word	0x00030840
        /*03b4*/ 	.short	0x010a
        /*03b6*/ 	.byte	0x3f
	.zero		1


	//   ....[40]....
        /*03b8*/ 	.word	0x000091d0
        /*03bc*/ 	.word	0x00000006
        /*03c0*/ 	.word	0x00000000
        /*03c4*/ 	.short	0x010a
        /*03c6*/ 	.byte	0x3f
	.zero		1


	//   ....[41]....
        /*03c8*/ 	.word	0x00009220
        /*03cc*/ 	.word	0x00000003
        /*03d0*/ 	.word	0x00000000
        /*03d4*/ 	.short	0x010a
        /*03d6*/ 	.byte	0x3f
	.zero		1


	//   ....[42]....
        /*03d8*/ 	.word	0x00009270
        /*03dc*/ 	.word	0x00000000
        /*03e0*/ 	.word	0x00000000
        /*03e4*/ 	.short	0x010a
        /*03e6*/ 	.byte	0x3f
	.zero		1


	//----- nvinfo : EIATTR_NUM_MBARRIERS
	.align		4
.L_1614:
        /*03e8*/ 	.byte	0x03, 0x38
        /*03ea*/ 	.short	0x0009


	//----- nvinfo : EIATTR_EXIT_INSTR_OFFSETS
	.align		4
        /*03ec*/ 	.byte	0x04, 0x1c
        /*03ee*/ 	.short	(.L_1616 - .L_1615)


	//   ....[0]....
.L_1615:
        /*03f0*/ 	.word	0x00008b20


	//----- nvinfo : EIATTR_MAX_THREADS
	.align		4
.L_1616:
        /*03f4*/ 	.byte	0x04, 0x05
        /*03f6*/ 	.short	(.L_1618 - .L_1617)
.L_1617:
        /*03f8*/ 	.word	0x00000180
        /*03fc*/ 	.word	0x00000001
        /*0400*/ 	.word	0x00000001


	//----- nvinfo : EIATTR_CRS_STACK_SIZE
	.align		4
.L_1618:
        /*0404*/ 	.byte	0x04, 0x1e
        /*0406*/ 	.short	(.L_1620 - .L_1619)
.L_1619:
        /*0408*/ 	.word	0x00000000


	//----- nvinfo : EIATTR_CBANK_PARAM_SIZE
	.align		4
.L_1620:
        /*040c*/ 	.byte	0x03, 0x19
        /*040e*/ 	.short	0x0770


	//----- nvinfo : EIATTR_PARAM_CBANK
	.align		4
        /*0410*/ 	.byte	0x04, 0x0a
        /*0412*/ 	.short	(.L_1622 - .L_1621)
	.align		4
.L_1621:
        /*0414*/ 	.word	index@(.nv.constant0._ZN7cutlass13device_kernelIN5flash11enable_sm90INS1_16FlashAttnBwdSm90INS1_25CollectiveMainloopBwdSm90ILi2ELi2ELi2EN4cute5tupleIJNS5_1CILi1EEES8_S8_EEENS6_IJNS7_ILi64EEENS7_ILi128EEESB_EEENS_10bfloat16_tEfNS_4arch4Sm90ELb1ELb0ELb0ELb0ELb1ELb1ELb0ELb0ELi2ELi1ELi2ELi1ELb0EEENS1_24CollectiveEpilogueBwdGQAISC_fSF_Li256ELb0ELb1EEENS1_25SingleTileBwdLPTSchedulerILb0ELi128ELb1EEEEEEEEEvNT_6ParamsE)
        /*0418*/ 	.short	0x0210
        /*041a*/ 	.short	0x0770


	//----- nvinfo : EIATTR_SW_WAR
	.align		4
.L_1622:
        /*041c*/ 	.byte	0x04, 0x36
        /*041e*/ 	.short	(.L_1624 - .L_1623)
.L_1623:
        /*0420*/ 	.word	0x00000008
.L_1624:


//--------------------- .nv.info._ZN7cutlass13device_kernelIN5flash22FlashAttnBwdPreprocessIN4cute5tupleIJNS3_1CILi64EEENS5_ILi128EEEEEENS_10bfloat16_tEfNS_4arch4Sm90ELb1ELb0EEEEEvNT_6ParamsE --------------------------
	.section	.nv.info._ZN7cutlass13device_kernelIN5flash22FlashAttnBwdPreprocessIN4cute5tupleIJNS3_1CILi64EEENS5_ILi128EEEEEENS_10bfloat16_tEfNS_4arch4Sm90ELb1ELb0EEEEEvNT_6ParamsE,"",@"SHT_CUDA_INFO"
	.sectionflags	@""
	.align	4


	//----- nvinfo : EIATTR_CUDA_API_VERSION
	.align		4
        /*0000*/ 	.byte	0x04, 0x37
        /*0002*/ 	.short	(.L_1626 - .L_1625)
.L_1625:
        /*0004*/ 	.word	0x00000082


	//----- nvinfo : EIATTR_KPARAM_INFO
	.align		4
.L_1626:
        /*0008*/ 	.byte	0x04, 0x17
        /*000a*/ 	.short	(.L_1628 - .L_1627)
.L_1627:
        /*000c*/ 	.word	0x00000000
        /*0010*/ 	.short	0x0000
        /*0012*/ 	.short	0x0000
        /*0014*/ 	.byte	0x00, 0xf0, 0xc1, 0x03


	//----- nvinfo : EIATTR_SPARSE_MMA_MASK
	.align		4
.L_1628:
        /*0018*/ 	.byte	0x03, 0x50
        /*001a*/ 	.short	0x0000


	//----- nvinfo : EIATTR_MAXREG_COUNT
	.align		4
        /*001c*/ 	.byte	0x03, 0x1b
        /*001e*/ 	.short	0x0080


	//----- nvinfo : EIATTR_MERCURY_ISA_VERSION
	.align		4
        /*0020*/ 	.byte	0x03, 0x5f
        /*0022*/ 	.short	0x0101


	//----- nvinfo : EIATTR_COOP_GROUP_MASK_REGIDS
	.align		4
        /*0024*/ 	.byte	0x04, 0x29
        /*0026*/ 	.short	(.L_1630 - .L_1629)


	//   ....[0]....
.L_1629:
        /*0028*/ 	.word	0xffffffff


	//   ....[1]....
        /*002c*/ 	.word	0xffffffff


	//   ....[2]....
        /*0030*/ 	.word	0xffffffff


	//   ....[3]....
        /*0034*/ 	.word	0xffffffff


	//   ....[4]....
        /*0038*/ 	.word	0xffffffff


	//   ....[5]....
        /*003c*/ 	.word	0xffffffff


	//   ....[6]....
        /*0040*/ 	.word	0xffffffff


	//   ....[7]....
        /*0044*/ 	.word	0xffffffff


	//   ....[8]....
        /*0048*/ 	.word	0xffffffff


	//   ....[9]....
        /*004c*/ 	.word	0xffffffff


	//   ....[10]....
        /*0050*/ 	.word	0xffffffff


	//   ....[11]....
        /*0054*/ 	.word	0xffffffff


	//   ....[12]....
        /*0058*/ 	.word	0xffffffff


	//   ....[13]....
        /*005c*/ 	.word	0xffffffff


	//   ....[14]....
        /*0060*/ 	.word	0xffffffff


	//   ....[15]....
        /*0064*/ 	.word	0xffffffff


	//----- nvinfo : EIATTR_COOP_GROUP_INSTR_OFFSETS
	.align		4
.L_1630:
        /*0068*/ 	.byte	0x04, 0x28
        /*006a*/ 	.short	(.L_1632 - .L_1631)


	//   ....[0]....
.L_1631:
        /*006c*/ 	.word	0x00001120


	//   ....[1]....
        /*0070*/ 	.word	0x00001130


	//   ....[2]....
        /*0074*/ 	.word	0x00001140


	//   ....[3]....
        /*0078*/ 	.word	0x00001150


	//   ....[4]....
        /*007c*/ 	.word	0x000011a0


	//   ....[5]....
        /*0080*/ 	.word	0x000011b0


	//   ....[6]....
        /*0084*/ 	.word	0x000011c0


	//   ....[7]....
        /*0088*/ 	.word	0x000011d0


	//   ....[8]....
        /*008c*/ 	.word	0x00001220


	//   ....[9]....
        /*0090*/ 	.word	0x00001230


	//   ....[10]....
        /*0094*/ 	.word	0x00001240


	//   ....[11]....
        /*0098*/ 	.word	0x00001250


	//   ....[12]....
        /*009c*/ 	.word	0x000012a0


	//   ....[13]....
        /*00a0*/ 	.word	0x000012c0


	//   ....[14]....
        /*00a4*/ 	.word	0x000012d0


	//   ....[15]....
        /*00a8*/ 	.word	0x000012f0


	//----- nvinfo : EIATTR_EXIT_INSTR_OFFSETS
	.align		4
.L_1632:
        /*00ac*/ 	.byte	0x04, 0x1c
        /*00ae*/ 	.short	(.L_1634 - .L_1633)


	//   ....[0]....
.L_1633:
        /*00b0*/ 	.word	0x000018b0


	//   ....[1]....
        /*00b4*/ 	.word	0x00001930


	//----- nvinfo : EIATTR_MAX_THREADS
	.align		4
.L_1634:
        /*00b8*/ 	.byte	0x04, 0x05
        /*00ba*/ 	.short	(.L_1636 - .L_1635)
.L_1635:
        /*00bc*/ 	.word	0x00000100
        /*00c0*/ 	.word	0x00000001
        /*00c4*/ 	.word	0x00000001


	//----- nvinfo : EIATTR_CRS_STACK_SIZE
	.align		4
.L_1636:
        /*00c8*/ 	.byte	0x04, 0x1e
        /*00ca*/ 	.short	(.L_1638 - .L_1637)
.L_1637:
        /*00cc*/ 	.word	0x00000000


	//----- nvinfo : EIATTR_CBANK_PARAM_SIZE
	.align		4
.L_1638:
        /*00d0*/ 	.byte	0x03, 0x19
        /*00d2*/ 	.short	0x00f0


	//----- nvinfo : EIATTR_PARAM_CBANK
	.align		4
        /*00d4*/ 	.byte	0x04, 0x0a
        /*00d6*/ 	.short	(.L_1640 - .L_1639)
	.align		4
.L_1639:
        /*00d8*/ 	.word	index@(.nv.constant0._ZN7cutlass13device_kernelIN5flash22FlashAttnBwdPreprocessIN4cute5tupleIJNS3_1CILi64EEENS5_ILi128EEEEEENS_10bfloat16_tEfNS_4arch4Sm90ELb1ELb0EEEEEvNT_6ParamsE)
        /*00dc*/ 	.short	0x0210
        /*00de*/ 	.short	0x00f0


	//----- nvinfo : EIATTR_SW_WAR
	.align		4
.L_1640:
        /*00e0*/ 	.byte	0x04, 0x36
        /*00e2*/ 	.short	(.L_1642 - .L_1641)
.L_1641:
        /*00e4*/ 	.word	0x00000008
.L_1642:


//--------------------- .nv.info._ZN7cutlass13device_kernelIN5flash11enable_sm90INS1_16FlashAttnBwdSm90INS1_25CollectiveMainloopBwdSm90ILi2ELi2ELi2EN4cute5tupleIJNS5_1CILi1EEES8_S8_EEENS6_IJNS7_ILi64EEENS7_ILi128EEESB_EEENS_10bfloat16_tEfNS_4arch4Sm90ELb1ELb0ELb0ELb1ELb0ELb1ELb0ELb0ELi2ELi1ELi2ELi1ELb0EEENS1_21CollectiveEpilogueBwdISC_SD_SF_Li256ELb1ELb0ELi1EEENS1_25SingleTileBwdLPTSchedulerILb1ELi128ELb0EEEEEEEEEvNT_6ParamsE --------------------------
	.section	.nv.info._ZN7cutlass13device_kernelIN5flash11enable_sm90INS1_16FlashAttnBwdSm90INS1_25CollectiveMainloopBwdSm90ILi2ELi2ELi2EN4cute5tupleIJNS5_1CILi1EEES8_S8_EEENS6_IJNS7_ILi64EEENS7_ILi128EEESB_EEENS_10bfloat16_tEfNS_4arch4Sm90ELb1ELb0ELb0ELb1ELb0ELb1ELb0ELb0ELi2ELi1ELi2ELi1ELb0EEENS1_21CollectiveEpilogueBwdISC_SD_SF_Li256ELb1ELb0ELi1EEENS1_25SingleTileBwdLPTSchedulerILb1ELi128ELb0EEEEEEEEEvNT_6ParamsE,"",@"SHT_CUDA_INFO"
	.sectionflags	@""
	.align	4


	//----- nvinfo : EIATTR_CUDA_API_VERSION
	.align		4
        /*0000*/ 	.byte	0x04, 0x37
        /*0002*/ 	.short	(.L_1644 - .L_1643)
.L_1643:
        /*0004*/ 	.word	0x00000082


	//----- nvinfo : EIATTR_KPARAM_INFO
	.align		4
.L_1644:
        /*0008*/ 	.byte	0x04, 0x17
        /*000a*/ 	.short	(.L_1646 - .L_1645)
.L_1645:
        /*000c*/ 	.word	0x00000000
        /*0010*/ 	.short	0x0000
        /*0012*/ 	.short	0x0070
        /*0014*/ 	.byte	0x00, 0xf0, 0x01, 0x1a


	//----- nvinfo : EIATTR_SPARSE_MMA_MASK
	.align		4
.L_1646:
        /*0018*/ 	.byte	0x03, 0x50
        /*001a*/ 	.short	0x0000


	//----- nvinfo : EIATTR_MAXREG_COUNT
	.align		4
        /*001c*/ 	.byte	0x03, 0x1b
        /*001e*/ 	.short	0x00a8


	//----- nvinfo : EIATTR_NUM_BARRIERS
	.align		4
        /*0020*/ 	.byte	0x02, 0x4c
        /*0022*/ 	.byte	0x10
	.zero		1


	//----- nvinfo : EIATTR_EXTERNS
	.align		4
        /*0024*/ 	.byte	0x04, 0x0f
        /*0026*/ 	.short	(.L_1648 - .L_1647)


	//   ....[0]....
	.align		4
.L_1647:
        /*0028*/ 	.word	index@(__assertfail)


	//----- nvinfo : EIATTR_ANNOTATIONS
	.align		4
.L_1648:
        /*002c*/ 	.byte	0x04, 0x55
        /*002e*/ 	.short	(.L_1650 - .L_1649)


	//   ....[0]....
.L_1649:
        /*0030*/ 	.word	0x00000001
        /*0034*/ 	.byte	0xb0, 0xa2, 0x00, 0x00, 0x01, 0x00, 0x00, 0x00, 0xb0, 0xa5, 0x00, 0x00, 0x01, 0x00, 0x00, 0x00
        /*0044*/ 	.byte	0x10, 0xb1, 0x00, 0x00, 0x01, 0x00, 0x00, 0x00, 0x30, 0xb1, 0x00, 0x00, 0x01, 0x00, 0x00, 0x00
        /*0054*/ 	.byte	0xa0, 0xb4, 0x00, 0x00


	//----- nvinfo : EIATTR_MERCURY_ISA_VERSION
	.align		4
.L_1650:
        /*0058*/ 	.byte	0x03, 0x5f
        /*005a*/ 	.short	0x0101


	//----- nvinfo : EIATTR_INT_WARP_WIDE_INSTR_OFFSETS
	.align		4
        /*005c*/ 	.byte	0x04, 0x31
        /*005e*/ 	.short	(.L_1652 - .L_1651)


	//   ....[0]....
.L_1651:
        /*0060*/ 	.word	0x00000190


	//   ....[1]....
        /*0064*/ 	.word	0x000001c0


	//----- nvinfo : EIATTR_COOP_GROUP_MASK_REGIDS
	.align		4
.L_1652:
        /*0068*/ 	.byte	0x04, 0x29
        /*006a*/ 	.short	(.L_1654 - .L_1653)


	//   ....[0]....
.L_1653:
        /*006c*/ 	.word	0xffffffff


	//   ....[1]....
        /*0070*/ 	.word	0xffffffff


	//   ....[2]....
        /*0074*/ 	.word	0xffffffff


	//   ....[3]....
        /*0078*/ 	.word	0xffffffff


	//   ....[4]....
        /*007c*/ 	.word	0xffffffff


	//   ....[5]....
        /*0080*/ 	.word	0xffffffff


	//   ....[6]....
        /*0084*/ 	.word	0xffffffff


	//   ....[7]....
        /*0088*/ 	.word	0x0500000f


	//----- nvinfo : EIATTR_COOP_GROUP_INSTR_OFFSETS
	.align		4
.L_1654:
        /*008c*/ 	.byte	0x04, 0x28
        /*008e*/ 	.short	(.L_1656 - .L_1655)


	//   ....[0]....
.L_1655:
        /*0090*/ 	.word	0x00000070


	//   ....[1]....
        /*0094*/ 	.word	0x000001a0


	//   ....[2]....
        /*0098*/ 	.word	0x000001f0


	//   ....[3]....
        /*009c*/ 	.word	0x000003e0


	//   ....[4]....
        /*00a0*/ 	.word	0x00000630


	//   ....[5]....
        /*00a4*/ 	.word	0x00001840


	//   ....[6]....
        /*00a8*/ 	.word	0x00007de0


	//   ....[7]....
        /*00ac*/ 	.word	0x0000bcf0


	//----- nvinfo : EIATTR_REG_RECONFIG
	.align		4
.L_1656:
        /*00b0*/ 	.byte	0x01, 0x54
	.zero		2


	//----- nvinfo : EIATTR_SYSCALL_OFFSETS
	.align		4
        /*00b4*/ 	.byte	0x04, 0x46
        /*00b6*/ 	.short	(.L_1658 - .L_1657)


	//   ....[0]....
.L_1657:
        /*00b8*/ 	.word	0x00001480


	//   ....[1]....
        /*00bc*/ 	.word	0x00001570


	//   ....[2]....
        /*00c0*/ 	.word	0x000016d0


	//   ....[3]....
        /*00c4*/ 	.word	0x000017c0


	//----- nvinfo : EIATTR_MBARRIER_INSTR_OFFSETS
	.align		4
.L_1658:
        /*00c8*/ 	.byte	0x04, 0x39
        /*00ca*/ 	.short	(.L_1660 - .L_1659)


	//   ....[0]....
.L_1659:
        /*00cc*/ 	.word	0x00000290
        /*00d0*/ 	.word	0x000000ff
        /*00d4*/ 	.word	0x00030800
        /*00d8*/ 	.short	0x0100
        /*00da*/ 	.byte	0x06
	.zero		1


	//   ....[1]....
        /*00dc*/ 	.word	0x00000390
        /*00e0*/ 	.word	0x000000ff
        /*00e4*/ 	.word	0x00030810
        /*00e8*/ 	.short	0x0100
        /*00ea*/ 	.byte	0x08
	.zero		1


	//   ....[2]....
        /*00ec*/ 	.word	0x000003a0
        /*00f0*/ 	.word	0x000000ff
        /*00f4*/ 	.word	0x00030820
        /*00f8*/ 	.short	0x0100
        /*00fa*/ 	.byte	0x08
	.zero		1


	//   ....[3]....
        /*00fc*/ 	.word	0x000003b0
        /*0100*/ 	.word	0x000000ff
        /*0104*/ 	.word	0x00030818
        /*0108*/ 	.short	0x0100
        /*010a*/ 	.byte	0x08
	.zero		1


	//   ....[4]....
        /*010c*/ 	.word	0x000003c0
        /*0110*/ 	.word	0x000000ff
        /*0114*/ 	.word	0x00030828
        /*0118*/ 	.short	0x0100
        /*011a*/ 	.byte	0x08
	.zero		1


	//   ....[5]....
        /*011c*/ 	.word	0x000004f0
        /*0120*/ 	.word	0x000000ff
        /*0124*/ 	.word	0x00030830
        /*0128*/ 	.short	0x0100
        /*012a*/ 	.byte	0x08
	.zero		1


	//   ....[6]....
        /*012c*/ 	.word	0x00000500
        /*0130*/ 	.word	0x000000ff
        /*0134*/ 	.word	0x00030840
        /*0138*/ 	.short	0x0100
        /*013a*/ 	.byte	0x08
	.zero		1


	//   ....[7]....
        /*013c*/ 	.word	0x00000510
        /*0140*/ 	.word	0x000000ff
        /*0144*/ 	.word	0x00030838
        /*0148*/ 	.short	0x0100
        /*014a*/ 	.byte	0x08
	.zero		1


	//   ....[8]....
        /*014c*/ 	.word	0x00000520
        /*0150*/ 	.word	0x000000ff
        /*0154*/ 	.word	0x00030848
        /*0158*/ 	.short	0x0100
        /*015a*/ 	.byte	0x08
	.zero		1


	//   ....[9]....
        /*015c*/ 	.word	0x00001880
        /*0160*/ 	.word	0x000000e4
        /*0164*/ 	.word	0x00030800
        /*0168*/ 	.short	0x010a
        /*016a*/ 	.byte	0x3f
	.zero		1


	//   ....[10]....
        /*016c*/ 	.word	0x00001920
        /*0170*/ 	.word	0x000000e4
        /*0174*/ 	.word	0x00030800
        /*0178*/ 	.short	0x010a
        /*017a*/ 	.byte	0x3f
	.zero		1


	//   ....[11]....
        /*017c*/ 	.word	0x00001ff0
        /*0180*/ 	.word	0x00000000
        /*0184*/ 	.word	0x00030810
        /*0188*/ 	.short	0x010a
        /*018a*/ 	.byte	0x3f
	.zero		1


	//   ....[12]....
        /*018c*/ 	.word	0x00002030
        /*0190*/ 	.word	0x00000000
        /*0194*/ 	.word	0x00030810
        /*0198*/ 	.short	0x010a
        /*019a*/ 	.byte	0x3f
	.zero		1


	//   ....[13]....
        /*019c*/ 	.word	0x00002560
        /*01a0*/ 	.word	0x00000000
        /*01a4*/ 	.word	0x00030830
        /*01a8*/ 	.short	0x010a
        /*01aa*/ 	.byte	0x3f
	.zero		1


	//   ....[14]....
        /*01ac*/ 	.word	0x000025e0
        /*01b0*/ 	.word	0x00000000
        /*01b4*/ 	.word	0x00030830
        /*01b8*/ 	.short	0x010a
        /*01ba*/ 	.byte	0x3f
	.zero		1


	//   ....[15]....
        /*01bc*/ 	.word	0x00003fb0
        /*01c0*/ 	.word	0x00000006
        /*01c4*/ 	.word	0x00000000
        /*01c8*/ 	.short	0x0101
        /*01ca*/ 	.byte	0x3f
	.zero		1


	//   ....[16]....
        /*01cc*/ 	.word	0x000042e0
        /*01d0*/ 	.word	0x00000000
        /*01d4*/ 	.word	0x00000000
        /*01d8*/ 	.short	0x0101
        /*01da*/ 	.byte	0x3f
	.zero		1


	//   ....[17]....
        /*01dc*/ 	.word	0x00009f30
        /*01e0*/ 	.word	0x0000000f
        /*01e4*/ 	.word	0x00030820
        /*01e8*/ 	.short	0x010a
        /*01ea*/ 	.byte	0x3f
	.zero		1


	//   ....[18]....
        /*01ec*/ 	.word	0x0000a610
        /*01f0*/ 	.word	0x0000000f
        /*01f4*/ 	.word	0x00030840
        /*01f8*/ 	.short	0x010a
        /*01fa*/ 	.byte	0x3f
	.zero		1


	//   ....[19]....
        /*01fc*/ 	.word	0x0000a8e0
        /*0200*/ 	.word	0x0000000f
        /*0204*/ 	.word	0x00030828
        /*0208*/ 	.short	0x010a
        /*020a*/ 	.byte	0x3f
	.zero		1


	//   ....[20]....
        /*020c*/ 	.word	0x0000abb0
        /*0210*/ 	.word	0x0000000f
        /*0214*/ 	.word	0x00030848
        /*0218*/ 	.short	0x010a
        /*021a*/ 	.byte	0x3f
	.zero		1


	//   ....[21]....
        /*021c*/ 	.word	0x0000ae20
        /*0220*/ 	.word	0x0000000f
        /*0224*/ 	.word	0x00030820
        /*0228*/ 	.short	0x010a
        /*022a*/ 	.byte	0x3f
	.zero		1


	//   ....[22]....
        /*022c*/ 	.word	0x0000b160
        /*0230*/ 	.word	0x0000000f
        /*0234*/ 	.word	0x00030840
        /*0238*/ 	.short	0x010a
        /*023a*/ 	.byte	0x3f
	.zero		1


	//   ....[23]....
        /*023c*/ 	.word	0x0000b400
        /*0240*/ 	.word	0x0000000f
        /*0244*/ 	.word	0x00030828
        /*0248*/ 	.short	0x010a
        /*024a*/ 	.byte	0x3f
	.zero		1


	//   ....[24]....
        /*024c*/ 	.word	0x0000b710
        /*0250*/ 	.word	0x00000003
        /*0254*/ 	.word	0x00030840
        /*0258*/ 	.short	0x010a
        /*025a*/ 	.byte	0x3f
	.zero		1


	//   ....[25]....
        /*025c*/ 	.word	0x0000bb70
        /*0260*/ 	.word	0x00000007
        /*0264*/ 	.word	0x00000000
        /*0268*/ 	.short	0x010a
        /*026a*/ 	.byte	0x3f
	.zero		1


	//   ....[26]....
        /*026c*/ 	.word	0x0000bbc0
        /*0270*/ 	.word	0x00000003
        /*0274*/ 	.word	0x00000000
        /*0278*/ 	.short	0x010a
        /*027a*/ 	.byte	0x3f
	.zero		1


	//   ....[27]....
        /*027c*/ 	.word	0x0000bc20
        /*0280*/ 	.word	0x00000005
        /*0284*/ 	.word	0x00000000
        /*0288*/ 	.short	0x010a
        /*028a*/ 	.byte	0x3f
	.zero		1


	//   ....[28]....
        /*028c*/ 	.word	0x0000bc50
        /*0290*/ 	.word	0x00000003
        /*0294*/ 	.word	0x00000000
        /*0298*/ 	.short	0x010a
        /*029a*/ 	.byte	0x3f
	.zero		1


	//   ....[29]....
        /*029c*/ 	.word	0x0000bd20
        /*02a0*/ 	.word	0x000000e4
        /*02a4*/ 	.word	0x00030800
        /*02a8*/ 	.short	0x010a
        /*02aa*/ 	.byte	0x3f
	.zero		1


	//   ....[30]....
        /*02ac*/ 	.word	0x0000bd70
        /*02b0*/ 	.word	0x00000000
        /*02b4*/ 	.word	0x00030810
        /*02b8*/ 	.short	0x010a
        /*02ba*/ 	.byte	0x3f
	.zero		1


	//   ....[31]....
        /*02bc*/ 	.word	0x0000bdc0
        /*02c0*/ 	.word	0x00000000
        /*02c4*/ 	.word	0x00030830
        /*02c8*/ 	.short	0x010a
        /*02ca*/ 	.byte	0x3f
	.zero		1


	//   ....[32]....
        /*02cc*/ 	.word	0x0000be10
        /*02d0*/ 	.word	0x0000000f
        /*02d4*/ 	.word	0x00030820
        /*02d8*/ 	.short	0x010a
        /*02da*/ 	.byte	0x3f
	.zero		1


	//   ....[33]....
        /*02dc*/ 	.word	0x0000be60
        /*02e0*/ 	.word	0x0000000f
        /*02e4*/ 	.word	0x00030840
        /*02e8*/ 	.short	0x010a
        /*02ea*/ 	.byte	0x3f
	.zero		1


	//   ....[34]....
        /*02ec*/ 	.word	0x0000beb0
        /*02f0*/ 	.word	0x0000000f
        /*02f4*/ 	.word	0x00030828
        /*02f8*/ 	.short	0x010a
        /*02fa*/ 	.byte	0x3f
	.zero		1


	//   ....[35]....
        /*02fc*/ 	.word	0x0000bf00
        /*0300*/ 	.word	0x0000000f
        /*0304*/ 	.word	0x00030848
        /*0308*/ 	.short	0x010a
        /*030a*/ 	.byte	0x3f
	.zero		1


	//   ....[36]....
        /*030c*/ 	.word	0x0000bf60
        /*0310*/ 	.word	0x0000000f
        /*0314*/ 	.word	0x00030820
        /*0318*/ 	.short	0x010a
        /*031a*/ 	.byte	0x3f
	.zero		1


	//   ....[37]....
        /*031c*/ 	.word	0x0000bfb0
        /*0320*/ 	.word	0x0000000f
        /*0324*/ 	.word	0x00030840
        /*0328*/ 	.short	0x010a
        /*032a*/ 	.byte	0x3f
	.zero		1


	//   ....[38]....
        /*032c*/ 	.word	0x0000c000
        /*0330*/ 	.word	0x0000000f
        /*0334*/ 	.word	0x00030828
        /*0338*/ 	.short	0x010a
        /*033a*/ 	.byte	0x3f
	.zero		1


	//   ....[39]....
        /*033c*/ 	.word	0x0000c050
        /*0340*/ 	.word	0x00000003
        /*0344*/ 	.word	0x00030840
        /*0348*/ 	.short	0x010a
        /*034a*/ 	.byte	0x3f
	.zero		1


	//   ....[40]....
        /*034c*/ 	.word	0x0000c120
        /*0350*/ 	.word	0x00000007
        /*0354*/ 	.word	0x00000000
        /*0358*/ 	.short	0x010a
        /*035a*/ 	.byte	0x3f
	.zero		1


	//   ....[41]....
        /*035c*/ 	.word	0x0000c170
        /*0360*/ 	.word	0x00000003
        /*0364*/ 	.word	0x00000000
        /*0368*/ 	.short	0x010a
        /*036a*/ 	.byte	0x3f
	.zero		1


	//   ....[42]....
        /*036c*/ 	.word	0x0000c1c0
        /*0370*/ 	.word	0x00000005
        /*0374*/ 	.word	0x00000000
        /*0378*/ 	.short	0x010a
        /*037a*/ 	.byte	0x3f
	.zero		1


	//----- nvinfo : EIATTR_NUM_MBARRIERS
	.align		4
.L_1660:
        /*037c*/ 	.byte	0x03, 0x38
        /*037e*/ 	.short	0x0009


	//----- nvinfo : EIATTR_EXIT_INSTR_OFFSETS
	.align		4
        /*0380*/ 	.byte	0x04, 0x1c
        /*0382*/ 	.short	(.L_1662 - .L_1661)


	//   ....[0]....
.L_1661:
        /*0384*/ 	.word	0x0000bca0


	//----- nvinfo : EIATTR_MAX_THREADS
	.align		4
.L_1662:
        /*0388*/ 	.byte	0x04, 0x05
        /*038a*/ 	.short	(.L_1664 - .L_1663)
.L_1663:
        /*038c*/ 	.word	0x00000180
        /*0390*/ 	.word	0x00000001
        /*0394*/ 	.word	0x00000001


	//----- nvinfo : EIATTR_CRS_STACK_SIZE
	.align		4
.L_1664:
        /*0398*/ 	.byte	0x04, 0x1e
        /*039a*/ 	.short	(.L_1666 - .L_1665)
.L_1665:
        /*039c*/ 	.word	0x00000000


	//----- nvinfo : EIATTR_CBANK_PARAM_SIZE
	.align		4
.L_1666:
        /*03a0*/ 	.byte	0x03, 0x19
        /*03a2*/ 	.short	0x06f0


	//----- nvinfo : EIATTR_PARAM_CBANK
	.align		4
        /*03a4*/ 	.byte	0x04, 0x0a
        /*03a6*/ 	.short	(.L_1668 - .L_1667)
	.align		4
.L_1667:
        /*03a8*/ 	.word	index@(.nv.constant0._ZN7cutlass13device_kernelIN5flash11enable_sm90INS1_16FlashAttnBwdSm90INS1_25CollectiveMainloopBwdSm90ILi2ELi2ELi2EN4cute5tupleIJNS5_1CILi1EEES8_S8_EEENS6_IJNS7_ILi64EEENS7_ILi128EEESB_EEENS_10bfloat16_tEfNS_4arch4Sm90ELb1ELb0ELb0ELb1ELb0ELb1ELb0ELb0ELi2ELi1ELi2ELi1ELb0EEENS1_21CollectiveEpilogueBwdISC_SD_SF_Li256ELb1ELb0ELi1EEENS1_25SingleTileBwdLPTSchedulerILb1ELi128ELb0EEEEEEEEEvNT_6ParamsE)
        /*03ac*/ 	.short	0x0210
        /*03ae*/ 	.short	0x06f0


	//----- nvinfo : EIATTR_SW_WAR
	.align		4
.L_1668:
        /*03b0*/ 	.byte	0x04, 0x36
        /*03b2*/ 	.short	(.L_1670 - .L_1669)
.L_1669:
        /*03b4*/ 	.word	0x00000008
.L_1670:


//--------------------- .nv.info._ZN7cutlass13device_kernelIN5flash11enable_sm90INS1_16FlashAttnBwdSm90INS1_25CollectiveMainloopBwdSm90ILi2ELi2ELi2EN4cute5tupleIJNS5_1CILi1EEES8_S8_EEENS6_IJNS7_ILi64EEENS7_ILi128EEESB_EEENS_10bfloat16_tEfNS_4arch4Sm90ELb1ELb0ELb0ELb1ELb1ELb1ELb0ELb0ELi2ELi1ELi2ELi1ELb0EEENS1_21CollectiveEpilogueBwdISC_SD_SF_Li256ELb1ELb0ELi1EEENS1_25SingleTileBwdLPTSchedulerILb1ELi128ELb1EEEEEEEEEvNT_6ParamsE --------------------------
	.section	.nv.info._ZN7cutlass13device_kernelIN5flash11enable_sm90INS1_16FlashAttnBwdSm90INS1_25CollectiveMainloopBwdSm90ILi2ELi2ELi2EN4cute5tupleIJNS5_1CILi1EEES8_S8_EEENS6_IJNS7_ILi64EEENS7_ILi128EEESB_EEENS_10bfloat16_tEfNS_4arch4Sm90ELb1ELb0ELb0ELb1ELb1ELb1ELb0ELb0ELi2ELi1ELi2ELi1ELb0EEENS1_21CollectiveEpilogueBwdISC_SD_SF_Li256ELb1ELb0ELi1EEENS1_25SingleTileBwdLPTSchedulerILb1ELi128ELb1EEEEEEEEEvNT_6ParamsE,"",@"SHT_CUDA_INFO"
	.sectionflags	@""
	.align	4


	//----- nvinfo : EIATTR_CUDA_API_VERSION
	.align		4
        /*0000*/ 	.byte	0x04, 0x37
        /*0002*/ 	.short	(.L_1672 - .L_1671)
.L_1671:
        /*0004*/ 	.word	0x00000082


	//----- nvinfo : EIATTR_KPARAM_INFO
	.align		4
.L_1672:
        /*0008*/ 	.byte	0x04, 0x17
        /*000a*/ 	.short	(.L_1674 - .L_1673)
.L_1673:
        /*000c*/ 	.word	0x00000000
        /*0010*/ 	.short	0x0000
        /*0012*/ 	.short	0x0070
        /*0014*/ 	.byte	0x00, 0xf0, 0x01, 0x1a


	//----- nvinfo : EIATTR_SPARSE_MMA_MASK
	.align		4
.L_1674:
        /*0018*/ 	.byte	0x03, 0x50
        /*001a*/ 	.short	0x0000


	//----- nvinfo : EIATTR_MAXREG_COUNT
	.align		4
        /*001c*/ 	.byte	0x03, 0x1b
        /*001e*/ 	.short	0x00a8


	//----- nvinfo : EIATTR_NUM_BARRIERS
	.align		4
        /*0020*/ 	.byte	0x02, 0x4c
        /*0022*/ 	.byte	0x10
	.zero		1


	//----- nvinfo : EIATTR_EXTERNS
	.align		4
        /*0024*/ 	.byte	0x04, 0x0f
        /*0026*/ 	.short	(.L_1676 - .L_1675)


	//   ....[0]....
	.align		4
.L_1675:
        /*0028*/ 	.word	index@(__assertfail)


	//----- nvinfo : EIATTR_ANNOTATIONS
	.align		4
.L_1676:
        /*002c*/ 	.byte	0x04, 0x55
        /*002e*/ 	.short	(.L_1678 - .L_1677)


	//   ....[0]....
.L_1677:
        /*0030*/ 	.word	0x00000001
        /*0034*/ 	.byte	0xd0, 0xab, 0x00, 0x00, 0x01, 0x00, 0x00, 0x00, 0xd0, 0xae, 0x00, 0x00, 0x01, 0x00, 0x00, 0x00
        /*0044*/ 	.byte	0x30, 0xba, 0x00, 0x00, 0x01, 0x00, 0x00, 0x00, 0x50, 0xba, 0x00, 0x00, 0x01, 0x00, 0x00, 0x00
        /*0054*/ 	.byte	0xc0, 0xbd, 0x00, 0x00


	//----- nvinfo : EIATTR_MERCURY_ISA_VERSION
	.align		4
.L_1678:
        /*0058*/ 	.byte	0x03, 0x5f
        /*005a*/ 	.short	0x0101


	//----- nvinfo : EIATTR_INT_WARP_WIDE_INSTR_OFFSETS
	.align		4
        /*005c*/ 	.byte	0x04, 0x31
        /*005e*/ 	.short	(.L_1680 - .L_1679)


	//   ....[0]....
.L_1679:
        /*0060*/ 	.word	0x00000190


	//   ....[1]....
        /*0064*/ 	.word	0x000001c0


	//   ....[2]....
        /*0068*/ 	.word	0x00008fb0


	//   ....[3]....
        /*006c*/ 	.word	0x00009660


	//   ....[4]....
        /*0070*/ 	.word	0x00009b90


	//----- nvinfo : EIATTR_COOP_GROUP_MASK_REGIDS
	.align		4
.L_1680:
        /*0074*/ 	.byte	0x04, 0x29
        /*0076*/ 	.short	(.L_1682 - .L_1681)


	//   ....[0]....
.L_1681:
        /*0078*/ 	.word	0xffffffff


	//   ....[1]....
        /*007c*/ 	.word	0xffffffff


	//   ....[2]....
        /*0080*/ 	.word	0xffffffff


	//   ....[3]....
        /*0084*/ 	.word	0xffffffff


	//   ....[4]....
        /*0088*/ 	.word	0xffffffff


	//   ....[5]....
        /*008c*/ 	.word	0xffffffff


	//   ....[6]....
        /*0090*/ 	.word	0xffffffff


	//   ....[7]....
        /*0094*/ 	.word	0xffffffff


	//   ....[8]....
        /*0098*/ 	.word	0xffffffff


	//   ....[9]....
        /*009c*/ 	.word	0xffffffff


	//   ....[10]....
        /*00a0*/ 	.word	0xffffffff


	//   ....[11]....
        /*00a4*/ 	.word	0xffffffff


	//   ....[12]....
        /*00a8*/ 	.word	0xffffffff


	//   ....[13]....
        /*00ac*/ 	.word	0x0500000f


	//   ....[14]....
        /*00b0*/ 	.word	0x0500000f


	//   ....[15]....
        /*00b4*/ 	.word	0x0500000f


	//   ....[16]....
        /*00b8*/ 	.word	0x0500000f


	//----- nvinfo : EIATTR_COOP_GROUP_INSTR_OFFSETS
	.align		4
.L_1682:
        /*00bc*/ 	.byte	0x04, 0x28
        /*00be*/ 	.short	(.L_1684 - .L_1683)


	//   ....[0]....
.L_1683:
        /*00c0*/ 	.word	0x00000070


	//   ....[1]....
        /*00c4*/ 	.word	0x000001a0


	//   ....[2]....
        /*00c8*/ 	.word	0x000001f0


	//   ....[3]....
        /*00cc*/ 	.word	0x000003e0


	//   ....[4]....
        /*00d0*/ 	.word	0x00000630


	//   ....[5]....
        /*00d4*/ 	.word	0x00001860


	//   ....[6]....
        /*00d8*/ 	.word	0x00007e00


	//   ....[7]....
        /*00dc*/ 	.word	0x00008bb0


	//   ....[8]....
        /*00e0*/ 	.word	0x00008ee0


	//   ....[9]....
        /*00e4*/ 	.word	0x000092e0


	//   ....[10]....
        /*00e8*/ 	.word	0x00009590


	//   ....[11]....
        /*00ec*/ 	.word	0x00009850


	//   ....[12]....
        /*00f0*/ 	.word	0x00009ac0


	//   ....[13]....
        /*00f4*/ 	.word	0x0000c610


	//   ....[14]....
        /*00f8*/ 	.word	0x0000c760


	//   ....[15]....
        /*00fc*/ 	.word	0x0000c7d0


	//   ....[16]....
        /*0100*/ 	.word	0x0000c840


	//----- nvinfo : EIATTR_REG_RECONFIG
	.align		4
.L_1684:
        /*0104*/ 	.byte	0x01, 0x54
	.zero		2


	//----- nvinfo : EIATTR_SYSCALL_OFFSETS
	.align		4
        /*0108*/ 	.byte	0x04, 0x46
        /*010a*/ 	.short	(.L_1686 - .L_1685)


	//   ....[0]....
.L_1685:
        /*010c*/ 	.word	0x000014a0


	//   ....[1]....
        /*0110*/ 	.word	0x00001590


	//   ....[2]....
        /*0114*/ 	.word	0x000016f0


	//   ....[3]....
        /*0118*/ 	.word	0x000017e0


	//----- nvinfo : EIATTR_MBARRIER_INSTR_OFFSETS
	.align		4
.L_1686:
        /*011c*/ 	.byte	0x04, 0x39
        /*011e*/ 	.short	(.L_1688 - .L_1687)


	//   ....[0]....
.L_1687:
        /*0120*/ 	.word	0x00000290
        /*0124*/ 	.word	0x000000ff
        /*0128*/ 	.word	0x00030800
        /*012c*/ 	.short	0x0100
        /*012e*/ 	.byte	0x06
	.zero		1


	//   ....[1]....
        /*0130*/ 	.word	0x00000390
        /*0134*/ 	.word	0x000000ff
        /*0138*/ 	.word	0x00030810
        /*013c*/ 	.short	0x0100
        /*013e*/ 	.byte	0x08
	.zero		1


	//   ....[2]....
        /*0140*/ 	.word	0x000003a0
        /*0144*/ 	.word	0x000000ff
        /*0148*/ 	.word	0x00030820
        /*014c*/ 	.short	0x0100
        /*014e*/ 	.byte	0x08
	.zero		1


	//   ....[3]....
        /*0150*/ 	.word	0x000003b0
        /*0154*/ 	.word	0x000000ff
        /*0158*/ 	.word	0x00030818
        /*015c*/ 	.short	0x0100
        /*015e*/ 	.byte	0x08
	.zero		1


	//   ....[4]....
        /*0160*/ 	.word	0x000003c0
        /*0164*/ 	.word	0x000000ff
        /*0168*/ 	.word	0x00030828
        /*016c*/ 	.short	0x0100
        /*016e*/ 	.byte	0x08
	.zero		1


	//   ....[5]....
        /*0170*/ 	.word	0x000004f0
        /*0174*/ 	.word	0x000000ff
        /*0178*/ 	.word	0x00030830
        /*017c*/ 	.short	0x0100
        /*017e*/ 	.byte	0x08
	.zero		1


	//   ....[6]....
        /*0180*/ 	.word	0x00000500
        /*0184*/ 	.word	0x000000ff
        /*0188*/ 	.word	0x00030840
        /*018c*/ 	.short	0x0100
        /*018e*/ 	.byte	0x08
	.zero		1


	//   ....[7]....
        /*0190*/ 	.word	0x00000510
        /*0194*/ 	.word	0x000000ff
        /*0198*/ 	.word	0x00030838
        /*019c*/ 	.short	0x0100
        /*019e*/ 	.byte	0x08
	.zero		1


	//   ....[8]....
        /*01a0*/ 	.word	0x00000520
        /*01a4*/ 	.word	0x000000ff
        /*01a8*/ 	.word	0x00030848
        /*01ac*/ 	.short	0x0100
        /*01ae*/ 	.byte	0x08
	.zero		1


	//   ....[9]....
        /*01b0*/ 	.word	0x000018a0
        /*01b4*/ 	.word	0x000000e4
        /*01b8*/ 	.word	0x00030800
        /*01bc*/ 	.short	0x010a
        /*01be*/ 	.byte	0x3f
	.zero		1


	//   ....[10]....
        /*01c0*/ 	.word	0x00001940
        /*01c4*/ 	.word	0x000000e4
        /*01c8*/ 	.word	0x00030800
        /*01cc*/ 	.short	0x010a
        /*01ce*/ 	.byte	0x3f
	.zero		1


	//   ....[11]....
        /*01d0*/ 	.word	0x00002010
        /*01d4*/ 	.word	0x00000000
        /*01d8*/ 	.word	0x00030810
        /*01dc*/ 	.short	0x010a
        /*01de*/ 	.byte	0x3f
	.zero		1


	//   ....[12]....
        /*01e0*/ 	.word	0x00002050
        /*01e4*/ 	.word	0x00000000
        /*01e8*/ 	.word	0x00030810
        /*01ec*/ 	.short	0x010a
        /*01ee*/ 	.byte	0x3f
	.zero		1


	//   ....[13]....
        /*01f0*/ 	.word	0x00002580
        /*01f4*/ 	.word	0x00000000
        /*01f8*/ 	.word	0x00030830
        /*01fc*/ 	.short	0x010a
        /*01fe*/ 	.byte	0x3f
	.zero		1


	//   ....[14]....
        /*0200*/ 	.word	0x00002600
        /*0204*/ 	.word	0x00000000
        /*0208*/ 	.word	0x00030830
        /*020c*/ 	.short	0x010a
        /*020e*/ 	.byte	0x3f
	.zero		1


	//   ....[15]....
        /*0210*/ 	.word	0x00003fd0
        /*0214*/ 	.word	0x00000006
        /*0218*/ 	.word	0x00000000
        /*021c*/ 	.short	0x0101
        /*021e*/ 	.byte	0x3f
	.zero		1


	//   ....[16]....
        /*0220*/ 	.word	0x00004300
        /*0224*/ 	.word	0x00000000
        /*0228*/ 	.word	0x00000000
        /*022c*/ 	.short	0x0101
        /*022e*/ 	.byte	0x3f
	.zero		1


	//   ....[17]....
        /*0230*/ 	.word	0x0000a850
        /*0234*/ 	.word	0x0000000f
        /*0238*/ 	.word	0x00030820
        /*023c*/ 	.short	0x010a
        /*023e*/ 	.byte	0x3f
	.zero		1


	//   ....[18]....
        /*0240*/ 	.word	0x0000af30
        /*0244*/ 	.word	0x0000000f
        /*0248*/ 	.word	0x00030840
        /*024c*/ 	.short	0x010a
        /*024e*/ 	.byte	0x3f
	.zero		1


	//   ....[19]....
        /*0250*/ 	.word	0x0000b200
        /*0254*/ 	.word	0x0000000f
        /*0258*/ 	.word	0x00030828
        /*025c*/ 	.short	0x010a
        /*025e*/ 	.byte	0x3f
	.zero		1


	//   ....[20]....
        /*0260*/ 	.word	0x0000b4d0
        /*0264*/ 	.word	0x0000000f
        /*0268*/ 	.word	0x00030848
        /*026c*/ 	.short	0x010a
        /*026e*/ 	.byte	0x3f
	.zero		1


	//   ....[21]....
        /*0270*/ 	.word	0x0000b740
        /*0274*/ 	.word	0x0000000f
        /*0278*/ 	.word	0x00030820
        /*027c*/ 	.short	0x010a
        /*027e*/ 	.byte	0x3f
	.zero		1


	//   ....[22]....
        /*0280*/ 	.word	0x0000ba80
        /*0284*/ 	.word	0x0000000f
        /*0288*/ 	.word	0x00030840
        /*028c*/ 	.short	0x010a
        /*028e*/ 	.byte	0x3f
	.zero		1


	//   ....[23]....
        /*0290*/ 	.word	0x0000bd20
        /*0294*/ 	.word	0x0000000f
        /*0298*/ 	.word	0x00030828
        /*029c*/ 	.short	0x010a
        /*029e*/ 	.byte	0x3f
	.zero		1


	//   ....[24]....
        /*02a0*/ 	.word	0x0000c030
        /*02a4*/ 	.word	0x00000003
        /*02a8*/ 	.word	0x00030840
        /*02ac*/ 	.short	0x010a
        /*02ae*/ 	.byte	0x3f
	.zero		1


	//   ....[25]....
        /*02b0*/ 	.word	0x0000c490
        /*02b4*/ 	.word	0x00000007
        /*02b8*/ 	.word	0x00000000
        /*02bc*/ 	.short	0x010a
        /*02be*/ 	.byte	0x3f
	.zero		1


	//   ....[26]....
        /*02c0*/ 	.word	0x0000c4e0
        /*02c4*/ 	.word	0x00000003
        /*02c8*/ 	.word	0x00000000
        /*02cc*/ 	.short	0x010a
        /*02ce*/ 	.byte	0x3f
	.zero		1


	//   ....[27]....
        /*02d0*/ 	.word	0x0000c540
        /*02d4*/ 	.word	0x00000005
        /*02d8*/ 	.word	0x00000000
        /*02dc*/ 	.short	0x010a
        /*02de*/ 	.byte	0x3f
	.zero		1


	//   ....[28]....
        /*02e0*/ 	.word	0x0000c570
        /*02e4*/ 	.word	0x00000003
        /*02e8*/ 	.word	0x00000000
        /*02ec*/ 	.short	0x010a
        /*02ee*/ 	.byte	0x3f
	.zero		1


	//   ....[29]....
        /*02f0*/ 	.word	0x0000c640
        /*02f4*/ 	.word	0x000000e4
        /*02f8*/ 	.word	0x00030800
        /*02fc*/ 	.short	0x010a
        /*02fe*/ 	.byte	0x3f
	.zero		1


	//   ....[30]....
        /*0300*/ 	.word	0x0000c690
        /*0304*/ 	.word	0x00000000
        /*0308*/ 	.word	0x00030810
        /*030c*/ 	.short	0x010a
        /*030e*/ 	.byte	0x3f
	.zero		1


	//   ....[31]....
        /*0310*/ 	.word	0x0000c6e0
        /*0314*/ 	.word	0x00000000
        /*0318*/ 	.word	0x00030830
        /*031c*/ 	.short	0x010a
        /*031e*/ 	.byte	0x3f
	.zero		1


	//   ....[32]....
        /*0320*/ 	.word	0x0000c880
        /*0324*/ 	.word	0x0000000f
        /*0328*/ 	.word	0x00030820
        /*032c*/ 	.short	0x010a
        /*032e*/ 	.byte	0x3f
	.zero		1


	//   ....[33]....
        /*0330*/ 	.word	0x0000c8d0
        /*0334*/ 	.word	0x0000000f
        /*0338*/ 	.word	0x00030840
        /*033c*/ 	.short	0x010a
        /*033e*/ 	.byte	0x3f
	.zero		1


	//   ....[34]....
        /*0340*/ 	.word	0x0000c920
        /*0344*/ 	.word	0x0000000f
        /*0348*/ 	.word	0x00030828
        /*034c*/ 	.short	0x010a
        /*034e*/ 	.byte	0x3f
	.zero		1


	//   ....[35]....
        /*0350*/ 	.word	0x0000c970
        /*0354*/ 	.word	0x0000000f
        /*0358*/ 	.word	0x00030848
        /*035c*/ 	.short	0x010a
        /*035e*/ 	.byte	0x3f
	.zero		1


	//   ....[36]....
        /*0360*/ 	.word	0x0000c9d0
        /*0364*/ 	.word	0x0000000f
        /*0368*/ 	.word	0x00030820
        /*036c*/ 	.short	0x010a
        /*036e*/ 	.byte	0x3f
	.zero		1


	//   ....[37]....
        /*0370*/ 	.word	0x0000ca20
        /*0374*/ 	.word	0x0000000f
        /*0378*/ 	.word	0x00030840
        /*037c*/ 	.short	0x010a
        /*037e*/ 	.byte	0x3f
	.zero		1


	//   ....[38]....
        /*0380*/ 	.word	0x0000ca70
        /*0384*/ 	.word	0x0000000f
        /*0388*/ 	.word	0x00030828
        /*038c*/ 	.short	0x010a
        /*038e*/ 	.byte	0x3f
	.zero		1


	//   ....[39]....
        /*0390*/ 	.word	0x0000cac0
        /*0394*/ 	.word	0x00000003
        /*0398*/ 	.word	0x00030840
        /*039c*/ 	.short	0x010a
        /*039e*/ 	.byte	0x3f
	.zero		1


	//   ....[40]....
        /*03a0*/ 	.word	0x0000cb90
        /*03a4*/ 	.word	0x00000007
        /*03a8*/ 	.word	0x00000000
        /*03ac*/ 	.short	0x010a
        /*03ae*/ 	.byte	0x3f
	.zero		1


	//   ....[41]....
        /*03b0*/ 	.word	0x0000cbe0
        /*03b4*/ 	.word	0x00000003
        /*03b8*/ 	.word	0x00000000
        /*03bc*/ 	.short	0x010a
        /*03be*/ 	.byte	0x3f
	.zero		1


	//   ....[42]....
        /*03c0*/ 	.word	0x0000cc30
        /*03c4*/ 	.word	0x00000005
        /*03c8*/ 	.word	0x00000000
        /*03cc*/ 	.short	0x010a
        /*03ce*/ 	.byte	0x3f
	.zero		1


	//----- nvinfo : EIATTR_NUM_MBARRIERS
	.align		4
.L_1688:
        /*03d0*/ 	.byte	0x03, 0x38
        /*03d2*/ 	.short	0x0009


	//----- nvinfo : EIATTR_EXIT_INSTR_OFFSETS
	.align		4
        /*03d4*/ 	.byte	0x04, 0x1c
        /*03d6*/ 	.short	(.L_1690 - .L_1689)


	//   ....[0]....
.L_1689:
        /*03d8*/ 	.word	0x0000c5c0


	//----- nvinfo : EIATTR_MAX_THREADS
	.align		4
.L_1690:
        /*03dc*/ 	.byte	0x04, 0x05
        /*03de*/ 	.short	(.L_1692 - .L_1691)
.L_1691:
        /*03e0*/ 	.word	0x00000180
        /*03e4*/ 	.word	0x00000001
        /*03e8*/ 	.word	0x00000001


	//----- nvinfo : EIATTR_CRS_STACK_SIZE
	.align		4
.L_1692:
        /*03ec*/ 	.byte	0x04, 0x1e
        /*03ee*/ 	.short	(.L_1694 - .L_1693)
.L_1693:
        /*03f0*/ 	.word	0x00000000


	//----- nvinfo : EIATTR_CBANK_PARAM_SIZE
	.align		4
.L_1694:
        /*03f4*/ 	.byte	0x03, 0x19
        /*03f6*/ 	.short	0x06f0


	//----- nvinfo : EIATTR_PARAM_CBANK
	.align		4
        /*03f8*/ 	.byte	0x04, 0x0a
        /*03fa*/ 	.short	(.L_1696 - .L_1695)
	.align		4
.L_1695:
        /*03fc*/ 	.word	index@(.nv.constant0._ZN7cutlass13device_kernelIN5flash11enable_sm90INS1_16FlashAttnBwdSm90INS1_25CollectiveMainloopBwdSm90ILi2ELi2ELi2EN4cute5tupleIJNS5_1CILi1EEES8_S8_EEENS6_IJNS7_ILi64EEENS7_ILi128EEESB_EEENS_10bfloat16_tEfNS_4arch4Sm90ELb1ELb0ELb0ELb1ELb1ELb1ELb0ELb0ELi2ELi1ELi2ELi1ELb0EEENS1_21CollectiveEpilogueBwdISC_SD_SF_Li256ELb1ELb0ELi1EEENS1_25SingleTileBwdLPTSchedulerILb1ELi128ELb1EEEEEEEEEvNT_6ParamsE)
        /*0400*/ 	.short	0x0210
        /*0402*/ 	.short	0x06f0


	//----- nvinfo : EIATTR_SW_WAR
	.align		4
.L_1696:
        /*0404*/ 	.byte	0x04, 0x36
        /*0406*/ 	.short	(.L_1698 - .L_1697)
.L_1697:
        /*0408*/ 	.word	0x00000008
.L_1698:


//--------------------- .nv.info._ZN7cutlass13device_kernelIN5flash11enable_sm90INS1_16FlashAttnBwdSm90INS1_25CollectiveMainloopBwdSm90ILi2ELi2ELi2EN4cute5tupleIJNS5_1CILi1EEES8_S8_EEENS6_IJNS7_ILi64EEENS7_ILi128EEESB_EEENS_10bfloat16_tEfNS_4arch4Sm90ELb1ELb0ELb0ELb1ELb0ELb1ELb0ELb0ELi2ELi1ELi2ELi1ELb0EEENS1_24CollectiveEpilogueBwdGQAISC_fSF_Li256ELb1ELb0EEENS1_25SingleTileBwdLPTSchedulerILb1ELi128ELb0EEEEEEEEEvNT_6ParamsE --------------------------
	.section	.nv.info._ZN7cutlass13device_kernelIN5flash11enable_sm90INS1_16FlashAttnBwdSm90INS1_25CollectiveMainloopBwdSm90ILi2ELi2ELi2EN4cute5tupleIJNS5_1CILi1EEES8_S8_EEENS6_IJNS7_ILi64EEENS7_ILi128EEESB_EEENS_10bfloat16_tEfNS_4arch4Sm90ELb1ELb0ELb0ELb1ELb0ELb1ELb0ELb0ELi2ELi1ELi2ELi1ELb0EEENS1_24CollectiveEpilogueBwdGQAISC_fSF_Li256ELb1ELb0EEENS1_25SingleTileBwdLPTSchedulerILb1ELi128ELb0EEEEEEEEEvNT_6ParamsE,"",@"SHT_CUDA_INFO"
	.sectionflags	@""
	.align	4


	//----- nvinfo : EIATTR_CUDA_API_VERSION
	.align		4
        /*0000*/ 	.byte	0x04, 0x37
        /*0002*/ 	.short	(.L_1700 - .L_1699)
.L_1699:
        /*0004*/ 	.word	0x00000082


	//----- nvinfo : EIATTR_KPARAM_INFO
	.align		4
.L_1700:
        /*0008*/ 	.byte	0x04, 0x17
        /*000a*/ 	.short	(.L_1702 - .L_1701)
.L_1701:
        /*000c*/ 	.word	0x00000000
        /*0010*/ 	.short	0x0000
        /*0012*/ 	.short	0x0070
        /*0014*/ 	.byte	0x00, 0xf0, 0x01, 0x1c


	//----- nvinfo : EIATTR_SPARSE_MMA_MASK
	.align		4
.L_1702:
        /*0018*/ 	.byte	0x03, 0x50
        /*001a*/ 	.short	0x0000


	//----- nvinfo : EIATTR_MAXREG_COUNT
	.align		4
        /*001c*/ 	.byte	0x03, 0x1b
        /*001e*/ 	.short	0x00a8


	//----- nvinfo : EIATTR_NUM_BARRIERS
	.align		4
        /*0020*/ 	.byte	0x02, 0x4c
        /*0022*/ 	.byte	0x10
	.zero		1


	//----- nvinfo : EIATTR_EXTERNS
	.align		4
        /*0024*/ 	.byte	0x04, 0x0f
        /*0026*/ 	.short	(.L_1704 - .L_1703)


	//   ....[0]....
	.align		4
.L_1703:
        /*0028*/ 	.word	index@(__assertfail)


	//----- nvinfo : EIATTR_ANNOTATIONS
	.align		4
.L_1704:
        /*002c*/ 	.byte	0x04, 0x55
        /*002e*/ 	.short	(.L_1706 - .L_1705)


	//   ....[0]....
.L_1705:
        /*0030*/ 	.word	0x00000001
        /*0034*/ 	.byte	0x90, 0x75, 0x00, 0x00, 0x01, 0x00, 0x00, 0x00, 0x90, 0x78, 0x00, 0x00, 0x01, 0x00, 0x00, 0x00
        /*0044*/ 	.byte	0xf0, 0x83, 0x00, 0x00, 0x01, 0x00, 0x00, 0x00, 0x10, 0x84, 0x00, 0x00, 0x01, 0x00, 0x00, 0x00
        /*0054*/ 	.byte	0x80, 0x87, 0x00, 0x00


	//----- nvinfo : EIATTR_MERCURY_ISA_VERSION
	.align		4
.L_1706:
        /*0058*/ 	.byte	0x03, 0x5f
        /*005a*/ 	.short	0x0101


	//----- nvinfo : EIATTR_INT_WARP_WIDE_INSTR_OFFSETS
	.align		4
        /*005c*/ 	.byte	0x04, 0x31
        /*005e*/ 	.short	(.L_1708 - .L_1707)


	//   ....[0]....
.L_1707:
        /*0060*/ 	.word	0x00000190


	//   ....[1]....
        /*0064*/ 	.word	0x000001c0


	//----- nvinfo : EIATTR_COOP_GROUP_MASK_REGIDS
	.align		4
.L_1708:
        /*0068*/ 	.byte	0x04, 0x29
        /*006a*/ 	.short	(.L_1710 - .L_1709)


	//   ....[0]....
.L_1709:
        /*006c*/ 	.word	0xffffffff


	//   ....[1]....
        /*0070*/ 	.word	0xffffffff


	//   ....[2]....
        /*0074*/ 	.word	0xffffffff


	//   ....[3]....
        /*0078*/ 	.word	0xffffffff


	//   ....[4]....
        /*007c*/ 	.word	0xffffffff


	//   ....[5]....
        /*0080*/ 	.word	0xffffffff


	//   ....[6]....
        /*0084*/ 	.word	0xffffffff


	//   ....[7]....
        /*0088*/ 	.word	0x0500000f


	//----- nvinfo : EIATTR_COOP_GROUP_INSTR_OFFSETS
	.align		4
.L_1710:
        /*008c*/ 	.byte	0x04, 0x28
        /*008e*/ 	.short	(.L_1712 - .L_1711)


	//   ....[0]....
.L_1711:
        /*0090*/ 	.word	0x00000070


	//   ....[1]....
        /*0094*/ 	.word	0x000001a0


	//   ....[2]....
        /*0098*/ 	.word	0x000001f0


	//   ....[3]....
        /*009c*/ 	.word	0x000003e0


	//   ....[4]....
        /*00a0*/ 	.word	0x00000630


	//   ....[5]....
        /*00a4*/ 	.word	0x00001810


	//   ....[6]....
        /*00a8*/ 	.word	0x000050c0


	//   ....[7]....
        /*00ac*/ 	.word	0x00008fd0


	//----- nvinfo : EIATTR_REG_RECONFIG
	.align		4
.L_1712:
        /*00b0*/ 	.byte	0x01, 0x54
	.zero		2


	//----- nvinfo : EIATTR_SYSCALL_OFFSETS
	.align		4
        /*00b4*/ 	.byte	0x04, 0x46
        /*00b6*/ 	.short	(.L_1714 - .L_1713)


	//   ....[0]....
.L_1713:
        /*00b8*/ 	.word	0x00001450


	//   ....[1]....
        /*00bc*/ 	.word	0x00001540


	//   ....[2]....
        /*00c0*/ 	.word	0x000016a0


	//   ....[3]....
        /*00c4*/ 	.word	0x00001790


	//----- nvinfo : EIATTR_MBARRIER_INSTR_OFFSETS
	.align		4
.L_1714:
        /*00c8*/ 	.byte	0x04, 0x39
        /*00ca*/ 	.short	(.L_1716 - .L_1715)


	//   ....[0]....
.L_1715:
        /*00cc*/ 	.word	0x00000290
        /*00d0*/ 	.word	0x000000ff
        /*00d4*/ 	.word	0x00030800
        /*00d8*/ 	.short	0x0100
        /*00da*/ 	.byte	0x06
	.zero		1


	//   ....[1]....
        /*00dc*/ 	.word	0x00000390
        /*00e0*/ 	.word	0x000000ff
        /*00e4*/ 	.word	0x00030810
        /*00e8*/ 	.short	0x0100
        /*00ea*/ 	.byte	0x08
	.zero		1


	//   ....[2]....
        /*00ec*/ 	.word	0x000003a0
        /*00f0*/ 	.word	0x000000ff
        /*00f4*/ 	.word	0x00030820
        /*00f8*/ 	.short	0x0100
        /*00fa*/ 	.byte	0x08
	.zero		1


	//   ....[3]....
        /*00fc*/ 	.word	0x000003b0
        /*0100*/ 	.word	0x000000ff
        /*0104*/ 	.word	0x00030818
        /*0108*/ 	.short	0x0100
        /*010a*/ 	.byte	0x08
	.zero		1


	//   ....[4]....
        /*010c*/ 	.word	0x000003c0
        /*0110*/ 	.word	0x000000ff
        /*0114*/ 	.word	0x00030828
        /*0118*/ 	.short	0x0100
        /*011a*/ 	.byte	0x08
	.zero		1


	//   ....[5]....
        /*011c*/ 	.word	0x000004f0
        /*0120*/ 	.word	0x000000ff
        /*0124*/ 	.word	0x00030830
        /*0128*/ 	.short	0x0100
        /*012a*/ 	.byte	0x08
	.zero		1


	//   ....[6]....
        /*012c*/ 	.word	0x00000500
        /*0130*/ 	.word	0x000000ff
        /*0134*/ 	.word	0x00030840
        /*0138*/ 	.short	0x0100
        /*013a*/ 	.byte	0x08
	.zero		1


	//   ....[7]....
        /*013c*/ 	.word	0x00000510
        /*0140*/ 	.word	0x000000ff
        /*0144*/ 	.word	0x00030838
        /*0148*/ 	.short	0x0100
        /*014a*/ 	.byte	0x08
	.zero		1


	//   ....[8]....
        /*014c*/ 	.word	0x00000520
        /*0150*/ 	.word	0x000000ff
        /*0154*/ 	.word	0x00030848
        /*0158*/ 	.short	0x0100
        /*015a*/ 	.byte	0x08
	.zero		1


	//   ....[9]....
        /*015c*/ 	.word	0x00001850
        /*0160*/ 	.word	0x000000e4
        /*0164*/ 	.word	0x00030800
        /*0168*/ 	.short	0x010a
        /*016a*/ 	.byte	0x3f
	.zero		1


	//   ....[10]....
        /*016c*/ 	.word	0x000018f0
        /*0170*/ 	.word	0x000000e4
        /*0174*/ 	.word	0x00030800
        /*0178*/ 	.short	0x010a
        /*017a*/ 	.byte	0x3f
	.zero		1


	//   ....[11]....
        /*017c*/ 	.word	0x00001fc0
        /*0180*/ 	.word	0x00000000
        /*0184*/ 	.word	0x00030810
        /*0188*/ 	.short	0x010a
        /*018a*/ 	.byte	0x3f
	.zero		1


	//   ....[12]....
        /*018c*/ 	.word	0x00002000
        /*0190*/ 	.word	0x00000000
        /*0194*/ 	.word	0x00030810
        /*0198*/ 	.short	0x010a
        /*019a*/ 	.byte	0x3f
	.zero		1


	//   ....[13]....
        /*019c*/ 	.word	0x00002530
        /*01a0*/ 	.word	0x00000000
        /*01a4*/ 	.word	0x00030830
        /*01a8*/ 	.short	0x010a
        /*01aa*/ 	.byte	0x3f
	.zero		1


	//   ....[14]....
        /*01ac*/ 	.word	0x000025b0
        /*01b0*/ 	.word	0x00000000
        /*01b4*/ 	.word	0x00030830
        /*01b8*/ 	.short	0x010a
        /*01ba*/ 	.byte	0x3f
	.zero		1


	//   ....[15]....
        /*01bc*/ 	.word	0x00003f90
        /*01c0*/ 	.word	0x00000006
        /*01c4*/ 	.word	0x00000000
        /*01c8*/ 	.short	0x0101
        /*01ca*/ 	.byte	0x3f
	.zero		1


	//   ....[16]....
        /*01cc*/ 	.word	0x000042c0
        /*01d0*/ 	.word	0x00000000
        /*01d4*/ 	.word	0x00000000
        /*01d8*/ 	.short	0x0101
        /*01da*/ 	.byte	0x3f
	.zero		1


	//   ....[17]....
        /*01dc*/ 	.word	0x00007210
        /*01e0*/ 	.word	0x0000000f
        /*01e4*/ 	.word	0x00030820
        /*01e8*/ 	.short	0x010a
        /*01ea*/ 	.byte	0x3f
	.zero		1


	//   ....[18]....
        /*01ec*/ 	.word	0x000078f0
        /*01f0*/ 	.word	0x0000000f
        /*01f4*/ 	.word	0x00030840
        /*01f8*/ 	.short	0x010a
        /*01fa*/ 	.byte	0x3f
	.zero		1


	//   ....[19]....
        /*01fc*/ 	.word	0x00007bc0
        /*0200*/ 	.word	0x0000000f
        /*0204*/ 	.word	0x00030828
        /*0208*/ 	.short	0x010a
        /*020a*/ 	.byte	0x3f
	.zero		1


	//   ....[20]....
        /*020c*/ 	.word	0x00007e90
        /*0210*/ 	.word	0x0000000f
        /*0214*/ 	.word	0x00030848
        /*0218*/ 	.short	0x010a
        /*021a*/ 	.byte	0x3f
	.zero		1


	//   ....[21]....
        /*021c*/ 	.word	0x00008100
        /*0220*/ 	.word	0x0000000f
        /*0224*/ 	.word	0x00030820
        /*0228*/ 	.short	0x010a
        /*022a*/ 	.byte	0x3f
	.zero		1


	//   ....[22]....
        /*022c*/ 	.word	0x00008440
        /*0230*/ 	.word	0x0000000f
        /*0234*/ 	.word	0x00030840
        /*0238*/ 	.short	0x010a
        /*023a*/ 	.byte	0x3f
	.zero		1


	//   ....[23]....
        /*023c*/ 	.word	0x000086e0
        /*0240*/ 	.word	0x0000000f
        /*0244*/ 	.word	0x00030828
        /*0248*/ 	.short	0x010a
        /*024a*/ 	.byte	0x3f
	.zero		1


	//   ....[24]....
        /*024c*/ 	.word	0x000089f0
        /*0250*/ 	.word	0x00000003
        /*0254*/ 	.word	0x00030840
        /*0258*/ 	.short	0x010a
        /*025a*/ 	.byte	0x3f
	.zero		1


	//   ....[25]....
        /*025c*/ 	.word	0x00008e50
        /*0260*/ 	.word	0x00000007
        /*0264*/ 	.word	0x00000000
        /*0268*/ 	.short	0x010a
        /*026a*/ 	.byte	0x3f
	.zero		1


	//   ....[26]....
        /*026c*/ 	.word	0x00008ea0
        /*0270*/ 	.word	0x00000003
        /*0274*/ 	.word	0x00000000
        /*0278*/ 	.short	0x010a
        /*027a*/ 	.byte	0x3f
	.zero		1


	//   ....[27]....
        /*027c*/ 	.word	0x00008f00
        /*0280*/ 	.word	0x00000005
        /*0284*/ 	.word	0x00000000
        /*0288*/ 	.short	0x010a
        /*028a*/ 	.byte	0x3f
	.zero		1


	//   ....[28]....
        /*028c*/ 	.word	0x00008f30
        /*0290*/ 	.word	0x00000003
        /*0294*/ 	.word	0x00000000
        /*0298*/ 	.short	0x010a
        /*029a*/ 	.byte	0x3f
	.zero		1


	//   ....[29]....
        /*029c*/ 	.word	0x00009000
        /*02a0*/ 	.word	0x000000e4
        /*02a4*/ 	.word	0x00030800
        /*02a8*/ 	.short	0x010a
        /*02aa*/ 	.byte	0x3f
	.zero		1


	//   ....[30]....
        /*02ac*/ 	.word	0x00009050
        /*02b0*/ 	.word	0x00000000
        /*02b4*/ 	.word	0x00030810
        /*02b8*/ 	.short	0x010a
        /*02ba*/ 	.byte	0x3f
	.zero		1


	//   ....[31]....
        /*02bc*/ 	.word	0x000090a0
        /*02c0*/ 	.word	0x00000000
        /*02c4*/ 	.word	0x00030830
        /*02c8*/ 	.short	0x010a
        /*02ca*/ 	.byte	0x3f
	.zero		1


	//   ....[32]....
        /*02cc*/ 	.word	0x000090f0
        /*02d0*/ 	.word	0x0000000f
        /*02d4*/ 	.word	0x00030820
        /*02d8*/ 	.short	0x010a
        /*02da*/ 	.byte	0x3f
	.zero		1


	//   ....[33]....
        /*02dc*/ 	.word	0x00009140
        /*02e0*/ 	.word	0x0000000f
        /*02e4*/ 	.word	0x00030840
        /*02e8*/ 	.short	0x010a
        /*02ea*/ 	.byte	0x3f
	.zero		1


	//   ....[34]....
        /*02ec*/ 	.word	0x00009190
        /*02f0*/ 	.word	0x0000000f
        /*02f4*/ 	.word	0x00030828
        /*02f8*/ 	.short	0x010a
        /*02fa*/ 	.byte	0x3f
	.zero		1


	//   ....[35]....
        /*02fc*/ 	.word	0x000091e0
        /*0300*/ 	.word	0x0000000f
        /*0304*/ 	.word	0x00030848
        /*0308*/ 	.short	0x010a
        /*030a*/ 	.byte	0x3f
	.zero		1


	//   ....[36]....
        /*030c*/ 	.word	0x00009240
        /*0310*/ 	.word	0x0000000f
        /*0314*/ 	.word	0x00030820
        /*0318*/ 	.short	0x010a
        /*031a*/ 	.byte	0x3f
	.zero		1


	//   ....[37]....
        /*031c*/ 	.word	0x00009290
        /*0320*/ 	.word	0x0000000f
        /*0324*/ 	.word	0x00030840
        /*0328*/ 	.short	0x010a
        /*032a*/ 	.byte	0x3f
	.zero		1


	//   ....[38]....
        /*032c*/ 	.word	0x000092e0
        /*0330*/ 	.word	0x0000000f
        /*0334*/ 	.word	0x00030828
        /*0338*/ 	.short	0x010a
        /*033a*/ 	.byte	0x3f
	.zero		1


	//   ....[39]....
        /*033c*/ 	.word	0x00009330
        /*0340*/ 	.word	0x00000003
        /*0344*/ 	.word	0x00030840
        /*0348*/ 	.short	0x010a
        /*034a*/ 	.byte	0x3f
	.zero		1


	//   ....[40]....
        /*034c*/ 	.word	0x00009400
        /*0350*/ 	.word	0x00000007
        /*0354*/ 	.word	0x00000000
        /*0358*/ 	.short	0x010a
        /*035a*/ 	.byte	0x3f
	.zero		1


	//   ....[41]....
        /*035c*/ 	.word	0x00009450
        /*0360*/ 	.word	0x00000003
        /*0364*/ 	.word	0x00000000
        /*0368*/ 	.short	0x010a
        /*036a*/ 	.byte	0x3f
	.zero		1


	//   ....[42]....
        /*036c*/ 	.word	0x000094a0
        /*0370*/ 	.word	0x00000005
        /*0374*/ 	.word	0x00000000
        /*0378*/ 	.short	0x010a
        /*037a*/ 	.byte	0x3f
	.zero		1


	//----- nvinfo : EIATTR_NUM_MBARRIERS
	.align		4
.L_1716:
        /*037c*/ 	.byte	0x03, 0x38
        /*037e*/ 	.short	0x0009


	//----- nvinfo : EIATTR_EXIT_INSTR_OFFSETS
	.align		4
        /*0380*/ 	.byte	0x04, 0x1c
        /*0382*/ 	.short	(.L_1718 - .L_1717)


	//   ....[0]....
.L_1717:
        /*0384*/ 	.word	0x00008f80


	//----- nvinfo : EIATTR_MAX_THREADS
	.align		4
.L_1718:
        /*0388*/ 	.byte	0x04, 0x05
        /*038a*/ 	.short	(.L_1720 - .L_1719)
.L_1719:
        /*038c*/ 	.word	0x00000180
        /*0390*/ 	.word	0x00000001
        /*0394*/ 	.word	0x00000001


	//----- nvinfo : EIATTR_CRS_STACK_SIZE
	.align		4
.L_1720:
        /*0398*/ 	.byte	0x04, 0x1e
        /*039a*/ 	.short	(.L_1722 - .L_1721)
.L_1721:
        /*039c*/ 	.word	0x00000000


	//----- nvinfo : EIATTR_CBANK_PARAM_SIZE
	.align		4
.L_1722:
        /*03a0*/ 	.byte	0x03, 0x19
        /*03a2*/ 	.short	0x0770


	//----- nvinfo : EIATTR_PARAM_CBANK
	.align		4
        /*03a4*/ 	.byte	0x04, 0x0a
        /*03a6*/ 	.short	(.L_1724 - .L_1723)
	.align		4
.L_1723:
        /*03a8*/ 	.word	index@(.nv.constant0._ZN7cutlass13device_kernelIN5flash11enable_sm90INS1_16FlashAttnBwdSm90INS1_25CollectiveMainloopBwdSm90ILi2ELi2ELi2EN4cute5tupleIJNS5_1CILi1EEES8_S8_EEENS6_IJNS7_ILi64EEENS7_ILi128EEESB_EEENS_10bfloat16_tEfNS_4arch4Sm90ELb1ELb0ELb0ELb1ELb0ELb1ELb0ELb0ELi2ELi1ELi2ELi1ELb0EEENS1_24CollectiveEpilogueBwdGQAISC_fSF_Li256ELb1ELb0EEENS1_25SingleTileBwdLPTSchedulerILb1ELi128ELb0EEEEEEEEEvNT_6ParamsE)
        /*03ac*/ 	.short	0x0210
        /*03ae*/ 	.short	0x0770


	//----- nvinfo : EIATTR_SW_WAR
	.align		4
.L_1724:
        /*03b0*/ 	.byte	0x04, 0x36
        /*03b2*/ 	.short	(.L_1726 - .L_1725)
.L_1725:
        /*03b4*/ 	.word	0x00000008
.L_1726:


//--------------------- .nv.info._ZN7cutlass13device_kernelIN5flash32FlashAttnBwdPostprocessConvertdQIN4cute5tupleIJNS3_1CILi128EEES6_EEENS_10bfloat16_tEfNS_4arch4Sm90ELi256ENS3_8TiledMMAINS3_8MMA_AtomIJNS3_4SM904GMMA28MMA_64x128x16_F32BF16BF16_RSILNSE_5MajorE0ELSG_1ELNSE_7ScaleInE1ELSH_1EEEEEENS3_6LayoutINS4_IJNS5_ILi2EEENS5_ILi1EEESM_EEENS4_IJSM_NS5_ILi0EEESO_EEEEENS4_IJNS3_10UnderscoreESR_SR_EEEEELb0EEEEEvNT_6ParamsE --------------------------
	.section	.nv.info._ZN7cutlass13device_kernelIN5flash32FlashAttnBwdPostprocessConvertdQIN4cute5tupleIJNS3_1CILi128EEES6_EEENS_10bfloat16_tEfNS_4arch4Sm90ELi256ENS3_8TiledMMAINS3_8MMA_AtomIJNS3_4SM904GMMA28MMA_64x128x16_F32BF16BF16_RSILNSE_5MajorE0ELSG_1ELNSE_7ScaleInE1ELSH_1EEEEEENS3_6LayoutINS4_IJNS5_ILi2EEENS5_ILi1EEESM_EEENS4_IJSM_NS5_ILi0EEESO_EEEEENS4_IJNS3_10UnderscoreESR_SR_EEEEELb0EEEEEvNT_6ParamsE,"",@"SHT_CUDA_INFO"
	.sectionflags	@""
	.align	4


	//----- nvinfo : EIATTR_CUDA_API_VERSION
	.align		4
        /*0000*/ 	.byte	0x04, 0x37
        /*0002*/ 	.short	(.L_1728 - .L_1727)
.L_1727:
        /*0004*/ 	.word	0x00000082


	//----- nvinfo : EIATTR_KPARAM_INFO
	.align		4
.L_1728:
        /*0008*/ 	.byte	0x04, 0x17
        /*000a*/ 	.short	(.L_1730 - .L_1729)
.L_1729:
        /*000c*/ 	.word	0x00000000
        /*0010*/ 	.short	0x0000
        /*0012*/ 	.short	0x0000
        /*0014*/ 	.byte	0x00, 0xf0, 0xc1, 0x01


	//----- nvinfo : EIATTR_SPARSE_MMA_MASK
	.align		4
.L_1730:
        /*0018*/ 	.byte	0x03, 0x50
        /*001a*/ 	.short	0x0000


	//----- nvinfo : EIATTR_MAXREG_COUNT
	.align		4
        /*001c*/ 	.byte	0x03, 0x1b
        /*001e*/ 	.short	0x0080


	//----- nvinfo : EIATTR_NUM_BARRIERS
	.align		4
        /*0020*/ 	.byte	0x02, 0x4c
        /*0022*/ 	.byte	0x01
	.zero		1


	//----- nvinfo : EIATTR_MERCURY_ISA_VERSION
	.align		4
        /*0024*/ 	.byte	0x03, 0x5f
        /*0026*/ 	.short	0x0101


	//----- nvinfo : EIATTR_MBARRIER_INSTR_OFFSETS
	.align		4
        /*0028*/ 	.byte	0x04, 0x39
        /*002a*/ 	.short	(.L_1732 - .L_1731)


	//   ....[0]....
.L_1731:
        /*002c*/ 	.word	0x000004a0
        /*0030*/ 	.word	0x000000ff
        /*0034*/ 	.word	0x00018000
        /*0038*/ 	.short	0x0100
        /*003a*/ 	.byte	0x06
	.zero		1


	//   ....[1]....
        /*003c*/ 	.word	0x000005b0
        /*0040*/ 	.word	0x00000039
        /*0044*/ 	.word	0x00018000
        /*0048*/ 	.short	0x010a
        /*004a*/ 	.byte	0x3f
	.zero		1


	//----- nvinfo : EIATTR_NUM_MBARRIERS
	.align		4
.L_1732:
        /*004c*/ 	.byte	0x03, 0x38
        /*004e*/ 	.short	0x0001


	//----- nvinfo : EIATTR_EXIT_INSTR_OFFSETS
	.align		4
        /*0050*/ 	.byte	0x04, 0x1c
        /*0052*/ 	.short	(.L_1734 - .L_1733)


	//   ....[0]....
.L_1733:
        /*0054*/ 	.word	0x000001b0


	//   ....[1]....
        /*0058*/ 	.word	0x00001a00


	//   ....[2]....
        /*005c*/ 	.word	0x00001ad0


	//----- nvinfo : EIATTR_MAX_THREADS
	.align		4
.L_1734:
        /*0060*/ 	.byte	0x04, 0x05
        /*0062*/ 	.short	(.L_1736 - .L_1735)
.L_1735:
        /*0064*/ 	.word	0x00000100
        /*0068*/ 	.word	0x00000001
        /*006c*/ 	.word	0x00000001


	//----- nvinfo : EIATTR_CRS_STACK_SIZE
	.align		4
.L_1736:
        /*0070*/ 	.byte	0x04, 0x1e
        /*0072*/ 	.short	(.L_1738 - .L_1737)
.L_1737:
        /*0074*/ 	.word	0x00000000


	//----- nvinfo : EIATTR_CBANK_PARAM_SIZE
	.align		4
.L_1738:
        /*0078*/ 	.byte	0x03, 0x19
        /*007a*/ 	.short	0x0070


	//----- nvinfo : EIATTR_PARAM_CBANK
	.align		4
        /*007c*/ 	.byte	0x04, 0x0a
        /*007e*/ 	.short	(.L_1740 - .L_1739)
	.align		4
.L_1739:
        /*0080*/ 	.word	index@(.nv.constant0._ZN7cutlass13device_kernelIN5flash32FlashAttnBwdPostprocessConvertdQIN4cute5tupleIJNS3_1CILi128EEES6_EEENS_10bfloat16_tEfNS_4arch4Sm90ELi256ENS3_8TiledMMAINS3_8MMA_AtomIJNS3_4SM904GMMA28MMA_64x128x16_F32BF16BF16_RSILNSE_5MajorE0ELSG_1ELNSE_7ScaleInE1ELSH_1EEEEEENS3_6LayoutINS4_IJNS5_ILi2EEENS5_ILi1EEESM_EEENS4_IJSM_NS5_ILi0EEESO_EEEEENS4_IJNS3_10UnderscoreESR_SR_EEEEELb0EEEEEvNT_6ParamsE)
        /*0084*/ 	.short	0x0210
        /*0086*/ 	.short	0x0070


	//----- nvinfo : EIATTR_SW_WAR
	.align		4
.L_1740:
        /*0088*/ 	.byte	0x04, 0x36
        /*008a*/ 	.short	(.L_1742 - .L_1741)
.L_1741:
        /*008c*/ 	.word	0x00000008
.L_1742:


//--------------------- .nv.info._ZN7cutlass13device_kernelIN5flash32FlashAttnBwdPostprocessConvertdQIN4cute5tupleIJNS3_1CILi64EEENS5_ILi128EEEEEENS_10bfloat16_tEfNS_4arch4Sm90ELi256ENS3_8TiledMMAINS3_8MMA_AtomIJNS3_4SM904GMMA27MMA_64x64x16_F32BF16BF16_SSILNSF_5MajorE0ELSH_1ELNSF_7ScaleInE1ELSI_1EEEEEENS3_6LayoutINS4_IJNS5_ILi1EEENS5_ILi2EEESM_EEENS4_IJNS5_ILi0EEESM_SP_EEEEENS4_IJNS3_10UnderscoreESS_SS_EEEEELb0EEEEEvNT_6ParamsE --------------------------
	.section	.nv.info._ZN7cutlass13device_kernelIN5flash32FlashAttnBwdPostprocessConvertdQIN4cute5tupleIJNS3_1CILi64EEENS5_ILi128EEEEEENS_10bfloat16_tEfNS_4arch4Sm90ELi256ENS3_8TiledMMAINS3_8MMA_AtomIJNS3_4SM904GMMA27MMA_64x64x16_F32BF16BF16_SSILNSF_5MajorE0ELSH_1ELNSF_7ScaleInE1ELSI_1EEEEEENS3_6LayoutINS4_IJNS5_ILi1EEENS5_ILi2EEESM_EEENS4_IJNS5_ILi0EEESM_SP_EEEEENS4_IJNS3_10UnderscoreESS_SS_EEEEELb0EEEEEvNT_6ParamsE,"",@"SHT_CUDA_INFO"
	.sectionflags	@""
	.align	4


	//----- nvinfo : EIATTR_CUDA_API_VERSION
	.align		4
        /*0000*/ 	.byte	0x04, 0x37
        /*0002*/ 	.short	(.L_1744 - .L_1743)
.L_1743:
        /*0004*/ 	.word	0x00000082


	//----- nvinfo : EIATTR_KPARAM_INFO
	.align		4
.L_1744:
        /*0008*/ 	.byte	0x04, 0x17
        /*000a*/ 	.short	(.L_1746 - .L_1745)
.L_1745:
        /*000c*/ 	.word	0x00000000
        /*0010*/ 	.short	0x0000
        /*0012*/ 	.short	0x0000
        /*0014*/ 	.byte	0x00, 0xf0, 0xc1, 0x01


	//----- nvinfo : EIATTR_SPARSE_MMA_MASK
	.align		4
.L_1746:
        /*0018*/ 	.byte	0x03, 0x50
        /*001a*/ 	.short	0x0000


	//----- nvinfo : EIATTR_MAXREG_COUNT
	.align		4
        /*001c*/ 	.byte	0x03, 0x1b
        /*001e*/ 	.short	0x0080


	//----- nvinfo : EIATTR_NUM_BARRIERS
	.align		4
        /*0020*/ 	.byte	0x02, 0x4c
        /*0022*/ 	.byte	0x01
	.zero		1


	//----- nvinfo : EIATTR_MERCURY_ISA_VERSION
	.align		4
        /*0024*/ 	.byte	0x03, 0x5f
        /*0026*/ 	.short	0x0101


	//----- nvinfo : EIATTR_MBARRIER_INSTR_OFFSETS
	.align		4
        /*0028*/ 	.byte	0x04, 0x39
        /*002a*/ 	.short	(.L_1748 - .L_1747)


	//   ....[0]....
.L_1747:
        /*002c*/ 	.word	0x000004a0
        /*0030*/ 	.word	0x000000ff
        /*0034*/ 	.word	0x0000c000
        /*0038*/ 	.short	0x0100
        /*003a*/ 	.byte	0x06
	.zero		1


	//   ....[1]....
        /*003c*/ 	.word	0x000005b0
        /*0040*/ 	.word	0x00000029
        /*0044*/ 	.word	0x0000c000
        /*0048*/ 	.short	0x010a
        /*004a*/ 	.byte	0x3f
	.zero		1


	//----- nvinfo : EIATTR_NUM_MBARRIERS
	.align		4
.L_1748:
        /*004c*/ 	.byte	0x03, 0x38
        /*004e*/ 	.short	0x0001


	//----- nvinfo : EIATTR_EXIT_INSTR_OFFSETS
	.align		4
        /*0050*/ 	.byte	0x04, 0x1c
        /*0052*/ 	.short	(.L_1750 - .L_1749)


	//   ....[0]....
.L_1749:
        /*0054*/ 	.word	0x000001b0


	//   ....[1]....
        /*0058*/ 	.word	0x000011b0


	//   ....[2]....
        /*005c*/ 	.word	0x00001280


	//----- nvinfo : EIATTR_MAX_THREADS
	.align		4
.L_1750:
        /*0060*/ 	.byte	0x04, 0x05
        /*0062*/ 	.short	(.L_1752 - .L_1751)
.L_1751:
        /*0064*/ 	.word	0x00000100
        /*0068*/ 	.word	0x00000001
        /*006c*/ 	.word	0x00000001


	//----- nvinfo : EIATTR_CRS_STACK_SIZE
	.align		4
.L_1752:
        /*0070*/ 	.byte	0x04, 0x1e
        /*0072*/ 	.short	(.L_1754 - .L_1753)
.L_1753:
        /*0074*/ 	.word	0x00000000


	//----- nvinfo : EIATTR_CBANK_PARAM_SIZE
	.align		4
.L_1754:
        /*0078*/ 	.byte	0x03, 0x19
        /*007a*/ 	.short	0x0070


	//----- nvinfo : EIATTR_PARAM_CBANK
	.align		4
        /*007c*/ 	.byte	0x04, 0x0a
        /*007e*/ 	.short	(.L_1756 - .L_1755)
	.align		4
.L_1755:
        /*0080*/ 	.word	index@(.nv.constant0._ZN7cutlass13device_kernelIN5flash32FlashAttnBwdPostprocessConvertdQIN4cute5tupleIJNS3_1CILi64EEENS5_ILi128EEEEEENS_10bfloat16_tEfNS_4arch4Sm90ELi256ENS3_8TiledMMAINS3_8MMA_AtomIJNS3_4SM904GMMA27MMA_64x64x16_F32BF16BF16_SSILNSF_5MajorE0ELSH_1ELNSF_7ScaleInE1ELSI_1EEEEEENS3_6LayoutINS4_IJNS5_ILi1EEENS5_ILi2EEESM_EEENS4_IJNS5_ILi0EEESM_SP_EEEEENS4_IJNS3_10UnderscoreESS_SS_EEEEELb0EEEEEvNT_6ParamsE)
        /*0084*/ 	.short	0x0210
        /*0086*/ 	.short	0x0070


	//----- nvinfo : EIATTR_SW_WAR
	.align		4
.L_1756:
        /*0088*/ 	.byte	0x04, 0x36
        /*008a*/ 	.short	(.L_1758 - .L_1757)
.L_1757:
        /*008c*/ 	.word	0x00000008
.L_1758:


//--------------------- .nv.info._ZN7cutlass13device_kernelIN5flash11enable_sm90INS1_16FlashAttnBwdSm90INS1_25CollectiveMainloopBwdSm90ILi2ELi2ELi2EN4cute5tupleIJNS5_1CILi1EEES8_S8_EEENS6_IJNS7_ILi64EEENS7_ILi128EEESB_EEENS_10bfloat16_tEfNS_4arch4Sm90ELb1ELb0ELb0ELb1ELb1ELb1ELb0ELb0ELi2ELi1ELi2ELi1ELb0EEENS1_24CollectiveEpilogueBwdGQAISC_fSF_Li256ELb1ELb1EEENS1_25SingleTileBwdLPTSchedulerILb1ELi128ELb1EEEEEEEEEvNT_6ParamsE --------------------------
	.section	.nv.info._ZN7cutlass13device_kernelIN5flash11enable_sm90INS1_16FlashAttnBwdSm90INS1_25CollectiveMainloopBwdSm90ILi2ELi2ELi2EN4cute5tupleIJNS5_1CILi1EEES8_S8_EEENS6_IJNS7_ILi64EEENS7_ILi128EEESB_EEENS_10bfloat16_tEfNS_4arch4Sm90ELb1ELb0ELb0ELb1ELb1ELb1ELb0ELb0ELi2ELi1ELi2ELi1ELb0EEENS1_24CollectiveEpilogueBwdGQAISC_fSF_Li256ELb1ELb1EEENS1_25SingleTileBwdLPTSchedulerILb1ELi128ELb1EEEEEEEEEvNT_6ParamsE,"",@"SHT_CUDA_INFO"
	.sectionflags	@""
	.align	4


	//----- nvinfo : EIATTR_CUDA_API_VERSION
	.align		4
        /*0000*/ 	.byte	0x04, 0x37
        /*0002*/ 	.short	(.L_1760 - .L_1759)
.L_1759:
        /*0004*/ 	.word	0x00000082


	//----- nvinfo : EIATTR_KPARAM_INFO
	.align		4
.L_1760:
        /*0008*/ 	.byte	0x04, 0x17
        /*000a*/ 	.short	(.L_1762 - .L_1761)
.L_1761:
        /*000c*/ 	.word	0x00000000
        /*0010*/ 	.short	0x0000
        /*0012*/ 	.short	0x0070
        /*0014*/ 	.byte	0x00, 0xf0, 0x01, 0x1c


	//----- nvinfo : EIATTR_SPARSE_MMA_MASK
	.align		4
.L_1762:
        /*0018*/ 	.byte	0x03, 0x50
        /*001a*/ 	.short	0x0000


	//----- nvinfo : EIATTR_MAXREG_COUNT
	.align		4
        /*001c*/ 	.byte	0x03, 0x1b
        /*001e*/ 	.short	0x00a8


	//----- nvinfo : EIATTR_NUM_BARRIERS
	.align		4
        /*0020*/ 	.byte	0x02, 0x4c
        /*0022*/ 	.byte	0x10
	.zero		1


	//----- nvinfo : EIATTR_EXTERNS
	.align		4
        /*0024*/ 	.byte	0x04, 0x0f
        /*0026*/ 	.short	(.L_1764 - .L_1763)


	//   ....[0]....
	.align		4
.L_1763:
        /*0028*/ 	.word	index@(__assertfail)


	//----- nvinfo : EIATTR_ANNOTATIONS
	.align		4
.L_1764:
        /*002c*/ 	.byte	0x04, 0x55
        /*002e*/ 	.short	(.L_1766 - .L_1765)


	//   ....[0]....
.L_1765:
        /*0030*/ 	.word	0x00000001
        /*0034*/ 	.byte	0x90, 0x83, 0x00, 0x00, 0x01, 0x00, 0x00, 0x00, 0x90, 0x86, 0x00, 0x00, 0x01, 0x00, 0x00, 0x00
        /*0044*/ 	.byte	0xf0, 0x91, 0x00, 0x00, 0x01, 0x00, 0x00, 0x00, 0x10, 0x92, 0x00, 0x00, 0x01, 0x00, 0x00, 0x00
        /*0054*/ 	.byte	0x80, 0x95, 0x00, 0x00


	//----- nvinfo : EIATTR_MERCURY_ISA_VERSION
	.align		4
.L_1766:
        /*0058*/ 	.byte	0x03, 0x5f
        /*005a*/ 	.short	0x0101


	//----- nvinfo : EIATTR_INT_WARP_WIDE_INSTR_OFFSETS
	.align		4
        /*005c*/ 	.byte	0x04, 0x31
        /*005e*/ 	.short	(.L_1768 - .L_1767)


	//   ....[0]....
.L_1767:
        /*0060*/ 	.word	0x00000190


	//   ....[1]....
        /*0064*/ 	.word	0x000001c0


	//   ....[2]....
        /*0068*/ 	.word	0x00006770


	//   ....[3]....
        /*006c*/ 	.word	0x00006e20


	//   ....[4]....
        /*0070*/ 	.word	0x00007350


	//----- nvinfo : EIATTR_COOP_GROUP_MASK_REGIDS
	.align		4
.L_1768:
        /*0074*/ 	.byte	0x04, 0x29
        /*0076*/ 	.short	(.L_1770 - .L_1769)


	//   ....[0]....
.L_1769:
        /*0078*/ 	.word	0xffffffff


	//   ....[1]....
        /*007c*/ 	.word	0xffffffff


	//   ....[2]....
        /*0080*/ 	.word	0xffffffff


	//   ....[3]....
        /*0084*/ 	.word	0xffffffff


	//   ....[4]....
        /*0088*/ 	.word	0xffffffff


	//   ....[5]....
        /*008c*/ 	.word	0xffffffff


	//   ....[6]....
        /*0090*/ 	.word	0xffffffff


	//   ....[7]....
        /*0094*/ 	.word	0xffffffff


	//   ....[8]....
        /*0098*/ 	.word	0xffffffff


	//   ....[9]....
        /*009c*/ 	.word	0xffffffff


	//   ....[10]....
        /*00a0*/ 	.word	0xffffffff


	//   ....[11]....
        /*00a4*/ 	.word	0xffffffff


	//   ....[12]....
        /*00a8*/ 	.word	0xffffffff


	//   ....[13]....
        /*00ac*/ 	.word	0xffffffff


	//   ....[14]....
        /*00b0*/ 	.word	0xffffffff


	//   ....[15]....
        /*00b4*/ 	.word	0xffffffff


	//   ....[16]....
        /*00b8*/ 	.word	0xffffffff


	//   ....[17]....
        /*00bc*/ 	.word	0x0500000f


	//   ....[18]....
        /*00c0*/ 	.word	0x0500000f


	//   ....[19]....
        /*00c4*/ 	.word	0x0500000f


	//   ....[20]....
        /*00c8*/ 	.word	0x0500000f


	//   ....[21]....
        /*00cc*/ 	.word	0x0500000f


	//   ....[22]....
        /*00d0*/ 	.word	0x0500000f


	//----- nvinfo : EIATTR_COOP_GROUP_INSTR_OFFSETS
	.align		4
.L_1770:
        /*00d4*/ 	.byte	0x04, 0x28
        /*00d6*/ 	.short	(.L_1772 - .L_1771)


	//   ....[0]....
.L_1771:
        /*00d8*/ 	.word	0x00000070


	//   ....[1]....
        /*00dc*/ 	.word	0x000001a0


	//   ....[2]....
        /*00e0*/ 	.word	0x000001f0


	//   ....[3]....
        /*00e4*/ 	.word	0x000003e0


	//   ....[4]....
        /*00e8*/ 	.word	0x00000630


	//   ....[5]....
        /*00ec*/ 	.word	0x00001830


	//   ....[6]....
        /*00f0*/ 	.word	0x00004eb0


	//   ....[7]....
        /*00f4*/ 	.word	0x00005030


	//   ....[8]....
        /*00f8*/ 	.word	0x00005320


	//   ....[9]....
        /*00fc*/ 	.word	0x000054b0


	//   ....[10]....
        /*0100*/ 	.word	0x000055c0


	//   ....[11]....
        /*0104*/ 	.word	0x00006370


	//   ....[12]....
        /*0108*/ 	.word	0x000066a0


	//   ....[13]....
        /*010c*/ 	.word	0x00006aa0


	//   ....[14]....
        /*0110*/ 	.word	0x00006d50


	//   ....[15]....
        /*0114*/ 	.word	0x00007010


	//   ....[16]....
        /*0118*/ 	.word	0x00007280


	//   ....[17]....
        /*011c*/ 	.word	0x00009dd0


	//   ....[18]....
        /*0120*/ 	.word	0x00009f20


	//   ....[19]....
        /*0124*/ 	.word	0x00009f90


	//   ....[20]....
        /*0128*/ 	.word	0x0000a000


	//   ....[21]....
        /*012c*/ 	.word	0x0000a070


	//   ....[22]....
        /*0130*/ 	.word	0x0000a0e0


	//----- nvinfo : EIATTR_REG_RECONFIG
	.align		4
.L_1772:
        /*0134*/ 	.byte	0x01, 0x54
	.zero		2


	//----- nvinfo : EIATTR_SYSCALL_OFFSETS
	.align		4
        /*0138*/ 	.byte	0x04, 0x46
        /*013a*/ 	.short	(.L_1774 - .L_1773)


	//   ....[0]....
.L_1773:
        /*013c*/ 	.word	0x00001470


	//   ....[1]....
        /*0140*/ 	.word	0x00001560


	//   ....[2]....
        /*0144*/ 	.word	0x000016c0


	//   ....[3]....
        /*0148*/ 	.word	0x000017b0


	//----- nvinfo : EIATTR_MBARRIER_INSTR_OFFSETS
	.align		4
.L_1774:
        /*014c*/ 	.byte	0x04, 0x39
        /*014e*/ 	.short	(.L_1776 - .L_1775)


	//   ....[0]....
.L_1775:
        /*0150*/ 	.word	0x00000290
        /*0154*/ 	.word	0x000000ff
        /*0158*/ 	.word	0x00030800
        /*015c*/ 	.short	0x0100
        /*015e*/ 	.byte	0x06
	.zero		1


	//   ....[1]....
        /*0160*/ 	.word	0x00000390
        /*0164*/ 	.word	0x000000ff
        /*0168*/ 	.word	0x00030810
        /*016c*/ 	.short	0x0100
        /*016e*/ 	.byte	0x08
	.zero		1


	//   ....[2]....
        /*0170*/ 	.word	0x000003a0
        /*0174*/ 	.word	0x000000ff
        /*0178*/ 	.word	0x00030820
        /*017c*/ 	.short	0x0100
        /*017e*/ 	.byte	0x08
	.zero		1


	//   ....[3]....
        /*0180*/ 	.word	0x000003b0
        /*0184*/ 	.word	0x000000ff
        /*0188*/ 	.word	0x00030818
        /*018c*/ 	.short	0x0100
        /*018e*/ 	.byte	0x08
	.zero		1


	//   ....[4]....
        /*0190*/ 	.word	0x000003c0
        /*0194*/ 	.word	0x000000ff
        /*0198*/ 	.word	0x00030828
        /*019c*/ 	.short	0x0100
        /*019e*/ 	.byte	0x08
	.zero		1


	//   ....[5]....
        /*01a0*/ 	.word	0x000004f0
        /*01a4*/ 	.word	0x000000ff
        /*01a8*/ 	.word	0x00030830
        /*01ac*/ 	.short	0x0100
        /*01ae*/ 	.byte	0x08
	.zero		1


	//   ....[6]....
        /*01b0*/ 	.word	0x00000500
        /*01b4*/ 	.word	0x000000ff
        /*01b8*/ 	.word	0x00030840
        /*01bc*/ 	.short	0x0100
        /*01be*/ 	.byte	0x08
	.zero		1


	//   ....[7]....
        /*01c0*/ 	.word	0x00000510
        /*01c4*/ 	.word	0x000000ff
        /*01c8*/ 	.word	0x00030838
        /*01cc*/ 	.short	0x0100
        /*01ce*/ 	.byte	0x08
	.zero		1


	//   ....[8]....
        /*01d0*/ 	.word	0x00000520
        /*01d4*/ 	.word	0x000000ff
        /*01d8*/ 	.word	0x00030848
        /*01dc*/ 	.short	0x0100
        /*01de*/ 	.byte	0x08
	.zero		1


	//   ....[9]....
        /*01e0*/ 	.word	0x00001870
        /*01e4*/ 	.word	0x000000e4
        /*01e8*/ 	.word	0x00030800
        /*01ec*/ 	.short	0x010a
        /*01ee*/ 	.byte	0x3f
	.zero		1


	//   ....[10]....
        /*01f0*/ 	.word	0x00001910
        /*01f4*/ 	.word	0x000000e4
        /*01f8*/ 	.word	0x00030800
        /*01fc*/ 	.short	0x010a
        /*01fe*/ 	.byte	0x3f
	.zero		1


	//   ....[11]....
        /*0200*/ 	.word	0x00001fe0
        /*0204*/ 	.word	0x00000000
        /*0208*/ 	.word	0x00030810
        /*020c*/ 	.short	0x010a
        /*020e*/ 	.byte	0x3f
	.zero		1


	//   ....[12]....
        /*0210*/ 	.word	0x00002020
        /*0214*/ 	.word	0x00000000
        /*0218*/ 	.word	0x00030810
        /*021c*/ 	.short	0x010a
        /*021e*/ 	.byte	0x3f
	.zero		1


	//   ....[13]....
        /*0220*/ 	.word	0x00002550
        /*0224*/ 	.word	0x00000000
        /*0228*/ 	.word	0x00030830
        /*022c*/ 	.short	0x010a
        /*022e*/ 	.byte	0x3f
	.zero		1


	//   ....[14]....
        /*0230*/ 	.word	0x000025d0
        /*0234*/ 	.word	0x00000000
        /*0238*/ 	.word	0x00030830
        /*023c*/ 	.short	0x010a
        /*023e*/ 	.byte	0x3f
	.zero		1


	//   ....[15]....
        /*0240*/ 	.word	0x00003fb0
        /*0244*/ 	.word	0x00000006
        /*0248*/ 	.word	0x00000000
        /*024c*/ 	.short	0x0101
        /*024e*/ 	.byte	0x3f
	.zero		1


	//   ....[16]....
        /*0250*/ 	.word	0x000042e0
        /*0254*/ 	.word	0x00000000
        /*0258*/ 	.word	0x00000000
        /*025c*/ 	.short	0x0101
        /*025e*/ 	.byte	0x3f
	.zero		1


	//   ....[17]....
        /*0260*/ 	.word	0x00008010
        /*0264*/ 	.word	0x0000000f
        /*0268*/ 	.word	0x00030820
        /*026c*/ 	.short	0x010a
        /*026e*/ 	.byte	0x3f
	.zero		1


	//   ....[18]....
        /*0270*/ 	.word	0x000086f0
        /*0274*/ 	.word	0x0000000f
        /*0278*/ 	.word	0x00030840
        /*027c*/ 	.short	0x010a
        /*027e*/ 	.byte	0x3f
	.zero		1


	//   ....[19]....
        /*0280*/ 	.word	0x000089c0
        /*0284*/ 	.word	0x0000000f
        /*0288*/ 	.word	0x00030828
        /*028c*/ 	.short	0x010a
        /*028e*/ 	.byte	0x3f
	.zero		1


	//   ....[20]....
        /*0290*/ 	.word	0x00008c90
        /*0294*/ 	.word	0x0000000f
        /*0298*/ 	.word	0x00030848
        /*029c*/ 	.short	0x010a
        /*029e*/ 	.byte	0x3f
	.zero		1


	//   ....[21]....
        /*02a0*/ 	.word	0x00008f00
        /*02a4*/ 	.word	0x0000000f
        /*02a8*/ 	.word	0x00030820
        /*02ac*/ 	.short	0x010a
        /*02ae*/ 	.byte	0x3f
	.zero		1


	//   ....[22]....
        /*02b0*/ 	.word	0x00009240
        /*02b4*/ 	.word	0x0000000f
        /*02b8*/ 	.word	0x00030840
        /*02bc*/ 	.short	0x010a
        /*02be*/ 	.byte	0x3f
	.zero		1


	//   ....[23]....
        /*02c0*/ 	.word	0x000094e0
        /*02c4*/ 	.word	0x0000000f
        /*02c8*/ 	.word	0x00030828
        /*02cc*/ 	.short	0x010a
        /*02ce*/ 	.byte	0x3f
	.zero		1


	//   ....[24]....
        /*02d0*/ 	.word	0x000097f0
        /*02d4*/ 	.word	0x00000003
        /*02d8*/ 	.word	0x00030840
        /*02dc*/ 	.short	0x010a
        /*02de*/ 	.byte	0x3f
	.zero		1


	//   ....[25]....
        /*02e0*/ 	.word	0x00009c50
        /*02e4*/ 	.word	0x00000007
        /*02e8*/ 	.word	0x00000000
        /*02ec*/ 	.short	0x010a
        /*02ee*/ 	.byte	0x3f
	.zero		1


	//   ....[26]....
        /*02f0*/ 	.word	0x00009ca0
        /*02f4*/ 	.word	0x00000003
        /*02f8*/ 	.word	0x00000000
        /*02fc*/ 	.short	0x010a
        /*02fe*/ 	.byte	0x3f
	.zero		1


	//   ....[27]....
        /*0300*/ 	.word	0x00009d00
        /*0304*/ 	.word	0x00000005
        /*0308*/ 	.word	0x00000000
        /*030c*/ 	.short	0x010a
        /*030e*/ 	.byte	0x3f
	.zero		1


	//   ....[28]....
        /*0310*/ 	.word	0x00009d30
        /*0314*/ 	.word	0x00000003
        /*0318*/ 	.word	0x00000000
        /*031c*/ 	.short	0x010a
        /*031e*/ 	.byte	0x3f
	.zero		1


	//   ....[29]....
        /*0320*/ 	.word	0x00009e00
        /*0324*/ 	.word	0x000000e4
        /*0328*/ 	.word	0x00030800
        /*032c*/ 	.short	0x010a
        /*032e*/ 	.byte	0x3f
	.zero		1


	//   ....[30]....
        /*0330*/ 	.word	0x00009e50
        /*0334*/ 	.word	0x00000000
        /*0338*/ 	.word	0x00030810
        /*033c*/ 	.short	0x010a
        /*033e*/ 	.byte	0x3f
	.zero		1


	//   ....[31]....
        /*0340*/ 	.word	0x00009ea0
        /*0344*/ 	.word	0x00000000
        /*0348*/ 	.word	0x00030830
        /*034c*/ 	.short	0x010a
        /*034e*/ 	.byte	0x3f
	.zero		1


	//   ....[32]....
        /*0350*/ 	.word	0x0000a120
        /*0354*/ 	.word	0x0000000f
        /*0358*/ 	.word	0x00030820
        /*035c*/ 	.short	0x010a
        /*035e*/ 	.byte	0x3f
	.zero		1


	//   ....[33]....
        /*0360*/ 	.word	0x0000a170
        /*0364*/ 	.word	0x0000000f
        /*0368*/ 	.word	0x00030840
        /*036c*/ 	.short	0x010a
        /*036e*/ 	.byte	0x3f
	.zero		1


	//   ....[34]....
        /*0370*/ 	.word	0x0000a1c0
        /*0374*/ 	.word	0x0000000f
        /*0378*/ 	.word	0x00030828
        /*037c*/ 	.short	0x010a
        /*037e*/ 	.byte	0x3f
	.zero		1


	//   ....[35]....
        /*0380*/ 	.word	0x0000a210
        /*0384*/ 	.word	0x0000000f
        /*0388*/ 	.word	0x00030848
        /*038c*/ 	.short	0x010a
        /*038e*/ 	.byte	0x3f
	.zero		1


	//   ....[36]....
        /*0390*/ 	.word	0x0000a270
        /*0394*/ 	.word	0x0000000f
        /*0398*/ 	.word	0x00030820
        /*039c*/ 	.short	0x010a
        /*039e*/ 	.byte	0x3f
	.zero		1


	//   ....[37]....
        /*03a0*/ 	.word	0x0000a2c0
        /*03a4*/ 	.word	0x0000000f
        /*03a8*/ 	.word	0x00030840
        /*03ac*/ 	.short	0x010a
        /*03ae*/ 	.byte	0x3f
	.zero		1


	//   ....[38]....
        /*03b0*/ 	.word	0x0000a310
        /*03b4*/ 	.word	0x0000000f
        /*03b8*/ 	.word	0x00030828
        /*03bc*/ 	.short	0x010a
        /*03be*/ 	.byte	0x3f
	.zero		1


	//   ....[39]....
        /*03c0*/ 	.word	0x0000a360
        /*03c4*/ 	.word	0x00000003
        /*03c8*/ 	.word	0x00030840
        /*03cc*/ 	.short	0x010a
        /*03ce*/ 	.byte	0x3f
	.zero		1


	//   ....[40]....
        /*03d0*/ 	.word	0x0000a430
        /*03d4*/ 	.word	0x00000007
        /*03d8*/ 	.word	0x00000000
        /*03dc*/ 	.short	0x010a
        /*03de*/ 	.byte	0x3f
	.zero		1


	//   ....[41]....
        /*03e0*/ 	.word	0x0000a480
        /*03e4*/ 	.word	0x00000003
        /*03e8*/ 	.word	0x00000000
        /*03ec*/ 	.short	0x010a
        /*03ee*/ 	.byte	0x3f
	.zero		1


	//   ....[42]....
        /*03f0*/ 	.word	0x0000a4d0
        /*03f4*/ 	.word	0x00000005
        /*03f8*/ 	.word	0x00000000
        /*03fc*/ 	.short	0x010a
        /*03fe*/ 	.byte	0x3f
	.zero		1


	//----- nvinfo : EIATTR_NUM_MBARRIERS
	.align		4
.L_1776:
        /*0400*/ 	.byte	0x03, 0x38
        /*0402*/ 	.short	0x0009


	//----- nvinfo : EIATTR_EXIT_INSTR_OFFSETS
	.align		4
        /*0404*/ 	.byte	0x04, 0x1c
        /*0406*/ 	.short	(.L_1778 - .L_1777)


	//   ....[0]....
.L_1777:
        /*0408*/ 	.word	0x00009d80


	//----- nvinfo : EIATTR_MAX_THREADS
	.align		4
.L_1778:
        /*040c*/ 	.byte	0x04, 0x05
        /*040e*/ 	.short	(.L_1780 - .L_1779)
.L_1779:
        /*0410*/ 	.word	0x00000180
        /*0414*/ 	.word	0x00000001
        /*0418*/ 	.word	0x00000001


	//----- nvinfo : EIATTR_CRS_STACK_SIZE
	.align		4
.L_1780:
        /*041c*/ 	.byte	0x04, 0x1e
        /*041e*/ 	.short	(.L_1782 - .L_1781)
.L_1781:
        /*0420*/ 	.word	0x00000000


	//----- nvinfo : EIATTR_CBANK_PARAM_SIZE
	.align		4
.L_1782:
        /*0424*/ 	.byte	0x03, 0x19
        /*0426*/ 	.short	0x0770


	//----- nvinfo : EIATTR_PARAM_CBANK
	.align		4
        /*0428*/ 	.byte	0x04, 0x0a
        /*042a*/ 	.short	(.L_1784 - .L_1783)
	.align		4
.L_1783:
        /*042c*/ 	.word	index@(.nv.constant0._ZN7cutlass13device_kernelIN5flash11enable_sm90INS1_16FlashAttnBwdSm90INS1_25CollectiveMainloopBwdSm90ILi2ELi2ELi2EN4cute5tupleIJNS5_1CILi1EEES8_S8_EEENS6_IJNS7_ILi64EEENS7_ILi128EEESB_EEENS_10bfloat16_tEfNS_4arch4Sm90ELb1ELb0ELb0ELb1ELb1ELb1ELb0ELb0ELi2ELi1ELi2ELi1ELb0EEENS1_24CollectiveEpilogueBwdGQAISC_fSF_Li256ELb1ELb1EEENS1_25SingleTileBwdLPTSchedulerILb1ELi128ELb1EEEEEEEEEvNT_6ParamsE)
        /*0430*/ 	.short	0x0210
        /*0432*/ 	.short	0x0770


	//----- nvinfo : EIATTR_SW_WAR
	.align		4
.L_1784:
        /*0434*/ 	.byte	0x04, 0x36
        /*0436*/ 	.short	(.L_1786 - .L_1785)
.L_1785:
        /*0438*/ 	.word	0x00000008
.L_1786:


//--------------------- .nv.info._ZN7cutlass13device_kernelIN5flash22FlashAttnBwdPreprocessIN4cute5tupleIJNS3_1CILi64EEENS5_ILi128EEEEEENS_10bfloat16_tEfNS_4arch4Sm90ELb1ELb1EEEEEvNT_6ParamsE --------------------------
	.section	.nv.info._ZN7cutlass13device_kernelIN5flash22FlashAttnBwdPreprocessIN4cute5tupleIJNS3_1CILi64EEENS5_ILi128EEEEEENS_10bfloat16_tEfNS_4arch4Sm90ELb1ELb1EEEEEvNT_6ParamsE,"",@"SHT_CUDA_INFO"
	.sectionflags	@""
	.align	4


	//----- nvinfo : EIATTR_CUDA_API_VERSION
	.align		4
        /*0000*/ 	.byte	0x04, 0x37
        /*0002*/ 	.short	(.L_1788 - .L_1787)
.L_1787:
        /*0004*/ 	.word	0x00000082


	//----- nvinfo : EIATTR_KPARAM_INFO
	.align		4
.L_1788:
        /*0008*/ 	.byte	0x04, 0x17
        /*000a*/ 	.short	(.L_1790 - .L_1789)
.L_1789:
        /*000c*/ 	.word	0x00000000
        /*0010*/ 	.short	0x0000
        /*0012*/ 	.short	0x0000
        /*0014*/ 	.byte	0x00, 0xf0, 0xc1, 0x03


	//----- nvinfo : EIATTR_SPARSE_MMA_MASK
	.align		4
.L_1790:
        /*0018*/ 	.byte	0x03, 0x50
        /*001a*/ 	.short	0x0000


	//----- nvinfo : EIATTR_MAXREG_COUNT
	.align		4
        /*001c*/ 	.byte	0x03, 0x1b
        /*001e*/ 	.short	0x0080


	//----- nvinfo : EIATTR_MERCURY_ISA_VERSION
	.align		4
        /*0020*/ 	.byte	0x03, 0x5f
        /*0022*/ 	.short	0x0101


	//----- nvinfo : EIATTR_COOP_GROUP_MASK_REGIDS
	.align		4
        /*0024*/ 	.byte	0x04, 0x29
        /*0026*/ 	.short	(.L_1792 - .L_1791)


	//   ....[0]....
.L_1791:
        /*0028*/ 	.word	0xffffffff


	//   ....[1]....
        /*002c*/ 	.word	0xffffffff


	//   ....[2]....
        /*0030*/ 	.word	0xffffffff


	//   ....[3]....
        /*0034*/ 	.word	0xffffffff


	//   ....[4]....
        /*0038*/ 	.word	0xffffffff


	//   ....[5]....
        /*003c*/ 	.word	0xffffffff


	//   ....[6]....
        /*0040*/ 	.word	0xffffffff


	//   ....[7]....
        /*0044*/ 	.word	0xffffffff


	//   ....[8]....
        /*0048*/ 	.word	0xffffffff


	//   ....[9]....
        /*004c*/ 	.word	0xffffffff


	//   ....[10]....
        /*0050*/ 	.word	0xffffffff


	//   ....[11]....
        /*0054*/ 	.word	0xffffffff


	//   ....[12]....
        /*0058*/ 	.word	0xffffffff


	//   ....[13]....
        /*005c*/ 	.word	0xffffffff


	//   ....[14]....
        /*0060*/ 	.word	0xffffffff


	//   ....[15]....
        /*0064*/ 	.word	0xffffffff


	//----- nvinfo : EIATTR_COOP_GROUP_INSTR_OFFSETS
	.align		4
.L_1792:
        /*0068*/ 	.byte	0x04, 0x28
        /*006a*/ 	.short	(.L_1794 - .L_1793)


	//   ....[0]....
.L_1793:
        /*006c*/ 	.word	0x000013a0


	//   ....[1]....
        /*0070*/ 	.word	0x000013b0


	//   ....[2]....
        /*0074*/ 	.word	0x000013c0


	//   ....[3]....
        /*0078*/ 	.word	0x000013d0


	//   ....[4]....
        /*007c*/ 	.word	0x00001420


	//   ....[5]....
        /*0080*/ 	.word	0x00001430


	//   ....[6]....
        /*0084*/ 	.word	0x00001440


	//   ....[7]....
        /*0088*/ 	.word	0x00001450


	//   ....[8]....
        /*008c*/ 	.word	0x000014a0


	//   ....[9]....
        /*0090*/ 	.word	0x000014b0


	//   ....[10]....
        /*0094*/ 	.word	0x000014c0


	//   ....[11]....
        /*0098*/ 	.word	0x000014d0


	//   ....[12]....
        /*009c*/ 	.word	0x00001520


	//   ....[13]....
        /*00a0*/ 	.word	0x00001540


	//   ....[14]....
        /*00a4*/ 	.word	0x00001550


	//   ....[15]....
        /*00a8*/ 	.word	0x00001560


	//----- nvinfo : EIATTR_EXIT_INSTR_OFFSETS
	.align		4
.L_1794:
        /*00ac*/ 	.byte	0x04, 0x1c
        /*00ae*/ 	.short	(.L_1796 - .L_1795)


	//   ....[0]....
.L_1795:
        /*00b0*/ 	.word	0x000001c0


	//   ....[1]....
        /*00b4*/ 	.word	0x00001bb0


	//   ....[2]....
        /*00b8*/ 	.word	0x00001c30


	//----- nvinfo : EIATTR_MAX_THREADS
	.align		4
.L_1796:
        /*00bc*/ 	.byte	0x04, 0x05
        /*00be*/ 	.short	(.L_1798 - .L_1797)
.L_1797:
        /*00c0*/ 	.word	0x00000100
        /*00c4*/ 	.word	0x00000001
        /*00c8*/ 	.word	0x00000001


	//----- nvinfo : EIATTR_CRS_STACK_SIZE
	.align		4
.L_1798:
        /*00cc*/ 	.byte	0x04, 0x1e
        /*00ce*/ 	.short	(.L_1800 - .L_1799)
.L_1799:
        /*00d0*/ 	.word	0x00000000


	//----- nvinfo : EIATTR_CBANK_PARAM_SIZE
	.align		4
.L_1800:
        /*00d4*/ 	.byte	0x03, 0x19
        /*00d6*/ 	.short	0x00f0


	//----- nvinfo : EIATTR_PARAM_CBANK
	.align		4
        /*00d8*/ 	.byte	0x04, 0x0a
        /*00da*/ 	.short	(.L_1802 - .L_1801)
	.align		4
.L_1801:
        /*00dc*/ 	.word	index@(.nv.constant0._ZN7cutlass13device_kernelIN5flash22FlashAttnBwdPreprocessIN4cute5tupleIJNS3_1CILi64EEENS5_ILi128EEEEEENS_10bfloat16_tEfNS_4arch4Sm90ELb1ELb1EEEEEvNT_6ParamsE)
        /*00e0*/ 	.short	0x0210
        /*00e2*/ 	.short	0x00f0


	//----- nvinfo : EIATTR_SW_WAR
	.align		4
.L_1802:
        /*00e4*/ 	.byte	0x04, 0x36
        /*00e6*/ 	.short	(.L_1804 - .L_1803)
.L_1803:
        /*00e8*/ 	.word	0x00000008
.L_1804:


//--------------------- .nv.callgraph             --------------------------
	.section	.nv.callgraph,"",@"SHT_CUDA_CALLGRAPH"
	.align	4
	.sectionentsize	8
	.align		4
        /*0000*/ 	.word	0x00000000
	.align		4
        /*0004*/ 	.word	0xffffffff
	.align		4
        /*0008*/ 	.word	index@(_ZN7cutlass13device_kernelIN5flash11enable_sm90INS1_16FlashAttnBwdSm90INS1_25CollectiveMainloopBwdSm90ILi2ELi2ELi2EN4cute5tupleIJNS5_1CILi1EEES8_S8_EEENS6_IJNS7_ILi64EEENS7_ILi128EEESB_EEENS_10bfloat16_tEfNS_4arch4Sm90ELb0ELb0ELb1ELb0ELb0ELb1ELb0ELb0ELi2ELi1ELi2ELi1ELb0EEENS1_21CollectiveEpilogueBwdISC_SD_SF_Li256ELb0ELb0ELi1EEENS1_19SingleTileSchedulerILb0ELb0ELb0ELi128EEEEEEEEEvNT_6ParamsE)
	.align		4
        /*000c*/ 	.word	index@(__assertfail)
	.align		4
        /*0010*/ 	.word	index@(_ZN7cutlass13device_kernelIN5flash11enable_sm90INS1_16FlashAttnBwdSm90INS1_25CollectiveMainloopBwdSm90ILi2ELi2ELi2EN4cute5tupleIJNS5_1CILi1EEES8_S8_EEENS6_IJNS7_ILi64EEENS7_ILi128EEESB_EEENS_10bfloat16_tEfNS_4arch4Sm90ELb0ELb0ELb1ELb0ELb1ELb1ELb0ELb0ELi2ELi1ELi2ELi1ELb0EEENS1_21CollectiveEpilogueBwdISC_SD_SF_Li256ELb0ELb0ELi1EEENS1_19SingleTileSchedulerILb0ELb0ELb0ELi128EEEEEEEEEvNT_6ParamsE)
	.align		4
        /*0014*/ 	.word	index@(__assertfail)
	.align		4
        /*0018*/ 	.word	index@(_ZN7cutlass13device_kernelIN5flash11enable_sm90INS1_16FlashAttnBwdSm90INS1_25CollectiveMainloopBwdSm90ILi2ELi2ELi2EN4cute5tupleIJNS5_1CILi1EEES8_S8_EEENS6_IJNS7_ILi64EEENS7_ILi128EEESB_EEENS_10bfloat16_tEfNS_4arch4Sm90ELb0ELb0ELb1ELb0ELb0ELb1ELb0ELb0ELi2ELi1ELi2ELi1ELb0EEENS1_24CollectiveEpilogueBwdGQAISC_fSF_Li256ELb0ELb0EEENS1_19SingleTileSchedulerILb0ELb0ELb0ELi128EEEEEEEEEvNT_6ParamsE)
	.align		4
        /*001c*/ 	.word	index@(__assertfail)
	.align		4
        /*0020*/ 	.word	index@(_ZN7cutlass13device_kernelIN5flash11enable_sm90INS1_16FlashAttnBwdSm90INS1_25CollectiveMainloopBwdSm90ILi2ELi2ELi2EN4cute5tupleIJNS5_1CILi1EEES8_S8_EEENS6_IJNS7_ILi64EEENS7_ILi128EEESB_EEENS_10bfloat16_tEfNS_4arch4Sm90ELb0ELb0ELb1ELb0ELb1ELb1ELb0ELb0ELi2ELi1ELi2ELi1ELb0EEENS1_24CollectiveEpilogueBwdGQAISC_fSF_Li256ELb0ELb1EEENS1_19SingleTileSchedulerILb0ELb0ELb0ELi128EEEEEEEEEvNT_6ParamsE)
	.align		4
        /*0024*/ 	.word	index@(__assertfail)
	.align		4
        /*0028*/ 	.word	index@(_ZN7cutlass13device_kernelIN5flash11enable_sm90INS1_16FlashAttnBwdSm90INS1_25CollectiveMainloopBwdSm90ILi2ELi2ELi2EN4cute5tupleIJNS5_1CILi1EEES8_S8_EEENS6_IJNS7_ILi64EEENS7_ILi128EEESB_EEENS_10bfloat16_tEfNS_4arch4Sm90ELb0ELb0ELb1ELb1ELb0ELb1ELb0ELb0ELi2ELi1ELi2ELi1ELb0EEENS1_21CollectiveEpilogueBwdISC_SD_SF_Li256ELb1ELb0ELi1EEENS1_19SingleTileSchedulerILb1ELb0ELb0ELi128EEEEEEEEEvNT_6ParamsE)
	.align		4
        /*002c*/ 	.word	index@(__assertfail)
	.align		4
        /*0030*/ 	.word	index@(_ZN7cutlass13device_kernelIN5flash11enable_sm90INS1_16FlashAttnBwdSm90INS1_25CollectiveMainloopBwdSm90ILi2ELi2ELi2EN4cute5tupleIJNS5_1CILi1EEES8_S8_EEENS6_IJNS7_ILi64EEENS7_ILi128EEESB_EEENS_10bfloat16_tEfNS_4arch4Sm90ELb0ELb0ELb1ELb1ELb1ELb1ELb0ELb0ELi2ELi1ELi2ELi1ELb0EEENS1_21CollectiveEpilogueBwdISC_SD_SF_Li256ELb1ELb0ELi1EEENS1_19SingleTileSchedulerILb1ELb0ELb0ELi128EEEEEEEEEvNT_6ParamsE)
	.align		4
        /*0034*/ 	.word	index@(__assertfail)
	.align		4
        /*0038*/ 	.word	index@(_ZN7cutlass13device_kernelIN5flash11enable_sm90INS1_16FlashAttnBwdSm90INS1_25CollectiveMainloopBwdSm90ILi2ELi2ELi2EN4cute5tupleIJNS5_1CILi1EEES8_S8_EEENS6_IJNS7_ILi64EEENS7_ILi128EEESB_EEENS_10bfloat16_tEfNS_4arch4Sm90ELb0ELb0ELb1ELb1ELb0ELb1ELb0ELb0ELi2ELi1ELi2ELi1ELb0EEENS1_24CollectiveEpilogueBwdGQAISC_fSF_Li256ELb1ELb0EEENS1_19SingleTileSchedulerILb1ELb0ELb0ELi128EEEEEEEEEvNT_6ParamsE)
	.align		4
        /*003c*/ 	.word	index@(__assertfail)
	.align		4
        /*0040*/ 	.word	index@(_ZN7cutlass13device_kernelIN5flash11enable_sm90INS1_16FlashAttnBwdSm90INS1_25CollectiveMainloopBwdSm90ILi2ELi2ELi2EN4cute5tupleIJNS5_1CILi1EEES8_S8_EEENS6_IJNS7_ILi64EEENS7_ILi128EEESB_EEENS_10bfloat16_tEfNS_4arch4Sm90ELb0ELb0ELb1ELb1ELb1ELb1ELb0ELb0ELi2ELi1ELi2ELi1ELb0EEENS1_24CollectiveEpilogueBwdGQAISC_fSF_Li256ELb1ELb1EEENS1_19SingleTileSchedulerILb1ELb0ELb0ELi128EEEEEEEEEvNT_6ParamsE)
	.align		4
        /*0044*/ 	.word	index@(__assertfail)
	.align		4
        /*0048*/ 	.word	index@(_ZN7cutlass13device_kernelIN5flash11enable_sm90INS1_16FlashAttnBwdSm90INS1_25CollectiveMainloopBwdSm90ILi2ELi2ELi2EN4cute5tupleIJNS5_1CILi1EEES8_S8_EEENS6_IJNS7_ILi64EEENS7_ILi128EEESB_EEENS_10bfloat16_tEfNS_4arch4Sm90ELb0ELb1ELb1ELb0ELb0ELb1ELb0ELb0ELi2ELi1ELi2ELi1ELb0EEENS1_21CollectiveEpilogueBwdISC_SD_SF_Li256ELb0ELb0ELi1EEENS1_19SingleTileSchedulerILb0ELb0ELb0ELi128EEEEEEEEEvNT_6ParamsE)
	.align		4
        /*004c*/ 	.word	index@(__assertfail)
	.align		4
        /*0050*/ 	.word	index@(_ZN7cutlass13device_kernelIN5flash11enable_sm90INS1_16FlashAttnBwdSm90INS1_25CollectiveMainloopBwdSm90ILi2ELi2ELi2EN4cute5tupleIJNS5_1CILi1EEES8_S8_EEENS6_IJNS7_ILi64EEENS7_ILi128EEESB_EEENS_10bfloat16_tEfNS_4arch4Sm90ELb0ELb1ELb1ELb0ELb1ELb1ELb0ELb0ELi2ELi1ELi2ELi1ELb0EEENS1_21CollectiveEpilogueBwdISC_SD_SF_Li256ELb0ELb0ELi1EEENS1_19SingleTileSchedulerILb0ELb0ELb0ELi128EEEEEEEEEvNT_6ParamsE)
	.align		4
        /*0054*/ 	.word	index@(__assertfail)
	.align		4
        /*0058*/ 	.word	index@(_ZN7cutlass13device_kernelIN5flash11enable_sm90INS1_16FlashAttnBwdSm90INS1_25CollectiveMainloopBwdSm90ILi2ELi2ELi2EN4cute5tupleIJNS5_1CILi1EEES8_S8_EEENS6_IJNS7_ILi64EEENS7_ILi128EEESB_EEENS_10bfloat16_tEfNS_4arch4Sm90ELb0ELb1ELb1ELb0ELb0ELb1ELb0ELb0ELi2ELi1ELi2ELi1ELb0EEENS1_24CollectiveEpilogueBwdGQAISC_fSF_Li256ELb0ELb0EEENS1_19SingleTileSchedulerILb0ELb0ELb0ELi128EEEEEEEEEvNT_6ParamsE)
	.align		4
        /*005c*/ 	.word	index@(__assertfail)
	.align		4
        /*0060*/ 	.word	index@(_ZN7cutlass13device_kernelIN5flash11enable_sm90INS1_16FlashAttnBwdSm90INS1_25CollectiveMainloopBwdSm90ILi2ELi2ELi2EN4cute5tupleIJNS5_1CILi1EEES8_S8_EEENS6_IJNS7_ILi64EEENS7_ILi128EEESB_EEENS_10bfloat16_tEfNS_4arch4Sm90ELb0ELb1ELb1ELb0ELb1ELb1ELb0ELb0ELi2ELi1ELi2ELi1ELb0EEENS1_24CollectiveEpilogueBwdGQAISC_fSF_Li256ELb0ELb1EEENS1_19SingleTileSchedulerILb0ELb0ELb0ELi128EEEEEEEEEvNT_6ParamsE)
	.align		4
        /*0064*/ 	.word	index@(__assertfail)
	.align		4
        /*0068*/ 	.word	index@(_ZN7cutlass13device_kernelIN5flash11enable_sm90INS1_16FlashAttnBwdSm90INS1_25CollectiveMainloopBwdSm90ILi2ELi2ELi2EN4cute5tupleIJNS5_1CILi1EEES8_S8_EEENS6_IJNS7_ILi64EEENS7_ILi128EEESB_EEENS_10bfloat16_tEfNS_4arch4Sm90ELb0ELb1ELb1ELb1ELb0ELb1ELb0ELb0ELi2ELi1ELi2ELi1ELb0EEENS1_21CollectiveEpilogueBwdISC_SD_SF_Li256ELb1ELb0ELi1EEENS1_19SingleTileSchedulerILb1ELb0ELb0ELi128EEEEEEEEEvNT_6ParamsE)
	.align		4
        /*006c*/ 	.word	index@(__assertfail)
	.align		4
        /*0070*/ 	.word	index@(_ZN7cutlass13device_kernelIN5flash11enable_sm90INS1_16FlashAttnBwdSm90INS1_25CollectiveMainloopBwdSm90ILi2ELi2ELi2EN4cute5tupleIJNS5_1CILi1EEES8_S8_EEENS6_IJNS7_ILi64EEENS7_ILi128EEESB_EEENS_10bfloat16_tEfNS_4arch4Sm90ELb0ELb1ELb1ELb1ELb1ELb1ELb0ELb0ELi2ELi1ELi2ELi1ELb0EEENS1_21CollectiveEpilogueBwdISC_SD_SF_Li256ELb1ELb0ELi1EEENS1_19SingleTileSchedulerILb1ELb0ELb0ELi128EEEEEEEEEvNT_6ParamsE)
	.align		4
        /*0074*/ 	.word	index@(__assertfail)
	.align		4
        /*0078*/ 	.word	index@(_ZN7cutlass13device_kernelIN5flash11enable_sm90INS1_16FlashAttnBwdSm90INS1_25CollectiveMainloopBwdSm90ILi2ELi2ELi2EN4cute5tupleIJNS5_1CILi1EEES8_S8_EEENS6_IJNS7_ILi64EEENS7_ILi128EEESB_EEENS_10bfloat16_tEfNS_4arch4Sm90ELb0ELb1ELb1ELb1ELb0ELb1ELb0ELb0ELi2ELi1ELi2ELi1ELb0EEENS1_24CollectiveEpilogueBwdGQAISC_fSF_Li256ELb1ELb0EEENS1_19SingleTileSchedulerILb1ELb0ELb0ELi128EEEEEEEEEvNT_6ParamsE)
	.align		4
        /*007c*/ 	.word	index@(__assertfail)
	.align		4
        /*0080*/ 	.word	index@(_ZN7cutlass13device_kernelIN5flash11enable_sm90INS1_16FlashAttnBwdSm90INS1_25CollectiveMainloopBwdSm90ILi2ELi2ELi2EN4cute5tupleIJNS5_1CILi1EEES8_S8_EEENS6_IJNS7_ILi64EEENS7_ILi128EEESB_EEENS_10bfloat16_tEfNS_4arch4Sm90ELb0ELb1ELb1ELb1ELb1ELb1ELb0ELb0ELi2ELi1ELi2ELi1ELb0EEENS1_24CollectiveEpilogueBwdGQAISC_fSF_Li256ELb1ELb1EEENS1_19SingleTileSchedulerILb1ELb0ELb0ELi128EEEEEEEEEvNT_6ParamsE)
	.align		4
        /*0084*/ 	.word	index@(__assertfail)
	.align		4
        /*0088*/ 	.word	index@(_ZN7cutlass13device_kernelIN5flash11enable_sm90INS1_16FlashAttnBwdSm90INS1_25CollectiveMainloopBwdSm90ILi2ELi2ELi2EN4cute5tupleIJNS5_1CILi1EEES8_S8_EEENS6_IJNS7_ILi64EEENS7_ILi128EEESB_EEENS_10bfloat16_tEfNS_4arch4Sm90ELb1ELb0ELb1ELb0ELb0ELb1ELb0ELb0ELi2ELi1ELi2ELi1ELb0EEENS1_21CollectiveEpilogueBwdISC_SD_SF_Li256ELb0ELb0ELi1EEENS1_25SingleTileBwdLPTSchedulerILb0ELi128ELb0EEEEEEEEEvNT_6ParamsE)
	.align		4
        /*008c*/ 	.word	index@(__assertfail)
	.align		4
        /*0090*/ 	.word	index@(_ZN7cutlass13device_kernelIN5flash11enable_sm90INS1_16FlashAttnBwdSm90INS1_25CollectiveMainloopBwdSm90ILi2ELi2ELi2EN4cute5tupleIJNS5_1CILi1EEES8_S8_EEENS6_IJNS7_ILi64EEENS7_ILi128EEESB_EEENS_10bfloat16_tEfNS_4arch4Sm90ELb1ELb0ELb1ELb0ELb1ELb1ELb0ELb0ELi2ELi1ELi2ELi1ELb0EEENS1_21CollectiveEpilogueBwdISC_SD_SF_Li256ELb0ELb0ELi1EEENS1_25SingleTileBwdLPTSchedulerILb0ELi128ELb1EEEEEEEEEvNT_6ParamsE)
	.align		4
        /*0094*/ 	.word	index@(__assertfail)
	.align		4
        /*0098*/ 	.word	index@(_ZN7cutlass13device_kernelIN5flash11enable_sm90INS1_16FlashAttnBwdSm90INS1_25CollectiveMainloopBwdSm90ILi2ELi2ELi2EN4cute5tupleIJNS5_1CILi1EEES8_S8_EEENS6_IJNS7_ILi64EEENS7_ILi128EEESB_EEENS_10bfloat16_tEfNS_4arch4Sm90ELb1ELb0ELb1ELb0ELb0ELb1ELb0ELb0ELi2ELi1ELi2ELi1ELb0EEENS1_24CollectiveEpilogueBwdGQAISC_fSF_Li256ELb0ELb0EEENS1_25SingleTileBwdLPTSchedulerILb0ELi128ELb0EEEEEEEEEvNT_6ParamsE)
	.align		4
        /*009c*/ 	.word	index@(__assertfail)
	.align		4
        /*00a0*/ 	.word	index@(_ZN7cutlass13device_kernelIN5flash11enable_sm90INS1_16FlashAttnBwdSm90INS1_25CollectiveMainloopBwdSm90ILi2ELi2ELi2EN4cute5tupleIJNS5_1CILi1EEES8_S8_EEENS6_IJNS7_ILi64EEENS7_ILi128EEESB_EEENS_10bfloat16_tEfNS_4arch4Sm90ELb1ELb0ELb1ELb0ELb1ELb1ELb0ELb0ELi2ELi1ELi2ELi1ELb0EEENS1_24CollectiveEpilogueBwdGQAISC_fSF_Li256ELb0ELb1EEENS1_25SingleTileBwdLPTSchedulerILb0ELi128ELb1EEEEEEEEEvNT_6ParamsE)
	.align		4
        /*00a4*/ 	.word	index@(__assertfail)
	.align		4
        /*00a8*/ 	.word	index@(_ZN7cutlass13device_kernelIN5flash11enable_sm90INS1_16FlashAttnBwdSm90INS1_25CollectiveMainloopBwdSm90ILi2ELi2ELi2EN4cute5tupleIJNS5_1CILi1EEES8_S8_EEENS6_IJNS7_ILi64EEENS7_ILi128EEESB_EEENS_10bfloat16_tEfNS_4arch4Sm90ELb1ELb0ELb1ELb1ELb0ELb1ELb0ELb0ELi2ELi1ELi2ELi1ELb0EEENS1_21CollectiveEpilogueBwdISC_SD_SF_Li256ELb1ELb0ELi1EEENS1_25SingleTileBwdLPTSchedulerILb1ELi128ELb0EEEEEEEEEvNT_6ParamsE)
	.align		4
        /*00ac*/ 	.word	index@(__assertfail)
	.align		4
        /*00b0*/ 	.word	index@(_ZN7cutlass13device_kernelIN5flash11enable_sm90INS1_16FlashAttnBwdSm90INS1_25CollectiveMainloopBwdSm90ILi2ELi2ELi2EN4cute5tupleIJNS5_1CILi1EEES8_S8_EEENS6_IJNS7_ILi64EEENS7_ILi128EEESB_EEENS_10bfloat16_tEfNS_4arch4Sm90ELb1ELb0ELb1ELb1ELb1ELb1ELb0ELb0ELi2ELi1ELi2ELi1ELb0EEENS1_21CollectiveEpilogueBwdISC_SD_SF_Li256ELb1ELb0ELi1EEENS1_25SingleTileBwdLPTSchedulerILb1ELi128ELb1EEEEEEEEEvNT_6ParamsE)
	.align		4
        /*00b4*/ 	.word	index@(__assertfail)
	.align		4
        /*00b8*/ 	.word	index@(_ZN7cutlass13device_kernelIN5flash11enable_sm90INS1_16FlashAttnBwdSm90INS1_25CollectiveMainloopBwdSm90ILi2ELi2ELi2EN4cute5tupleIJNS5_1CILi1EEES8_S8_EEENS6_IJNS7_ILi64EEENS7_ILi128EEESB_EEENS_10bfloat16_tEfNS_4arch4Sm90ELb1ELb0ELb1ELb1ELb0ELb1ELb0ELb0ELi2ELi1ELi2ELi1ELb0EEENS1_24CollectiveEpilogueBwdGQAISC_fSF_Li256ELb1ELb0EEENS1_25SingleTileBwdLPTSchedulerILb1ELi128ELb0EEEEEEEEEvNT_6ParamsE)
	.align		4
        /*00bc*/ 	.word	index@(__assertfail)
	.align		4
        /*00c0*/ 	.word	index@(_ZN7cutlass13device_kernelIN5flash11enable_sm90INS1_16FlashAttnBwdSm90INS1_25CollectiveMainloopBwdSm90ILi2ELi2ELi2EN4cute5tupleIJNS5_1CILi1EEES8_S8_EEENS6_IJNS7_ILi64EEENS7_ILi128EEESB_EEENS_10bfloat16_tEfNS_4arch4Sm90ELb1ELb0ELb1ELb1ELb1ELb1ELb0ELb0ELi2ELi1ELi2ELi1ELb0EEENS1_24CollectiveEpilogueBwdGQAISC_fSF_Li256ELb1ELb1EEENS1_25SingleTileBwdLPTSchedulerILb1ELi128ELb1EEEEEEEEEvNT_6ParamsE)
	.align		4
        /*00c4*/ 	.word	index@(__assertfail)
	.align		4
        /*00c8*/ 	.word	index@(_ZN7cutlass13device_kernelIN5flash11enable_sm90INS1_16FlashAttnBwdSm90INS1_25CollectiveMainloopBwdSm90ILi2ELi2ELi2EN4cute5tupleIJNS5_1CILi1EEES8_S8_EEENS6_IJNS7_ILi80EEENS7_ILi128EEESB_EEENS_10bfloat16_tEfNS_4arch4Sm90ELb0ELb0ELb0ELb0ELb0ELb1ELb0ELb1ELi2ELi1ELi2ELi1ELb0EEENS1_21CollectiveEpilogueBwdISC_SD_SF_Li256ELb0ELb0ELi1EEENS1_19SingleTileSchedulerILb0ELb0ELb0ELi128EEEEEEEEEvNT_6ParamsE)
	.align		4
        /*00cc*/ 	.word	index@(__assertfail)
	.align		4
        /*00d0*/ 	.word	index@(_ZN7cutlass13device_kernelIN5flash11enable_sm90INS1_16FlashAttnBwdSm90INS1_25CollectiveMainloopBwdSm90ILi2ELi2ELi2EN4cute5tupleIJNS5_1CILi1EEES8_S8_EEENS6_IJNS7_ILi80EEENS7_ILi128EEESB_EEENS_10bfloat16_tEfNS_4arch4Sm90ELb0ELb0ELb0ELb0ELb1ELb1ELb0ELb1ELi2ELi1ELi2ELi1ELb0EEENS1_21CollectiveEpilogueBwdISC_SD_SF_Li256ELb0ELb0ELi1EEENS1_19SingleTileSchedulerILb0ELb0ELb0ELi128EEEEEEEEEvNT_6ParamsE)
	.align		4
        /*00d4*/ 	.word	index@(__assertfail)
	.align		4
        /*00d8*/ 	.word	index@(_ZN7cutlass13device_kernelIN5flash11enable_sm90INS1_16FlashAttnBwdSm90INS1_25CollectiveMainloopBwdSm90ILi2ELi2ELi2EN4cute5tupleIJNS5_1CILi1EEES8_S8_EEENS6_IJNS7_ILi80EEENS7_ILi128EEESB_EEENS_10bfloat16_tEfNS_4arch4Sm90ELb0ELb0ELb0ELb0ELb0ELb1ELb0ELb1ELi2ELi1ELi2ELi1ELb0EEENS1_24CollectiveEpilogueBwdGQAISC_fSF_Li256ELb0ELb0EEENS1_19SingleTileSchedulerILb0ELb0ELb0ELi128EEEEEEEEEvNT_6ParamsE)
	.align		4
        /*00dc*/ 	.word	index@(__assertfail)
	.align		4
        /*00e0*/ 	.word	index@(_ZN7cutlass13device_kernelIN5flash11enable_sm90INS1_16FlashAttnBwdSm90INS1_25CollectiveMainloopBwdSm90ILi2ELi2ELi2EN4cute5tupleIJNS5_1CILi1EEES8_S8_EEENS6_IJNS7_ILi80EEENS7_ILi128EEESB_EEENS_10bfloat16_tEfNS_4arch4Sm90ELb0ELb0ELb0ELb0ELb1ELb1ELb0ELb1ELi2ELi1ELi2ELi1ELb0EEENS1_24CollectiveEpilogueBwdGQAISC_fSF_Li256ELb0ELb1EEENS1_19SingleTileSchedulerILb0ELb0ELb0ELi128EEEEEEEEEvNT_6ParamsE)
	.align		4
        /*00e4*/ 	.word	index@(__assertfail)
	.align		4
        /*00e8*/ 	.word	index@(_ZN7cutlass13device_kernelIN5flash11enable_sm90INS1_16FlashAttnBwdSm90INS1_25CollectiveMainloopBwdSm90ILi2ELi2ELi2EN4cute5tupleIJNS5_1CILi1EEES8_S8_EEENS6_IJNS7_ILi80EEENS7_ILi128EEESB_EEENS_10bfloat16_tEfNS_4arch4Sm90ELb0ELb0ELb0ELb1ELb0ELb1ELb0ELb1ELi2ELi1ELi2ELi1ELb0EEENS1_21CollectiveEpilogueBwdISC_SD_SF_Li256ELb1ELb0ELi1EEENS1_19SingleTileSchedulerILb1ELb0ELb0ELi128EEEEEEEEEvNT_6ParamsE)
	.align		4
        /*00ec*/ 	.word	index@(__assertfail)
	.align		4
        /*00f0*/ 	.word	index@(_ZN7cutlass13device_kernelIN5flash11enable_sm90INS1_16FlashAttnBwdSm90INS1_25CollectiveMainloopBwdSm90ILi2ELi2ELi2EN4cute5tupleIJNS5_1CILi1EEES8_S8_EEENS6_IJNS7_ILi80EEENS7_ILi128EEESB_EEENS_10bfloat16_tEfNS_4arch4Sm90ELb0ELb0ELb0ELb1ELb1ELb1ELb0ELb1ELi2ELi1ELi2ELi1ELb0EEENS1_21CollectiveEpilogueBwdISC_SD_SF_Li256ELb1ELb0ELi1EEENS1_19SingleTileSchedulerILb1ELb0ELb0ELi128EEEEEEEEEvNT_6ParamsE)
	.align		4
        /*00f4*/ 	.word	index@(__assertfail)
	.align		4
        /*00f8*/ 	.word	index@(_ZN7cutlass13device_kernelIN5flash11enable_sm90INS1_16FlashAttnBwdSm90INS1_25CollectiveMainloopBwdSm90ILi2ELi2ELi2EN4cute5tupleIJNS5_1CILi1EEES8_S8_EEENS6_IJNS7_ILi80EEENS7_ILi128EEESB_EEENS_10bfloat16_tEfNS_4arch4Sm90ELb0ELb0ELb0ELb1ELb0ELb1ELb0ELb1ELi2ELi1ELi2ELi1ELb0EEENS1_24CollectiveEpilogueBwdGQAISC_fSF_Li256ELb1ELb0EEENS1_19SingleTileSchedulerILb1ELb0ELb0ELi128EEEEEEEEEvNT_6ParamsE)
	.align		4
        /*00fc*/ 	.word	index@(__assertfail)
	.align		4
        /*0100*/ 	.word	index@(_ZN7cutlass13device_kernelIN5flash11enable_sm90INS1_16FlashAttnBwdSm90INS1_25CollectiveMainloopBwdSm90ILi2ELi2ELi2EN4cute5tupleIJNS5_1CILi1EEES8_S8_EEENS6_IJNS7_ILi80EEENS7_ILi128EEESB_EEENS_10bfloat16_tEfNS_4arch4Sm90ELb0ELb0ELb0ELb1ELb1ELb1ELb0ELb1ELi2ELi1ELi2ELi1ELb0EEENS1_24CollectiveEpilogueBwdGQAISC_fSF_Li256ELb1ELb1EEENS1_19SingleTileSchedulerILb1ELb0ELb0ELi128EEEEEEEEEvNT_6ParamsE)
	.align		4
        /*0104*/ 	.word	index@(__assertfail)
	.align		4
        /*0108*/ 	.word	index@(_ZN7cutlass13device_kernelIN5flash11enable_sm90INS1_16FlashAttnBwdSm90INS1_25CollectiveMainloopBwdSm90ILi2ELi2ELi2EN4cute5tupleIJNS5_1CILi1EEES8_S8_EEENS6_IJNS7_ILi64EEENS7_ILi128EEESB_EEENS_10bfloat16_tEfNS_4arch4Sm90ELb0ELb1ELb0ELb0ELb0ELb1ELb0ELb0ELi2ELi1ELi2ELi1ELb0EEENS1_21CollectiveEpilogueBwdISC_SD_SF_Li256ELb0ELb0ELi1EEENS1_19SingleTileSchedulerILb0ELb0ELb0ELi128EEEEEEEEEvNT_6ParamsE)
	.align		4
        /*010c*/ 	.word	index@(__assertfail)
	.align		4
        /*0110*/ 	.word	index@(_ZN7cutlass13device_kernelIN5flash11enable_sm90INS1_16FlashAttnBwdSm90INS1_25CollectiveMainloopBwdSm90ILi2ELi2ELi2EN4cute5tupleIJNS5_1CILi1EEES8_S8_EEENS6_IJNS7_ILi64EEENS7_ILi128EEESB_EEENS_10bfloat16_tEfNS_4arch4Sm90ELb0ELb1ELb0ELb0ELb1ELb1ELb0ELb0ELi2ELi1ELi2ELi1ELb0EEENS1_21CollectiveEpilogueBwdISC_SD_SF_Li256ELb0ELb0ELi1EEENS1_19SingleTileSchedulerILb0ELb0ELb0ELi128EEEEEEEEEvNT_6ParamsE)
	.align		4
        /*0114*/ 	.word	index@(__assertfail)
	.align		4
        /*0118*/ 	.word	index@(_ZN7cutlass13device_kernelIN5flash11enable_sm90INS1_16FlashAttnBwdSm90INS1_25CollectiveMainloopBwdSm90ILi2ELi2ELi2EN4cute5tupleIJNS5_1CILi1EEES8_S8_EEENS6_IJNS7_ILi64EEENS7_ILi128EEESB_EEENS_10bfloat16_tEfNS_4arch4Sm90ELb0ELb1ELb0ELb0ELb0ELb1ELb0ELb0ELi2ELi1ELi2ELi1ELb0EEENS1_24CollectiveEpilogueBwdGQAISC_fSF_Li256ELb0ELb0EEENS1_19SingleTileSchedulerILb0ELb0ELb0ELi128EEEEEEEEEvNT_6ParamsE)
	.align		4
        /*011c*/ 	.word	index@(__assertfail)
	.align		4
        /*0120*/ 	.word	index@(_ZN7cutlass13device_kernelIN5flash11enable_sm90INS1_16FlashAttnBwdSm90INS1_25CollectiveMainloopBwdSm90ILi2ELi2ELi2EN4cute5tupleIJNS5_1CILi1EEES8_S8_EEENS6_IJNS7_ILi64EEENS7_ILi128EEESB_EEENS_10bfloat16_tEfNS_4arch4Sm90ELb0ELb1ELb0ELb0ELb1ELb1ELb0ELb0ELi2ELi1ELi2ELi1ELb0EEENS1_24CollectiveEpilogueBwdGQAISC_fSF_Li256ELb0ELb1EEENS1_19SingleTileSchedulerILb0ELb0ELb0ELi128EEEEEEEEEvNT_6ParamsE)
	.align		4
        /*0124*/ 	.word	index@(__assertfail)
	.align		4
        /*0128*/ 	.word	index@(_ZN7cutlass13device_kernelIN5flash11enable_sm90INS1_16FlashAttnBwdSm90INS1_25CollectiveMainloopBwdSm90ILi2ELi2ELi2EN4cute5tupleIJNS5_1CILi1EEES8_S8_EEENS6_IJNS7_ILi64EEENS7_ILi128EEESB_EEENS_10bfloat16_tEfNS_4arch4Sm90ELb0ELb1ELb0ELb1ELb0ELb1ELb0ELb0ELi2ELi1ELi2ELi1ELb0EEENS1_21CollectiveEpilogueBwdISC_SD_SF_Li256ELb1ELb0ELi1EEENS1_19SingleTileSchedulerILb1ELb0ELb0ELi128EEEEEEEEEvNT_6ParamsE)
	.align		4
        /*012c*/ 	.word	index@(__assertfail)
	.align		4
        /*0130*/ 	.word	index@(_ZN7cutlass13device_kernelIN5flash11enable_sm90INS1_16FlashAttnBwdSm90INS1_25CollectiveMainloopBwdSm90ILi2ELi2ELi2EN4cute5tupleIJNS5_1CILi1EEES8_S8_EEENS6_IJNS7_ILi64EEENS7_ILi128EEESB_EEENS_10bfloat16_tEfNS_4arch4Sm90ELb0ELb1ELb0ELb1ELb1ELb1ELb0ELb0ELi2ELi1ELi2ELi1ELb0EEENS1_21CollectiveEpilogueBwdISC_SD_SF_Li256ELb1ELb0ELi1EEENS1_19SingleTileSchedulerILb1ELb0ELb0ELi128EEEEEEEEEvNT_6ParamsE)
	.align		4
        /*0134*/ 	.word	index@(__assertfail)
	.align		4
        /*0138*/ 	.word	index@(_ZN7cutlass13device_kernelIN5flash11enable_sm90INS1_16FlashAttnBwdSm90INS1_25CollectiveMainloopBwdSm90ILi2ELi2ELi2EN4cute5tupleIJNS5_1CILi1EEES8_S8_EEENS6_IJNS7_ILi64EEENS7_ILi128EEESB_EEENS_10bfloat16_tEfNS_4arch4Sm90ELb0ELb1ELb0ELb1ELb0ELb1ELb0ELb0ELi2ELi1ELi2ELi1ELb0EEENS1_24CollectiveEpilogueBwdGQAISC_fSF_Li256ELb1ELb0EEENS1_19SingleTileSchedulerILb1ELb0ELb0ELi128EEEEEEEEEvNT_6ParamsE)
	.align		4
        /*013c*/ 	.word	index@(__assertfail)
	.align		4
        /*0140*/ 	.word	index@(_ZN7cutlass13device_kernelIN5flash11enable_sm90INS1_16FlashAttnBwdSm90INS1_25CollectiveMainloopBwdSm90ILi2ELi2ELi2EN4cute5tupleIJNS5_1CILi1EEES8_S8_EEENS6_IJNS7_ILi64EEENS7_ILi128EEESB_EEENS_10bfloat16_tEfNS_4arch4Sm90ELb0ELb1ELb0ELb1ELb1ELb1ELb0ELb0ELi2ELi1ELi2ELi1ELb0EEENS1_24CollectiveEpilogueBwdGQAISC_fSF_Li256ELb1ELb1EEENS1_19SingleTileSchedulerILb1ELb0ELb0ELi128EEEEEEEEEvNT_6ParamsE)
	.align		4
        /*0144*/ 	.word	index@(__assertfail)
	.align		4
        /*0148*/ 	.word	index@(_ZN7cutlass13device_kernelIN5flash11enable_sm90INS1_16FlashAttnBwdSm90INS1_25CollectiveMainloopBwdSm90ILi2ELi2ELi2EN4cute5tupleIJNS5_1CILi1EEES8_S8_EEENS6_IJNS7_ILi64EEENS7_ILi128EEESB_EEENS_10bfloat16_tEfNS_4arch4Sm90ELb1ELb0ELb0ELb0ELb0ELb1ELb0ELb0ELi2ELi1ELi2ELi1ELb0EEENS1_21CollectiveEpilogueBwdISC_SD_SF_Li256ELb0ELb0ELi1EEENS1_25SingleTileBwdLPTSchedulerILb0ELi128ELb0EEEEEEEEEvNT_6ParamsE)
	.align		4
        /*014c*/ 	.word	index@(__assertfail)
	.align		4
        /*0150*/ 	.word	index@(_ZN7cutlass13device_kernelIN5flash11enable_sm90INS1_16FlashAttnBwdSm90INS1_25CollectiveMainloopBwdSm90ILi2ELi2ELi2EN4cute5tupleIJNS5_1CILi1EEES8_S8_EEENS6_IJNS7_ILi64EEENS7_ILi128EEESB_EEENS_10bfloat16_tEfNS_4arch4Sm90ELb1ELb0ELb0ELb0ELb1ELb1ELb0ELb0ELi2ELi1ELi2ELi1ELb0EEENS1_21CollectiveEpilogueBwdISC_SD_SF_Li256ELb0ELb0ELi1EEENS1_25SingleTileBwdLPTSchedulerILb0ELi128ELb1EEEEEEEEEvNT_6ParamsE)
	.align		4
        /*0154*/ 	.word	index@(__assertfail)
	.align		4
        /*0158*/ 	.word	index@(_ZN7cutlass13device_kernelIN5flash11enable_sm90INS1_16FlashAttnBwdSm90INS1_25CollectiveMainloopBwdSm90ILi2ELi2ELi2EN4cute5tupleIJNS5_1CILi1EEES8_S8_EEENS6_IJNS7_ILi64EEENS7_ILi128EEESB_EEENS_10bfloat16_tEfNS_4arch4Sm90ELb1ELb0ELb0ELb0ELb0ELb1ELb0ELb0ELi2ELi1ELi2ELi1ELb0EEENS1_24CollectiveEpilogueBwdGQAISC_fSF_Li256ELb0ELb0EEENS1_25SingleTileBwdLPTSchedulerILb0ELi128ELb0EEEEEEEEEvNT_6ParamsE)
	.align		4
        /*015c*/ 	.word	index@(__assertfail)
	.align		4
        /*0160*/ 	.word	index@(_ZN7cutlass13device_kernelIN5flash11enable_sm90INS1_16FlashAttnBwdSm90INS1_25CollectiveMainloopBwdSm90ILi2ELi2ELi2EN4cute5tupleIJNS5_1CILi1EEES8_S8_EEENS6_IJNS7_ILi64EEENS7_ILi128EEESB_EEENS_10bfloat16_tEfNS_4arch4Sm90ELb1ELb0ELb0ELb0ELb1ELb1ELb0ELb0ELi2ELi1ELi2ELi1ELb0EEENS1_24CollectiveEpilogueBwdGQAISC_fSF_Li256ELb0ELb1EEENS1_25SingleTileBwdLPTSchedulerILb0ELi128ELb1EEEEEEEEEvNT_6ParamsE)
	.align		4
        /*0164*/ 	.word	index@(__assertfail)
	.align		4
        /*0168*/ 	.word	index@(_ZN7cutlass13device_kernelIN5flash11enable_sm90INS1_16FlashAttnBwdSm90INS1_25CollectiveMainloopBwdSm90ILi2ELi2ELi2EN4cute5tupleIJNS5_1CILi1EEES8_S8_EEENS6_IJNS7_ILi64EEENS7_ILi128EEESB_EEENS_10bfloat16_tEfNS_4arch4Sm90ELb1ELb0ELb0ELb1ELb0ELb1ELb0ELb0ELi2ELi1ELi2ELi1ELb0EEENS1_21CollectiveEpilogueBwdISC_SD_SF_Li256ELb1ELb0ELi1EEENS1_25SingleTileBwdLPTSchedulerILb1ELi128ELb0EEEEEEEEEvNT_6ParamsE)
	.align		4
        /*016c*/ 	.word	index@(__assertfail)
	.align		4
        /*0170*/ 	.word	index@(_ZN7cutlass13device_kernelIN5flash11enable_sm90INS1_16FlashAttnBwdSm90INS1_25CollectiveMainloopBwdSm90ILi2ELi2ELi2EN4cute5tupleIJNS5_1CILi1EEES8_S8_EEENS6_IJNS7_ILi64EEENS7_ILi128EEESB_EEENS_10bfloat16_tEfNS_4arch4Sm90ELb1ELb0ELb0ELb1ELb1ELb1ELb0ELb0ELi2ELi1ELi2ELi1ELb0EEENS1_21CollectiveEpilogueBwdISC_SD_SF_Li256ELb1ELb0ELi1EEENS1_25SingleTileBwdLPTSchedulerILb1ELi128ELb1EEEEEEEEEvNT_6ParamsE)
	.align		4
        /*0174*/ 	.word	index@(__assertfail)
	.align		4
        /*0178*/ 	.word	index@(_ZN7cutlass13device_kernelIN5flash11enable_sm90INS1_16FlashAttnBwdSm90INS1_25CollectiveMainloopBwdSm90ILi2ELi2ELi2EN4cute5tupleIJNS5_1CILi1EEES8_S8_EEENS6_IJNS7_ILi64EEENS7_ILi128EEESB_EEENS_10bfloat16_tEfNS_4arch4Sm90ELb1ELb0ELb0ELb1ELb0ELb1ELb0ELb0ELi2ELi1ELi2ELi1ELb0EEENS1_24CollectiveEpilogueBwdGQAISC_fSF_Li256ELb1ELb0EEENS1_25SingleTileBwdLPTSchedulerILb1ELi128ELb0EEEEEEEEEvNT_6ParamsE)
	.align		4
        /*017c*/ 	.word	index@(__assertfail)
	.align		4
        /*0180*/ 	.word	index@(_ZN7cutlass13device_kernelIN5flash11enable_sm90INS1_16FlashAttnBwdSm90INS1_25CollectiveMainloopBwdSm90ILi2ELi2ELi2EN4cute5tupleIJNS5_1CILi1EEES8_S8_EEENS6_IJNS7_ILi64EEENS7_ILi128EEESB_EEENS_10bfloat16_tEfNS_4arch4Sm90ELb1ELb0ELb0ELb1ELb1ELb1ELb0ELb0ELi2ELi1ELi2ELi1ELb0EEENS1_24CollectiveEpilogueBwdGQAISC_fSF_Li256ELb1ELb1EEENS1_25SingleTileBwdLPTSchedulerILb1ELi128ELb1EEEEEEEEEvNT_6ParamsE)
	.align		4
        /*0184*/ 	.word	index@(__assertfail)
	.align		4
        /*0188*/ 	.word	0x00000000
	.align		4
        /*018c*/ 	.word	0xfffffffe
	.align		4
        /*0190*/ 	.word	0x00000000
	.align		4
        /*0194*/ 	.word	0xfffffffd
	.align		4
        /*0198*/ 	.word	0x00000000
	.align		4
        /*019c*/ 	.word	0xfffffffc


//--------------------- .nv.constant4             --------------------------
	.section	.nv.constant4,"a",@progbits
	.align	8
	.align		8
.nv.constant4:
        /*0000*/ 	.dword	__assertfail
	.align		8
        /*0008*/ 	.dword	__unnamed_1
	.align		8
        /*0010*/ 	.dword	__unnamed_2
	.align		8
        /*0018*/ 	.dword	__unnamed_3
	.align		8
        /*0020*/ 	.dword	__unnamed_4
	.align		8
        /*0028*/ 	.dword	__unnamed_5
	.align		8
        /*0030*/ 	.dword	__unnamed_6
	.align		8
        /*0038*/ 	.dword	_ZN77_INTERNAL_f7f207f7_41_flash_bwd_hdim128_bf16_softcapall_sm90_cu_49158569_27684cuda3std3__45__cpo5beginE
	.align		8
        /*0040*/ 	.dword	_ZN77_INTERNAL_f7f207f7_41_flash_bwd_hdim128_bf16_softcapall_sm90_cu_49158569_27684cuda3std3__45__cpo3endE
	.align		8
        /*0048*/ 	.dword	_ZN77_INTERNAL_f7f207f7_41_flash_bwd_hdim128_bf16_softcapall_sm90_cu_49158569_27684cuda3std3__45__cpo6cbeginE
	.align		8
        /*0050*/ 	.dword	_ZN77_INTERNAL_f7f207f7_41_flash_bwd_hdim128_bf16_softcapall_sm90_cu_49158569_27684cuda3std3__45__cpo4cendE
	.align		8
        /*0058*/ 	.dword	_ZN77_INTERNAL_f7f207f7_41_flash_bwd_hdim128_bf16_softcapall_sm90_cu_49158569_27684cuda3std3__479_GLOBAL__N__f7f207f7_41_flash_bwd_hdim128_bf16_softcapall_sm90_cu_49158569_27686ignoreE
	.align		8
        /*0060*/ 	.dword	_ZN77_INTERNAL_f7f207f7_41_flash_bwd_hdim128_bf16_softcapall_sm90_cu_49158569_27684cuda3std3__419piecewise_constructE
	.align		8
        /*0068*/ 	.dword	_ZN77_INTERNAL_f7f207f7_41_flash_bwd_hdim128_bf16_softcapall_sm90_cu_49158569_27684cuda3std3__48in_placeE
	.align		8
        /*0070*/ 	.dword	_ZN77_INTERNAL_f7f207f7_41_flash_bwd_hdim128_bf16_softcapall_sm90_cu_49158569_27684cuda3std6ranges3__45__cpo4swapE
	.align		8
        /*0078*/ 	.dword	_ZN77_INTERNAL_f7f207f7_41_flash_bwd_hdim128_bf16_softcapall_sm90_cu_49158569_27684cuda3std6ranges3__45__cpo9iter_moveE
	.align		8
        /*0080*/ 	.dword	_ZN77_INTERNAL_f7f207f7_41_flash_bwd_hdim128_bf16_softcapall_sm90_cu_49158569_27684cute7productE
	.align		8
        /*0088*/ 	.dword	_ZN77_INTERNAL_f7f207f7_41_flash_bwd_hdim128_bf16_softcapall_sm90_cu_49158569_27684cute1_E
	.align		8
        /*0090*/ 	.dword	$str$23
	.align		8
        /*0098*/ 	.dword	$str$24


//--------------------- .text._ZN7cutlass13device_kernelIN5flash11enable_sm90INS1_16FlashAttnBwdSm90INS1_25CollectiveMainloopBwdSm90ILi2ELi2ELi2EN4cute5tupleIJNS5_1CILi1EEES8_S8_EEENS6_IJNS7_ILi64EEENS7_ILi128EEESB_EEENS_10bfloat16_tEfNS_4arch4Sm90ELb0ELb0ELb1ELb0ELb0ELb1ELb0ELb0ELi2ELi1ELi2ELi1ELb0EEENS1_21CollectiveEpilogueBwdISC_SD_SF_Li256ELb0ELb0ELi1EEENS1_19SingleTileSchedulerILb0ELb0ELb0ELi128EEEEEEEEEvNT_6ParamsE --------------------------
	.section	.text._ZN7cutlass13device_kernelIN5flash11enable_sm90INS1_16FlashAttnBwdSm90INS1_25CollectiveMainloopBwdSm90ILi2ELi2ELi2EN4cute5tupleIJNS5_1CILi1EEES8_S8_EEENS6_IJNS7_ILi64EEENS7_ILi128EEESB_EEENS_10bfloat16_tEfNS_4arch4Sm90ELb0ELb0ELb1ELb0ELb0ELb1ELb0ELb0ELi2ELi1ELi2ELi1ELb0EEENS1_21CollectiveEpilogueBwdISC_SD_SF_Li256ELb0ELb0ELi1EEENS1_19SingleTileSchedulerILb0ELb0ELb0ELi128EEEEEEEEEvNT_6ParamsE,"ax",@progbits
	.align	128
.text._ZN7cutlass13device_kernelIN5flash11enable_sm90INS1_16FlashAttnBwdSm90INS1_25CollectiveMainloopBwdSm90ILi2ELi2ELi2EN4cute5tupleIJNS5_1CILi1EEES8_S8_EEENS6_IJNS7_ILi64EEENS7_ILi128EEESB_EEENS_10bfloat16_tEfNS_4arch4Sm90ELb0ELb0ELb1ELb0ELb0ELb1ELb0ELb0ELi2ELi1ELi2ELi1ELb0EEENS1_21CollectiveEpilogueBwdISC_SD_SF_Li256ELb0ELb0ELi1EEENS1_19SingleTileSchedulerILb0ELb0ELb0ELi128EEEEEEEEEvNT_6ParamsE:
        .type           _ZN7cutlass13device_kernelIN5flash11enable_sm90INS1_16FlashAttnBwdSm90INS1_25CollectiveMainloopBwdSm90ILi2ELi2ELi2EN4cute5tupleIJNS5_1CILi1EEES8_S8_EEENS6_IJNS7_ILi64EEENS7_ILi128EEESB_EEENS_10bfloat16_tEfNS_4arch4Sm90ELb0ELb0ELb1ELb0ELb0ELb1ELb0ELb0ELi2ELi1ELi2ELi1ELb0EEENS1_21CollectiveEpilogueBwdISC_SD_SF_Li256ELb0ELb0ELi1EEENS1_19SingleTileSchedulerILb0ELb0ELb0ELi128EEEEEEEEEvNT_6ParamsE,@function
        .size           _ZN7cutlass13device_kernelIN5flash11enable_sm90INS1_16FlashAttnBwdSm90INS1_25CollectiveMainloopBwdSm90ILi2ELi2ELi2EN4cute5tupleIJNS5_1CILi1EEES8_S8_EEENS6_IJNS7_ILi64EEENS7_ILi128EEESB_EEENS_10bfloat16_tEfNS_4arch4Sm90ELb0ELb0ELb1ELb0ELb0ELb1ELb0ELb0ELi2ELi1ELi2ELi1ELb0EEENS1_21CollectiveEpilogueBwdISC_SD_SF_Li256ELb0ELb0ELi1EEENS1_19SingleTileSchedulerILb0ELb0ELb0ELi128EEEEEEEEEvNT_6ParamsE,(.L_x_7290 - _ZN7cutlass13device_kernelIN5flash11enable_sm90INS1_16FlashAttnBwdSm90INS1_25CollectiveMainloopBwdSm90ILi2ELi2ELi2EN4cute5tupleIJNS5_1CILi1EEES8_S8_EEENS6_IJNS7_ILi64EEENS7_ILi128EEESB_EEENS_10bfloat16_tEfNS_4arch4Sm90ELb0ELb0ELb1ELb0ELb0ELb1ELb0ELb0ELi2ELi1ELi2ELi1ELb0EEENS1_21CollectiveEpilogueBwdISC_SD_SF_Li256ELb0ELb0ELi1EEENS1_19SingleTileSchedulerILb0ELb0ELb0ELi128EEEEEEEEEvNT_6ParamsE)
        .other          _ZN7cutlass13device_kernelIN5flash11enable_sm90INS1_16FlashAttnBwdSm90INS1_25CollectiveMainloopBwdSm90ILi2ELi2ELi2EN4cute5tupleIJNS5_1CILi1EEES8_S8_EEENS6_IJNS7_ILi64EEENS7_ILi128EEESB_EEENS_10bfloat16_tEfNS_4arch4Sm90ELb0ELb0ELb1ELb0ELb0ELb1ELb0ELb0ELi2ELi1ELi2ELi1ELb0EEENS1_21CollectiveEpilogueBwdISC_SD_SF_Li256ELb0ELb0ELi1EEENS1_19SingleTileSchedulerILb0ELb0ELb0ELi128EEEEEEEEEvNT_6ParamsE,@"STO_CUDA_ENTRY STV_DEFAULT"
_ZN7cutlass13device_kernelIN5flash11enable_sm90INS1_16FlashAttnBwdSm90INS1_25CollectiveMainloopBwdSm90ILi2ELi2ELi2EN4cute5tupleIJNS5_1CILi1EEES8_S8_EEENS6_IJNS7_ILi64EEENS7_ILi128EEESB_EEENS_10bfloat16_tEfNS_4arch4Sm90ELb0ELb0ELb1ELb0ELb0ELb1ELb0ELb0ELi2ELi1ELi2ELi1ELb0EEENS1_21CollectiveEpilogueBwdISC_SD_SF_Li256ELb0ELb0ELi1EEENS1_19SingleTileSchedulerILb0ELb0ELb0ELi128EEEEEEEEEvNT_6ParamsE:
[----:B------:R-:W1:Y:S01]  /*0000*/  LDC R1, c[0x0][0x28] ;  /* 0x00000a00ff017b82 */ /* 0x000e620000000800 */
[----:B------:R-:W2:Y:S01]  /*0010*/  S2R R3, SR_TID.X ;  /* 0x0000000000037919 */ /* 0x000ea20000002100 */
[----:B------:R-:W-:Y:S01]  /*0020*/  ELECT P0, URZ, PT ;  /* 0x00000000003f782f */ /* 0x000fe20003800000 */
[----:B------:R-:W-:Y:S01]  /*0030*/  BSSY B0, `(.L_x_0) ;  /* 0x0000019000007945 */ /* 0x000fe20003800000 */
[----:B--2---:R-:W-:-:S05]  /*0040*/  SHF.R.U32.HI R0, RZ, 0x5, R3 ;  /* 0x00000005ff007819 */ /* 0x004fca0000011603 */
[----:B------:R-:W2:Y:S02]  /*0050*/  SHFL.IDX PT, R2, R0, RZ, 0x1f ;  /* 0x00001fff00027589 */ /* 0x000ea400000e0000 */
[----:B--2---:R-:W-:-:S13]  /*0060*/  ISETP.EQ.AND P0, PT, R2, RZ, P0 ;  /* 0x000000ff0200720c */ /* 0x004fda0000702270 */
[----:B-1----:R-:W-:Y:S05]  /*0070*/  @!P0 BRA `(.L_x_1) ;  /* 0x0000000000508947 */ /* 0x002fea0003800000 */
[----:B------:R-:W-:Y:S02]  /*0080*/  ULDC.64 UR4, c[0x0][0x198] ;  /* 0x0000660000047ab9 */ /* 0x000fe40000000a00 */
[----:B------:R-:W-:Y:S02]  /*0090*/  UIADD3 UR6, UP0, UR4, 0xf0, URZ ;  /* 0x000000f004067890 */ /* 0x000fe4000ff1e03f */
[----:B------:R-:W-:Y:S02]  /*00a0*/  UIADD3 UR8, UP1, UR4, 0x1f0, URZ ;  /* 0x000001f004087890 */ /* 0x000fe4000ff3e03f */
[----:B------:R-:W-:Y:S02]  /*00b0*/  UIADD3 UR10, UP2, UR4, 0x2f0, URZ ;  /* 0x000002f0040a7890 */ /* 0x000fe4000ff5e03f */
[----:B------:R-:W-:Y:S02]  /*00c0*/  UIADD3 UR12, UP3, UR4, 0x3f0, URZ ;  /* 0x000003f0040c7890 */ /* 0x000fe4000ff7e03f */
[----:B------:R-:W-:-:S02]  /*00d0*/  UIADD3 UR14, UP4, UR4, 0x670, URZ ;  /* 0x00000670040e7890 */ /* 0x000fc4000ff9e03f */
[----:B------:R-:W-:Y:S02]  /*00e0*/  UIADD3.X UR7, URZ, UR5, URZ, UP0, !UPT ;  /* 0x000000053f077290 */ /* 0x000fe400087fe43f */
[----:B------:R-:W-:Y:S02]  /*00f0*/  UIADD3 UR4, UP5, UR4, 0x770, URZ ;  /* 0x0000077004047890 */ /* 0x000fe4000ffbe03f */
[----:B------:R-:W-:Y:S02]  /*0100*/  UIADD3.X UR9, URZ, UR5, URZ, UP1, !UPT ;  /* 0x000000053f097290 */ /* 0x000fe40008ffe43f */
[----:B------:R-:W-:Y:S02]  /*0110*/  UIADD3.X UR11, URZ, UR5, URZ, UP2, !UPT ;  /* 0x000000053f0b7290 */ /* 0x000fe400097fe43f */
[----:B------:R-:W-:Y:S01]  /*0120*/  UIADD3.X UR13, URZ, UR5, URZ, UP3, !UPT ;  /* 0x000000053f0d7290 */ /* 0x000fe20009ffe43f */
[----:B------:R1:W-:Y:S01]  /*0130*/  UTMACCTL.PF [UR6] ;  /* 0x00000000060079b9 */ /* 0x0003e20008040000 */
[----:B------:R-:W-:-:S03]  /*0140*/  UIADD3.X UR15, URZ, UR5, URZ, UP4, !UPT ;  /* 0x000000053f0f7290 */ /* 0x000fc6000a7fe43f */
[----:B------:R1:W-:Y:S01]  /*0150*/  UTMACCTL.PF [UR8] ;  /* 0x00000000080079b9 */ /* 0x0003e20008040000 */
[----:B------:R-:W-:Y:S01]  /*0160*/  UIADD3.X UR5, URZ, UR5, URZ, UP5, !UPT ;  /* 0x000000053f057290 */ /* 0x000fe2000affe43f */
[----:B------:R1:W-:Y:S02]  /*0170*/  UTMACCTL.PF [UR10] ;  /* 0x000000000a0079b9 */ /* 0x0003e40008040000 */
[----:B------:R1:W-:Y:S02]  /*0180*/  UTMACCTL.PF [UR12] ;  /* 0x000000000c0079b9 */ /* 0x0003e40008040000 */
[----:B------:R1:W-:Y:S04]  /*0190*/  UTMACCTL.PF [UR14] ;  /* 0x000000000e0079b9 */ /* 0x0003e80008040000 */
[----:B------:R1:W-:Y:S02]  /*01a0*/  UTMACCTL.PF [UR4] ;  /* 0x00000000040079b9 */ /* 0x0003e40008040000 */
[----:B-1----:R-:W-:Y:S01]  /*01b0*/  NOP ;  /* 0x0000000000007918 */ /* 0x002fe20000000000 */
.L_x_1:
[----:B------:R-:W-:Y:S05]  /*01c0*/  BSYNC B0 ;  /* 0x0000000000007941 */ /* 0x000fea0003800000 */
.L_x_0:
[----:B------:R-:W-:Y:S01]  /*01d0*/  VOTEU.ANY UP0, P0 ;  /* 0x00000000003f7886 */ /* 0x000fe20000000100 */
[----:B------:R-:W1:Y:S01]  /*01e0*/  SHFL.IDX PT, R2, R0, RZ, 0x1f ;  /* 0x00001fff00027589 */ /* 0x000e6200000e0000 */
[----:B------:R-:W-:Y:S01]  /*01f0*/  UMOV UR4, 0x1 ;  /* 0x0000000100047882 */ /* 0x000fe20000000000 */
[----:B------:R-:W-:Y:S02]  /*0200*/  SHF.R.U32.HI R3, RZ, 0x7, R3 ;  /* 0x00000007ff037819 */ /* 0x000fe40000011603 */
[----:B------:R-:W2:Y:S01]  /*0210*/  @UP0 S2UR UR7, SR_CgaCtaId ;  /* 0x00000000000709c3 */ /* 0x000ea20000008800 */
[----:B------:R-:W-:Y:S01]  /*0220*/  @UP0 UMOV UR6, 0x400 ;  /* 0x0000040000060882 */ /* 0x000fe20000000000 */
[----:B------:R-:W-:-:S04]  /*0230*/  @UP0 UIADD3 UR4, -UR4, 0x100000, URZ ;  /* 0x0010000004040890 */ /* 0x000fc8000fffe13f */
[----:B------:R-:W-:Y:S02]  /*0240*/  @UP0 USHF.L.U32 UR5, UR4, 0xb, URZ ;  /* 0x0000000b04050899 */ /* 0x000fe4000800063f */
[----:B------:R-:W-:Y:S01]  /*0250*/  @UP0 USHF.L.U32 UR4, UR4, 0x1, URZ ;  /* 0x0000000104040899 */ /* 0x000fe2000800063f */
[----:B-1----:R-:W-:Y:S02]  /*0260*/  ISETP.NE.AND P1, PT, R2, RZ, PT ;  /* 0x000000ff0200720c */ /* 0x002fe40003f25270 */
[----:B------:R1:W3:Y:S01]  /*0270*/  SHFL.IDX PT, R2, R3, RZ, 0x1f ;  /* 0x00001fff03027589 */ /* 0x0002e200000e0000 */
[----:B--2---:R-:W-:Y:S01]  /*0280*/  @UP0 ULEA UR6, UR7, UR6, 0x18 ;  /* 0x0000000607060291 */ /* 0x004fe2000f8ec03f */
[----:B------:R-:W-:Y:S02]  /*0290*/  VOTEU.ANY UP0, P0 ;  /* 0x00000000003f7886 */ /* 0x000fe40000000100 */
[----:B------:R-:W2:Y:S09]  /*02a0*/  FENCE.VIEW.ASYNC.S ;  /* 0x00000000000073c6 */ /* 0x000eb20000000000 */
[----:B--2---:R1:W2:Y:S02]  /*02b0*/  @UP0 SYNCS.EXCH.64 URZ, [UR6+0x30800], UR4 ;  /* 0x03080004063f05b2 */ /* 0x0042a40008000100 */
[----:B-1----:R-:W-:Y:S05]  /*02c0*/  @P1 BRA `(.L_x_2) ;  /* 0x0000000000481947 */ /* 0x002fea0003800000 */
[----:B------:R-:W1:Y:S01]  /*02d0*/  S2UR UR5, SR_CgaCtaId ;  /* 0x00000000000579c3 */ /* 0x000e620000008800 */
[----:B------:R-:W-:Y:S01]  /*02e0*/  UMOV UR4, 0x400 ;  /* 0x0000040000047882 */ /* 0x000fe20000000000 */
[----:B------:R-:W-:Y:S01]  /*02f0*/  UMOV UR6, 0x1 ;  /* 0x0000000100067882 */ /* 0x000fe20000000000 */
[----:B------:R-:W-:Y:S01]  /*0300*/  UMOV UR9, 0x100 ;  /* 0x0000010000097882 */ /* 0x000fe20000000000 */
[----:B------:R-:W-:-:S04]  /*0310*/  UIADD3 UR6, -UR6, 0x100000, URZ ;  /* 0x0010000006067890 */ /* 0x000fc8000fffe13f */
[----:B------:R-:W-:Y:S02]  /*0320*/  USHF.L.U32 UR7, UR6, 0xb, URZ ;  /* 0x0000000b06077899 */ /* 0x000fe4000800063f */
[----:B------:R-:W-:Y:S01]  /*0330*/  USHF.L.U32 UR6, UR6, 0x1, URZ ;  /* 0x0000000106067899 */ /* 0x000fe2000800063f */
[----:B------:R-:W-:Y:S01]  /*0340*/  ELECT P0, URZ, PT ;  /* 0x00000000003f782f */ /* 0x000fe20003800000 */
[----:B-1----:R-:W-:Y:S02]  /*0350*/  ULEA UR8, UR5, UR4, 0x18 ;  /* 0x0000000405087291 */ /* 0x002fe4000f8ec03f */
[----:B------:R-:W-:-:S04]  /*0360*/  UIADD3 UR4, -UR9, 0x100000, URZ ;  /* 0x0010000009047890 */ /* 0x000fc8000fffe13f */
[----:B------:R-:W-:Y:S02]  /*0370*/  USHF.L.U32 UR5, UR4, 0xb, URZ ;  /* 0x0000000b04057899 */ /* 0x000fe4000800063f */
[----:B------:R-:W-:Y:S01]  /*0380*/  USHF.L.U32 UR4, UR4, 0x1, URZ ;  /* 0x0000000104047899 */ /* 0x000fe2000800063f */
[----:B------:R-:W1:Y:S03]  /*0390*/  FENCE.VIEW.ASYNC.S ;  /* 0x00000000000073c6 */ /* 0x000e660000000000 */
[----:B-1----:R1:W4:Y:S08]  /*03a0*/  SYNCS.EXCH.64 URZ, [UR8+0x30810], UR6 ;  /* 0x03081006083f75b2 */ /* 0x0023300008000100 */
[----:B------:R1:W5:Y:S01]  /*03b0*/  SYNCS.EXCH.64 URZ, [UR8+0x30820], UR4 ;  /* 0x03082004083f75b2 */ /* 0x0003620008000100 */
[----:B------:R1:W1:Y:S01]  /*03c0*/  SYNCS.EXCH.64 URZ, [UR8+0x30818], UR6 ;  /* 0x03081806083f75b2 */ /* 0x0002620008000100 */
[----:B------:R1:W1:Y:S01]  /*03d0*/  SYNCS.EXCH.64 URZ, [UR8+0x30828], UR4 ;  /* 0x03082804083f75b2 */ /* 0x0002620008000100 */
[----:B------:R-:W-:Y:S01]  /*03e0*/  NOP ;  /* 0x0000000000007918 */ /* 0x000fe20000000000 */
.L_x_2:
[----:B------:R-:W3:Y:S01]  /*03f0*/  SHFL.IDX PT, R3, R0, RZ, 0x1f ;  /* 0x00001fff00037589 */ /* 0x000ee200000e0000 */
[----:B------:R-:W-:Y:S01]  /*0400*/  NOP ;  /* 0x0000000000007918 */ /* 0x000fe20000000000 */
[----:B---3--:R-:W-:-:S13]  /*0410*/  ISETP.NE.AND P0, PT, R3, RZ, PT ;  /* 0x000000ff0300720c */ /* 0x008fda0003f05270 */
[----:B------:R-:W-:Y:S05]  /*0420*/  @P0 BRA `(.L_x_3) ;  /* 0x0000000000480947 */ /* 0x000fea0003800000 */
[----:B-1----:R-:W1:Y:S01]  /*0430*/  S2UR UR5, SR_CgaCtaId ;  /* 0x00000000000579c3 */ /* 0x002e620000008800 */
[----:B------:R-:W-:Y:S01]  /*0440*/  UMOV UR4, 0x400 ;  /* 0x0000040000047882 */ /* 0x000fe20000000000 */
[----:B------:R-:W-:Y:S01]  /*0450*/  UMOV UR6, 0x1 ;  /* 0x0000000100067882 */ /* 0x000fe20000000000 */
[----:B------:R-:W-:Y:S01]  /*0460*/  UMOV UR7, 0x100 ;  /* 0x0000010000077882 */ /* 0x000fe20000000000 */
[----:B------:R-:W-:Y:S01]  /*0470*/  ELECT P0, URZ, PT ;  /* 0x00000000003f782f */ /* 0x000fe20003800000 */
[----:B-1----:R-:W-:Y:S02]  /*0480*/  ULEA UR8, UR5, UR4, 0x18 ;  /* 0x0000000405087291 */ /* 0x002fe4000f8ec03f */
[----:B------:R-:W-:-:S04]  /*0490*/  UIADD3 UR4, -UR6, 0x100000, URZ ;  /* 0x0010000006047890 */ /* 0x000fc8000fffe13f */
[----:B------:R-:W-:Y:S02]  /*04a0*/  USHF.L.U32 UR5, UR4, 0xb, URZ ;  /* 0x0000000b04057899 */ /* 0x000fe4000800063f */
[----:B------:R-:W-:Y:S02]  /*04b0*/  USHF.L.U32 UR4, UR4, 0x1, URZ ;  /* 0x0000000104047899 */ /* 0x000fe4000800063f */
[----:B------:R-:W-:-:S04]  /*04c0*/  UIADD3 UR6, -UR7, 0x100000, URZ ;  /* 0x0010000007067890 */ /* 0x000fc8000fffe13f */
[----:B------:R-:W-:Y:S02]  /*04d0*/  USHF.L.U32 UR7, UR6, 0xb, URZ ;  /* 0x0000000b06077899 */ /* 0x000fe4000800063f */
[----:B------:R-:W-:Y:S01]  /*04e0*/  USHF.L.U32 UR6, UR6, 0x1, URZ ;  /* 0x0000000106067899 */ /* 0x000fe2000800063f */
[----:B------:R-:W1:Y:S03]  /*04f0*/  FENCE.VIEW.ASYNC.S ;  /* 0x00000000000073c6 */ /* 0x000e660000000000 */
[----:B-1----:R3:W1:Y:S08]  /*0500*/  SYNCS.EXCH.64 URZ, [UR8+0x30830], UR4 ;  /* 0x03083004083f75b2 */ /* 0x0026700008000100 */
[----:B------:R3:W1:Y:S01]  /*0510*/  SYNCS.EXCH.64 URZ, [UR8+0x30840], UR6 ;  /* 0x03084006083f75b2 */ /* 0x0006620008000100 */
[----:B------:R3:W1:Y:S01]  /*0520*/  SYNCS.EXCH.64 URZ, [UR8+0x30838], UR4 ;  /* 0x03083804083f75b2 */ /* 0x0006620008000100 */
[----:B------:R3:W1:Y:S02]  /*0530*/  SYNCS.EXCH.64 URZ, [UR8+0x30848], UR6 ;  /* 0x03084806083f75b2 */ /* 0x0006640008000100 */
[----:B---3--:R-:W-:Y:S01]  /*0540*/  NOP ;  /* 0x0000000000007918 */ /* 0x008fe20000000000 */
.L_x_3:
[----:B------:R-:W-:Y:S01]  /*0550*/  ISETP.NE.AND P0, PT, R2, RZ, PT ;  /* 0x000000ff0200720c */ /* 0x000fe20003f05270 */
[----:B------:R-:W-:Y:S01]  /*0560*/  IMAD.MOV.U32 R17, RZ, RZ, 0x1 ;  /* 0x00000001ff117424 */ /* 0x000fe200078e00ff */
[----:B------:R-:W-:Y:S01]  /*0570*/  NOP ;  /* 0x0000000000007918 */ /* 0x000fe20000000000 */
[----:B------:R-:W-:Y:S03]  /*0580*/  BSSY B6, `(.L_x_4) ;  /* 0x0000726000067945 */ /* 0x000fe60003800000 */
[----:B------:R-:W-:Y:S01]  /*0590*/  SEL R17, R17, 0x2, !P0 ;  /* 0x0000000211117807 */ /* 0x000fe20004000000 */
[----:B-12-45:R-:W-:Y:S06]  /*05a0*/  BAR.SYNC.DEFER_BLOCKING 0x0 ;  /* 0x0000000000007b1d */ /* 0x036fec0000010000 */
[----:B------:R-:W-:Y:S05]  /*05b0*/  @!P0 BRA `(.L_x_5) ;  /* 0x00000048006c8947 */ /* 0x000fea0003800000 */
.L_x_6:
[----:B------:R-:W-:-:S08]  /*05c0*/  NOP ;  /* 0x0000000000007918 */ /* 0x000fd00000000000 */
[----:B------:R-:W1:Y:S02]  /*05d0*/  USETMAXREG.TRY_ALLOC.CTAPOOL UP0, 0xf0 ;  /* 0x000000f0000079c8 */ /* 0x000e640008000600 */
[----:B-1----:R-:W-:-:S13]  /*05e0*/  PLOP3.LUT P0, PT, PT, PT, UP0, 0x80, 0x0 ;  /* 0x000000000000781c */ /* 0x002fda0003f0f008 */
[----:B------:R-:W-:Y:S05]  /*05f0*/  @!P0 BRA `(.L_x_6) ;  /* 0xfffffffc00f08947 */ /* 0x000fea000383ffff */
[----:B------:R-:W-:Y:S01]  /*0600*/  LOP3.LUT R0, R0, 0x3, RZ, 0xc0, !PT ;  /* 0x0000000300007812 */ /* 0x000fe200078ec0ff */
[----:B------:R-:W1:Y:S01]  /*0610*/  S2R R2, SR_TID.X ;  /* 0x0000000000027919 */ /* 0x000e620000002100 */
[----:B------:R-:W2:Y:S04]  /*0620*/  S2UR UR4, SR_CTAID.Z ;  /* 0x00000000000479c3 */ /* 0x000ea80000002700 */
[----:B------:R-:W3:Y:S02]  /*0630*/  SHFL.IDX PT, R0, R0, RZ, 0x1f ;  /* 0x00001fff00007589 */ /* 0x000ee400000e0000 */
[----:B---3--:R-:W-:Y:S02]  /*0640*/  ISETP.NE.AND P0, PT, R0, RZ, PT ;  /* 0x000000ff0000720c */ /* 0x008fe40003f05270 */
[----:B-1----:R-:W-:-:S11]  /*0650*/  SHF.R.U32.HI R2, RZ, 0x7, R2 ;  /* 0x00000007ff027819 */ /* 0x002fd60000011602 */
[----:B------:R-:W-:-:S05]  /*0660*/  @!P0 VIADD R2, R2, 0x9 ;  /* 0x0000000902028836 */ /* 0x000fca0000000000 */
[----:B------:R1:W-:Y:S06]  /*0670*/  @!P0 BAR.ARV R2, 0xa0 ;  /* 0x000280020000851d */ /* 0x0003ec0000002000 */
[----:B--2---:R-:W-:-:S13]  /*0680*/  ISETP.LE.AND P0, PT, RZ, UR4, PT ;  /* 0x00000004ff007c0c */ /* 0x004fda000bf03270 */
[----:B-1----:R-:W-:Y:S05]  /*0690*/  @!P0 BRA `(.L_x_7) ;  /* 0x0000007000508947 */ /* 0x002fea0003800000 */
[----:B------:R-:W-:-:S04]  /*06a0*/  MOV R0, RZ ;  /* 0x000000ff00007202 */ /* 0x000fc80000000f00 */
[----:B------:R-:W-:-:S13]  /*06b0*/  LOP3.LUT P0, RZ, R0, 0x3ff, RZ, 0xc0, !PT ;  /* 0x000003ff00ff7812 */ /* 0x000fda000780c0ff */
[----:B------:R-:W-:Y:S05]  /*06c0*/  @!P0 BRA `(.L_x_8) ;  /* 0x00000000007c8947 */ /* 0x000fea0003800000 */
[----:B------:R-:W-:Y:S01]  /*06d0*/  MOV R2, 0x0 ;  /* 0x0000000000027802 */ /* 0x000fe20000000f00 */
[----:B------:R-:W-:Y:S01]  /*06e0*/  ULDC.64 UR4, c[0x4][0x90] ;  /* 0x0100240000047ab9 */ /* 0x000fe20000000a00 */
[----:B------:R-:W-:Y:S01]  /*06f0*/  ULDC.64 UR6, c[0x4][0x8] ;  /* 0x0100020000067ab9 */ /* 0x000fe20000000a00 */
[----:B------:R-:W-:Y:S01]  /*0700*/  IMAD.U32 R4, RZ, RZ, UR4 ;  /* 0x00000004ff047e24 */ /* 0x000fe2000f8e00ff */
[----:B------:R1:W2:Y:S01]  /*0710*/  LDC.64 R14, c[0x4][R2] ;  /* 0x01000000020e7b82 */ /* 0x0002a20000000a00 */
[----:B------:R-:W-:Y:S01]  /*0720*/  IMAD.U32 R5, RZ, RZ, UR5 ;  /* 0x00000005ff057e24 */ /* 0x000fe2000f8e00ff */
[----:B------:R-:W-:Y:S01]  /*0730*/  ULDC.64 UR4, c[0x4][0x98] ;  /* 0x0100260000047ab9 */ /* 0x000fe20000000a00 */
[----:B------:R-:W-:Y:S02]  /*0740*/  IMAD.U32 R10, RZ, RZ, UR6 ;  /* 0x00000006ff0a7e24 */ /* 0x000fe4000f8e00ff */
[----:B------:R-:W-:Y:S02]  /*0750*/  IMAD.U32 R6, RZ, RZ, UR4 ;  /* 0x00000004ff067e24 */ /* 0x000fe4000f8e00ff */
[----:B------:R-:W-:-:S02]  /*0760*/  IMAD.U32 R7, RZ, RZ, UR5 ;  /* 0x00000005ff077e24 */ /* 0x000fc4000f8e00ff */
[----:B------:R-:W-:Y:S02]  /*0770*/  IMAD.U32 R11, RZ, RZ, UR7 ;  /* 0x00000007ff0b7e24 */ /* 0x000fe4000f8e00ff */
[----:B------:R-:W-:Y:S02]  /*0780*/  IMAD.MOV.U32 R8, RZ, RZ, 0x70 ;  /* 0x00000070ff087424 */ /* 0x000fe400078e00ff */
[----:B------:R-:W-:Y:S02]  /*0790*/  IMAD.MOV.U32 R12, RZ, RZ, 0x1 ;  /* 0x00000001ff0c7424 */ /* 0x000fe400078e00ff */
[----:B-1----:R-:W-:-:S07]  /*07a0*/  IMAD.MOV.U32 R13, RZ, RZ, RZ ;  /* 0x000000ffff0d7224 */ /* 0x002fce00078e00ff */
[----:B------:R-:W-:-:S07]  /*07b0*/  LEPC R20, `(.L_x_9) ;  /* 0x000000001014794e */ /* 0x000fce0000000000 */
[----:B--2---:R-:W-:Y:S05]  /*07c0*/  CALL.ABS.NOINC R14 ;  /* 0x000000000e007343 */ /* 0x004fea0003c00000 */
.L_x_9:
[----:B------:R-:W1:Y:S01]  /*07d0*/  LDC.64 R2, c[0x4][R2] ;  /* 0x0100000002027b82 */ /* 0x000e620000000a00 */
[----:B------:R-:W-:Y:S01]  /*07e0*/  ULDC.64 UR4, c[0x4][0x90] ;  /* 0x0100240000047ab9 */ /* 0x000fe20000000a00 */
[----:B------:R-:W-:Y:S01]  /*07f0*/  ULDC.64 UR6, c[0x4][0x98] ;  /* 0x0100260000067ab9 */ /* 0x000fe20000000a00 */
[----:B------:R-:W-:Y:S02]  /*0800*/  IMAD.U32 R4, RZ, RZ, UR4 ;  /* 0x00000004ff047e24 */ /* 0x000fe4000f8e00ff */
        /* <DEDUP_REMOVED lines=8> */
[----:B------:R-:W-:-:S07]  /*0890*/  IMAD.MOV.U32 R13, RZ, RZ, RZ ;  /* 0x000000ffff0d7224 */ /* 0x000fce00078e00ff */
[----:B------:R-:W-:-:S07]  /*08a0*/  LEPC R20, `(.L_x_8) ;  /* 0x000000001014794e */ /* 0x000fce0000000000 */
[----:B-1----:R-:W-:Y:S05]  /*08b0*/  CALL.ABS.NOINC R2 ;  /* 0x0000000002007343 */ /* 0x002fea0003c00000 */
.L_x_8:
[----:B------:R-:W1:Y:S01]  /*08c0*/  S2R R3, SR_CgaCtaId ;  /* 0x0000000000037919 */ /* 0x000e620000008800 */
[----:B------:R-:W-:-:S04]  /*08d0*/  MOV R16, 0x400 ;  /* 0x0000040000107802 */ /* 0x000fc80000000f00 */
[----:B-1----:R-:W-:-:S05]  /*08e0*/  LEA R16, R3, R16, 0x18 ;  /* 0x0000001003107211 */ /* 0x002fca00078ec0ff */
[----:B------:R-:W-:-:S05]  /*08f0*/  VIADD R226, R16, 0x28800 ;  /* 0x0002880010e27836 */ /* 0x000fca0000000000 */
        /* <DEDUP_REMOVED lines=18> */
.L_x_11:
        /* <DEDUP_REMOVED lines=15> */
.L_x_10:
[----:B------:R-:W1:Y:S01]  /*0b10*/  S2R R2, SR_TID.X ;  /* 0x0000000000027919 */ /* 0x000e620000002100 */
[----:B------:R-:W-:Y:S01]  /*0b20*/  UMOV UR4, 0xffffffff ;  /* 0xffffffff00047882 */ /* 0x000fe20000000000 */
[----:B-1----:R-:W-:-:S05]  /*0b30*/  VIADD R0, R2, 0xffffff80 ;  /* 0xffffff8002007836 */ /* 0x002fca0000000000 */
[----:B------:R-:W-:-:S04]  /*0b40*/  SHF.R.S32.HI R3, RZ, 0x1f, R0 ;  /* 0x0000001fff037819 */ /* 0x000fc80000011400 */
[----:B------:R-:W-:-:S04]  /*0b50*/  LEA.HI R2, R3, R0, RZ, 0x7 ;  /* 0x0000000003027211 */ /* 0x000fc800078f38ff */
[----:B------:R-:W-:Y:S01]  /*0b60*/  SHF.R.S32.HI R13, RZ, 0x7, R2 ;  /* 0x00000007ff0d7819 */ /* 0x000fe20000011402 */
[----:B------:R-:W-:Y:S06]  /*0b70*/  BRA.DIV UR4, `(.L_x_12) ;  /* 0x0000006e04207947 */ /* 0x000fec000b800000 */
[----:B------:R1:W2:Y:S02]  /*0b80*/  SHFL.IDX PT, R14, R13, RZ, 0x1f ;  /* 0x00001fff0d0e7589 */ /* 0x0002a400000e0000 */
.L_x_83:
[----:B------:R-:W-:Y:S02]  /*0b90*/  SHF.L.U32 R9, RZ, 0x1f, RZ ;  /* 0x0000001fff097819 */ /* 0x000fe400000006ff */
[----:B------:R-:W-:Y:S02]  /*0ba0*/  LEA.HI R5, R3, R0, RZ, 0x4 ;  /* 0x0000000003057211 */ /* 0x000fe400078f20ff */
[----:B------:R-:W3:Y:S01]  /*0bb0*/  SYNCS.PHASECHK.TRANS64.TRYWAIT P0, [R16+URZ+0x30800], R9 ;  /* 0x03080009100075a7 */ /* 0x000ee2000800017f */
[----:B--2---:R-:W-:Y:S02]  /*0bc0*/  LEA.HI R4, R14, R14, RZ, 0x1 ;  /* 0x0000000e0e047211 */ /* 0x004fe400078f08ff */
[----:B------:R-:W-:-:S04]  /*0bd0*/  SHF.R.S32.HI R6, RZ, 0x4, R5 ;  /* 0x00000004ff067819 */ /* 0x000fc80000011405 */
[----:B------:R-:W-:Y:S02]  /*0be0*/  LEA.HI R7, R5, R6, RZ, 0x1 ;  /* 0x0000000605077211 */ /* 0x000fe400078f08ff */
[----:B------:R-:W-:Y:S02]  /*0bf0*/  LOP3.LUT R5, R4, 0xfffffffe, RZ, 0xc0, !PT ;  /* 0xfffffffe04057812 */ /* 0x000fe400078ec0ff */
[----:B------:R-:W-:-:S03]  /*0c00*/  LOP3.LUT R7, R7, 0xfffffffe, RZ, 0xc0, !PT ;  /* 0xfffffffe07077812 */ /* 0x000fc600078ec0ff */
[----:B------:R-:W-:Y:S02]  /*0c10*/  IMAD.IADD R8, R14, 0x1, -R5 ;  /* 0x000000010e087824 */ /* 0x000fe400078e0a05 */
[----:B------:R-:W-:Y:S01]  /*0c20*/  IMAD.IADD R7, R6, 0x1, -R7 ;  /* 0x0000000106077824 */ /* 0x000fe200078e0a07 */
[----:B---3--:R-:W-:Y:S06]  /*0c30*/  @P0 BRA `(.L_x_13) ;  /* 0x0000000000080947 */ /* 0x008fec0003800000 */
[----:B------:R-:W2:Y:S02]  /*0c40*/  SYNCS.PHASECHK.TRANS64.TRYWAIT P0, [R16+URZ+0x30800], R9 ;  /* 0x03080009100075a7 */ /* 0x000ea4000800017f */
[----:B--2---:R-:W-:Y:S05]  /*0c50*/  @!P0 BRA `(.L_x_14) ;  /* 0x0000006c00048947 */ /* 0x004fea0003800000 */
.L_x_13:
[----:B------:R-:W3:Y:S01]  /*0c60*/  LDC R12, c[0x0][0x280] ;  /* 0x0000a000ff0c7b82 */ /* 0x000ee20000000800 */
[----:B------:R-:W-:Y:S02]  /*0c70*/  LOP3.LUT R5, R2, 0xffffff80, RZ, 0xc0, !PT ;  /* 0xffffff8002057812 */ /* 0x000fe400078ec0ff */
[----:B------:R-:W-:Y:S02]  /*0c80*/  CS2R R150, SRZ ;  /* 0x0000000000967805 */ /* 0x000fe4000001ff00 */
[----:B------:R-:W-:Y:S02]  /*0c90*/  LEA.HI R2, R3, R0, RZ, 0x5 ;  /* 0x0000000003027211 */ /* 0x000fe400078f28ff */
[----:B------:R-:W-:Y:S02]  /*0ca0*/  CS2R R148, SRZ ;  /* 0x0000000000947805 */ /* 0x000fe4000001ff00 */
[----:B------:R-:W-:Y:S01]  /*0cb0*/  CS2R R146, SRZ ;  /* 0x0000000000927805 */ /* 0x000fe2000001ff00 */
[----:B------:R-:W-:Y:S01]  /*0cc0*/  IMAD.IADD R5, R0, 0x1, -R5 ;  /* 0x0000000100057824 */ /* 0x000fe200078e0a05 */
[----:B------:R-:W-:-:S02]  /*0cd0*/  CS2R R144, SRZ ;  /* 0x0000000000907805 */ /* 0x000fc4000001ff00 */
[----:B------:R-:W-:Y:S02]  /*0ce0*/  CS2R R142, SRZ ;  /* 0x00000000008e7805 */ /* 0x000fe4000001ff00 */
[----:B------:R-:W-:Y:S02]  /*0cf0*/  CS2R R140, SRZ ;  /* 0x00000000008c7805 */ /* 0x000fe4000001ff00 */
[----:B------:R-:W-:Y:S02]  /*0d00*/  CS2R R138, SRZ ;  /* 0x00000000008a7805 */ /* 0x000fe4000001ff00 */
[----:B------:R-:W-:Y:S02]  /*0d10*/  SHF.R.S32.HI R4, RZ, 0x1f, R5 ;  /* 0x0000001fff047819 */ /* 0x000fe40000011405 */
[----:B------:R-:W-:Y:S02]  /*0d20*/  CS2R R136, SRZ ;  /* 0x0000000000887805 */ /* 0x000fe4000001ff00 */
[----:B------:R-:W-:-:S02]  /*0d30*/  CS2R R134, SRZ ;  /* 0x0000000000867805 */ /* 0x000fc4000001ff00 */
[----:B------:R-:W-:Y:S02]  /*0d40*/  CS2R R132, SRZ ;  /* 0x0000000000847805 */ /* 0x000fe4000001ff00 */
[----:B------:R-:W-:Y:S02]  /*0d50*/  LEA.HI R6, R4, R5, RZ, 0x2 ;  /* 0x0000000504067211 */ /* 0x000fe400078f10ff */
[----:B------:R-:W-:Y:S02]  /*0d60*/  CS2R R130, SRZ ;  /* 0x0000000000827805 */ /* 0x000fe4000001ff00 */
[----:B------:R-:W-:Y:S02]  /*0d70*/  CS2R R128, SRZ ;  /* 0x0000000000807805 */ /* 0x000fe4000001ff00 */
[----:B------:R-:W-:Y:S02]  /*0d80*/  CS2R R126, SRZ ;  /* 0x00000000007e7805 */ /* 0x000fe4000001ff00 */
[----:B------:R-:W-:-:S02]  /*0d90*/  LOP3.LUT R10, R6, 0x7ffffffc, RZ, 0xc0, !PT ;  /* 0x7ffffffc060a7812 */ /* 0x000fc400078ec0ff */
[----:B------:R-:W-:Y:S02]  /*0da0*/  CS2R R124, SRZ ;  /* 0x00000000007c7805 */ /* 0x000fe4000001ff00 */
[----:B------:R-:W-:Y:S02]  /*0db0*/  CS2R R122, SRZ ;  /* 0x00000000007a7805 */ /* 0x000fe4000001ff00 */
[----:B------:R-:W-:Y:S02]  /*0dc0*/  CS2R R120, SRZ ;  /* 0x0000000000787805 */ /* 0x000fe4000001ff00 */
[----:B------:R-:W-:Y:S02]  /*0dd0*/  CS2R R118, SRZ ;  /* 0x0000000000767805 */ /* 0x000fe4000001ff00 */
[----:B---3--:R-:W-:Y:S02]  /*0de0*/  ISETP.GE.AND P0, PT, R12, 0x1, PT ;  /* 0x000000010c00780c */ /* 0x008fe40003f06270 */
[----:B------:R-:W-:-:S02]  /*0df0*/  CS2R R116, SRZ ;  /* 0x0000000000747805 */ /* 0x000fc4000001ff00 */
[----:B------:R-:W-:Y:S02]  /*0e00*/  CS2R R114, SRZ ;  /* 0x0000000000727805 */ /* 0x000fe4000001ff00 */
[----:B------:R-:W-:Y:S02]  /*0e10*/  CS2R R112, SRZ ;  /* 0x0000000000707805 */ /* 0x000fe4000001ff00 */
[----:B------:R-:W-:Y:S02]  /*0e20*/  CS2R R110, SRZ ;  /* 0x00000000006e7805 */ /* 0x000fe4000001ff00 */
[----:B------:R-:W-:Y:S02]  /*0e30*/  CS2R R108, SRZ ;  /* 0x00000000006c7805 */ /* 0x000fe4000001ff00 */
[----:B------:R-:W-:Y:S02]  /*0e40*/  CS2R R106, SRZ ;  /* 0x00000000006a7805 */ /* 0x000fe4000001ff00 */
        /* <DEDUP_REMOVED lines=41> */
[----:B------:R-:W-:Y:S01]  /*10e0*/  SHF.R.S32.HI R2, RZ, 0x5, R2 ;  /* 0x00000005ff027819 */ /* 0x000fe20000011402 */
[----:B------:R-:W-:Y:S01]  /*10f0*/  IMAD.IADD R225, R5, 0x1, -R10 ;  /* 0x0000000105e17824 */ /* 0x000fe200078e0a0a */
[----:B------:R-:W-:Y:S06]  /*1100*/  @!P0 BRA `(.L_x_15) ;  /* 0x0000002800e08947 */ /* 0x000fec0003800000 */
[----:B------:R-:W3:Y:S01]  /*1110*/  S2R R11, SR_CTAID.X ;  /* 0x00000000000b7919 */ /* 0x000ee20000002500 */
[----:B------:R-:W3:Y:S01]  /*1120*/  LDC R14, c[0x0][0x290] ;  /* 0x0000a400ff0e7b82 */ /* 0x000ee20000000800 */
[----:B--2---:R-:W-:Y:S01]  /*1130*/  IMAD.SHL.U32 R9, R0, 0x40, RZ ;  /* 0x0000004000097824 */ /* 0x004fe200078e00ff */
[----:B------:R-:W-:Y:S01]  /*1140*/  LEA.HI R4, R4, R5, RZ, 0x5 ;  /* 0x0000000504047211 */ /* 0x000fe200078f28ff */
[----:B------:R-:W-:Y:S01]  /*1150*/  IMAD.SHL.U32 R2, R2, 0x10, RZ ;  /* 0x0000001002027824 */ /* 0x000fe200078e00ff */
[----:B------:R-:W-:Y:S01]  /*1160*/  LEA.HI R10, R3, R0, RZ, 0x3 ;  /* 0x00000000030a7211 */ /* 0x000fe200078f18ff */
[----:B------:R-:W-:Y:S01]  /*1170*/  IMAD.MOV.U32 R151, RZ, RZ, RZ ;  /* 0x000000ffff977224 */ /* 0x000fe200078e00ff */
[----:B------:R-:W-:Y:S02]  /*1180*/  LOP3.LUT R9, R9, 0x1c0, RZ, 0xc0, !PT ;  /* 0x000001c009097812 */ /* 0x000fe400078ec0ff */
[----:B------:R-:W-:Y:S02]  /*1190*/  SHF.R.S32.HI R4, RZ, 0x5, R4 ;  /* 0x00000005ff047819 */ /* 0x000fe40000011404 */
[----:B------:R-:W-:-:S02]  /*11a0*/  LOP3.LUT R15, R9, 0x30, R2, 0xf8, !PT ;  /* 0x00000030090f7812 */ /* 0x000fc400078ef802 */
[----:B------:R-:W-:Y:S02]  /*11b0*/  LEA.HI R0, R13, R13, RZ, 0x1 ;  /* 0x0000000d0d007211 */ /* 0x000fe400078f08ff */
[--C-:B------:R-:W-:Y:S02]  /*11c0*/  SHF.R.S32.HI R2, RZ, 0x2, R6.reuse ;  /* 0x00000002ff027819 */ /* 0x100fe40000011406 */
[----:B------:R-:W-:Y:S01]  /*11d0*/  SHF.R.S32.HI R3, RZ, 0x1f, R6 ;  /* 0x0000001fff037819 */ /* 0x000fe20000011406 */
[----:B------:R-:W-:Y:S01]  /*11e0*/  VIADD R6, R12, 0x3f ;  /* 0x0000003f0c067836 */ /* 0x000fe20000000000 */
[----:B------:R-:W-:Y:S02]  /*11f0*/  LOP3.LUT R0, R0, 0xfffffffe, RZ, 0xc0, !PT ;  /* 0xfffffffe00007812 */ /* 0x000fe400078ec0ff */
[----:B------:R-:W-:Y:S02]  /*1200*/  LEA.HI R3, R3, R2, RZ, 0x3 ;  /* 0x0000000203037211 */ /* 0x000fe400078f18ff */
[----:B------:R-:W-:-:S02]  /*1210*/  LOP3.LUT R10, R15, 0x8, R10, 0xf8, !PT ;  /* 0x000000080f0a7812 */ /* 0x000fc400078ef80a */
[----:B------:R-:W-:Y:S01]  /*1220*/  LOP3.LUT R3, R3, 0xfffffff8, RZ, 0xc0, !PT ;  /* 0xfffffff803037812 */ /* 0x000fe200078ec0ff */
[----:B---3--:R-:W-:-:S04]  /*1230*/  IMAD R11, R11, -0x80, R14 ;  /* 0xffffff800b0b7824 */ /* 0x008fc800078e020e */
[----:B------:R-:W-:Y:S01]  /*1240*/  IMAD R4, R4, -0x10, R11 ;  /* 0xfffffff004047824 */ /* 0x000fe200078e020b */
[----:B------:R-:W-:Y:S01]  /*1250*/  SHF.R.U32.HI R11, RZ, 0x3, R9 ;  /* 0x00000003ff0b7819 */ /* 0x000fe20000011609 */
[C---:B------:R-:W-:Y:S02]  /*1260*/  IMAD.IADD R9, R13.reuse, 0x1, -R0 ;  /* 0x000000010d097824 */ /* 0x040fe400078e0a00 */
[----:B------:R-:W-:Y:S01]  /*1270*/  IMAD.SHL.U32 R0, R13, 0x1000, RZ ;  /* 0x000010000d007824 */ /* 0x000fe200078e00ff */
[----:B------:R-:W-:Y:S02]  /*1280*/  LOP3.LUT R10, R10, R11, RZ, 0x3c, !PT ;  /* 0x0000000b0a0a7212 */ /* 0x000fe400078e3cff */
[----:B------:R-:W-:Y:S01]  /*1290*/  SHF.R.S32.HI R11, RZ, 0x1f, R6 ;  /* 0x0000001fff0b7819 */ /* 0x000fe20000011406 */
[----:B------:R-:W-:Y:S01]  /*12a0*/  IMAD R7, R7, 0x200, R0 ;  /* 0x0000020007077824 */ /* 0x000fe200078e0200 */
[----:B------:R-:W-:Y:S01]  /*12b0*/  IADD3 R4, R4, R3, -R2 ;  /* 0x0000000304047210 */ /* 0x000fe20007ffe802 */
[----:B------:R-:W-:Y:S01]  /*12c0*/  IMAD R3, R5, 0x4, R0 ;  /* 0x0000000405037824 */ /* 0x000fe200078e0200 */
[----:B------:R-:W-:Y:S01]  /*12d0*/  LEA.HI R0, R11, R6, RZ, 0x6 ;  /* 0x000000060b007211 */ /* 0x000fe200078f30ff */
[----:B------:R-:W-:Y:S01]  /*12e0*/  IMAD.IADD R11, R7, 0x1, R10 ;  /* 0x00000001070b7824 */ /* 0x000fe200078e020a */
[----:B------:R-:W-:Y:S01]  /*12f0*/  LOP3.LUT R7, R17, 0x1, RZ, 0xfc, !PT ;  /* 0x0000000111077812 */ /* 0x000fe200078efcff */
[----:B------:R-:W-:Y:S01]  /*1300*/  IMAD R9, R9, -0x40, R4 ;  /* 0xffffffc009097824 */ /* 0x000fe200078e0204 */
[----:B------:R-:W-:Y:S01]  /*1310*/  CS2R R4, SRZ ;  /* 0x0000000000047805 */ /* 0x000fe2000001ff00 */
[----:B------:R-:W-:Y:S01]  /*1320*/  IMAD.MOV.U32 R6, RZ, RZ, RZ ;  /* 0x000000ffff067224 */ /* 0x000fe200078e00ff */
[----:B------:R-:W-:Y:S01]  /*1330*/  SHF.R.S32.HI R10, RZ, 0x6, R0 ;  /* 0x00000006ff0a7819 */ /* 0x000fe20000011400 */
[----:B------:R-:W-:-:S07]  /*1340*/  IMAD R3, R3, 0x4, R16 ;  /* 0x0000000403037824 */ /* 0x000fce00078e0210 */
.L_x_26:
[----:B------:R-:W-:Y:S01]  /*1350*/  ISETP.NE.AND P0, PT, R7, 0x3, PT ;  /* 0x000000030700780c */ /* 0x000fe20003f05270 */
[----:B------:R-:W-:-:S12]  /*1360*/  YIELD ;  /* 0x0000000000007946 */ /* 0x000fd80003800000 */
[----:B---3--:R-:W-:Y:S05]  /*1370*/  @!P0 BRA `(.L_x_16) ;  /* 0x0000000000048947 */ /* 0x008fea0003800000 */
[----:B------:R-:W-:Y:S01]  /*1380*/  BPT.TRAP 0x1 ;  /* 0x000000040000795c */ /* 0x000fe20000300000 */
.L_x_16:
[----:B------:R-:W-:Y:S01]  /*1390*/  IMAD R2, R4, 0x8, R16 ;  /* 0x0000000804027824 */ /* 0x000fe200078e0210 */
[----:B------:R-:W-:-:S04]  /*13a0*/  SHF.L.U32 R17, R5, 0x1f, RZ ;  /* 0x0000001f05117819 */ /* 0x000fc800000006ff */
[----:B------:R2:W3:Y:S01]  /*13b0*/  SYNCS.PHASECHK.TRANS64.TRYWAIT P1, [R2+URZ+0x30810], R17 ;  /* 0x03081011020075a7 */ /* 0x0004e2000802017f */
[----:B------:R-:W-:Y:S05]  /*13c0*/  @!P0 BRA `(.L_x_17) ;  /* 0x0000000000048947 */ /* 0x000fea0003800000 */
[----:B------:R-:W-:Y:S01]  /*13d0*/  BPT.TRAP 0x1 ;  /* 0x000000040000795c */ /* 0x000fe20000300000 */
.L_x_17:
[----:B---3--:R-:W-:Y:S05]  /*13e0*/  @P1 BRA `(.L_x_18) ;  /* 0x0000000000081947 */ /* 0x008fea0003800000 */
[----:B------:R-:W3:Y:S02]  /*13f0*/  SYNCS.PHASECHK.TRANS64.TRYWAIT P1, [R2+URZ+0x30810], R17 ;  /* 0x03081011020075a7 */ /* 0x000ee4000802017f */
[----:B---3--:R-:W-:Y:S05]  /*1400*/  @!P1 BRA `(.L_x_19) ;  /* 0x00000064002c9947 */ /* 0x008fea0003800000 */
.L_x_18:
[----:B------:R-:W-:Y:S05]  /*1410*/  WARPSYNC.ALL ;  /* 0x0000000000007948 */ /* 0x000fea0003800000 */
[----:B------:R-:W-:Y:S01]  /*1420*/  VIADD R0, R16, 0x18000 ;  /* 0x0001800010007836 */ /* 0x000fe20000000000 */
[----:B------:R-:W-:Y:S01]  /*1430*/  WARPGROUP.ARRIVE ;  /* 0x00000000000079c5 */ /* 0x000fe20000000000 */
[----:B------:R-:W-:Y:S01]  /*1440*/  IMAD R12, R8, 0x2000, R16 ;  /* 0x00002000080c7824 */ /* 0x000fe200078e0210 */
[----:B------:R-:W-:Y:S01]  /*1450*/  UMOV UR5, 0x40000040 ;  /* 0x4000004000057882 */ /* 0x000fe20000000000 */
[----:B------:R-:W-:Y:S01]  /*1460*/  UMOV UR7, 0x40000040 ;  /* 0x4000004000077882 */ /* 0x000fe20000000000 */
[----:B------:R-:W-:-:S02]  /*1470*/  SHF.R.U32.HI R0, RZ, 0x4, R0 ;  /* 0x00000004ff007819 */ /* 0x000fc40000011600 */
[----:B------:R-:W-:Y:S02]  /*1480*/  R2UR UR9, R12 ;  /* 0x000000000c0972ca */ /* 0x000fe400000e0000 */
[----:B------:R-:W-:-:S04]  /*1490*/  LOP3.LUT R0, R0, 0x3fff, RZ, 0xc0, !PT ;  /* 0x00003fff00007812 */ /* 0x000fc800078ec0ff */
[----:B-1----:R-:W-:-:S05]  /*14a0*/  LOP3.LUT R13, R0, 0x10000, RZ, 0xfc, !PT ;  /* 0x00010000000d7812 */ /* 0x002fca00078efcff */
[----:B------:R-:W-:Y:S02]  /*14b0*/  IMAD R13, R4, 0x400, R13 ;  /* 0x00000400040d7824 */ /* 0x000fe400078e020d */
[----:B------:R-:W-:-:S03]  /*14c0*/  USHF.R.U32.HI UR4, URZ, 0x4, UR9 ;  /* 0x000000043f047899 */ /* 0x000fc60008011609 */
[----:B------:R-:W-:Y:S01]  /*14d0*/  R2UR UR8, R13 ;  /* 0x000000000d0872ca */ /* 0x000fe200000e0000 */
[----:B------:R-:W-:Y:S01]  /*14e0*/  ULOP3.LUT UR4, UR4, 0x3fff, URZ, 0xc0, !UPT ;  /* 0x00003fff04047892 */ /* 0x000fe2000f8ec03f */
[----:B------:R-:W-:-:S03]  /*14f0*/  IMAD R13, R4, 0x20, R225 ;  /* 0x00000020040d7824 */ /* 0x000fc600078e02e1 */
[----:B------:R-:W-:Y:S01]  /*1500*/  ULOP3.LUT UR10, UR4, 0x10000, URZ, 0xfc, !UPT ;  /* 0x00010000040a7892 */ /* 0x000fe2000f8efc3f */
[----:B------:R-:W-:-:S04]  /*1510*/  IMAD.SHL.U32 R13, R13, 0x2, RZ ;  /* 0x000000020d0d7824 */ /* 0x000fc800078e00ff */
[----:B------:R-:W-:Y:S02]  /*1520*/  IMAD R12, R13, 0x4, R16 ;  /* 0x000000040d0c7824 */ /* 0x000fe400078e0210 */
[----:B------:R-:W-:Y:S01]  /*1530*/  UMOV UR4, UR10 ;  /* 0x0000000a00047c82 */ /* 0x000fe20008000000 */
[----:B------:R-:W-:Y:S02]  /*1540*/  UMOV UR6, UR8 ;  /* 0x0000000800067c82 */ /* 0x000fe40008000000 */
[----:B------:R-:W-:Y:S01]  /*1550*/  HGMMA.64x64x16.F32.BF16 R184, gdesc[UR4], RZ, !UPT, gsb0 ;  /* 0x00e0000004b879f0 */ /* 0x000fe2000c0018ff */
[----:B------:R-:W-:Y:S02]  /*1560*/  UIADD3 UR4, UR10, 0x2, URZ ;  /* 0x000000020a047890 */ /* 0x000fe4000fffe03f */
[----:B------:R-:W-:Y:S01]  /*1570*/  UIADD3 UR6, UR8, 0x2, URZ ;  /* 0x0000000208067890 */ /* 0x000fe2000fffe03f */
[----:B------:R-:W-:Y:S01]  /*1580*/  UMOV UR5, 0x40000040 ;  /* 0x4000004000057882 */ /* 0x000fe20000000000 */
[----:B------:R-:W-:Y:S01]  /*1590*/  UMOV UR7, 0x40000040 ;  /* 0x4000004000077882 */ /* 0x000fe20000000000 */
[----:B------:R-:W-:-:S02]  /*15a0*/  WARPGROUP.DEPBAR.LE gsb0, 0x0 ;  /* 0x00008000000079c5 */ /* 0x000fc40000010000 */
[----:B------:R-:W-:-:S06]  /*15b0*/  WARPGROUP.ARRIVE ;  /* 0x00000000000079c5 */ /* 0x000fcc0000000000 */
[----:B------:R-:W-:Y:S01]  /*15c0*/  HGMMA.64x64x16.F32.BF16 R184, gdesc[UR4], R184, gsb0 ;  /* 0x00e0000004b879f0 */ /* 0x000fe200080018b8 */
[----:B------:R-:W-:Y:S02]  /*15d0*/  UIADD3 UR4, UR10, 0x4, URZ ;  /* 0x000000040a047890 */ /* 0x000fe4000fffe03f */
[----:B------:R-:W-:Y:S01]  /*15e0*/  UIADD3 UR6, UR8, 0x4, URZ ;  /* 0x0000000408067890 */ /* 0x000fe2000fffe03f */
[----:B------:R-:W-:Y:S01]  /*15f0*/  UMOV UR5, 0x40000040 ;  /* 0x4000004000057882 */ /* 0x000fe20000000000 */
[----:B------:R-:W-:Y:S01]  /*1600*/  UMOV UR7, 0x40000040 ;  /* 0x4000004000077882 */ /* 0x000fe20000000000 */
[----:B------:R-:W-:Y:S02]  /*1610*/  WARPGROUP.DEPBAR.LE gsb0, 0x0 ;  /* 0x00008000000079c5 */ /* 0x000fe40000010000 */
        /* <DEDUP_REMOVED lines=36> */
[----:B------:R-:W-:Y:S03]  /*1860*/  HGMMA.64x64x16.F32.BF16 R184, gdesc[UR4], R184, gsb0 ;  /* 0x00e0000004b879f0 */ /* 0x000fe600080018b8 */
[----:B------:R-:W-:Y:S02]  /*1870*/  WARPGROUP.DEPBAR.LE gsb0, 0x0 ;  /* 0x00008000000079c5 */ /* 0x000fe40000010000 */
[----:B------:R1:W4:Y:S04]  /*1880*/  LDS.64 R18, [R12+0x28000] ;  /* 0x028000000c127984 */ /* 0x0003280000000a00 */
[----:B------:R1:W5:Y:S04]  /*1890*/  LDS.64 R220, [R12+0x28020] ;  /* 0x028020000cdc7984 */ /* 0x0003680000000a00 */
[----:B------:R1:W1:Y:S04]  /*18a0*/  LDS.64 R218, [R12+0x28040] ;  /* 0x028040000cda7984 */ /* 0x0002680000000a00 */
[----:B------:R1:W1:Y:S04]  /*18b0*/  LDS.64 R14, [R12+0x28060] ;  /* 0x028060000c0e7984 */ /* 0x0002680000000a00 */
[----:B------:R1:W1:Y:S04]  /*18c0*/  LDS.64 R20, [R12+0x28080] ;  /* 0x028080000c147984 */ /* 0x0002680000000a00 */
[----:B------:R1:W1:Y:S04]  /*18d0*/  LDS.64 R22, [R12+0x280a0] ;  /* 0x0280a0000c167984 */ /* 0x0002680000000a00 */
[----:B------:R1:W1:Y:S04]  /*18e0*/  LDS.64 R216, [R12+0x280c0] ;  /* 0x0280c0000cd87984 */ /* 0x0002680000000a00 */
[----:B------:R1:W1:Y:S01]  /*18f0*/  LDS.64 R222, [R12+0x280e0] ;  /* 0x0280e0000cde7984 */ /* 0x0002620000000a00 */
[----:B------:R-:W-:Y:S05]  /*1900*/  @!P0 BRA `(.L_x_20) ;  /* 0x0000000000048947 */ /* 0x000fea0003800000 */
[----:B------:R-:W-:Y:S01]  /*1910*/  BPT.TRAP 0x1 ;  /* 0x000000040000795c */ /* 0x000fe20000300000 */
.L_x_20:
[----:B------:R1:W1:Y:S01]  /*1920*/  SYNCS.PHASECHK.TRANS64.TRYWAIT P1, [R2+URZ+0x30830], R17 ;  /* 0x03083011020075a7 */ /* 0x000262000802017f */
[----:B------:R-:W-:Y:S05]  /*1930*/  @!P0 BRA `(.L_x_21) ;  /* 0x0000000000048947 */ /* 0x000fea0003800000 */
[----:B------:R-:W-:Y:S01]  /*1940*/  BPT.TRAP 0x1 ;  /* 0x000000040000795c */ /* 0x000fe20000300000 */
.L_x_21:
[----:B------:R-:W-:-:S05]  /*1950*/  VIADD R13, R16, 0x20000 ;  /* 0x00020000100d7836 */ /* 0x000fca0000000000 */
[----:B------:R-:W-:-:S04]  /*1960*/  SHF.R.U32.HI R13, RZ, 0x4, R13 ;  /* 0x00000004ff0d7819 */ /* 0x000fc8000001160d */
[----:B------:R-:W-:-:S04]  /*1970*/  LOP3.LUT R13, R13, 0x3fff, RZ, 0xc0, !PT ;  /* 0x00003fff0d0d7812 */ /* 0x000fc800078ec0ff */
[----:B------:R-:W-:Y:S01]  /*1980*/  LOP3.LUT R153, R13, 0x10000, RZ, 0xfc, !PT ;  /* 0x000100000d997812 */ /* 0x000fe200078efcff */
[----:B-1----:R-:W-:Y:S06]  /*1990*/  @P1 BRA `(.L_x_22) ;  /* 0x0000000000081947 */ /* 0x002fec0003800000 */
[----:B------:R-:W1:Y:S02]  /*19a0*/  SYNCS.PHASECHK.TRANS64.TRYWAIT P1, [R2+URZ+0x30830], R17 ;  /* 0x03083011020075a7 */ /* 0x000e64000802017f */
[----:B-1----:R-:W-:Y:S05]  /*19b0*/  @!P1 BRA `(.L_x_23) ;  /* 0x0000005c00d49947 */ /* 0x002fea0003800000 */
.L_x_22:
[----:B------:R-:W-:Y:S01]  /*19c0*/  UIADD3 UR9, UR9, 0x8000, URZ ;  /* 0x0000800009097890 */ /* 0x000fe2000fffe03f */
[----:B------:R-:W-:Y:S01]  /*19d0*/  IMAD R153, R4, 0x400, R153 ;  /* 0x0000040004997824 */ /* 0x000fe200078e0299 */
[----:B------:R-:W-:Y:S01]  /*19e0*/  UMOV UR7, 0x40000040 ;  /* 0x4000004000077882 */ /* 0x000fe20000000000 */
[----:B------:R-:W-:Y:S01]  /*19f0*/  UMOV UR5, 0x40000040 ;  /* 0x4000004000057882 */ /* 0x000fe20000000000 */
[----:B------:R-:W-:Y:S01]  /*1a00*/  USHF.R.U32.HI UR9, URZ, 0x4, UR9 ;  /* 0x000000043f097899 */ /* 0x000fe20008011609 */
[----:B------:R-:W-:Y:S01]  /*1a10*/  ISETP.GT.AND P2, PT, R9, RZ, PT ;  /* 0x000000ff0900720c */ /* 0x000fe20003f44270 */
[----:B------:R-:W-:Y:S01]  /*1a20*/  ULDC UR10, c[0x0][0x75c] ;  /* 0x0001d700000a7ab9 */ /* 0x000fe20000000800 */
[----:B------:R-:W-:Y:S01]  /*1a30*/  R2UR UR8, R153 ;  /* 0x00000000990872ca */ /* 0x000fe200000e0000 */
[----:B------:R-:W-:Y:S01]  /*1a40*/  ULOP3.LUT UR9, UR9, 0x3fff, URZ, 0xc0, !UPT ;  /* 0x00003fff09097892 */ /* 0x000fe2000f8ec03f */
[----:B------:R-:W-:Y:S01]  /*1a50*/  WARPGROUP.ARRIVE ;  /* 0x00000000000079c5 */ /* 0x000fe20000000000 */
[----:B--23--:R-:W-:Y:S01]  /*1a60*/  FMUL.FTZ R17, R184, UR10 ;  /* 0x0000000ab8117c20 */ /* 0x00cfe20008410000 */
[----:B------:R-:W-:Y:S01]  /*1a70*/  FMUL.FTZ R184, R185, UR10 ;  /* 0x0000000ab9b87c20 */ /* 0x000fe20008410000 */
[----:B------:R-:W-:Y:S01]  /*1a80*/  ULOP3.LUT UR9, UR9, 0x10000, URZ, 0xfc, !UPT ;  /* 0x0001000009097892 */ /* 0x000fe2000f8efc3f */
[----:B------:R-:W-:Y:S01]  /*1a90*/  FMUL.FTZ R185, R186, UR10 ;  /* 0x0000000abab97c20 */ /* 0x000fe20008410000 */
[----:B------:R-:W-:Y:S01]  /*1aa0*/  FMUL.FTZ R186, R187, UR10 ;  /* 0x0000000abbba7c20 */ /* 0x000fe20008410000 */
[----:B------:R-:W-:Y:S01]  /*1ab0*/  FMUL.FTZ R187, R188, UR10 ;  /* 0x0000000abcbb7c20 */ /* 0x000fe20008410000 */
[----:B------:R-:W1:Y:S01]  /*1ac0*/  MUFU.TANH R17, R17 ;  /* 0x0000001100117308 */ /* 0x000e620000002400 */
[----:B------:R-:W-:Y:S01]  /*1ad0*/  FMUL.FTZ R224, R189, UR10 ;  /* 0x0000000abde07c20 */ /* 0x000fe20008410000 */
[----:B------:R-:W-:Y:S01]  /*1ae0*/  LOP3.LUT R227, R13, 0x2000000, RZ, 0xfc, !PT ;  /* 0x020000000de37812 */ /* 0x000fe200078efcff */
[----:B------:R-:W-:Y:S01]  /*1af0*/  UMOV UR4, UR9 ;  /* 0x0000000900047c82 */ /* 0x000fe20008000000 */
[----:B------:R-:W-:Y:S01]  /*1b00*/  UMOV UR6, UR8 ;  /* 0x0000000800067c82 */ /* 0x000fe20008000000 */
[----:B------:R-:W-:Y:S01]  /*1b10*/  ISETP.GT.AND P1, PT, R9, 0x8, PT ;  /* 0x000000080900780c */ /* 0x000fe20003f24270 */
[----:B------:R-:W-:Y:S01]  /*1b20*/  HGMMA.64x64x16.F32.BF16 R152, gdesc[UR4], RZ, !UPT, gsb0 ;  /* 0x00e00000049879f0 */ /* 0x000fe2000c0018ff */
[----:B------:R-:W-:Y:S01]  /*1b30*/  UIADD3 UR6, UR8, 0x2, URZ ;  /* 0x0000000208067890 */ /* 0x000fe2000fffe03f */
[----:B------:R-:W2:Y:S01]  /*1b40*/  MUFU.TANH R185, R185 ;  /* 0x000000b900b97308 */ /* 0x000ea20000002400 */
[----:B------:R-:W-:Y:S01]  /*1b50*/  UIADD3 UR4, UR9, 0x2, URZ ;  /* 0x0000000209047890 */ /* 0x000fe2000fffe03f */
[----:B------:R-:W-:Y:S01]  /*1b60*/  IMAD R227, R4, 0x400, R227 ;  /* 0x0000040004e37824 */ /* 0x000fe200078e02e3 */
[----:B------:R-:W-:Y:S01]  /*1b70*/  UMOV UR7, 0x40000040 ;  /* 0x4000004000077882 */ /* 0x000fe20000000000 */
[----:B------:R-:W-:Y:S01]  /*1b80*/  UMOV UR5, 0x40000040 ;  /* 0x4000004000057882 */ /* 0x000fe20000000000 */
[----:B------:R-:W-:Y:S01]  /*1b90*/  FMUL.FTZ R190, R190, UR10 ;  /* 0x0000000abebe7c20 */ /* 0x000fe20008410000 */
[----:B------:R-:W-:Y:S01]  /*1ba0*/  FMUL.FTZ R191, R191, UR10 ;  /* 0x0000000abfbf7c20 */ /* 0x000fe20008410000 */
[----:B------:R-:W-:Y:S01]  /*1bb0*/  FMUL.FTZ R192, R192, UR10 ;  /* 0x0000000ac0c07c20 */ /* 0x000fe20008410000 */
[----:B------:R-:W-:Y:S01]  /*1bc0*/  MUFU.TANH R184, R184 ;  /* 0x000000b800b87308 */ /* 0x000fe20000002400 */
[C---:B-1----:R-:W-:Y:S01]  /*1bd0*/  FSEL R13, R17.reuse, -INF , P2 ;  /* 0xff800000110d7808 */ /* 0x042fe20001000000 */
[----:B------:R-:W-:Y:S01]  /*1be0*/  FFMA.FTZ R17, -R17, R17, 1 ;  /* 0x3f80000011117423 */ /* 0x000fe20000010111 */
[----:B------:R-:W-:Y:S01]  /*1bf0*/  FMUL.FTZ R194, R194, UR10 ;  /* 0x0000000ac2c27c20 */ /* 0x000fe20008410000 */
[----:B------:R-:W-:Y:S01]  /*1c00*/  FMUL.FTZ R193, R193, UR10 ;  /* 0x0000000ac1c17c20 */ /* 0x000fe20008410000 */
[----:B------:R-:W-:Y:S01]  /*1c10*/  FMUL.FTZ R195, R195, UR10 ;  /* 0x0000000ac3c37c20 */ /* 0x000fe20008410000 */
[----:B------:R-:W-:Y:S01]  /*1c20*/  FMUL.FTZ R196, R196, UR10 ;  /* 0x0000000ac4c47c20 */ /* 0x000fe20008410000 */
[----:B------:R-:W-:Y:S01]  /*1c30*/  FMUL.FTZ R198, R198, UR10 ;  /* 0x0000000ac6c67c20 */ /* 0x000fe20008410000 */
[----:B------:R-:W-:Y:S01]  /*1c40*/  MUFU.TANH R186, R186 ;  /* 0x000000ba00ba7308 */ /* 0x000fe20000002400 */
[----:B--2---:R-:W-:Y:S01]  /*1c50*/  FSEL R229, R185, -INF , P1 ;  /* 0xff800000b9e57808 */ /* 0x004fe20000800000 */
[----:B------:R-:W-:Y:S01]  /*1c60*/  FMUL.FTZ R197, R197, UR10 ;  /* 0x0000000ac5c57c20 */ /* 0x000fe20008410000 */
[----:B------:R-:W-:Y:S01]  /*1c70*/  FMUL.FTZ R199, R199, UR10 ;  /* 0x0000000ac7c77c20 */ /* 0x000fe20008410000 */
[----:B------:R-:W-:Y:S01]  /*1c80*/  FMUL.FTZ R200, R200, UR10 ;  /* 0x0000000ac8c87c20 */ /* 0x000fe20008410000 */
[----:B------:R-:W-:Y:S01]  /*1c90*/  FMUL.FTZ R201, R201, UR10 ;  /* 0x0000000ac9c97c20 */ /* 0x000fe20008410000 */
[----:B------:R-:W-:Y:S01]  /*1ca0*/  FMUL.FTZ R204, R204, UR10 ;  /* 0x0000000acccc7c20 */ /* 0x000fe20008410000 */
[----:B------:R-:W-:Y:S01]  /*1cb0*/  FMUL.FTZ R206, R206, UR10 ;  /* 0x0000000acece7c20 */ /* 0x000fe20008410000 */
[----:B------:R-:W-:Y:S01]  /*1cc0*/  MUFU.TANH R187, R187 ;  /* 0x000000bb00bb7308 */ /* 0x000fe20000002400 */
[----:B------:R-:W-:Y:S01]  /*1cd0*/  FMUL.FTZ R205, R205, UR10 ;  /* 0x0000000acdcd7c20 */ /* 0x000fe20008410000 */
        /* <DEDUP_REMOVED lines=8> */
[----:B------:R-:W-:-:S06]  /*1d60*/  FFMA.FTZ R185, -R185, R185, 1 ;  /* 0x3f800000b9b97423 */ /* 0x000fcc00000101b9 */
[----:B------:R-:W-:Y:S08]  /*1d70*/  MUFU.TANH R224, R224 ;  /* 0x000000e000e07308 */ /* 0x000ff00000002400 */
[----:B------:R-:W-:Y:S08]  /*1d80*/  MUFU.TANH R191, R191 ;  /* 0x000000bf00bf7308 */ /* 0x000ff00000002400 */
[----:B------:R-:W-:Y:S08]  /*1d90*/  MUFU.TANH R192, R192 ;  /* 0x000000c000c07308 */ /* 0x000ff00000002400 */
[----:B------:R-:W-:Y:S08]  /*1da0*/  MUFU.TANH R194, R194 ;  /* 0x000000c200c27308 */ /* 0x000ff00000002400 */
[----:B------:R-:W-:Y:S01]  /*1db0*/  MUFU.TANH R193, R193 ;  /* 0x000000c100c17308 */ /* 0x000fe20000002400 */
[----:B------:R-:W-:-:S02]  /*1dc0*/  WARPGROUP.DEPBAR.LE gsb0, 0x0 ;  /* 0x00008000000079c5 */ /* 0x000fc40000010000 */
[----:B------:R-:W-:-:S05]  /*1dd0*/  WARPGROUP.ARRIVE ;  /* 0x00000000000079c5 */ /* 0x000fca0000000000 */
[----:B------:R-:W-:Y:S01]  /*1de0*/  MUFU.TANH R195, R195 ;  /* 0x000000c300c37308 */ /* 0x000fe20000002400 */
[----:B------:R-:W-:Y:S01]  /*1df0*/  HGMMA.64x64x16.F32.BF16 R152, gdesc[UR4], R152, gsb0 ;  /* 0x00e00000049879f0 */ /* 0x000fe20008001898 */
[----:B------:R-:W-:Y:S02]  /*1e00*/  UIADD3 UR6, UR8, 0x4, URZ ;  /* 0x0000000408067890 */ /* 0x000fe4000fffe03f */
[----:B------:R-:W-:Y:S01]  /*1e10*/  UIADD3 UR4, UR9, 0x4, URZ ;  /* 0x0000000409047890 */ /* 0x000fe2000fffe03f */
[----:B------:R-:W-:Y:S01]  /*1e20*/  UMOV UR7, 0x40000040 ;  /* 0x4000004000077882 */ /* 0x000fe20000000000 */
[----:B------:R-:W-:Y:S02]  /*1e30*/  UMOV UR5, 0x40000040 ;  /* 0x4000004000057882 */ /* 0x000fe40000000000 */
[----:B------:R-:W-:Y:S08]  /*1e40*/  MUFU.TANH R196, R196 ;  /* 0x000000c400c47308 */ /* 0x000ff00000002400 */
[----:B------:R-:W-:Y:S08]  /*1e50*/  MUFU.TANH R198, R198 ;  /* 0x000000c600c67308 */ /* 0x000ff00000002400 */
[----:B------:R-:W-:Y:S08]  /*1e60*/  MUFU.TANH R197, R197 ;  /* 0x000000c500c57308 */ /* 0x000ff00000002400 */
[----:B------:R-:W-:Y:S08]  /*1e70*/  MUFU.TANH R199, R199 ;  /* 0x000000c700c77308 */ /* 0x000ff00000002400 */
        /* <DEDUP_REMOVED lines=10> */
[----:B------:R-:W-:-:S04]  /*1f20*/  UIADD3 UR4, UR9, 0x6, URZ ;  /* 0x0000000609047890 */ /* 0x000fc8000fffe03f */
[----:B------:R-:W-:Y:S01]  /*1f30*/  MUFU.TANH R208, R208 ;  /* 0x000000d000d07308 */ /* 0x000fe20000002400 */
[----:B------:R-:W-:Y:S01]  /*1f40*/  UMOV UR7, 0x40000040 ;  /* 0x4000004000077882 */ /* 0x000fe20000000000 */
[----:B------:R-:W-:-:S06]  /*1f50*/  UMOV UR5, 0x40000040 ;  /* 0x4000004000057882 */ /* 0x000fcc0000000000 */
[----:B------:R-:W-:Y:S08]  /*1f60*/  MUFU.TANH R210, R210 ;  /* 0x000000d200d27308 */ /* 0x000ff00000002400 */
[----:B------:R-:W-:Y:S08]  /*1f70*/  MUFU.TANH R211, R211 ;  /* 0x000000d300d37308 */ /* 0x000ff00000002400 */
[----:B------:R-:W-:Y:S08]  /*1f80*/  MUFU.TANH R212, R212 ;  /* 0x000000d400d47308 */ /* 0x000ff00000002400 */
[----:B------:R-:W-:Y:S08]  /*1f90*/  MUFU.TANH R213, R213 ;  /* 0x000000d500d57308 */ /* 0x000ff00000002400 */
[----:B------:R-:W-:Y:S01]  /*1fa0*/  MUFU.TANH R215, R215 ;  /* 0x000000d700d77308 */ /* 0x000fe20000002400 */
        /* <DEDUP_REMOVED lines=31> */
[----:B------:R-:W-:Y:S01]  /*21a0*/  ULDC UR5, c[0x0][0x744] ;  /* 0x0001d10000057ab9 */ /* 0x000fe20000000800 */
[----:B------:R-:W-:Y:S01]  /*21b0*/  R2UR UR4, R227 ;  /* 0x00000000e30472ca */ /* 0x000fe200000e0000 */
[----:B----4-:R-:W-:Y:S01]  /*21c0*/  FFMA.FTZ R13, R13, UR5, -R18 ;  /* 0x000000050d0d7c23 */ /* 0x010fe20008010812 */
[----:B------:R-:W-:-:S05]  /*21d0*/  UMOV UR7, 0x40000040 ;  /* 0x4000004000077882 */ /* 0x000fca0000000000 */
[----:B------:R-:W1:Y:S06]  /*21e0*/  MUFU.EX2 R13, R13 ;  /* 0x0000000d000d7308 */ /* 0x000e6c0000000800 */
[----:B------:R-:W-:Y:S01]  /*21f0*/  UMOV UR6, UR4 ;  /* 0x0000000400067c82 */ /* 0x000fe20008000000 */
[----:B------:R-:W-:Y:S02]  /*2200*/  WARPGROUP.DEPBAR.LE gsb0, 0x0 ;  /* 0x00008000000079c5 */ /* 0x000fe40000010000 */
[----:B------:R-:W2:Y:S02]  /*2210*/  LDS.64 R188, [R12+0x28200] ;  /* 0x028200000cbc7984 */ /* 0x000ea40000000a00 */
[----:B--2---:R-:W-:Y:S01]  /*2220*/  FADD.FTZ R228, R152, -R188 ;  /* 0x800000bc98e47221 */ /* 0x004fe20000010000 */
[----:B------:R-:W-:Y:S01]  /*2230*/  FFMA.FTZ R152, R229, UR5, -R18 ;  /* 0x00000005e5987c23 */ /* 0x000fe20008010812 */
[----:B------:R-:W-:Y:S01]  /*2240*/  FADD.FTZ R227, R154, -R188 ;  /* 0x800000bc9ae37221 */ /* 0x000fe20000010000 */
[--C-:B------:R-:W-:Y:S01]  /*2250*/  FADD.FTZ R154, R155, -R189.reuse ;  /* 0x800000bd9b9a7221 */ /* 0x100fe20000010000 */
[----:B-1----:R-:W-:Y:S01]  /*2260*/  FMUL.FTZ R18, R13, R228 ;  /* 0x000000e40d127220 */ /* 0x002fe20000410000 */
[----:B------:R-:W-:Y:S01]  /*2270*/  FADD.FTZ R228, R153, -R189 ;  /* 0x800000bd99e47221 */ /* 0x000fe20000010000 */
[----:B------:R-:W-:Y:S01]  /*2280*/  FMUL.FTZ R188, R202, UR10 ;  /* 0x0000000acabc7c20 */ /* 0x000fe20008410000 */
[----:B------:R-:W1:Y:S01]  /*2290*/  MUFU.EX2 R152, R152 ;  /* 0x0000009800987308 */ /* 0x000e620000000800 */
[----:B------:R-:W-:Y:S01]  /*22a0*/  FMUL.FTZ R189, R17, R18 ;  /* 0x0000001211bd7220 */ /* 0x000fe20000410000 */
[C---:B------:R-:W-:Y:S01]  /*22b0*/  FSEL R18, R184.reuse, -INF , P2 ;  /* 0xff800000b8127808 */ /* 0x040fe20001000000 */
[----:B------:R-:W-:Y:S01]  /*22c0*/  FFMA.FTZ R184, -R184, R184, 1 ;  /* 0x3f800000b8b87423 */ /* 0x000fe200000101b8 */
[----:B------:R-:W-:Y:S01]  /*22d0*/  FMUL.FTZ R202, R203, UR10 ;  /* 0x0000000acbca7c20 */ /* 0x000fe20008410000 */
[----:B------:R-:W-:-:S02]  /*22e0*/  FFMA.FTZ R203, -R190, R190, 1 ;  /* 0x3f800000becb7423 */ /* 0x000fc400000101be */
[--C-:B------:R-:W-:Y:S01]  /*22f0*/  FFMA.FTZ R17, R18, UR5, -R19.reuse ;  /* 0x0000000512117c23 */ /* 0x100fe20008010813 */
[C---:B------:R-:W-:Y:S01]  /*2300*/  FSEL R18, R186.reuse, -INF , P1 ;  /* 0xff800000ba127808 */ /* 0x040fe20000800000 */
[----:B------:R-:W-:Y:S01]  /*2310*/  FFMA.FTZ R186, -R186, R186, 1 ;  /* 0x3f800000baba7423 */ /* 0x000fe200000101ba */
[----:B------:R-:W-:Y:S03]  /*2320*/  MUFU.TANH R188, R188 ;  /* 0x000000bc00bc7308 */ /* 0x000fe60000002400 */
[----:B------:R-:W-:Y:S02]  /*2330*/  FFMA.FTZ R153, R18, UR5, -R19 ;  /* 0x0000000512997c23 */ /* 0x000fe40008010813 */
[----:B------:R-:W2:Y:S01]  /*2340*/  LDS.64 R18, [R12+0x28220] ;  /* 0x028220000c127984 */ /* 0x000ea20000000a00 */
[----:B-1----:R-:W-:Y:S02]  /*2350*/  FMUL.FTZ R230, R152, R227 ;  /* 0x000000e398e67220 */ /* 0x002fe40000410000 */
[----:B------:R-:W1:Y:S02]  /*2360*/  MUFU.EX2 R17, R17 ;  /* 0x0000001100117308 */ /* 0x000e640000000800 */
[----:B------:R-:W-:-:S06]  /*2370*/  FMUL.FTZ R185, R185, R230 ;  /* 0x000000e6b9b97220 */ /* 0x000fcc0000410000 */
[----:B------:R-:W3:Y:S08]  /*2380*/  MUFU.EX2 R153, R153 ;  /* 0x0000009900997308 */ /* 0x000ef00000000800 */
[----:B------:R-:W-:Y:S01]  /*2390*/  MUFU.TANH R202, R202 ;  /* 0x000000ca00ca7308 */ /* 0x000fe20000002400 */
[----:B-1----:R-:W-:-:S04]  /*23a0*/  FMUL.FTZ R155, R17, R228 ;  /* 0x000000e4119b7220 */ /* 0x002fc80000410000 */
[----:B------:R-:W-:Y:S01]  /*23b0*/  FMUL.FTZ R184, R184, R155 ;  /* 0x0000009bb8b87220 */ /* 0x000fe20000410000 */
[----:B---3--:R-:W-:-:S04]  /*23c0*/  FMUL.FTZ R155, R153, R154 ;  /* 0x0000009a999b7220 */ /* 0x008fc80000410000 */
[----:B------:R-:W-:Y:S01]  /*23d0*/  F2FP.BF16.F32.PACK_AB R184, R184, R189 ;  /* 0x000000bdb8b8723e */ /* 0x000fe200000010ff */
[----:B------:R-:W-:Y:S01]  /*23e0*/  FMUL.FTZ R186, R186, R155 ;  /* 0x0000009bbaba7220 */ /* 0x000fe20000410000 */
[C---:B------:R-:W-:Y:S01]  /*23f0*/  FSEL R155, R187.reuse, -INF , P2 ;  /* 0xff800000bb9b7808 */ /* 0x040fe20001000000 */
[----:B------:R-:W-:-:S03]  /*2400*/  FFMA.FTZ R187, -R187, R187, 1 ;  /* 0x3f800000bbbb7423 */ /* 0x000fc600000101bb */
[----:B------:R-:W-:Y:S01]  /*2410*/  F2FP.BF16.F32.PACK_AB R185, R186, R185 ;  /* 0x000000b9bab9723e */ /* 0x000fe200000010ff */
[----:B-----5:R-:W-:Y:S01]  /*2420*/  FFMA.FTZ R154, R155, UR5, -R220 ;  /* 0x000000059b9a7c23 */ /* 0x020fe200080108dc */
[----:B------:R-:W-:Y:S01]  /*2430*/  FSEL R155, R190, -INF , P1 ;  /* 0xff800000be9b7808 */ /* 0x000fe20000800000 */
[----:B--2---:R-:W-:-:S04]  /*2440*/  FADD.FTZ R157, R157, -R19 ;  /* 0x800000139d9d7221 */ /* 0x004fc80000010000 */
[----:B------:R-:W-:Y:S01]  /*2450*/  FFMA.FTZ R227, R155, UR5, -R220 ;  /* 0x000000059be37c23 */ /* 0x000fe200080108dc */
[--C-:B------:R-:W-:Y:S01]  /*2460*/  FADD.FTZ R155, R156, -R18.reuse ;  /* 0x800000129c9b7221 */ /* 0x100fe20000010000 */
[----:B------:R-:W-:Y:S01]  /*2470*/  FADD.FTZ R220, R158, -R18 ;  /* 0x800000129edc7221 */ /* 0x000fe20000010000 */
[C---:B------:R-:W-:Y:S01]  /*2480*/  FSEL R18, R224.reuse, -INF , P2 ;  /* 0xff800000e0127808 */ /* 0x040fe20001000000 */
[----:B------:R-:W1:Y:S01]  /*2490*/  MUFU.EX2 R154, R154 ;  /* 0x0000009a009a7308 */ /* 0x000e620000000800 */
[----:B------:R-:W-:Y:S01]  /*24a0*/  FSEL R158, R191, -INF , P1 ;  /* 0xff800000bf9e7808 */ /* 0x000fe20000800000 */
[----:B------:R-:W-:Y:S01]  /*24b0*/  FADD.FTZ R156, R159, -R19 ;  /* 0x800000139f9c7221 */ /* 0x000fe20000010000 */
[----:B------:R-:W-:Y:S01]  /*24c0*/  FFMA.FTZ R224, -R224, R224, 1 ;  /* 0x3f800000e0e07423 */ /* 0x000fe200000101e0 */
[--C-:B------:R-:W-:Y:S01]  /*24d0*/  FFMA.FTZ R228, R18, UR5, -R221.reuse ;  /* 0x0000000512e47c23 */ /* 0x100fe200080108dd */
[----:B------:R-:W-:Y:S01]  /*24e0*/  FFMA.FTZ R191, -R191, R191, 1 ;  /* 0x3f800000bfbf7423 */ /* 0x000fe200000101bf */
[----:B------:R-:W2:Y:S01]  /*24f0*/  LDS.64 R18, [R12+0x28240] ;  /* 0x028240000c127984 */ /* 0x000ea20000000a00 */
[----:B------:R-:W-:Y:S01]  /*2500*/  FFMA.FTZ R221, R158, UR5, -R221 ;  /* 0x000000059edd7c23 */ /* 0x000fe200080108dd */
[----:B------:R-:W3:Y:S08]  /*2510*/  MUFU.EX2 R159, R227 ;  /* 0x000000e3009f7308 */ /* 0x000ef00000000800 */
[----:B------:R-:W4:Y:S01]  /*2520*/  MUFU.EX2 R158, R228 ;  /* 0x000000e4009e7308 */ /* 0x000f220000000800 */
[----:B-1----:R-:W-:-:S04]  /*2530*/  FMUL.FTZ R190, R154, R155 ;  /* 0x0000009b9abe7220 */ /* 0x002fc80000410000 */
[----:B------:R-:W-:-:S03]  /*2540*/  FMUL.FTZ R190, R187, R190 ;  /* 0x000000bebbbe7220 */ /* 0x000fc60000410000 */
[----:B------:R-:W1:Y:S01]  /*2550*/  MUFU.EX2 R155, R221 ;  /* 0x000000dd009b7308 */ /* 0x000e620000000800 */
[----:B---3--:R-:W-:-:S04]  /*2560*/  FMUL.FTZ R220, R159, R220 ;  /* 0x000000dc9fdc7220 */ /* 0x008fc80000410000 */
[----:B------:R-:W-:Y:S01]  /*2570*/  FMUL.FTZ R187, R203, R220 ;  /* 0x000000dccbbb7220 */ /* 0x000fe20000410000 */
[----:B------:R-:W-:Y:S01]  /*2580*/  FMUL.FTZ R220, R209, UR10 ;  /* 0x0000000ad1dc7c20 */ /* 0x000fe20008410000 */
[C---:B----4-:R-:W-:Y:S01]  /*2590*/  FMUL.FTZ R157, R158.reuse, R157 ;  /* 0x0000009d9e9d7220 */ /* 0x050fe20000410000 */
[----:B------:R-:W-:-:S04]  /*25a0*/  F2FP.BF16.F32.PACK_AB R158, R158, R154 ;  /* 0x0000009a9e9e723e */ /* 0x000fc800000010ff */
[----:B------:R-:W-:Y:S01]  /*25b0*/  MUFU.TANH R220, R220 ;  /* 0x000000dc00dc7308 */ /* 0x000fe20000002400 */
[----:B------:R-:W-:Y:S01]  /*25c0*/  FMUL.FTZ R209, R224, R157 ;  /* 0x0000009de0d17220 */ /* 0x000fe20000410000 */
[C---:B------:R-:W-:Y:S01]  /*25d0*/  FSEL R157, R192.reuse, -INF , P2 ;  /* 0xff800000c09d7808 */ /* 0x040fe20001000000 */
[----:B------:R-:W-:Y:S01]  /*25e0*/  FFMA.FTZ R192, -R192, R192, 1 ;  /* 0x3f800000c0c07423 */ /* 0x000fe200000101c0 */
[----:B-1----:R-:W-:Y:S02]  /*25f0*/  FMUL.FTZ R156, R155, R156 ;  /* 0x0000009c9b9c7220 */ /* 0x002fe40000410000 */
[----:B------:R-:W-:Y:S01]  /*2600*/  F2FP.BF16.F32.PACK_AB R186, R209, R190 ;  /* 0x000000bed1ba723e */ /* 0x000fe200000010ff */
[----:B------:R-:W-:Y:S01]  /*2610*/  FFMA.FTZ R203, R157, UR5, -R218 ;  /* 0x000000059dcb7c23 */ /* 0x000fe200080108da */
[----:B------:R-:W-:Y:S01]  /*2620*/  FSEL R157, R194, -INF , P1 ;  /* 0xff800000c29d7808 */ /* 0x000fe20000800000 */
[----:B------:R-:W-:Y:S01]  /*2630*/  FMUL.FTZ R191, R191, R156 ;  /* 0x0000009cbfbf7220 */ /* 0x000fe20000410000 */
[--C-:B--2---:R-:W-:Y:S01]  /*2640*/  FADD.FTZ R224, R160, -R18.reuse ;  /* 0x80000012a0e07221 */ /* 0x104fe20000010000 */
[----:B------:R-:W-:Y:S01]  /*2650*/  FSEL R160, R193, -INF , P2 ;  /* 0xff800000c1a07808 */ /* 0x000fe20001000000 */
[----:B------:R-:W-:Y:S01]  /*2660*/  FADD.FTZ R221, R162, -R18 ;  /* 0x80000012a2dd7221 */ /* 0x000fe20000010000 */
[----:B------:R-:W-:Y:S01]  /*2670*/  FFMA.FTZ R218, R157, UR5, -R218 ;  /* 0x000000059dda7c23 */ /* 0x000fe200080108da */
[----:B------:R-:W1:Y:S01]  /*2680*/  MUFU.EX2 R203, R203 ;  /* 0x000000cb00cb7308 */ /* 0x000e620000000800 */
[----:B------:R-:W2:Y:S01]  /*2690*/  LDS.64 R156, [R12+0x28260] ;  /* 0x028260000c9c7984 */ /* 0x000ea20000000a00 */
[----:B------:R-:W-:Y:S01]  /*26a0*/  FFMA.FTZ R160, R160, UR5, -R219 ;  /* 0x00000005a0a07c23 */ /* 0x000fe200080108db */
[----:B------:R-:W-:Y:S01]  /*26b0*/  FSEL R162, R195, -INF , P1 ;  /* 0xff800000c3a27808 */ /* 0x000fe20000800000 */
[----:B------:R-:W-:Y:S01]  /*26c0*/  FADD.FTZ R161, R161, -R19 ;  /* 0x80000013a1a17221 */ /* 0x000fe20000010000 */
[----:B------:R-:W-:Y:S01]  /*26d0*/  FFMA.FTZ R194, -R194, R194, 1 ;  /* 0x3f800000c2c27423 */ /* 0x000fe200000101c2 */
[----:B------:R-:W-:Y:S01]  /*26e0*/  FFMA.FTZ R193, -R193, R193, 1 ;  /* 0x3f800000c1c17423 */ /* 0x000fe200000101c1 */
[----:B------:R-:W-:Y:S01]  /*26f0*/  FFMA.FTZ R195, -R195, R195, 1 ;  /* 0x3f800000c3c37423 */ /* 0x000fe200000101c3 */
[----:B------:R-:W3:Y:S01]  /*2700*/  MUFU.EX2 R160, R160 ;  /* 0x000000a000a07308 */ /* 0x000ee20000000800 */
[----:B------:R-:W-:Y:S01]  /*2710*/  FFMA.FTZ R162, R162, UR5, -R219 ;  /* 0x00000005a2a27c23 */ /* 0x000fe200080108db */
[----:B------:R-:W-:-:S02]  /*2720*/  F2FP.BF16.F32.PACK_AB R187, R191, R187 ;  /* 0x000000bbbfbb723e */ /* 0x000fc400000010ff */
[----:B------:R-:W-:-:S04]  /*2730*/  F2FP.BF16.F32.PACK_AB R159, R155, R159 ;  /* 0x0000009f9b9f723e */ /* 0x000fc800000010ff */
[----:B------:R3:W4:Y:S01]  /*2740*/  MUFU.EX2 R18, R218 ;  /* 0x000000da00127308 */ /* 0x0007220000000800 */
[----:B-1----:R-:W-:Y:S01]  /*2750*/  FMUL.FTZ R219, R203, R224 ;  /* 0x000000e0cbdb7220 */ /* 0x002fe20000410000 */
[----:B------:R-:W-:Y:S01]  /*2760*/  FADD.FTZ R224, R163, -R19 ;  /* 0x80000013a3e07221 */ /* 0x000fe20000010000 */
[----:B------:R-:W-:Y:S02]  /*2770*/  FSEL R163, R198, -INF , P1 ;  /* 0xff800000c6a37808 */ /* 0x000fe40000800000 */
[----:B------:R-:W-:-:S03]  /*2780*/  FMUL.FTZ R192, R192, R219 ;  /* 0x000000dbc0c07220 */ /* 0x000fc60000410000 */
[----:B------:R1:W-:Y:S01]  /*2790*/  MUFU.EX2 R19, R162 ;  /* 0x000000a200137308 */ /* 0x0003e20000000800 */
[----:B---3--:R-:W-:Y:S01]  /*27a0*/  FMUL.FTZ R218, R160, R161 ;  /* 0x000000a1a0da7220 */ /* 0x008fe20000410000 */
[----:B------:R-:W-:-:S03]  /*27b0*/  FSEL R161, R196, -INF , P2 ;  /* 0xff800000c4a17808 */ /* 0x000fc60001000000 */
[----:B------:R-:W-:Y:S02]  /*27c0*/  FMUL.FTZ R193, R193, R218 ;  /* 0x000000dac1c17220 */ /* 0x000fe40000410000 */
[--C-:B-1----:R-:W-:Y:S01]  /*27d0*/  FFMA.FTZ R162, R161, UR5, -R14.reuse ;  /* 0x00000005a1a27c23 */ /* 0x102fe2000801080e */
[----:B------:R-:W-:Y:S01]  /*27e0*/  FFMA.FTZ R161, R163, UR5, -R14 ;  /* 0x00000005a3a17c23 */ /* 0x000fe2000801080e */
[C---:B------:R-:W-:Y:S01]  /*27f0*/  FSEL R14, R197.reuse, -INF , P2 ;  /* 0xff800000c50e7808 */ /* 0x040fe20001000000 */
[----:B----4-:R-:W-:Y:S01]  /*2800*/  FMUL.FTZ R221, R18, R221 ;  /* 0x000000dd12dd7220 */ /* 0x010fe20000410000 */
[----:B------:R-:W-:Y:S02]  /*2810*/  FFMA.FTZ R197, -R197, R197, 1 ;  /* 0x3f800000c5c57423 */ /* 0x000fe400000101c5 */
[----:B------:R-:W1:Y:S01]  /*2820*/  MUFU.EX2 R162, R162 ;  /* 0x000000a200a27308 */ /* 0x000e620000000800 */
[----:B------:R-:W-:Y:S01]  /*2830*/  FFMA.FTZ R163, R14, UR5, -R15 ;  /* 0x000000050ea37c23 */ /* 0x000fe2000801080f */
[--C-:B--2---:R-:W-:Y:S01]  /*2840*/  FADD.FTZ R219, R164, -R156.reuse ;  /* 0x8000009ca4db7221 */ /* 0x104fe20000010000 */
[----:B------:R-:W-:Y:S01]  /*2850*/  FADD.FTZ R166, R166, -R156 ;  /* 0x8000009ca6a67221 */ /* 0x000fe20000010000 */
[----:B------:R-:W-:Y:S01]  /*2860*/  FSEL R156, R199, -INF , P1 ;  /* 0xff800000c79c7808 */ /* 0x000fe20000800000 */
[----:B------:R-:W-:Y:S01]  /*2870*/  FMUL.FTZ R194, R194, R221 ;  /* 0x000000ddc2c27220 */ /* 0x000fe20000410000 */
[----:B------:R-:W-:Y:S01]  /*2880*/  FADD.FTZ R221, R167, -R157 ;  /* 0x8000009da7dd7221 */ /* 0x000fe20000010000 */
[----:B------:R-:W-:Y:S01]  /*2890*/  FSEL R167, R188, -INF , P1 ;  /* 0xff800000bca77808 */ /* 0x000fe20000800000 */
[----:B------:R-:W2:Y:S01]  /*28a0*/  MUFU.EX2 R161, R161 ;  /* 0x000000a100a17308 */ /* 0x000ea20000000800 */
[----:B------:R-:W-:Y:S01]  /*28b0*/  FFMA.FTZ R164, R156, UR5, -R15 ;  /* 0x000000059ca47c23 */ /* 0x000fe2000801080f */
[----:B------:R-:W-:Y:S01]  /*28c0*/  FFMA.FTZ R156, -R196, R196, 1 ;  /* 0x3f800000c49c7423 */ /* 0x000fe200000101c4 */
[----:B------:R-:W3:Y:S01]  /*28d0*/  LDS.64 R14, [R12+0x28280] ;  /* 0x028280000c0e7984 */ /* 0x000ee20000000a00 */
[----:B------:R-:W-:Y:S01]  /*28e0*/  FADD.FTZ R196, R165, -R157 ;  /* 0x8000009da5c47221 */ /* 0x000fe20000010000 */
[----:B------:R-:W-:Y:S01]  /*28f0*/  FFMA.FTZ R157, -R198, R198, 1 ;  /* 0x3f800000c69d7423 */ /* 0x000fe200000101c6 */
[----:B------:R-:W-:Y:S01]  /*2900*/  FSEL R165, R200, -INF , P2 ;  /* 0xff800000c8a57808 */ /* 0x000fe20001000000 */
[----:B------:R-:W-:Y:S01]  /*2910*/  FMUL.FTZ R198, R214, UR10 ;  /* 0x0000000ad6c67c20 */ /* 0x000fe20008410000 */
[----:B------:R-:W4:Y:S01]  /*2920*/  MUFU.EX2 R163, R163 ;  /* 0x000000a300a37308 */ /* 0x000f220000000800 */
[----:B------:R-:W-:Y:S01]  /*2930*/  FFMA.FTZ R199, -R199, R199, 1 ;  /* 0x3f800000c7c77423 */ /* 0x000fe200000101c7 */
[----:B-1----:R-:W-:Y:S01]  /*2940*/  FMUL.FTZ R219, R162, R219 ;  /* 0x000000dba2db7220 */ /* 0x002fe20000410000 */
[----:B------:R-:W-:-:S03]  /*2950*/  FMUL.FTZ R224, R19, R224 ;  /* 0x000000e013e07220 */ /* 0x000fc60000410000 */
[----:B------:R-:W-:Y:S01]  /*2960*/  FMUL.FTZ R156, R156, R219 ;  /* 0x000000db9c9c7220 */ /* 0x000fe20000410000 */
[----:B------:R-:W-:Y:S01]  /*2970*/  FMUL.FTZ R195, R195, R224 ;  /* 0x000000e0c3c37220 */ /* 0x000fe20000410000 */
[----:B------:R-:W1:Y:S01]  /*2980*/  MUFU.EX2 R164, R164 ;  /* 0x000000a400a47308 */ /* 0x000e620000000800 */
[----:B--2---:R-:W-:-:S03]  /*2990*/  FMUL.FTZ R166, R161, R166 ;  /* 0x000000a6a1a67220 */ /* 0x004fc60000410000 */
[----:B------:R-:W-:Y:S01]  /*29a0*/  F2FP.BF16.F32.PACK_AB R189, R195, R194 ;  /* 0x000000c2c3bd723e */ /* 0x000fe200000010ff */
[----:B------:R-:W-:Y:S01]  /*29b0*/  FMUL.FTZ R157, R157, R166 ;  /* 0x000000a69d9d7220 */ /* 0x000fe20000410000 */
[--C-:B------:R-:W-:Y:S01]  /*29c0*/  FFMA.FTZ R166, R165, UR5, -R20.reuse ;  /* 0x00000005a5a67c23 */ /* 0x100fe20008010814 */
[----:B------:R-:W-:Y:S01]  /*29d0*/  FFMA.FTZ R165, R167, UR5, -R20 ;  /* 0x00000005a7a57c23 */ /* 0x000fe20008010814 */
[----:B------:R-:W-:Y:S01]  /*29e0*/  MUFU.TANH R198, R198 ;  /* 0x000000c600c67308 */ /* 0x000fe20000002400 */
[C---:B----4-:R-:W-:Y:S01]  /*29f0*/  FMUL.FTZ R196, R163.reuse, R196 ;  /* 0x000000c4a3c47220 */ /* 0x050fe20000410000 */
[----:B------:R-:W-:-:S03]  /*2a00*/  F2FP.BF16.F32.PACK_AB R154, R163, R162 ;  /* 0x000000a2a39a723e */ /* 0x000fc600000010ff */
[----:B------:R-:W-:-:S03]  /*2a10*/  FMUL.FTZ R197, R197, R196 ;  /* 0x000000c4c5c57220 */ /* 0x000fc60000410000 */
[----:B------:R2:W4:Y:S01]  /*2a20*/  MUFU.EX2 R20, R166 ;  /* 0x000000a600147308 */ /* 0x0005220000000800 */
[----:B-1----:R-:W-:Y:S01]  /*2a30*/  FMUL.FTZ R214, R164, R221 ;  /* 0x000000dda4d67220 */ /* 0x002fe20000410000 */
[----:B------:R-:W-:Y:S02]  /*2a40*/  F2FP.BF16.F32.PACK_AB R190, R197, R156 ;  /* 0x0000009cc5be723e */ /* 0x000fe400000010ff */
[----:B------:R-:W-:Y:S01]  /*2a50*/  F2FP.BF16.F32.PACK_AB R156, R17, R13 ;  /* 0x0000000d119c723e */ /* 0x000fe200000010ff */
[----:B------:R-:W-:Y:S01]  /*2a60*/  FMUL.FTZ R196, R199, R214 ;  /* 0x000000d6c7c47220 */ /* 0x000fe20000410000 */
[----:B------:R-:W-:Y:S01]  /*2a70*/  FFMA.FTZ R199, -R200, R200, 1 ;  /* 0x3f800000c8c77423 */ /* 0x000fe200000101c8 */
[----:B------:R-:W-:Y:S01]  /*2a80*/  FFMA.FTZ R214, -R188, R188, 1 ;  /* 0x3f800000bcd67423 */ /* 0x000fe200000101bc */
[----:B------:R-:W1:Y:S01]  /*2a90*/  MUFU.EX2 R165, R165 ;  /* 0x000000a500a57308 */ /* 0x000e620000000800 */
[C---:B--2---:R-:W-:Y:S01]  /*2aa0*/  FSEL R166, R202.reuse, -INF , P1 ;  /* 0xff800000caa67808 */ /* 0x044fe20000800000 */
[----:B------:R-:W-:Y:S01]  /*2ab0*/  FFMA.FTZ R202, -R202, R202, 1 ;  /* 0x3f800000caca7423 */ /* 0x000fe200000101ca */
[--C-:B---3--:R-:W-:Y:S01]  /*2ac0*/  FADD.FTZ R167, R168, -R14.reuse ;  /* 0x8000000ea8a77221 */ /* 0x108fe20000010000 */
[----:B------:R-:W-:Y:S01]  /*2ad0*/  FADD.FTZ R170, R170, -R14 ;  /* 0x8000000eaaaa7221 */ /* 0x000fe20000010000 */
[----:B------:R-:W-:Y:S01]  /*2ae0*/  FSEL R14, R201, -INF , P2 ;  /* 0xff800000c90e7808 */ /* 0x000fe20001000000 */
[--C-:B------:R-:W-:Y:S01]  /*2af0*/  FADD.FTZ R169, R169, -R15.reuse ;  /* 0x8000000fa9a97221 */ /* 0x100fe20000010000 */
[----:B------:R-:W-:Y:S01]  /*2b00*/  FADD.FTZ R171, R171, -R15 ;  /* 0x8000000fabab7221 */ /* 0x000fe20000010000 */
[--C-:B------:R-:W-:Y:S01]  /*2b10*/  FFMA.FTZ R166, R166, UR5, -R21.reuse ;  /* 0x00000005a6a67c23 */ /* 0x100fe20008010815 */
[----:B------:R-:W-:Y:S01]  /*2b20*/  FFMA.FTZ R201, -R201, R201, 1 ;  /* 0x3f800000c9c97423 */ /* 0x000fe200000101c9 */
[----:B------:R-:W-:Y:S01]  /*2b30*/  FFMA.FTZ R168, R14, UR5, -R21 ;  /* 0x000000050ea87c23 */ /* 0x000fe20008010815 */
[----:B----4-:R-:W-:Y:S01]  /*2b40*/  FMUL.FTZ R14, R20, R167 ;  /* 0x000000a7140e7220 */ /* 0x010fe20000410000 */
[C---:B------:R-:W-:Y:S01]  /*2b50*/  FSEL R21, R204.reuse, -INF , P2 ;  /* 0xff800000cc157808 */ /* 0x040fe20001000000 */
[----:B------:R-:W-:Y:S01]  /*2b60*/  FFMA.FTZ R204, -R204, R204, 1 ;  /* 0x3f800000cccc7423 */ /* 0x000fe200000101cc */
[----:B------:R-:W2:Y:S01]  /*2b70*/  MUFU.EX2 R166, R166 ;  /* 0x000000a600a67308 */ /* 0x000ea20000000800 */
[----:B------:R-:W-:Y:S01]  /*2b80*/  FMUL.FTZ R199, R199, R14 ;  /* 0x0000000ec7c77220 */ /* 0x000fe20000410000 */
[----:B------:R-:W-:Y:S01]  /*2b90*/  FSEL R200, R215, -INF , P1 ;  /* 0xff800000d7c87808 */ /* 0x000fe20000800000 */
[----:B------:R-:W3:Y:S01]  /*2ba0*/  LDS.64 R14, [R12+0x282a0] ;  /* 0x0282a0000c0e7984 */ /* 0x000ee20000000a00 */
[----:B-1----:R-:W-:Y:S01]  /*2bb0*/  FMUL.FTZ R167, R165, R170 ;  /* 0x000000aaa5a77220 */ /* 0x002fe20000410000 */
[----:B------:R-:W-:Y:S01]  /*2bc0*/  FFMA.FTZ R21, R21, UR5, -R22 ;  /* 0x0000000515157c23 */ /* 0x000fe20008010816 */
[----:B------:R-:W-:Y:S01]  /*2bd0*/  FFMA.FTZ R215, -R215, R215, 1 ;  /* 0x3f800000d7d77423 */ /* 0x000fe200000101d7 */
[----:B------:R-:W-:Y:S01]  /*2be0*/  F2FP.BF16.F32.PACK_AB R191, R196, R157 ;  /* 0x0000009dc4bf723e */ /* 0x000fe200000010ff */
[----:B------:R-:W1:Y:S01]  /*2bf0*/  MUFU.EX2 R168, R168 ;  /* 0x000000a800a87308 */ /* 0x000e620000000800 */
[----:B------:R-:W-:Y:S01]  /*2c00*/  FMUL.FTZ R214, R214, R167 ;  /* 0x000000a7d6d67220 */ /* 0x000fe20000410000 */
[C---:B------:R-:W-:Y:S01]  /*2c10*/  FSEL R167, R206.reuse, -INF , P1 ;  /* 0xff800000cea77808 */ /* 0x040fe20000800000 */
[----:B------:R-:W-:Y:S01]  /*2c20*/  FFMA.FTZ R206, -R206, R206, 1 ;  /* 0x3f800000cece7423 */ /* 0x000fe200000101ce */
[----:B------:R-:W-:Y:S01]  /*2c30*/  IMAD R157, R4, 0x2000, R11 ;  /* 0x00002000049d7824 */ /* 0x000fe200078e020b */
[----:B------:R-:W-:-:S02]  /*2c40*/  F2FP.BF16.F32.PACK_AB R155, R164, R161 ;  /* 0x000000a1a49b723e */ /* 0x000fc400000010ff */
[----:B------:R-:W-:Y:S01]  /*2c50*/  FFMA.FTZ R167, R167, UR5, -R22 ;  /* 0x00000005a7a77c23 */ /* 0x000fe20008010816 */
[----:B------:R-:W4:Y:S01]  /*2c60*/  MUFU.EX2 R21, R21 ;  /* 0x0000001500157308 */ /* 0x000f220000000800 */
[C---:B------:R-:W-:Y:S01]  /*2c70*/  FSEL R22, R205.reuse, -INF , P2 ;  /* 0xff800000cd167808 */ /* 0x040fe20001000000 */
[C---:B--2---:R-:W-:Y:S01]  /*2c80*/  FMUL.FTZ R171, R166.reuse, R171 ;  /* 0x000000aba6ab7220 */ /* 0x044fe20000410000 */
[----:B------:R-:W-:Y:S01]  /*2c90*/  FFMA.FTZ R205, -R205, R205, 1 ;  /* 0x3f800000cdcd7423 */ /* 0x000fe200000101cd */
[----:B------:R-:W-:Y:S02]  /*2ca0*/  F2FP.BF16.F32.PACK_AB R165, R166, R165 ;  /* 0x000000a5a6a5723e */ /* 0x000fe400000010ff */
[----:B------:R-:W-:Y:S01]  /*2cb0*/  FMUL.FTZ R202, R202, R171 ;  /* 0x000000abcaca7220 */ /* 0x000fe20000410000 */
[----:B------:R-:W-:Y:S01]  /*2cc0*/  FSEL R171, R210, -INF , P1 ;  /* 0xff800000d2ab7808 */ /* 0x000fe20000800000 */
[----:B------:R-:W2:Y:S01]  /*2cd0*/  MUFU.EX2 R167, R167 ;  /* 0x000000a700a77308 */ /* 0x000ea20000000800 */
[----:B-1----:R-:W-:Y:S01]  /*2ce0*/  FMUL.FTZ R170, R168, R169 ;  /* 0x000000a9a8aa7220 */ /* 0x002fe20000410000 */
[----:B------:R-:W-:Y:S01]  /*2cf0*/  FFMA.FTZ R169, R22, UR5, -R23 ;  /* 0x0000000516a97c23 */ /* 0x000fe20008010817 */
[C---:B------:R-:W-:Y:S01]  /*2d00*/  FSEL R22, R207.reuse, -INF , P1 ;  /* 0xff800000cf167808 */ /* 0x040fe20000800000 */
[----:B------:R-:W-:Y:S01]  /*2d10*/  FFMA.FTZ R207, -R207, R207, 1 ;  /* 0x3f800000cfcf7423 */ /* 0x000fe200000101cf */
[----:B------:R-:W-:Y:S01]  /*2d20*/  FMUL.FTZ R201, R201, R170 ;  /* 0x000000aac9c97220 */ /* 0x000fe20000410000 */
[----:B------:R-:W-:-:S02]  /*2d30*/  F2FP.BF16.F32.PACK_AB R164, R168, R20 ;  /* 0x00000014a8a4723e */ /* 0x000fc400000010ff */
[----:B------:R-:W-:Y:S01]  /*2d40*/  FFMA.FTZ R170, R22, UR5, -R23 ;  /* 0x0000000516aa7c23 */ /* 0x000fe20008010817 */
[----:B------:R-:W-:Y:S01]  /*2d50*/  FSEL R23, R208, -INF , P2 ;  /* 0xff800000d0177808 */ /* 0x000fe20001000000 */
[----:B------:R-:W1:Y:S01]  /*2d60*/  MUFU.EX2 R169, R169 ;  /* 0x000000a900a97308 */ /* 0x000e620000000800 */
[----:B------:R-:W-:Y:S02]  /*2d70*/  FSEL R22, R220, -INF , P2 ;  /* 0xff800000dc167808 */ /* 0x000fe40001000000 */
[----:B------:R-:W-:Y:S01]  /*2d80*/  SHF.R.U32.HI R13, RZ, 0x4, R226 ;  /* 0x00000004ff0d7819 */ /* 0x000fe200000116e2 */
[--C-:B------:R-:W-:Y:S01]  /*2d90*/  FFMA.FTZ R23, R23, UR5, -R216.reuse ;  /* 0x0000000517177c23 */ /* 0x100fe200080108d8 */
[----:B------:R-:W-:Y:S02]  /*2da0*/  FFMA.FTZ R216, R171, UR5, -R216 ;  /* 0x00000005abd87c23 */ /* 0x000fe400080108d8 */
[----:B------:R-:W-:Y:S01]  /*2db0*/  LOP3.LUT R13, R13, 0x3fff, RZ, 0xc0, !PT ;  /* 0x00003fff0d0d7812 */ /* 0x000fe200078ec0ff */
[----:B------:R2:W-:Y:S01]  /*2dc0*/  MUFU.EX2 R171, R23 ;  /* 0x0000001700ab7308 */ /* 0x0005e20000000800 */
[--C-:B---3--:R-:W-:Y:S01]  /*2dd0*/  FADD.FTZ R172, R172, -R14.reuse ;  /* 0x8000000eacac7221 */ /* 0x108fe20000010000 */
[----:B------:R-:W-:Y:S01]  /*2de0*/  FADD.FTZ R174, R174, -R14 ;  /* 0x8000000eaeae7221 */ /* 0x000fe20000010000 */
[--C-:B------:R-:W-:Y:S01]  /*2df0*/  FADD.FTZ R188, R173, -R15.reuse ;  /* 0x8000000fadbc7221 */ /* 0x100fe20000010000 */
[----:B------:R-:W-:Y:S01]  /*2e00*/  FADD.FTZ R175, R175, -R15 ;  /* 0x8000000fafaf7221 */ /* 0x000fe20000010000 */
[----:B----4-:R-:W-:Y:S01]  /*2e10*/  FMUL.FTZ R173, R21, R172 ;  /* 0x000000ac15ad7220 */ /* 0x010fe20000410000 */
[----:B------:R-:W3:Y:S01]  /*2e20*/  LDS.64 R14, [R12+0x282c0] ;  /* 0x0282c0000c0e7984 */ /* 0x000ee20000000a00 */
[----:B------:R-:W-:Y:S01]  /*2e30*/  LOP3.LUT R13, R13, 0x10000, RZ, 0xfc, !PT ;  /* 0x000100000d0d7812 */ /* 0x000fe200078efcff */
[----:B------:R-:W4:Y:S01]  /*2e40*/  MUFU.EX2 R170, R170 ;  /* 0x000000aa00aa7308 */ /* 0x000f220000000800 */
[----:B------:R-:W-:Y:S01]  /*2e50*/  FMUL.FTZ R204, R204, R173 ;  /* 0x000000adcccc7220 */ /* 0x000fe20000410000 */
[----:B------:R-:W-:Y:S01]  /*2e60*/  FFMA.FTZ R173, R22, UR5, -R217 ;  /* 0x0000000516ad7c23 */ /* 0x000fe200080108d9 */
[----:B------:R-:W-:Y:S01]  /*2e70*/  FSEL R22, R211, -INF , P1 ;  /* 0xff800000d3167808 */ /* 0x000fe20000800000 */
[----:B--2---:R-:W-:Y:S01]  /*2e80*/  FMUL.FTZ R23, R167, R174 ;  /* 0x000000aea7177220 */ /* 0x004fe20000410000 */
[C---:B-1----:R-:W-:Y:S01]  /*2e90*/  FMUL.FTZ R188, R169.reuse, R188 ;  /* 0x000000bca9bc7220 */ /* 0x042fe20000410000 */
[----:B------:R-:W-:Y:S01]  /*2ea0*/  F2FP.BF16.F32.PACK_AB R166, R169, R21 ;  /* 0x00000015a9a6723e */ /* 0x000fe200000010ff */
[----:B------:R-:W-:-:S02]  /*2eb0*/  IMAD R13, R4, 0x400, R13 ;  /* 0x00000400040d7824 */ /* 0x000fc400078e020d */
[----:B------:R-:W-:Y:S01]  /*2ec0*/  FFMA.FTZ R174, R22, UR5, -R217 ;  /* 0x0000000516ae7c23 */ /* 0x000fe200080108d9 */
[----:B------:R-:W-:Y:S01]  /*2ed0*/  FMUL.FTZ R206, R206, R23 ;  /* 0x00000017cece7220 */ /* 0x000fe20000410000 */
[C---:B------:R-:W-:Y:S01]  /*2ee0*/  FSEL R217, R212.reuse, -INF , P2 ;  /* 0xff800000d4d97808 */ /* 0x040fe20001000000 */
[----:B------:R1:W2:Y:S01]  /*2ef0*/  LDS.64 R22, [R12+0x282e0] ;  /* 0x0282e0000c167984 */ /* 0x0002a20000000a00 */
[----:B------:R-:W-:Y:S01]  /*2f00*/  FMUL.FTZ R205, R205, R188 ;  /* 0x000000bccdcd7220 */ /* 0x000fe20000410000 */
[----:B------:R5:W1:Y:S01]  /*2f10*/  MUFU.EX2 R172, R216 ;  /* 0x000000d800ac7308 */ /* 0x000a620000000800 */
[----:B------:R-:W-:Y:S01]  /*2f20*/  FFMA.FTZ R212, -R212, R212, 1 ;  /* 0x3f800000d4d47423 */ /* 0x000fe200000101d4 */
[----:B------:R-:W-:Y:S01]  /*2f30*/  R2UR UR8, R13 ;  /* 0x000000000d0872ca */ /* 0x000fe200000e0000 */
[C---:B----4-:R-:W-:Y:S01]  /*2f40*/  FMUL.FTZ R188, R170.reuse, R175 ;  /* 0x000000afaabc7220 */ /* 0x050fe20000410000 */
[----:B------:R-:W-:Y:S02]  /*2f50*/  F2FP.BF16.F32.PACK_AB R194, R205, R204 ;  /* 0x000000cccdc2723e */ /* 0x000fe400000010ff */
[----:B------:R-:W-:-:S02]  /*2f60*/  F2FP.BF16.F32.PACK_AB R167, R170, R167 ;  /* 0x000000a7aaa7723e */ /* 0x000fc400000010ff */
[----:B------:R-:W4:Y:S01]  /*2f70*/  MUFU.EX2 R173, R173 ;  /* 0x000000ad00ad7308 */ /* 0x000f220000000800 */
[--C-:B-----5:R-:W-:Y:S01]  /*2f80*/  FFMA.FTZ R216, R217, UR5, -R222.reuse ;  /* 0x00000005d9d87c23 */ /* 0x120fe200080108de */
[C---:B------:R-:W-:Y:S01]  /*2f90*/  FSEL R217, R198.reuse, -INF , P1 ;  /* 0xff800000c6d97808 */ /* 0x040fe20000800000 */
[----:B------:R-:W-:Y:S01]  /*2fa0*/  FMUL.FTZ R207, R207, R188 ;  /* 0x000000bccfcf7220 */ /* 0x000fe20000410000 */
[C---:B------:R-:W-:Y:S01]  /*2fb0*/  FSEL R188, R213.reuse, -INF , P2 ;  /* 0xff800000d5bc7808 */ /* 0x040fe20001000000 */
[----:B------:R-:W-:Y:S01]  /*2fc0*/  FFMA.FTZ R198, -R198, R198, 1 ;  /* 0x3f800000c6c67423 */ /* 0x000fe200000101c6 */
[----:B------:R-:W-:Y:S01]  /*2fd0*/  FFMA.FTZ R213, -R213, R213, 1 ;  /* 0x3f800000d5d57423 */ /* 0x000fe200000101d5 */
[----:B------:R-:W-:Y:S01]  /*2fe0*/  FFMA.FTZ R175, R217, UR5, -R222 ;  /* 0x00000005d9af7c23 */ /* 0x000fe200080108de */
[----:B------:R-:W5:Y:S01]  /*2ff0*/  MUFU.EX2 R174, R174 ;  /* 0x000000ae00ae7308 */ /* 0x000f620000000800 */
[--C-:B------:R-:W-:Y:S01]  /*3000*/  FFMA.FTZ R188, R188, UR5, -R223.reuse ;  /* 0x00000005bcbc7c23 */ /* 0x100fe200080108df */
[----:B------:R-:W-:Y:S01]  /*3010*/  FFMA.FTZ R223, R200, UR5, -R223 ;  /* 0x00000005c8df7c23 */ /* 0x000fe200080108df */
[----:B------:R-:W-:-:S05]  /*3020*/  F2FP.BF16.F32.PACK_AB R195, R207, R206 ;  /* 0x000000cecfc3723e */ /* 0x000fca00000010ff */
[----:B------:R-:W-:Y:S01]  /*3030*/  MUFU.EX2 R175, R175 ;  /* 0x000000af00af7308 */ /* 0x000fe20000000800 */
[--C-:B---3--:R-:W-:Y:S01]  /*3040*/  FADD.FTZ R218, R176, -R14.reuse ;  /* 0x8000000eb0da7221 */ /* 0x108fe20000010000 */
[----:B------:R-:W-:Y:S01]  /*3050*/  FADD.FTZ R217, R178, -R14 ;  /* 0x8000000eb2d97221 */ /* 0x000fe20000010000 */
[----:B------:R-:W-:Y:S01]  /*3060*/  FADD.FTZ R219, R179, -R15 ;  /* 0x8000000fb3db7221 */ /* 0x000fe20000010000 */
[----:B------:R-:W-:Y:S01]  /*3070*/  FFMA.FTZ R178, -R220, R220, 1 ;  /* 0x3f800000dcb27423 */ /* 0x000fe200000101dc */
[----:B------:R-:W-:Y:S01]  /*3080*/  FMUL.FTZ R218, R171, R218 ;  /* 0x000000daabda7220 */ /* 0x000fe20000410000 */
[----:B------:R-:W-:Y:S01]  /*3090*/  FFMA.FTZ R176, -R210, R210, 1 ;  /* 0x3f800000d2b07423 */ /* 0x000fe200000101d2 */
[----:B-1----:R-:W-:Y:S01]  /*30a0*/  FMUL.FTZ R217, R172, R217 ;  /* 0x000000d9acd97220 */ /* 0x002fe20000410000 */
[----:B------:R1:W3:Y:S03]  /*30b0*/  MUFU.EX2 R12, R216 ;  /* 0x000000d8000c7308 */ /* 0x0002e60000000800 */
[----:B------:R-:W-:Y:S01]  /*30c0*/  FMUL.FTZ R176, R176, R217 ;  /* 0x000000d9b0b07220 */ /* 0x000fe20000410000 */
[--C-:B--2---:R-:W-:Y:S01]  /*30d0*/  FADD.FTZ R181, R181, -R23.reuse ;  /* 0x80000017b5b57221 */ /* 0x104fe20000010000 */
[----:B------:R-:W-:-:S03]  /*30e0*/  FADD.FTZ R183, R183, -R23 ;  /* 0x80000017b7b77221 */ /* 0x000fc60000010000 */
[----:B------:R5:W2:Y:S01]  /*30f0*/  MUFU.EX2 R200, R188 ;  /* 0x000000bc00c87308 */ /* 0x000aa20000000800 */
[----:B-1----:R-:W-:Y:S01]  /*3100*/  FADD.FTZ R216, R177, -R15 ;  /* 0x8000000fb1d87221 */ /* 0x002fe20000010000 */
[----:B------:R-:W-:Y:S01]  /*3110*/  FFMA.FTZ R15, -R208, R208, 1 ;  /* 0x3f800000d00f7423 */ /* 0x000fe200000101d0 */
[----:B------:R-:W-:Y:S02]  /*3120*/  FFMA.FTZ R177, -R211, R211, 1 ;  /* 0x3f800000d3b17423 */ /* 0x000fe400000101d3 */
[----:B----4-:R-:W-:Y:S01]  /*3130*/  FMUL.FTZ R179, R173, R216 ;  /* 0x000000d8adb37220 */ /* 0x010fe20000410000 */
[----:B------:R-:W-:Y:S02]  /*3140*/  FMUL.FTZ R15, R15, R218 ;  /* 0x000000da0f0f7220 */ /* 0x000fe40000410000 */
[----:B------:R-:W1:Y:S01]  /*3150*/  MUFU.EX2 R14, R223 ;  /* 0x000000df000e7308 */ /* 0x000e620000000800 */
[----:B------:R-:W-:Y:S01]  /*3160*/  FMUL.FTZ R178, R178, R179 ;  /* 0x000000b3b2b27220 */ /* 0x000fe20000410000 */
[--C-:B------:R-:W-:Y:S01]  /*3170*/  FADD.FTZ R179, R180, -R22.reuse ;  /* 0x80000016b4b37221 */ /* 0x100fe20000010000 */
[----:B------:R-:W-:Y:S01]  /*3180*/  FADD.FTZ R22, R182, -R22 ;  /* 0x80000016b6167221 */ /* 0x000fe20000010000 */
[----:B-----5:R-:W-:-:S02]  /*3190*/  FMUL.FTZ R188, R174, R219 ;  /* 0x000000dbaebc7220 */ /* 0x020fc40000410000 */
[----:B---3--:R-:W-:Y:S01]  /*31a0*/  FMUL.FTZ R179, R12, R179 ;  /* 0x000000b30cb37220 */ /* 0x008fe20000410000 */
[----:B------:R-:W-:Y:S01]  /*31b0*/  FMUL.FTZ R23, R175, R22 ;  /* 0x00000016af177220 */ /* 0x000fe20000410000 */
[----:B------:R-:W-:Y:S01]  /*31c0*/  FMUL.FTZ R177, R177, R188 ;  /* 0x000000bcb1b17220 */ /* 0x000fe20000410000 */
[----:B--2---:R-:W-:Y:S01]  /*31d0*/  FMUL.FTZ R22, R200, R181 ;  /* 0x000000b5c8167220 */ /* 0x004fe20000410000 */
[----:B------:R-:W-:Y:S01]  /*31e0*/  FMUL.FTZ R179, R212, R179 ;  /* 0x000000b3d4b37220 */ /* 0x000fe20000410000 */
[----:B------:R-:W-:Y:S01]  /*31f0*/  FMUL.FTZ R23, R198, R23 ;  /* 0x00000017c6177220 */ /* 0x000fe20000410000 */
[----:B------:R-:W-:Y:S01]  /*3200*/  F2FP.BF16.F32.PACK_AB R196, R178, R15 ;  /* 0x0000000fb2c4723e */ /* 0x000fe200000010ff */
[----:B------:R-:W-:Y:S01]  /*3210*/  FMUL.FTZ R22, R213, R22 ;  /* 0x00000016d5167220 */ /* 0x000fe20000410000 */
[----:B------:R-:W-:Y:S01]  /*3220*/  IMAD R15, R157, 0x2, R16 ;  /* 0x000000029d0f7824 */ /* 0x000fe200078e0210 */
[----:B------:R-:W-:Y:S01]  /*3230*/  F2FP.BF16.F32.PACK_AB R188, R193, R192 ;  /* 0x000000c0c1bc723e */ /* 0x000fe200000010ff */
[----:B-1----:R-:W-:Y:S01]  /*3240*/  FMUL.FTZ R180, R14, R183 ;  /* 0x000000b70eb47220 */ /* 0x002fe20000410000 */
[----:B------:R-:W-:-:S02]  /*3250*/  F2FP.BF16.F32.PACK_AB R192, R201, R199 ;  /* 0x000000c7c9c0723e */ /* 0x000fc400000010ff */
[----:B------:R-:W-:Y:S01]  /*3260*/  STSM.16.MT88.4 [R15+0x28800], R184 ;  /* 0x028800b80f007844 */ /* 0x000fe20000004200 */
[----:B------:R-:W-:Y:S01]  /*3270*/  F2FP.BF16.F32.PACK_AB R193, R202, R214 ;  /* 0x000000d6cac1723e */ /* 0x000fe200000010ff */
[----:B------:R-:W-:Y:S01]  /*3280*/  FMUL.FTZ R180, R215, R180 ;  /* 0x000000b4d7b47220 */ /* 0x000fe20000410000 */
[----:B------:R-:W-:Y:S01]  /*3290*/  F2FP.BF16.F32.PACK_AB R197, R177, R176 ;  /* 0x000000b0b1c5723e */ /* 0x000fe200000010ff */
[----:B------:R-:W-:Y:S01]  /*32a0*/  STSM.16.MT88.4 [R15+0x29000], R188 ;  /* 0x029000bc0f007844 */ /* 0x000fe20000004200 */
[----:B------:R-:W-:Y:S02]  /*32b0*/  F2FP.BF16.F32.PACK_AB R198, R22, R179 ;  /* 0x000000b316c6723e */ /* 0x000fe400000010ff */
[----:B------:R-:W-:Y:S01]  /*32c0*/  F2FP.BF16.F32.PACK_AB R199, R180, R23 ;  /* 0x00000017b4c7723e */ /* 0x000fe200000010ff */
[----:B------:R-:W-:Y:S01]  /*32d0*/  STSM.16.MT88.4 [R15+0x29800], R192 ;  /* 0x029800c00f007844 */ /* 0x000fe20000004200 */
[----:B------:R-:W-:Y:S02]  /*32e0*/  F2FP.BF16.F32.PACK_AB R157, R153, R152 ;  /* 0x00000098999d723e */ /* 0x000fe400000010ff */
[----:B------:R-:W-:Y:S01]  /*32f0*/  F2FP.BF16.F32.PACK_AB R152, R160, R203 ;  /* 0x000000cba098723e */ /* 0x000fe200000010ff */
[----:B------:R1:W-:Y:S01]  /*3300*/  STSM.16.MT88.4 [R15+0x2a000], R196 ;  /* 0x02a000c40f007844 */ /* 0x0003e20000004200 */
[----:B------:R-:W-:Y:S01]  /*3310*/  WARPGROUP.ARRIVE ;  /* 0x00000000000079c5 */ /* 0x000fe20000000000 */
[----:B------:R-:W-:-:S05]  /*3320*/  F2FP.BF16.F32.PACK_AB R153, R19, R18 ;  /* 0x000000121399723e */ /* 0x000fca00000010ff */
[----:B------:R-:W-:Y:S01]  /*3330*/  HGMMA.64x128x16.F32.BF16 R24, R156, gdesc[UR4].tnspB, R24, gsb0 ;  /* 0x41e000049c187df0 */ /* 0x000fe20008001818 */
[----:B------:R-:W-:Y:S01]  /*3340*/  UIADD3 UR6, UR4, 0x80, URZ ;  /* 0x0000008004067890 */ /* 0x000fe2000fffe03f */
[----:B------:R-:W-:Y:S01]  /*3350*/  UMOV UR7, 0x40000040 ;  /* 0x4000004000077882 */ /* 0x000fe20000000000 */
[----:B-1----:R-:W-:-:S05]  /*3360*/  IMAD R15, R8, 0x4000, R16 ;  /* 0x00004000080f7824 */ /* 0x002fca00078e0210 */
[----:B------:R-:W-:-:S13]  /*3370*/  R2UR UR5, R15 ;  /* 0x000000000f0572ca */ /* 0x000fda00000e0000 */
[----:B------:R-:W-:-:S04]  /*3380*/  USHF.R.U32.HI UR5, URZ, 0x4, UR5 ;  /* 0x000000043f057899 */ /* 0x000fc80008011605 */
[----:B------:R-:W-:-:S03]  /*3390*/  ULOP3.LUT UR9, UR5, 0x3fff, URZ, 0xc0, !UPT ;  /* 0x00003fff05097892 */ /* 0x000fc6000f8ec03f */
[----:B------:R-:W-:Y:S01]  /*33a0*/  UMOV UR5, 0x40000040 ;  /* 0x4000004000057882 */ /* 0x000fe20000000000 */
[----:B------:R-:W-:Y:S02]  /*33b0*/  WARPGROUP.DEPBAR.LE gsb0, 0x0 ;  /* 0x00008000000079c5 */ /* 0x000fe40000010000 */
[----:B------:R-:W-:-:S06]  /*33c0*/  WARPGROUP.ARRIVE ;  /* 0x00000000000079c5 */ /* 0x000fcc0000000000 */
[----:B------:R-:W-:Y:S01]  /*33d0*/  HGMMA.64x128x16.F32.BF16 R24, R152, gdesc[UR4].tnspB, R24, gsb0 ;  /* 0x41e0000498187df0 */ /* 0x000fe20008001818 */
[----:B------:R-:W-:Y:S01]  /*33e0*/  UIADD3 UR6, UR4, 0x100, URZ ;  /* 0x0000010004067890 */ /* 0x000fe2000fffe03f */
[----:B------:R-:W-:Y:S01]  /*33f0*/  UMOV UR7, 0x40000040 ;  /* 0x4000004000077882 */ /* 0x000fe20000000000 */
[----:B------:R-:W-:Y:S02]  /*3400*/  WARPGROUP.DEPBAR.LE gsb0, 0x0 ;  /* 0x00008000000079c5 */ /* 0x000fe40000010000 */
[----:B------:R-:W-:Y:S01]  /*3410*/  WARPGROUP.ARRIVE ;  /* 0x00000000000079c5 */ /* 0x000fe20000000000 */
[----:B------:R-:W-:Y:S02]  /*3420*/  F2FP.BF16.F32.PACK_AB R152, R173, R171 ;  /* 0x000000abad98723e */ /* 0x000fe400000010ff */
[----:B------:R-:W-:Y:S02]  /*3430*/  F2FP.BF16.F32.PACK_AB R153, R174, R172 ;  /* 0x000000acae99723e */ /* 0x000fe400000010ff */
[----:B------:R-:W-:-:S02]  /*3440*/  F2FP.BF16.F32.PACK_AB R154, R200, R12 ;  /* 0x0000000cc89a723e */ /* 0x000fc400000010ff */
[----:B------:R-:W-:Y:S01]  /*3450*/  HGMMA.64x128x16.F32.BF16 R24, R164, gdesc[UR4].tnspB, R24, gsb0 ;  /* 0x41e00004a4187df0 */ /* 0x000fe20008001818 */
[----:B------:R-:W-:Y:S01]  /*3460*/  F2FP.BF16.F32.PACK_AB R155, R14, R175 ;  /* 0x000000af0e9b723e */ /* 0x000fe200000010ff */
[----:B------:R-:W-:Y:S01]  /*3470*/  UIADD3 UR6, UR4, 0x180, URZ ;  /* 0x0000018004067890 */ /* 0x000fe2000fffe03f */
[----:B------:R-:W-:Y:S02]  /*3480*/  UMOV UR7, 0x40000040 ;  /* 0x4000004000077882 */ /* 0x000fe40000000000 */
[----:B------:R-:W-:Y:S01]  /*3490*/  UMOV UR4, UR8 ;  /* 0x0000000800047c82 */ /* 0x000fe20008000000 */
[----:B------:R-:W-:Y:S02]  /*34a0*/  WARPGROUP.DEPBAR.LE gsb0, 0x0 ;  /* 0x00008000000079c5 */ /* 0x000fe40000010000 */
[----:B------:R-:W-:-:S06]  /*34b0*/  WARPGROUP.ARRIVE ;  /* 0x00000000000079c5 */ /* 0x000fcc0000000000 */
[----:B------:R-:W-:Y:S01]  /*34c0*/  HGMMA.64x128x16.F32.BF16 R24, R152, gdesc[UR4].tnspB, R24, gsb0 ;  /* 0x41e0000498187df0 */ /* 0x000fe20008001818 */
[----:B------:R-:W-:Y:S01]  /*34d0*/  UMOV UR6, UR9 ;  /* 0x0000000900067c82 */ /* 0x000fe20008000000 */
[----:B------:R-:W-:Y:S01]  /*34e0*/  UMOV UR7, 0x40000040 ;  /* 0x4000004000077882 */ /* 0x000fe20000000000 */
[----:B------:R-:W-:Y:S02]  /*34f0*/  WARPGROUP.DEPBAR.LE gsb0, 0x0 ;  /* 0x00008000000079c5 */ /* 0x000fe40000010000 */
[----:B------:R-:W-:Y:S01]  /*3500*/  @!PT LDS RZ, [RZ] ;  /* 0x00000000fffff984 */ /* 0x000fe20000000800 */
[----:B------:R-:W-:Y:S01]  /*3510*/  @!PT LDS RZ, [RZ] ;  /* 0x00000000fffff984 */ /* 0x000fe20000000800 */
[----:B------:R-:W-:Y:S01]  /*3520*/  @!PT LDS RZ, [RZ] ;  /* 0x00000000fffff984 */ /* 0x000fe20000000800 */
[----:B------:R-:W-:Y:S01]  /*3530*/  @!PT LDS RZ, [RZ] ;  /* 0x00000000fffff984 */ /* 0x000fe20000000800 */
[----:B------:R1:W-:Y:S06]  /*3540*/  MEMBAR.ALL.CTA ;  /* 0x0000000000007992 */ /* 0x0003ec0000008000 */
[----:B-1----:R-:W1:Y:S02]  /*3550*/  FENCE.VIEW.ASYNC.S ;  /* 0x00000000000073c6 */ /* 0x002e640000000000 */
[----:B-1----:R-:W-:Y:S06]  /*3560*/  BAR.SYNC.DEFER_BLOCKING 0x9, 0x100 ;  /* 0x0244000000007b1d */ /* 0x002fec0000010000 */
[----:B------:R-:W-:-:S06]  /*3570*/  WARPGROUP.ARRIVE ;  /* 0x00000000000079c5 */ /* 0x000fcc0000000000 */
[----:B------:R-:W-:Y:S01]  /*3580*/  HGMMA.64x64x16.F32.BF16 R152, gdesc[UR4].tnspB, RZ, !UPT, gsb0 ;  /* 0x40e00000049879f0 */ /* 0x000fe2000c0018ff */
[----:B------:R-:W-:Y:S02]  /*3590*/  UIADD3 UR4, UR8, 0x2, URZ ;  /* 0x0000000208047890 */ /* 0x000fe4000fffe03f */
[----:B------:R-:W-:Y:S01]  /*35a0*/  UIADD3 UR6, UR9, 0x80, URZ ;  /* 0x0000008009067890 */ /* 0x000fe2000fffe03f */
[----:B------:R-:W-:Y:S01]  /*35b0*/  UMOV UR5, 0x40000040 ;  /* 0x4000004000057882 */ /* 0x000fe20000000000 */
[----:B------:R-:W-:Y:S01]  /*35c0*/  UMOV UR7, 0x40000040 ;  /* 0x4000004000077882 */ /* 0x000fe20000000000 */
[----:B------:R-:W-:Y:S02]  /*35d0*/  WARPGROUP.DEPBAR.LE gsb0, 0x0 ;  /* 0x00008000000079c5 */ /* 0x000fe40000010000 */
[----:B------:R-:W-:-:S06]  /*35e0*/  WARPGROUP.ARRIVE ;  /* 0x00000000000079c5 */ /* 0x000fcc0000000000 */
[----:B------:R-:W-:Y:S01]  /*35f0*/  HGMMA.64x64x16.F32.BF16 R152, gdesc[UR4].tnspB, R152, gsb0 ;  /* 0x40e00000049879f0 */ /* 0x000fe20008001898 */
        /* <DEDUP_REMOVED lines=41> */
[----:B------:R-:W-:Y:S03]  /*3890*/  HGMMA.64x64x16.F32.BF16 R152, gdesc[UR4].tnspB, R152, gsb0 ;  /* 0x40e00000049879f0 */ /* 0x000fe60008001898 */
[----:B------:R-:W-:Y:S02]  /*38a0*/  WARPGROUP.DEPBAR.LE gsb0, 0x0 ;  /* 0x00008000000079c5 */ /* 0x000fe40000010000 */
[----:B------:R-:W-:Y:S05]  /*38b0*/  @!P0 BRA `(.L_x_24) ;  /* 0x0000000000048947 */ /* 0x000fea0003800000 */
[----:B------:R-:W-:Y:S01]  /*38c0*/  BPT.TRAP 0x1 ;  /* 0x000000040000795c */ /* 0x000fe20000300000 */
.L_x_24:
[----:B------:R-:W-:Y:S01]  /*38d0*/  LOP3.LUT R13, R0, 0x2000000, RZ, 0xfc, !PT ;  /* 0x02000000000d7812 */ /* 0x000fe200078efcff */
[----:B------:R-:W-:Y:S01]  /*38e0*/  VIADD R0, R2, 0x30840 ;  /* 0x0003084002007836 */ /* 0x000fe20000000000 */
[----:B------:R-:W-:Y:S01]  /*38f0*/  UMOV UR7, 0x40000040 ;  /* 0x4000004000077882 */ /* 0x000fe20000000000 */
[----:B------:R-:W1:Y:S02]  /*3900*/  S2R R12, SR_TID.X ;  /* 0x00000000000c7919 */ /* 0x000e640000002100 */
[----:B------:R-:W-:Y:S01]  /*3910*/  IMAD R13, R4, 0x400, R13 ;  /* 0x00000400040d7824 */ /* 0x000fe200078e020d */
[----:B------:R-:W-:-:S04]  /*3920*/  PRMT R0, RZ, 0x654, R0 ;  /* 0x00000654ff007816 */ /* 0x000fc80000000000 */
[----:B------:R-:W-:Y:S01]  /*3930*/  R2UR UR4, R13 ;  /* 0x000000000d0472ca */ /* 0x000fe200000e0000 */
[----:B------:R2:W-:Y:S01]  /*3940*/  SYNCS.ARRIVE.TRANS64.RED.A1T0 RZ, [R0+URZ], RZ ;  /* 0x000000ff00ff79a7 */ /* 0x0005e2000810043f */
[----:B------:R-:W-:-:S11]  /*3950*/  WARPGROUP.ARRIVE ;  /* 0x00000000000079c5 */ /* 0x000fd60000000000 */
[----:B------:R-:W-:Y:S02]  /*3960*/  UMOV UR6, UR4 ;  /* 0x0000000400067c82 */ /* 0x000fe40008000000 */
[----:B------:R-:W-:Y:S01]  /*3970*/  HGMMA.64x128x16.F32.BF16 R88, R184, gdesc[UR4].tnspB, R88, gsb0 ;  /* 0x41e00004b8587df0 */ /* 0x000fe20008001858 */
[----:B------:R-:W-:Y:S01]  /*3980*/  UIADD3 UR6, UR4, 0x80, URZ ;  /* 0x0000008004067890 */ /* 0x000fe2000fffe03f */
[----:B------:R-:W-:Y:S01]  /*3990*/  UMOV UR7, 0x40000040 ;  /* 0x4000004000077882 */ /* 0x000fe20000000000 */
[----:B-1----:R-:W-:-:S05]  /*39a0*/  SHF.R.U32.HI R14, RZ, 0x7, R12 ;  /* 0x00000007ff0e7819 */ /* 0x002fca000001160c */
[C---:B------:R-:W-:Y:S02]  /*39b0*/  VIADD R12, R14.reuse, 0x9 ;  /* 0x000000090e0c7836 */ /* 0x040fe40000000000 */
[----:B--2---:R-:W-:Y:S01]  /*39c0*/  VIADD R0, R14, 0xc ;  /* 0x0000000c0e007836 */ /* 0x004fe20000000000 */
[----:B------:R-:W-:Y:S02]  /*39d0*/  WARPGROUP.DEPBAR.LE gsb0, 0x0 ;  /* 0x00008000000079c5 */ /* 0x000fe40000010000 */
[----:B------:R-:W-:-:S06]  /*39e0*/  WARPGROUP.ARRIVE ;  /* 0x00000000000079c5 */ /* 0x000fcc0000000000 */
[----:B------:R-:W-:Y:S01]  /*39f0*/  HGMMA.64x128x16.F32.BF16 R88, R188, gdesc[UR4].tnspB, R88, gsb0 ;  /* 0x41e00004bc587df0 */ /* 0x000fe20008001858 */
[----:B------:R-:W-:Y:S01]  /*3a00*/  UIADD3 UR6, UR4, 0x100, URZ ;  /* 0x0000010004067890 */ /* 0x000fe2000fffe03f */
[----:B------:R-:W-:Y:S01]  /*3a10*/  UMOV UR7, 0x40000040 ;  /* 0x4000004000077882 */ /* 0x000fe20000000000 */
[----:B------:R-:W-:Y:S01]  /*3a20*/  UIADD3 UR4, UR4, 0x180, URZ ;  /* 0x0000018004047890 */ /* 0x000fe2000fffe03f */
[----:B------:R-:W-:Y:S02]  /*3a30*/  WARPGROUP.DEPBAR.LE gsb0, 0x0 ;  /* 0x00008000000079c5 */ /* 0x000fe40000010000 */
[----:B------:R-:W-:-:S06]  /*3a40*/  WARPGROUP.ARRIVE ;  /* 0x00000000000079c5 */ /* 0x000fcc0000000000 */
[----:B------:R-:W-:Y:S01]  /*3a50*/  HGMMA.64x128x16.F32.BF16 R88, R192, gdesc[UR4].tnspB, R88, gsb0 ;  /* 0x41e00004c0587df0 */ /* 0x000fe20008001858 */
[----:B------:R-:W-:Y:S01]  /*3a60*/  UMOV UR6, UR4 ;  /* 0x0000000400067c82 */ /* 0x000fe20008000000 */
[----:B------:R-:W-:Y:S01]  /*3a70*/  UMOV UR7, 0x40000040 ;  /* 0x4000004000077882 */ /* 0x000fe20000000000 */
[----:B------:R-:W-:Y:S02]  /*3a80*/  WARPGROUP.DEPBAR.LE gsb0, 0x0 ;  /* 0x00008000000079c5 */ /* 0x000fe40000010000 */
[----:B------:R-:W-:-:S07]  /*3a90*/  WARPGROUP.ARRIVE ;  /* 0x00000000000079c5 */ /* 0x000fce0000000000 */
[----:B------:R-:W-:Y:S03]  /*3aa0*/  HGMMA.64x128x16.F32.BF16 R88, R196, gdesc[UR4].tnspB, R88, gsb0 ;  /* 0x41e00004c4587df0 */ /* 0x000fe60008001858 */
[----:B------:R-:W-:Y:S02]  /*3ab0*/  WARPGROUP.DEPBAR.LE gsb0, 0x0 ;  /* 0x00008000000079c5 */ /* 0x000fe40000010000 */
[----:B------:R1:W-:Y:S06]  /*3ac0*/  BAR.SYNC.DEFER_BLOCKING R12, 0xa0 ;  /* 0x0002800c0000751d */ /* 0x0003ec0000010000 */
[----:B------:R1:W-:Y:S04]  /*3ad0*/  STS.128 [R3+0x10000], R152 ;  /* 0x0100009803007388 */ /* 0x0003e80000000c00 */
[----:B------:R1:W-:Y:S04]  /*3ae0*/  STS.128 [R3+0x10800], R156 ;  /* 0x0108009c03007388 */ /* 0x0003e80000000c00 */
[----:B------:R1:W-:Y:S04]  /*3af0*/  STS.128 [R3+0x11000], R160 ;  /* 0x011000a003007388 */ /* 0x0003e80000000c00 */
[----:B------:R1:W-:Y:S04]  /*3b00*/  STS.128 [R3+0x11800], R164 ;  /* 0x011800a403007388 */ /* 0x0003e80000000c00 */
[----:B------:R1:W-:Y:S04]  /*3b10*/  STS.128 [R3+0x12000], R168 ;  /* 0x012000a803007388 */ /* 0x0003e80000000c00 */
[----:B------:R1:W-:Y:S04]  /*3b20*/  STS.128 [R3+0x12800], R172 ;  /* 0x012800ac03007388 */ /* 0x0003e80000000c00 */
[----:B------:R1:W-:Y:S04]  /*3b30*/  STS.128 [R3+0x13000], R176 ;  /* 0x013000b003007388 */ /* 0x0003e80000000c00 */
[----:B------:R1:W-:Y:S01]  /*3b40*/  STS.128 [R3+0x13800], R180 ;  /* 0x013800b403007388 */ /* 0x0003e20000000c00 */
[----:B------:R-:W-:Y:S01]  /*3b50*/  @!PT LDS RZ, [RZ] ;  /* 0x00000000fffff984 */ /* 0x000fe20000000800 */
[----:B------:R-:W-:Y:S01]  /*3b60*/  @!PT LDS RZ, [RZ] ;  /* 0x00000000fffff984 */ /* 0x000fe20000000800 */
[----:B------:R-:W-:Y:S01]  /*3b70*/  @!PT LDS RZ, [RZ] ;  /* 0x00000000fffff984 */ /* 0x000fe20000000800 */
[----:B------:R-:W-:Y:S01]  /*3b80*/  @!PT LDS RZ, [RZ] ;  /* 0x00000000fffff984 */ /* 0x000fe20000000800 */
[----:B------:R2:W-:Y:S06]  /*3b90*/  MEMBAR.ALL.CTA ;  /* 0x0000000000007992 */ /* 0x0005ec0000008000 */
[----:B--2---:R-:W2:Y:S02]  /*3ba0*/  FENCE.VIEW.ASYNC.S ;  /* 0x00000000000073c6 */ /* 0x004ea40000000000 */
[----:B--2---:R1:W-:Y:S06]  /*3bb0*/  BAR.ARV R0, 0xa0 ;  /* 0x000280000000751d */ /* 0x0043ec0000002000 */
[----:B------:R-:W-:Y:S05]  /*3bc0*/  @!P0 BRA `(.L_x_25) ;  /* 0x0000000000048947 */ /* 0x000fea0003800000 */
[----:B------:R-:W-:Y:S01]  /*3bd0*/  BPT.TRAP 0x1 ;  /* 0x000000040000795c */ /* 0x000fe20000300000 */
.L_x_25:
[----:B------:R-:W-:Y:S02]  /*3be0*/  VIADD R6, R6, 0x1 ;  /* 0x0000000106067836 */ /* 0x000fe40000000000 */
[----:B------:R-:W-:Y:S02]  /*3bf0*/  VIADD R4, R4, 0x1 ;  /* 0x0000000104047836 */ /* 0x000fe40000000000 */
[----:B------:R-:W-:Y:S01]  /*3c00*/  VIADD R2, R2, 0x30820 ;  /* 0x0003082002027836 */ /* 0x000fe20000000000 */
[----:B------:R-:W-:Y:S02]  /*3c10*/  ISETP.GE.AND P1, PT, R6, R10, PT ;  /* 0x0000000a0600720c */ /* 0x000fe40003f26270 */
[----:B------:R-:W-:Y:S02]  /*3c20*/  ISETP.NE.AND P0, PT, R4, 0x2, PT ;  /* 0x000000020400780c */ /* 0x000fe40003f05270 */
[----:B------:R-:W-:Y:S02]  /*3c30*/  PRMT R2, RZ, 0x654, R2 ;  /* 0x00000654ff027816 */ /* 0x000fe40000000002 */
[----:B-1----:R-:W-:-:S02]  /*3c40*/  SEL R0, RZ, 0x1, P0 ;  /* 0x00000001ff007807 */ /* 0x002fc40000000000 */
[----:B------:R3:W-:Y:S01]  /*3c50*/  SYNCS.ARRIVE.TRANS64.RED.A1T0 RZ, [R2+URZ], RZ ;  /* 0x000000ff02ff79a7 */ /* 0x0007e2000810043f */
[----:B------:R-:W-:Y:S02]  /*3c60*/  SEL R4, R4, RZ, P0 ;  /* 0x000000ff04047207 */ /* 0x000fe40000000000 */
[----:B------:R-:W-:Y:S02]  /*3c70*/  LOP3.LUT R5, R5, R0, RZ, 0x3c, !PT ;  /* 0x0000000005057212 */ /* 0x000fe400078e3cff */
[----:B------:R-:W-:Y:S05]  /*3c80*/  @!P1 BRA `(.L_x_26) ;  /* 0xffffffd400b09947 */ /* 0x000fea000383ffff */
.L_x_15:
[----:B------:R-:W-:Y:S01]  /*3c90*/  LOP3.LUT P0, RZ, R16, 0x3ff, RZ, 0xc0, !PT ;  /* 0x000003ff10ff7812 */ /* 0x000fe2000780c0ff */
[----:B------:R-:W-:Y:S02]  /*3ca0*/  ULDC UR4, c[0x0][0x740] ;  /* 0x0001d00000047ab9 */ /* 0x000fe40000000800 */
[----:B------:R-:W-:Y:S01]  /*3cb0*/  FMUL.FTZ R88, R88, UR4 ;  /* 0x0000000458587c20 */ /* 0x000fe20008410000 */
        /* <DEDUP_REMOVED lines=63> */
[----:B------:R-:W-:Y:S06]  /*40b0*/  @!P0 BRA `(.L_x_27) ;  /* 0x0000000000408947 */ /* 0x000fec0003800000 */
[----:B------:R-:W-:Y:S01]  /*40c0*/  MOV R0, 0x0 ;  /* 0x0000000000007802 */ /* 0x000fe20000000f00 */
[----:B------:R-:W-:Y:S01]  /*40d0*/  ULDC.64 UR4, c[0x4][0x90] ;  /* 0x0100240000047ab9 */ /* 0x000fe20000000a00 */
[----:B------:R-:W-:Y:S01]  /*40e0*/  ULDC.64 UR6, c[0x4][0x98] ;  /* 0x0100260000067ab9 */ /* 0x000fe20000000a00 */
[----:B------:R-:W-:Y:S01]  /*40f0*/  IMAD.U32 R4, RZ, RZ, UR4 ;  /* 0x00000004ff047e24 */ /* 0x000fe2000f8e00ff */
[----:B---3--:R3:W4:Y:S01]  /*4100*/  LDC.64 R2, c[0x4][R0] ;  /* 0x0100000000027b82 */ /* 0x0087220000000a00 */
        /* <DEDUP_REMOVED lines=8> */
[----:B-1-3--:R-:W-:-:S07]  /*4190*/  IMAD.MOV.U32 R13, RZ, RZ, RZ ;  /* 0x000000ffff0d7224 */ /* 0x00afce00078e00ff */
[----:B------:R-:W-:-:S07]  /*41a0*/  LEPC R20, `(.L_x_27) ;  /* 0x000000001014794e */ /* 0x000fce0000000000 */
[----:B--2-4-:R-:W-:Y:S05]  /*41b0*/  CALL.ABS.NOINC R2 ;  /* 0x0000000002007343 */ /* 0x014fea0003c00000 */
.L_x_27:
[----:B------:R-:W-:-:S05]  /*41c0*/  VIADD R17, R16, 0x8000 ;  /* 0x0000800010117836 */ /* 0x000fca0000000000 */
[----:B------:R-:W-:-:S13]  /*41d0*/  LOP3.LUT P0, RZ, R17, 0x3ff, RZ, 0xc0, !PT ;  /* 0x000003ff11ff7812 */ /* 0x000fda000780c0ff */
[----:B------:R-:W-:Y:S05]  /*41e0*/  @!P0 BRA `(.L_x_28) ;  /* 0x0000000000408947 */ /* 0x000fea0003800000 */
        /* <DEDUP_REMOVED lines=16> */
.L_x_28:
[----:B------:R-:W-:-:S13]  /*42f0*/  LOP3.LUT P6, RZ, R16, 0x3ff, RZ, 0xc0, !PT ;  /* 0x000003ff10ff7812 */ /* 0x000fda00078cc0ff */
[----:B------:R-:W-:Y:S05]  /*4300*/  @!P6 BRA `(.L_x_29) ;  /* 0x000000000040e947 */ /* 0x000fea0003800000 */
[----:B------:R-:W-:Y:S01]  /*4310*/  MOV R0, 0x0 ;  /* 0x0000000000007802 */ /* 0x000fe20000000f00 */
[----:B------:R-:W-:Y:S01]  /*4320*/  ULDC.64 UR4, c[0x4][0x90] ;  /* 0x0100240000047ab9 */ /* 0x000fe20000000a00 */
[----:B------:R-:W-:Y:S01]  /*4330*/  ULDC.64 UR6, c[0x4][0x98] ;  /* 0x0100260000067ab9 */ /* 0x000fe20000000a00 */
[----:B------:R-:W-:Y:S01]  /*4340*/  IMAD.U32 R4, RZ, RZ, UR4 ;  /* 0x00000004ff047e24 */ /* 0x000fe2000f8e00ff */
[----:B---3--:R3:W4:Y:S01]  /*4350*/  LDC.64 R2, c[0x4][R0] ;  /* 0x0100000000027b82 */ /* 0x0087220000000a00 */
[----:B------:R-:W-:Y:S01]  /*4360*/  MOV R5, UR5 ;  /* 0x0000000500057c02 */ /* 0x000fe20008000f00 */
        /* <DEDUP_REMOVED lines=10> */
.L_x_29:
        /* <DEDUP_REMOVED lines=18> */
.L_x_30:
[----:B------:R-:W4:Y:S01]  /*4530*/  S2R R0, SR_TID.X ;  /* 0x0000000000007919 */ /* 0x000f220000002100 */
[----:B------:R-:W-:Y:S02]  /*4540*/  F2FP.BF16.F32.PACK_AB R24, R25, R24 ;  /* 0x000000181918723e */ /* 0x000fe400000010ff */
[----:B------:R-:W-:Y:S01]  /*4550*/  F2FP.BF16.F32.PACK_AB R25, R27, R26 ;  /* 0x0000001a1b19723e */ /* 0x000fe200000010ff */
[----:B------:R-:W5:Y:S01]  /*4560*/  S2R R3, SR_TID.X ;  /* 0x0000000000037919 */ /* 0x000f620000002100 */
[----:B------:R-:W-:Y:S02]  /*4570*/  F2FP.BF16.F32.PACK_AB R32, R33, R32 ;  /* 0x000000202120723e */ /* 0x000fe400000010ff */
[----:B------:R-:W-:Y:S01]  /*4580*/  F2FP.BF16.F32.PACK_AB R26, R29, R28 ;  /* 0x0000001c1d1a723e */ /* 0x000fe200000010ff */
[----:B------:R-:W-:Y:S01]  /*4590*/  BAR.SYNC.DEFER_BLOCKING 0x1, 0x100 ;  /* 0x0044000000007b1d */ /* 0x000fe20000010000 */
[----:B------:R-:W-:Y:S02]  /*45a0*/  F2FP.BF16.F32.PACK_AB R27, R31, R30 ;  /* 0x0000001e1f1b723e */ /* 0x000fe400000010ff */
[----:B------:R-:W-:-:S02]  /*45b0*/  F2FP.BF16.F32.PACK_AB R33, R35, R34 ;  /* 0x000000222321723e */ /* 0x000fc400000010ff */
[----:B------:R-:W-:Y:S02]  /*45c0*/  F2FP.BF16.F32.PACK_AB R40, R41, R40 ;  /* 0x000000282928723e */ /* 0x000fe400000010ff */
[----:B------:R-:W-:Y:S02]  /*45d0*/  F2FP.BF16.F32.PACK_AB R34, R37, R36 ;  /* 0x000000242522723e */ /* 0x000fe400000010ff */
[----:B------:R-:W-:Y:S02]  /*45e0*/  F2FP.BF16.F32.PACK_AB R35, R39, R38 ;  /* 0x000000262723723e */ /* 0x000fe400000010ff */
[----:B------:R-:W-:Y:S02]  /*45f0*/  F2FP.BF16.F32.PACK_AB R41, R43, R42 ;  /* 0x0000002a2b29723e */ /* 0x000fe400000010ff */
[----:B------:R-:W-:Y:S02]  /*4600*/  F2FP.BF16.F32.PACK_AB R48, R49, R48 ;  /* 0x000000303130723e */ /* 0x000fe400000010ff */
[----:B------:R-:W-:-:S02]  /*4610*/  F2FP.BF16.F32.PACK_AB R42, R45, R44 ;  /* 0x0000002c2d2a723e */ /* 0x000fc400000010ff */
[----:B------:R-:W-:Y:S02]  /*4620*/  F2FP.BF16.F32.PACK_AB R43, R47, R46 ;  /* 0x0000002e2f2b723e */ /* 0x000fe400000010ff */
[----:B------:R-:W-:Y:S02]  /*4630*/  F2FP.BF16.F32.PACK_AB R49, R51, R50 ;  /* 0x000000323331723e */ /* 0x000fe400000010ff */
[----:B------:R-:W-:Y:S02]  /*4640*/  F2FP.BF16.F32.PACK_AB R56, R57, R56 ;  /* 0x000000383938723e */ /* 0x000fe400000010ff */
[----:B------:R-:W-:Y:S01]  /*4650*/  F2FP.BF16.F32.PACK_AB R50, R53, R52 ;  /* 0x000000343532723e */ /* 0x000fe200000010ff */
[----:B----4-:R-:W-:Y:S01]  /*4660*/  VIADD R7, R0, 0xffffff80 ;  /* 0xffffff8000077836 */ /* 0x010fe20000000000 */
[----:B------:R-:W-:Y:S02]  /*4670*/  F2FP.BF16.F32.PACK_AB R51, R55, R54 ;  /* 0x000000363733723e */ /* 0x000fe400000010ff */
[----:B------:R-:W-:Y:S01]  /*4680*/  F2FP.BF16.F32.PACK_AB R57, R59, R58 ;  /* 0x0000003a3b39723e */ /* 0x000fe200000010ff */
[----:B-----5:R-:W-:Y:S01]  /*4690*/  VIADD R3, R3, 0xffffff80 ;  /* 0xffffff8003037836 */ /* 0x020fe20000000000 */
[----:B---3--:R-:W-:-:S02]  /*46a0*/  SHF.R.S32.HI R2, RZ, 0x1f, R7 ;  /* 0x0000001fff027819 */ /* 0x008fc40000011407 */
[----:B------:R-:W-:Y:S02]  /*46b0*/  F2FP.BF16.F32.PACK_AB R64, R65, R64 ;  /* 0x000000404140723e */ /* 0x000fe400000010ff */
[----:B------:R-:W-:Y:S02]  /*46c0*/  LEA.HI R0, R2, R7, RZ, 0x4 ;  /* 0x0000000702007211 */ /* 0x000fe400078f20ff */
[----:B------:R-:W-:Y:S02]  /*46d0*/  SHF.R.S32.HI R4, RZ, 0x1f, R3 ;  /* 0x0000001fff047819 */ /* 0x000fe40000011403 */
[----:B------:R-:W-:Y:S02]  /*46e0*/  LOP3.LUT R0, R0, 0xfffffff0, RZ, 0xc0, !PT ;  /* 0xfffffff000007812 */ /* 0x000fe400078ec0ff */
[----:B------:R-:W-:Y:S02]  /*46f0*/  LEA.HI R4, R4, R3, RZ, 0x4 ;  /* 0x0000000304047211 */ /* 0x000fe400078f20ff */
[----:B------:R-:W-:Y:S01]  /*4700*/  LEA.HI R2, R2, R7, RZ, 0x5 ;  /* 0x0000000702027211 */ /* 0x000fe200078f28ff */
[----:B------:R-:W-:Y:S01]  /*4710*/  IMAD.IADD R0, R7, 0x1, -R0 ;  /* 0x0000000107007824 */ /* 0x000fe200078e0a00 */
[----:B--2---:R-:W-:-:S02]  /*4720*/  SHF.R.S32.HI R9, RZ, 0x4, R4 ;  /* 0x00000004ff097819 */ /* 0x004fc40000011404 */
[----:B------:R-:W-:Y:S01]  /*4730*/  SHF.R.S32.HI R6, RZ, 0x5, R2 ;  /* 0x00000005ff067819 */ /* 0x000fe20000011402 */
[----:B------:R-:W-:Y:S01]  /*4740*/  IMAD.MOV.U32 R2, RZ, RZ, 0x40 ;  /* 0x00000040ff027424 */ /* 0x000fe200078e00ff */
[----:B------:R-:W-:Y:S02]  /*4750*/  SHF.R.S32.HI R3, RZ, 0x1f, R0 ;  /* 0x0000001fff037819 */ /* 0x000fe40000011400 */
[----:B------:R-:W-:Y:S02]  /*4760*/  LEA.HI R4, R4, R9, RZ, 0x1 ;  /* 0x0000000904047211 */ /* 0x000fe400078f08ff */
[----:B------:R-:W-:Y:S02]  /*4770*/  LEA.HI R3, R3, R0, RZ, 0x3 ;  /* 0x0000000003037211 */ /* 0x000fe400078f18ff */
[----:B------:R-:W-:Y:S02]  /*4780*/  LOP3.LUT R4, R4, 0xfffffffe, RZ, 0xc0, !PT ;  /* 0xfffffffe04047812 */ /* 0x000fe400078ec0ff */
[C---:B------:R-:W-:Y:S01]  /*4790*/  LOP3.LUT R5, R3.reuse, 0xfffffff8, RZ, 0xc0, !PT ;  /* 0xfffffff803057812 */ /* 0x040fe200078ec0ff */
[----:B------:R-:W-:Y:S01]  /*47a0*/  IMAD.SHL.U32 R3, R3, 0x40, RZ ;  /* 0x0000004003037824 */ /* 0x000fe200078e00ff */
[----:B------:R-:W-:Y:S01]  /*47b0*/  F2FP.BF16.F32.PACK_AB R58, R61, R60 ;  /* 0x0000003c3d3a723e */ /* 0x000fe200000010ff */
[----:B------:R-:W-:Y:S01]  /*47c0*/  IMAD.IADD R4, R9, 0x1, -R4 ;  /* 0x0000000109047824 */ /* 0x000fe200078e0a04 */
[----:B------:R-:W-:Y:S01]  /*47d0*/  F2FP.BF16.F32.PACK_AB R59, R63, R62 ;  /* 0x0000003e3f3b723e */ /* 0x000fe200000010ff */
[----:B------:R-:W-:Y:S01]  /*47e0*/  IMAD.IADD R5, R0, 0x1, -R5 ;  /* 0x0000000100057824 */ /* 0x000fe200078e0a05 */
[----:B------:R-:W-:Y:S01]  /*47f0*/  LOP3.LUT R3, R3, 0x7ffffe00, RZ, 0xc0, !PT ;  /* 0x7ffffe0003037812 */ /* 0x000fe200078ec0ff */
[----:B------:R-:W-:Y:S01]  /*4800*/  IMAD.SHL.U32 R7, R4, 0x8, RZ ;  /* 0x0000000804077824 */ /* 0x000fe200078e00ff */
[----:B------:R-:W-:Y:S01]  /*4810*/  F2FP.BF16.F32.PACK_AB R65, R67, R66 ;  /* 0x000000424341723e */ /* 0x000fe200000010ff */
[C---:B------:R-:W-:Y:S01]  /*4820*/  IMAD.SHL.U32 R0, R5.reuse, 0x40, RZ ;  /* 0x0000004005007824 */ /* 0x040fe200078e00ff */
[----:B------:R-:W-:Y:S01]  /*4830*/  R2P PR, R5, 0x6 ;  /* 0x0000000605007804 */ /* 0x000fe20000000000 */
[----:B------:R-:W-:Y:S01]  /*4840*/  IMAD R3, R6, 0x400, R3 ;  /* 0x0000040006037824 */ /* 0x000fe200078e0203 */
[----:B------:R-:W-:Y:S01]  /*4850*/  F2FP.BF16.F32.PACK_AB R72, R73, R72 ;  /* 0x000000484948723e */ /* 0x000fe200000010ff */
[----:B------:R-:W2:Y:S01]  /*4860*/  SHFL.IDX PT, R5, R6, RZ, 0x1f ;  /* 0x00001fff06057589 */ /* 0x000ea200000e0000 */
[----:B------:R-:W-:-:S02]  /*4870*/  LOP3.LUT R0, R0, 0x1c0, RZ, 0xc0, !PT ;  /* 0x000001c000007812 */ /* 0x000fc400078ec0ff */
[----:B------:R-:W-:Y:S02]  /*4880*/  SEL R2, R2, 0xffffffc0, !P2 ;  /* 0xffffffc002027807 */ /* 0x000fe40005000000 */
[----:B------:R-:W-:Y:S02]  /*4890*/  LOP3.LUT R7, R0, 0x8, R7, 0xf8, !PT ;  /* 0x0000000800077812 */ /* 0x000fe400078ef807 */
[----:B------:R-:W-:Y:S02]  /*48a0*/  SHF.R.U32.HI R0, RZ, 0x3, R0 ;  /* 0x00000003ff007819 */ /* 0x000fe40000011600 */
[----:B------:R-:W-:Y:S02]  /*48b0*/  F2FP.BF16.F32.PACK_AB R66, R69, R68 ;  /* 0x000000444542723e */ /* 0x000fe400000010ff */
[----:B------:R-:W-:Y:S02]  /*48c0*/  LOP3.LUT R0, R7, R0, RZ, 0x3c, !PT ;  /* 0x0000000007007212 */ /* 0x000fe400078e3cff */
[----:B------:R-:W-:-:S02]  /*48d0*/  F2FP.BF16.F32.PACK_AB R67, R71, R70 ;  /* 0x000000464743723e */ /* 0x000fc400000010ff */
[----:B------:R-:W-:Y:S01]  /*48e0*/  F2FP.BF16.F32.PACK_AB R73, R75, R74 ;  /* 0x0000004a4b49723e */ /* 0x000fe200000010ff */
[----:B------:R-:W-:Y:S01]  /*48f0*/  IMAD.IADD R3, R0, 0x1, R3 ;  /* 0x0000000100037824 */ /* 0x000fe200078e0203 */
[----:B------:R-:W-:Y:S01]  /*4900*/  F2FP.BF16.F32.PACK_AB R80, R81, R80 ;  /* 0x000000505150723e */ /* 0x000fe200000010ff */
[----:B------:R-:W-:Y:S01]  /*4910*/  IMAD.MOV.U32 R0, RZ, RZ, 0x20 ;  /* 0x00000020ff007424 */ /* 0x000fe200078e00ff */
[----:B------:R-:W-:Y:S01]  /*4920*/  F2FP.BF16.F32.PACK_AB R74, R77, R76 ;  /* 0x0000004c4d4a723e */ /* 0x000fe200000010ff */
[----:B------:R-:W-:Y:S01]  /*4930*/  IMAD R3, R3, 0x2, R16 ;  /* 0x0000000203037824 */ /* 0x000fe200078e0210 */
[----:B------:R-:W-:Y:S02]  /*4940*/  F2FP.BF16.F32.PACK_AB R75, R79, R78 ;  /* 0x0000004e4f4b723e */ /* 0x000fe400000010ff */
[----:B------:R-:W-:Y:S02]  /*4950*/  SEL R0, R0, 0xffffffe0, !P1 ;  /* 0xffffffe000007807 */ /* 0x000fe40004800000 */
[--C-:B------:R-:W-:Y:S01]  /*4960*/  IADD3 R4, R2, 0x8000, R3.reuse ;  /* 0x0000800002047810 */ /* 0x100fe20007ffe003 */
[----:B------:R3:W-:Y:S01]  /*4970*/  STSM.16.M88.4 [R3+0x8000], R24 ;  /* 0x0080001803007844 */ /* 0x0007e20000000200 */
[----:B------:R-:W-:-:S02]  /*4980*/  IADD3 R0, R0, 0x8000, R3 ;  /* 0x0000800000007810 */ /* 0x000fc40007ffe003 */
[----:B------:R-:W-:Y:S02]  /*4990*/  F2FP.BF16.F32.PACK_AB R81, R83, R82 ;  /* 0x000000525351723e */ /* 0x000fe400000010ff */
[----:B------:R-:W-:Y:S01]  /*49a0*/  F2FP.BF16.F32.PACK_AB R88, R89, R88 ;  /* 0x000000585958723e */ /* 0x000fe200000010ff */
[----:B------:R-:W-:Y:S01]  /*49b0*/  IMAD.IADD R2, R0, 0x1, R2 ;  /* 0x0000000100027824 */ /* 0x000fe200078e0202 */
[----:B------:R3:W-:Y:S01]  /*49c0*/  STSM.16.M88.4 [R0], R32 ;  /* 0x0000002000007844 */ /* 0x0007e20000000200 */
[----:B------:R-:W-:Y:S02]  /*49d0*/  F2FP.BF16.F32.PACK_AB R82, R85, R84 ;  /* 0x000000545552723e */ /* 0x000fe400000010ff */
[----:B------:R-:W-:Y:S01]  /*49e0*/  F2FP.BF16.F32.PACK_AB R83, R87, R86 ;  /* 0x000000565753723e */ /* 0x000fe200000010ff */
[----:B------:R3:W-:Y:S01]  /*49f0*/  STSM.16.M88.4 [R4], R40 ;  /* 0x0000002804007844 */ /* 0x0007e20000000200 */
[----:B------:R-:W-:Y:S02]  /*4a00*/  F2FP.BF16.F32.PACK_AB R89, R91, R90 ;  /* 0x0000005a5b59723e */ /* 0x000fe400000010ff */
[----:B------:R-:W-:Y:S01]  /*4a10*/  F2FP.BF16.F32.PACK_AB R96, R97, R96 ;  /* 0x000000606160723e */ /* 0x000fe200000010ff */
[----:B------:R3:W-:Y:S01]  /*4a20*/  STSM.16.M88.4 [R2], R48 ;  /* 0x0000003002007844 */ /* 0x0007e20000000200 */
[----:B------:R-:W-:-:S02]  /*4a30*/  F2FP.BF16.F32.PACK_AB R90, R93, R92 ;  /* 0x0000005c5d5a723e */ /* 0x000fc400000010ff */
[----:B------:R-:W-:Y:S01]  /*4a40*/  F2FP.BF16.F32.PACK_AB R91, R95, R94 ;  /* 0x0000005e5f5b723e */ /* 0x000fe200000010ff */
[----:B------:R3:W-:Y:S01]  /*4a50*/  STSM.16.M88.4 [R3+0xc000], R56 ;  /* 0x00c0003803007844 */ /* 0x0007e20000000200 */
[----:B------:R-:W-:Y:S02]  /*4a60*/  F2FP.BF16.F32.PACK_AB R97, R99, R98 ;  /* 0x000000626361723e */ /* 0x000fe400000010ff */
[----:B------:R-:W-:Y:S01]  /*4a70*/  F2FP.BF16.F32.PACK_AB R104, R105, R104 ;  /* 0x000000686968723e */ /* 0x000fe200000010ff */
[----:B------:R3:W-:Y:S01]  /*4a80*/  STSM.16.M88.4 [R0+0x4000], R64 ;  /* 0x0040004000007844 */ /* 0x0007e20000000200 */
[----:B------:R-:W-:Y:S02]  /*4a90*/  F2FP.BF16.F32.PACK_AB R98, R101, R100 ;  /* 0x000000646562723e */ /* 0x000fe400000010ff */
[----:B------:R-:W-:Y:S01]  /*4aa0*/  F2FP.BF16.F32.PACK_AB R99, R103, R102 ;  /* 0x000000666763723e */ /* 0x000fe200000010ff */
[----:B------:R3:W-:Y:S01]  /*4ab0*/  STSM.16.M88.4 [R4+0x4000], R72 ;  /* 0x0040004804007844 */ /* 0x0007e20000000200 */
[----:B------:R-:W-:-:S02]  /*4ac0*/  F2FP.BF16.F32.PACK_AB R105, R107, R106 ;  /* 0x0000006a6b69723e */ /* 0x000fc400000010ff */
[----:B------:R-:W-:Y:S01]  /*4ad0*/  F2FP.BF16.F32.PACK_AB R112, R113, R112 ;  /* 0x000000707170723e */ /* 0x000fe200000010ff */
[----:B------:R3:W-:Y:S01]  /*4ae0*/  STSM.16.M88.4 [R2+0x4000], R80 ;  /* 0x0040005002007844 */ /* 0x0007e20000000200 */
[----:B------:R-:W-:Y:S02]  /*4af0*/  F2FP.BF16.F32.PACK_AB R106, R109, R108 ;  /* 0x0000006c6d6a723e */ /* 0x000fe400000010ff */
[----:B------:R-:W-:Y:S01]  /*4b00*/  F2FP.BF16.F32.PACK_AB R107, R111, R110 ;  /* 0x0000006e6f6b723e */ /* 0x000fe200000010ff */
[----:B------:R3:W-:Y:S01]  /*4b10*/  STSM.16.M88.4 [R3], R88 ;  /* 0x0000005803007844 */ /* 0x0007e20000000200 */
[----:B------:R-:W-:Y:S02]  /*4b20*/  F2FP.BF16.F32.PACK_AB R113, R115, R114 ;  /* 0x000000727371723e */ /* 0x000fe400000010ff */
[----:B------:R-:W-:Y:S01]  /*4b30*/  F2FP.BF16.F32.PACK_AB R120, R121, R120 ;  /* 0x000000787978723e */ /* 0x000fe200000010ff */
[----:B------:R3:W-:Y:S01]  /*4b40*/  STSM.16.M88.4 [R0+-0x8000], R96 ;  /* 0xff80006000007844 */ /* 0x0007e20000000200 */
[----:B------:R-:W-:-:S02]  /*4b50*/  F2FP.BF16.F32.PACK_AB R114, R117, R116 ;  /* 0x000000747572723e */ /* 0x000fc400000010ff */
[----:B------:R-:W-:Y:S01]  /*4b60*/  F2FP.BF16.F32.PACK_AB R115, R119, R118 ;  /* 0x000000767773723e */ /* 0x000fe200000010ff */
[----:B------:R3:W-:Y:S01]  /*4b70*/  STSM.16.M88.4 [R4+-0x8000], R104 ;  /* 0xff80006804007844 */ /* 0x0007e20000000200 */
[----:B------:R-:W-:Y:S02]  /*4b80*/  F2FP.BF16.F32.PACK_AB R121, R123, R122 ;  /* 0x0000007a7b79723e */ /* 0x000fe400000010ff */
[----:B------:R-:W-:Y:S01]  /*4b90*/  F2FP.BF16.F32.PACK_AB R128, R129, R128 ;  /* 0x000000808180723e */ /* 0x000fe200000010ff */
[----:B------:R3:W-:Y:S01]  /*4ba0*/  STSM.16.M88.4 [R2+-0x8000], R112 ;  /* 0xff80007002007844 */ /* 0x0007e20000000200 */
[----:B------:R-:W-:Y:S02]  /*4bb0*/  F2FP.BF16.F32.PACK_AB R122, R125, R124 ;  /* 0x0000007c7d7a723e */ /* 0x000fe400000010ff */
[----:B------:R-:W-:Y:S02]  /*4bc0*/  F2FP.BF16.F32.PACK_AB R123, R127, R126 ;  /* 0x0000007e7f7b723e */ /* 0x000fe400000010ff */
[----:B------:R-:W-:-:S02]  /*4bd0*/  F2FP.BF16.F32.PACK_AB R129, R131, R130 ;  /* 0x000000828381723e */ /* 0x000fc400000010ff */
[----:B------:R-:W-:Y:S01]  /*4be0*/  F2FP.BF16.F32.PACK_AB R136, R137, R136 ;  /* 0x000000888988723e */ /* 0x000fe200000010ff */
[----:B------:R3:W-:Y:S01]  /*4bf0*/  STSM.16.M88.4 [R3+0x4000], R120 ;  /* 0x0040007803007844 */ /* 0x0007e20000000200 */
[----:B------:R-:W-:Y:S02]  /*4c00*/  F2FP.BF16.F32.PACK_AB R130, R133, R132 ;  /* 0x000000848582723e */ /* 0x000fe400000010ff */
[----:B------:R-:W-:Y:S02]  /*4c10*/  F2FP.BF16.F32.PACK_AB R131, R135, R134 ;  /* 0x000000868783723e */ /* 0x000fe400000010ff */
[----:B------:R-:W-:Y:S02]  /*4c20*/  F2FP.BF16.F32.PACK_AB R137, R139, R138 ;  /* 0x0000008a8b89723e */ /* 0x000fe400000010ff */
[----:B------:R-:W-:Y:S01]  /*4c30*/  F2FP.BF16.F32.PACK_AB R144, R145, R144 ;  /* 0x000000909190723e */ /* 0x000fe200000010ff */
[----:B------:R3:W-:Y:S01]  /*4c40*/  STSM.16.M88.4 [R0+-0x4000], R128 ;  /* 0xffc0008000007844 */ /* 0x0007e20000000200 */
[----:B------:R-:W-:-:S02]  /*4c50*/  F2FP.BF16.F32.PACK_AB R138, R141, R140 ;  /* 0x0000008c8d8a723e */ /* 0x000fc400000010ff */
[----:B------:R-:W-:Y:S02]  /*4c60*/  F2FP.BF16.F32.PACK_AB R139, R143, R142 ;  /* 0x0000008e8f8b723e */ /* 0x000fe400000010ff */
[----:B------:R-:W-:Y:S02]  /*4c70*/  F2FP.BF16.F32.PACK_AB R145, R147, R146 ;  /* 0x000000929391723e */ /* 0x000fe400000010ff */
[----:B------:R-:W-:Y:S01]  /*4c80*/  F2FP.BF16.F32.PACK_AB R146, R149, R148 ;  /* 0x000000949592723e */ /* 0x000fe200000010ff */
[----:B------:R3:W-:Y:S01]  /*4c90*/  STSM.16.M88.4 [R4+-0x4000], R136 ;  /* 0xffc0008804007844 */ /* 0x0007e20000000200 */
[----:B------:R-:W-:Y:S02]  /*4ca0*/  F2FP.BF16.F32.PACK_AB R147, R151, R150 ;  /* 0x000000969793723e */ /* 0x000fe400000010ff */
[----:B--2---:R-:W-:-:S03]  /*4cb0*/  ISETP.NE.AND P0, PT, R5, 0x7, PT ;  /* 0x000000070500780c */ /* 0x004fc60003f05270 */
[----:B------:R3:W-:Y:S01]  /*4cc0*/  STSM.16.M88.4 [R2+-0x4000], R144 ;  /* 0xffc0009002007844 */ /* 0x0007e20000000200 */
[----:B------:R-:W-:Y:S01]  /*4cd0*/  @!PT LDS RZ, [RZ] ;  /* 0x00000000fffff984 */ /* 0x000fe20000000800 */
[----:B------:R-:W-:Y:S01]  /*4ce0*/  @!PT LDS RZ, [RZ] ;  /* 0x00000000fffff984 */ /* 0x000fe20000000800 */
[----:B------:R-:W-:Y:S01]  /*4cf0*/  @!PT LDS RZ, [RZ] ;  /* 0x00000000fffff984 */ /* 0x000fe20000000800 */
[----:B------:R2:W-:Y:S06]  /*4d00*/  MEMBAR.ALL.CTA ;  /* 0x0000000000007992 */ /* 0x0005ec0000008000 */
[----:B--2---:R-:W2:Y:S02]  /*4d10*/  FENCE.VIEW.ASYNC.S ;  /* 0x00000000000073c6 */ /* 0x004ea40000000000 */
[----:B--2---:R-:W-:Y:S06]  /*4d20*/  BAR.ARV 0x1, 0x120 ;  /* 0x0044800000007b1d */ /* 0x004fec0000002000 */
[----:B------:R-:W-:Y:S05]  /*4d30*/  @P0 BRA `(.L_x_31) ;  /* 0x0000000000840947 */ /* 0x000fea0003800000 */
[----:B------:R-:W-:Y:S01]  /*4d40*/  BAR.SYNC.DEFER_BLOCKING 0x1, 0x120 ;  /* 0x0044800000007b1d */ /* 0x000fe20000010000 */
[----:B------:R-:W-:-:S05]  /*4d50*/  ELECT P0, URZ, PT ;  /* 0x00000000003f782f */ /* 0x000fca0003800000 */
[----:B------:R-:W-:Y:S08]  /*4d60*/  BSSY B0, `(.L_x_31) ;  /* 0x000001e000007945 */ /* 0x000ff00003800000 */
[----:B------:R-:W-:Y:S05]  /*4d70*/  @!P0 BRA `(.L_x_32) ;  /* 0x0000000000708947 */ /* 0x000fea0003800000 */
[----:B------:R-:W2:Y:S01]  /*4d80*/  S2UR UR10, SR_CTAID.X ;  /* 0x00000000000a79c3 */ /* 0x000ea20000002500 */
[----:B------:R-:W-:Y:S01]  /*4d90*/  R2UR UR13, R16 ;  /* 0x00000000100d72ca */ /* 0x000fe200000e0000 */
[----:B------:R-:W-:Y:S01]  /*4da0*/  ULDC.64 UR6, c[0x0][0x198] ;  /* 0x0000660000067ab9 */ /* 0x000fe20000000a00 */
[----:B------:R-:W-:Y:S01]  /*4db0*/  UMOV UR9, URZ ;  /* 0x0000003f00097c82 */ /* 0x000fe20008000000 */
[----:B------:R-:W-:Y:S02]  /*4dc0*/  UIADD3 UR4, UP0, UR6, 0x770, URZ ;  /* 0x0000077006047890 */ /* 0x000fe4000ff1e03f */
[----:B------:R-:W-:Y:S02]  /*4dd0*/  UIADD3 UR6, UP1, UR6, 0x670, URZ ;  /* 0x0000067006067890 */ /* 0x000fe4000ff3e03f */
[----:B------:R-:W4:Y:S01]  /*4de0*/  S2UR UR11, SR_CTAID.Y ;  /* 0x00000000000b79c3 */ /* 0x000f220000002600 */
[----:B------:R-:W-:Y:S02]  /*4df0*/  UIADD3.X UR5, URZ, UR7, URZ, UP0, !UPT ;  /* 0x000000073f057290 */ /* 0x000fe400087fe43f */
[----:B------:R-:W-:Y:S01]  /*4e00*/  UIADD3.X UR7, URZ, UR7, URZ, UP1, !UPT ;  /* 0x000000073f077290 */ /* 0x000fe20008ffe43f */
[----:B------:R-:W-:-:S02]  /*4e10*/  UMOV UR25, 0x40 ;  /* 0x0000004000197882 */ /* 0x000fc40000000000 */
[----:B------:R-:W-:Y:S02]  /*4e20*/  UIADD3 UR8, UR13, 0x8000, URZ ;  /* 0x000080000d087890 */ /* 0x000fe4000fffe03f */
[----:B------:R-:W5:Y:S01]  /*4e30*/  S2UR UR12, SR_CTAID.Z ;  /* 0x00000000000c79c3 */ /* 0x000f620000002700 */
[----:B------:R-:W-:Y:S02]  /*4e40*/  UIADD3 UR24, UR13, 0xc000, URZ ;  /* 0x0000c0000d187890 */ /* 0x000fe4000fffe03f */
[----:B------:R-:W-:Y:S01]  /*4e50*/  UIADD3 UR16, UR13, 0x4000, URZ ;  /* 0x000040000d107890 */ /* 0x000fe2000fffe03f */
[----:B------:R-:W-:Y:S01]  /*4e60*/  UMOV UR17, 0x40 ;  /* 0x0000004000117882 */ /* 0x000fe20000000000 */
[----:B--2---:R-:W-:-:S07]  /*4e70*/  USHF.L.U32 UR10, UR10, 0x7, URZ ;  /* 0x000000070a0a7899 */ /* 0x004fce000800063f */
[----:B------:R-:W-:Y:S01]  /*4e80*/  UMOV UR26, UR10 ;  /* 0x0000000a001a7c82 */ /* 0x000fe20008000000 */
[----:B----4-:R-:W-:Y:S01]  /*4e90*/  UMOV UR27, UR11 ;  /* 0x0000000b001b7c82 */ /* 0x010fe20008000000 */
[----:B------:R-:W-:Y:S01]  /*4ea0*/  UMOV UR19, UR11 ;  /* 0x0000000b00137c82 */ /* 0x000fe20008000000 */
[----:B------:R-:W-:Y:S01]  /*4eb0*/  UMOV UR18, UR10 ;  /* 0x0000000a00127c82 */ /* 0x000fe20008000000 */
[----:B-----5:R-:W-:Y:S01]  /*4ec0*/  UMOV UR28, UR12 ;  /* 0x0000000c001c7c82 */ /* 0x020fe20008000000 */
[----:B------:R2:W-:Y:S01]  /*4ed0*/  UTMASTG.4D [UR8], [UR4] ;  /* 0x00000008040073b5 */ /* 0x0005e20008018000 */
[----:B------:R-:W-:Y:S01]  /*4ee0*/  UMOV UR20, UR12 ;  /* 0x0000000c00147c82 */ /* 0x000fe20008000000 */
[----:B------:R4:W-:Y:S01]  /*4ef0*/  UTMASTG.4D [UR24], [UR4] ;  /* 0x00000018040073b5 */ /* 0x0009e20008018000 */
[----:B--2---:R-:W-:Y:S02]  /*4f00*/  UMOV UR8, UR13 ;  /* 0x0000000d00087c82 */ /* 0x004fe40008000000 */
[----:B------:R4:W-:Y:S01]  /*4f10*/  UTMASTG.4D [UR8], [UR6] ;  /* 0x00000008060073b5 */ /* 0x0009e20008018000 */
[----:B------:R4:W-:Y:S02]  /*4f20*/  UTMASTG.4D [UR16], [UR6] ;  /* 0x00000010060073b5 */ /* 0x0009e40008018000 */
[----:B----4-:R0:W-:Y:S02]  /*4f30*/  UTMACMDFLUSH ;  /* 0x00000000000079b7 */ /* 0x0101e40000000000 */
.L_x_32:
[----:B------:R-:W-:Y:S05]  /*4f40*/  BSYNC B0 ;  /* 0x0000000000007941 */ /* 0x000fea0003800000 */
.L_x_31:
[----:B------:R-:W-:-:S04]  /*4f50*/  DEPBAR.LE SB0, 0x0 ;  /* 0x000080000000791a */ /* 0x000fc80000000000 */
[----:B------:R-:W-:Y:S05]  /*4f60*/  BRA `(.L_x_7) ;  /* 0x00000028001c7947 */ /* 0x000fea0003800000 */
.L_x_5:
[----:B------:R-:W-:-:S08]  /*4f70*/  NOP ;  /* 0x0000000000007918 */ /* 0x000fd00000000000 */
[----:B------:R-:W1:-:S00]  /*4f80*/  USETMAXREG.DEALLOC.CTAPOOL 0x18 ;  /* 0x00000018000079c8 */ /* 0x000e4000080e0500 */
[----:B-1----:R-:W-:Y:S01]  /*4f90*/  LOP3.LUT R2, R0, 0x3, RZ, 0xc0, !PT ;  /* 0x0000000300027812 */ /* 0x002fe200078ec0ff */
[----:B------:R-:W-:-:S05]  /*4fa0*/  IMAD.MOV.U32 R0, RZ, RZ, RZ ;  /* 0x000000ffff007224 */ /* 0x000fca00078e00ff */
[----:B------:R-:W1:Y:S02]  /*4fb0*/  SHFL.IDX PT, R2, R2, RZ, 0x1f ;  /* 0x00001fff02027589 */ /* 0x000e6400000e0000 */
[----:B-1----:R-:W-:-:S13]  /*4fc0*/  ISETP.NE.AND P0, PT, R2, RZ, PT ;  /* 0x000000ff0200720c */ /* 0x002fda0003f05270 */
[----:B------:R-:W-:Y:S05]  /*4fd0*/  @!P0 BRA `(.L_x_33) ;  /* 0x0000000800b08947 */ /* 0x000fea0003800000 */
[----:B------:R-:W-:-:S13]  /*4fe0*/  ISETP.NE.AND P0, PT, R2, 0x1, PT ;  /* 0x000000010200780c */ /* 0x000fda0003f05270 */
[----:B------:R-:W-:Y:S05]  /*4ff0*/  @P0 BRA `(.L_x_7) ;  /* 0x0000002400f80947 */ /* 0x000fea0003800000 */
[----:B------:R-:W1:Y:S02]  /*5000*/  S2UR UR11, SR_CTAID.Z ;  /* 0x00000000000b79c3 */ /* 0x000e640000002700 */
[----:B-1----:R-:W-:-:S13]  /*5010*/  ISETP.LE.AND P0, PT, RZ, UR11, PT ;  /* 0x0000000bff007c0c */ /* 0x002fda000bf03270 */
[----:B------:R-:W-:Y:S05]  /*5020*/  @!P0 BRA `(.L_x_7) ;  /* 0x0000002400ec8947 */ /* 0x000fea0003800000 */
[----:B------:R-:W1:Y:S01]  /*5030*/  S2UR UR7, SR_CTAID.Y ;  /* 0x00000000000779c3 */ /* 0x000e620000002600 */
[----:B------:R-:W-:Y:S01]  /*5040*/  ULDC.64 UR8, c[0x0][0x2d8] ;  /* 0x0000b60000087ab9 */ /* 0x000fe20000000a00 */
[----:B------:R-:W-:-:S06]  /*5050*/  ELECT P0, URZ, PT ;  /* 0x00000000003f782f */ /* 0x000fcc0003800000 */
[----:B------:R-:W2:Y:S01]  /*5060*/  LDC R2, c[0x0][0x280] ;  /* 0x0000a000ff027b82 */ /* 0x000ea20000000800 */
[----:B-1----:R-:W-:-:S04]  /*5070*/  USHF.R.S32.HI UR4, URZ, 0x1f, UR7 ;  /* 0x0000001f3f047899 */ /* 0x002fc80008011407 */
[----:B------:R-:W-:Y:S02]  /*5080*/  UIMAD UR6, UR4, UR8, URZ ;  /* 0x00000008040672a4 */ /* 0x000fe4000f8e023f */
[----:B------:R-:W-:Y:S01]  /*5090*/  UIMAD.WIDE.U32 UR4, UR7, UR8, URZ ;  /* 0x00000008070472a5 */ /* 0x000fe2000f8e003f */
[----:B--2---:R-:W-:Y:S01]  /*50a0*/  ISETP.GE.AND P1, PT, R2, 0x1, PT ;  /* 0x000000010200780c */ /* 0x004fe20003f26270 */
[----:B------:R-:W-:Y:S02]  /*50b0*/  UIMAD UR7, UR7, UR9, UR6 ;  /* 0x00000009070772a4 */ /* 0x000fe4000f8e0206 */
[----:B------:R-:W-:Y:S01]  /*50c0*/  USHF.R.S32.HI UR6, URZ, 0x1f, UR11 ;  /* 0x0000001f3f067899 */ /* 0x000fe2000801140b */
[----:B------:R-:W-:Y:S01]  /*50d0*/  ULDC.64 UR8, c[0x0][0x2e0] ;  /* 0x0000b80000087ab9 */ /* 0x000fe20000000a00 */
[----:B------:R-:W-:Y:S02]  /*50e0*/  UIADD3 UR5, UR5, UR7, URZ ;  /* 0x0000000705057290 */ /* 0x000fe4000fffe03f */
[----:B------:R-:W-:-:S04]  /*50f0*/  UIMAD UR6, UR6, UR8, URZ ;  /* 0x00000008060672a4 */ /* 0x000fc8000f8e023f */
[----:B------:R-:W-:Y:S02]  /*5100*/  UIMAD UR10, UR11, UR9, UR6 ;  /* 0x000000090b0a72a4 */ /* 0x000fe4000f8e0206 */
[----:B------:R-:W-:Y:S01]  /*5110*/  UIMAD.WIDE.U32 UR6, UR11, UR8, UR4 ;  /* 0x000000080b0672a5 */ /* 0x000fe2000f8e0004 */
[----:B------:R-:W-:Y:S11]  /*5120*/  @!P1 BRA `(.L_x_7) ;  /* 0x0000002400ac9947 */ /* 0x000ff60003800000 */
[C---:B------:R-:W-:Y:S01]  /*5130*/  VIADD R0, R2.reuse, 0x3f ;  /* 0x0000003f02007836 */ /* 0x040fe20000000000 */
[----:B------:R-:W-:Y:S01]  /*5140*/  ISETP.GE.AND P1, PT, R2, 0x41, PT ;  /* 0x000000410200780c */ /* 0x000fe20003f26270 */
[----:B------:R-:W-:Y:S01]  /*5150*/  UIADD3 UR10, UR7, UR10, URZ ;  /* 0x0000000a070a7290 */ /* 0x000fe2000fffe03f */
[----:B------:R-:W-:Y:S02]  /*5160*/  UMOV UR5, URZ ;  /* 0x0000003f00057c82 */ /* 0x000fe40008000000 */
[----:B------:R-:W-:-:S04]  /*5170*/  SHF.R.S32.HI R3, RZ, 0x1f, R0 ;  /* 0x0000001fff037819 */ /* 0x000fc80000011400 */
[----:B------:R-:W-:-:S04]  /*5180*/  LEA.HI R3, R3, R0, RZ, 0x6 ;  /* 0x0000000003037211 */ /* 0x000fc800078f30ff */
[----:B------:R-:W-:-:S04]  /*5190*/  SHF.R.S32.HI R0, RZ, 0x6, R3 ;  /* 0x00000006ff007819 */ /* 0x000fc80000011403 */
[----:B------:R-:W-:-:S04]  /*51a0*/  VIMNMX R0, R0, 0x1, !PT ;  /* 0x0000000100007848 */ /* 0x000fc80007fe0100 */
[----:B------:R-:W-:Y:S01]  /*51b0*/  LOP3.LUT R3, R0, 0x1, RZ, 0xc0, !PT ;  /* 0x0000000100037812 */ /* 0x000fe200078ec0ff */
[----:B------:R-:W-:Y:S06]  /*51c0*/  @!P1 BRA `(.L_x_34) ;  /* 0x0000000400789947 */ /* 0x000fec0003800000 */
[----:B------:R-:W-:Y:S01]  /*51d0*/  ULDC.64 UR16, c[0x0][0x2c0] ;  /* 0x0000b00000107ab9 */ /* 0x000fe20000000a00 */
[----:B------:R-:W-:Y:S01]  /*51e0*/  IMAD.IADD R0, R0, 0x1, -R3 ;  /* 0x0000000100007824 */ /* 0x000fe200078e0a03 */
[----:B------:R-:W-:Y:S01]  /*51f0*/  ULEA UR16, UP0, UR6, UR16, 0x2 ;  /* 0x0000001006107291 */ /* 0x000fe2000f80103f */
[----:B------:R-:W-:Y:S01]  /*5200*/  UMOV UR4, URZ ;  /* 0x0000003f00047c82 */ /* 0x000fe20008000000 */
[----:B------:R-:W-:Y:S02]  /*5210*/  UMOV UR5, URZ ;  /* 0x0000003f00057c82 */ /* 0x000fe40008000000 */
[----:B------:R-:W-:Y:S02]  /*5220*/  ULEA.HI.X UR17, UR6, UR17, UR10, 0x2, UP0 ;  /* 0x0000001106117291 */ /* 0x000fe400080f140a */
[----:B------:R-:W-:Y:S02]  /*5230*/  UIADD3 UR12, UP0, UR16, 0x4000, URZ ;  /* 0x00004000100c7890 */ /* 0x000fe4000ff1e03f */
[----:B------:R-:W-:-:S02]  /*5240*/  UIADD3 UR14, UP1, UR16, 0x8000, URZ ;  /* 0x00008000100e7890 */ /* 0x000fc4000ff3e03f */
[----:B------:R-:W-:Y:S02]  /*5250*/  UIADD3 UR16, UP2, UR16, 0xc000, URZ ;  /* 0x0000c00010107890 */ /* 0x000fe4000ff5e03f */
[----:B------:R-:W-:Y:S02]  /*5260*/  UIADD3.X UR13, URZ, UR17, URZ, UP0, !UPT ;  /* 0x000000113f0d7290 */ /* 0x000fe400087fe43f */
[----:B------:R-:W-:Y:S02]  /*5270*/  UIADD3.X UR15, URZ, UR17, URZ, UP1, !UPT ;  /* 0x000000113f0f7290 */ /* 0x000fe40008ffe43f */
[----:B------:R-:W-:Y:S01]  /*5280*/  UIADD3.X UR17, URZ, UR17, URZ, UP2, !UPT ;  /* 0x000000113f117290 */ /* 0x000fe200097fe43f */
[----:B------:R-:W-:-:S11]  /*5290*/  ULDC.64 UR20, c[0x0][0x2c0] ;  /* 0x0000b00000147ab9 */ /* 0x000fd60000000a00 */
.L_x_47:
[----:B------:R-:W-:Y:S01]  /*52a0*/  USHF.L.U32 UR8, UR4, 0xe, URZ ;  /* 0x0000000e04087899 */ /* 0x000fe2000800063f */
[----:B------:R-:W-:Y:S03]  /*52b0*/  BAR.SYNC.DEFER_BLOCKING 0xd, 0xa0 ;  /* 0x0342800000007b1d */ /* 0x000fe60000010000 */
[----:B------:R-:W-:Y:S02]  /*52c0*/  UIMAD.WIDE UR24, UR8, 0x4, UR12 ;  /* 0x00000004081878a5 */ /* 0x000fe4000f8e020c */
[----:B------:R-:W-:Y:S01]  /*52d0*/  UIMAD.WIDE UR22, UR8, 0x4, UR14 ;  /* 0x00000004081678a5 */ /* 0x000fe2000f8e020e */
[----:B------:R-:W-:Y:S01]  /*52e0*/  BSSY B0, `(.L_x_35) ;  /* 0x0000011000007945 */ /* 0x000fe20003800000 */
[----:B------:R-:W-:-:S03]  /*52f0*/  UIMAD.WIDE UR8, UR8, 0x4, UR16 ;  /* 0x00000004080878a5 */ /* 0x000fc6000f8e0210 */
[----:B------:R-:W-:Y:S09]  /*5300*/  @!P0 BRA `(.L_x_36) ;  /* 0x0000000000388947 */ /* 0x000ff20003800000 */
[----:B------:R-:W1:Y:S01]  /*5310*/  S2UR UR19, SR_CgaCtaId ;  /* 0x00000000001379c3 */ /* 0x000e620000008800 */
[----:B------:R-:W-:Y:S01]  /*5320*/  USHF.L.U32 UR11, UR5, 0xd, URZ ;  /* 0x0000000d050b7899 */ /* 0x000fe2000800063f */
[----:B------:R-:W-:Y:S01]  /*5330*/  UMOV UR18, 0x400 ;  /* 0x0000040000127882 */ /* 0x000fe20000000000 */
[----:B------:R-:W-:Y:S02]  /*5340*/  UMOV UR27, 0x14f00000 ;  /* 0x14f00000001b7882 */ /* 0x000fe40000000000 */
[----:B------:R-:W-:-:S04]  /*5350*/  UIADD3 UR26, UP0, UR11, UR6, URZ ;  /* 0x000000060b1a7290 */ /* 0x000fc8000ff1e03f */
[----:B------:R-:W-:Y:S02]  /*5360*/  ULEA.HI.X.SX32 UR11, UR11, UR10, 0x1, UP0 ;  /* 0x0000000a0b0b7291 */ /* 0x000fe400080f0e3f */
[----:B------:R-:W-:-:S04]  /*5370*/  ULEA UR28, UP0, UR26, UR20, 0x2 ;  /* 0x000000141a1c7291 */ /* 0x000fc8000f80103f */
[----:B------:R-:W-:-:S03]  /*5380*/  ULEA.HI.X UR29, UR26, UR21, UR11, 0x2, UP0 ;  /* 0x000000151a1d7291 */ /* 0x000fc600080f140b */
[----:B------:R-:W-:Y:S01]  /*5390*/  UMOV UR11, 0x400 ;  /* 0x00000400000b7882 */ /* 0x000fe20000000000 */
[----:B------:R-:W-:Y:S01]  /*53a0*/  UMOV UR26, 0x0 ;  /* 0x00000000001a7882 */ /* 0x000fe20000000000 */
[----:B-1----:R-:W-:-:S04]  /*53b0*/  ULEA UR18, UR19, UR18, 0x18 ;  /* 0x0000001213127291 */ /* 0x002fc8000f8ec03f */
[----:B------:R-:W-:-:S09]  /*53c0*/  UIADD3 UR18, UR18, 0x10000, URZ ;  /* 0x0001000012127890 */ /* 0x000fd2000fffe03f */
[----:B------:R1:W-:Y:S02]  /*53d0*/  UBLKRED.G.S.ADD.F32.RN [UR28], [UR18], UR11, desc[UR26] ;  /* 0x00001a1c120073bb */ /* 0x0003e400080a140b */
[----:B-1----:R0:W-:Y:S02]  /*53e0*/  UTMACMDFLUSH ;  /* 0x00000000000079b7 */ /* 0x0021e40000000000 */
.L_x_36:
[----:B------:R-:W-:Y:S05]  /*53f0*/  BSYNC B0 ;  /* 0x0000000000007941 */ /* 0x000fea0003800000 */
.L_x_35:
[----:B------:R-:W-:Y:S06]  /*5400*/  BAR.SYNC.DEFER_BLOCKING 0xe, 0xa0 ;  /* 0x0382800000007b1d */ /* 0x000fec0000010000 */
[----:B------:R-:W-:Y:S04]  /*5410*/  BSSY B0, `(.L_x_37) ;  /* 0x000000c000007945 */ /* 0x000fe80003800000 */
[----:B------:R-:W-:Y:S05]  /*5420*/  @!P0 BRA `(.L_x_38) ;  /* 0x0000000000288947 */ /* 0x000fea0003800000 */
[----:B------:R-:W1:Y:S01]  /*5430*/  S2UR UR18, SR_CgaCtaId ;  /* 0x00000000001279c3 */ /* 0x000e620000008800 */
[----:B------:R-:W-:Y:S01]  /*5440*/  UMOV UR11, 0x400 ;  /* 0x00000400000b7882 */ /* 0x000fe20000000000 */
[----:B------:R-:W-:Y:S01]  /*5450*/  UMOV UR26, 0x0 ;  /* 0x00000000001a7882 */ /* 0x000fe20000000000 */
[----:B------:R-:W-:Y:S01]  /*5460*/  UMOV UR27, 0x14f00000 ;  /* 0x14f00000001b7882 */ /* 0x000fe20000000000 */
[----:B-1----:R-:W-:-:S03]  /*5470*/  ULEA UR11, UR18, UR11, 0x18 ;  /* 0x0000000b120b7291 */ /* 0x002fc6000f8ec03f */
[----:B------:R-:W-:Y:S01]  /*5480*/  UMOV UR18, 0x400 ;  /* 0x0000040000127882 */ /* 0x000fe20000000000 */
[----:B------:R-:W-:-:S09]  /*5490*/  UIADD3 UR11, UR11, 0x14000, URZ ;  /* 0x000140000b0b7890 */ /* 0x000fd2000fffe03f */
[----:B------:R1:W-:Y:S01]  /*54a0*/  UBLKRED.G.S.ADD.F32.RN [UR24], [UR11], UR18, desc[UR26] ;  /* 0x00001a180b0073bb */ /* 0x0003e200080a1412 */
[----:B------:R0:W-:Y:S01]  /*54b0*/  UTMACMDFLUSH ;  /* 0x00000000000079b7 */ /* 0x0001e20000000000 */
[----:B-1----:R-:W-:-:S04]  /*54c0*/  DEPBAR.LE SB0, 0x1 ;  /* 0x000080400000791a */ /* 0x002fc80000000000 */
.L_x_38:
[----:B------:R-:W-:Y:S05]  /*54d0*/  BSYNC B0 ;  /* 0x0000000000007941 */ /* 0x000fea0003800000 */
.L_x_37:
[----:B------:R-:W-:Y:S06]  /*54e0*/  BAR.ARV 0xa, 0xa0 ;  /* 0x0282800000007b1d */ /* 0x000fec0000002000 */
[----:B------:R-:W-:Y:S04]  /*54f0*/  BSSY B0, `(.L_x_39) ;  /* 0x0000003000007945 */ /* 0x000fe80003800000 */
[----:B------:R-:W-:Y:S05]  /*5500*/  @!P0 BRA `(.L_x_40) ;  /* 0x0000000000048947 */ /* 0x000fea0003800000 */
[----:B------:R-:W-:-:S04]  /*5510*/  DEPBAR.LE SB0, 0x0 ;  /* 0x000080000000791a */ /* 0x000fc80000000000 */
.L_x_40:
[----:B------:R-:W-:Y:S05]  /*5520*/  BSYNC B0 ;  /* 0x0000000000007941 */ /* 0x000fea0003800000 */
.L_x_39:
[----:B------:R-:W-:Y:S06]  /*5530*/  BAR.ARV 0xb, 0xa0 ;  /* 0x02c2800000007b1d */ /* 0x000fec0000002000 */
[----:B------:R-:W-:Y:S02]  /*5540*/  BSSY B0, `(.L_x_41) ;  /* 0x000000c000007945 */ /* 0x000fe40003800000 */
[----:B------:R-:W-:Y:S06]  /*5550*/  BAR.SYNC.DEFER_BLOCKING 0xd, 0xa0 ;  /* 0x0342800000007b1d */ /* 0x000fec0000010000 */
        /* <DEDUP_REMOVED lines=8> */
[----:B------:R1:W-:Y:S02]  /*55e0*/  UBLKRED.G.S.ADD.F32.RN [UR22], [UR11], UR18, desc[UR24] ;  /* 0x000018160b0073bb */ /* 0x0003e400080a1412 */
[----:B-1----:R0:W-:Y:S02]  /*55f0*/  UTMACMDFLUSH ;  /* 0x00000000000079b7 */ /* 0x0021e40000000000 */
.L_x_42:
[----:B------:R-:W-:Y:S05]  /*5600*/  BSYNC B0 ;  /* 0x0000000000007941 */ /* 0x000fea0003800000 */
.L_x_41:
        /* <DEDUP_REMOVED lines=13> */
.L_x_44:
[----:B------:R-:W-:Y:S05]  /*56e0*/  BSYNC B0 ;  /* 0x0000000000007941 */ /* 0x000fea0003800000 */
.L_x_43:
[----:B------:R-:W-:Y:S01]  /*56f0*/  VIADD R0, R0, 0xfffffffe ;  /* 0xfffffffe00007836 */ /* 0x000fe20000000000 */
[----:B------:R-:W-:Y:S06]  /*5700*/  BAR.ARV 0xa, 0xa0 ;  /* 0x0282800000007b1d */ /* 0x000fec0000002000 */
[----:B------:R-:W-:Y:S01]  /*5710*/  BSSY B0, `(.L_x_45) ;  /* 0x0000004000007945 */ /* 0x000fe20003800000 */
[----:B------:R-:W-:-:S03]  /*5720*/  ISETP.NE.AND P1, PT, R0, RZ, PT ;  /* 0x000000ff0000720c */ /* 0x000fc60003f25270 */
[----:B------:R-:W-:Y:S10]  /*5730*/  @!P0 BRA `(.L_x_46) ;  /* 0x0000000000048947 */ /* 0x000ff40003800000 */
[----:B------:R-:W-:-:S04]  /*5740*/  DEPBAR.LE SB0, 0x0 ;  /* 0x000080000000791a */ /* 0x000fc80000000000 */
.L_x_46:
[----:B------:R-:W-:Y:S05]  /*5750*/  BSYNC B0 ;  /* 0x0000000000007941 */ /* 0x000fea0003800000 */
.L_x_45:
[----:B------:R-:W-:Y:S06]  /*5760*/  BAR.ARV 0xb, 0xa0 ;  /* 0x02c2800000007b1d */ /* 0x000fec0000002000 */
[----:B------:R-:W-:Y:S02]  /*5770*/  UIADD3 UR5, UR5, 0x2, URZ ;  /* 0x0000000205057890 */ /* 0x000fe4000fffe03f */
[----:B------:R-:W-:Y:S01]  /*5780*/  UIADD3 UR4, UR4, 0x1, URZ ;  /* 0x0000000104047890 */ /* 0x000fe2000fffe03f */
[----:B------:R-:W-:Y:S11]  /*5790*/  @P1 BRA `(.L_x_47) ;  /* 0xfffffff800c01947 */ /* 0x000ff6000383ffff */
[----:B------:R-:W-:-:S12]  /*57a0*/  USHF.L.U32 UR5, UR5, 0xd, URZ ;  /* 0x0000000d05057899 */ /* 0x000fd8000800063f */
.L_x_34:
[----:B------:R-:W-:-:S13]  /*57b0*/  ISETP.NE.AND P1, PT, R3, RZ, PT ;  /* 0x000000ff0300720c */ /* 0x000fda0003f25270 */
[----:B------:R-:W-:Y:S05]  /*57c0*/  @!P1 BRA `(.L_x_7) ;  /* 0x0000002000049947 */ /* 0x000fea0003800000 */
[----:B------:R-:W-:Y:S06]  /*57d0*/  BAR.SYNC.DEFER_BLOCKING 0xd, 0xa0 ;  /* 0x0342800000007b1d */ /* 0x000fec0000010000 */
[----:B------:R-:W-:Y:S04]  /*57e0*/  BSSY B0, `(.L_x_48) ;  /* 0x0000010000007945 */ /* 0x000fe80003800000 */
[----:B------:R-:W-:Y:S05]  /*57f0*/  @!P0 BRA `(.L_x_49) ;  /* 0x0000000000388947 */ /* 0x000fea0003800000 */
[----:B------:R-:W1:Y:S01]  /*5800*/  S2UR UR11, SR_CgaCtaId ;  /* 0x00000000000b79c3 */ /* 0x000e620000008800 */
[----:B------:R-:W-:Y:S01]  /*5810*/  UIADD3 UR12, UP0, UR5, UR6, URZ ;  /* 0x00000006050c7290 */ /* 0x000fe2000ff1e03f */
[----:B------:R-:W-:Y:S01]  /*5820*/  UMOV UR4, 0x400 ;  /* 0x0000040000047882 */ /* 0x000fe20000000000 */
[----:B------:R-:W-:Y:S02]  /*5830*/  ULDC.64 UR8, c[0x0][0x2c0] ;  /* 0x0000b00000087ab9 */ /* 0x000fe40000000a00 */
[----:B------:R-:W-:Y:S02]  /*5840*/  ULEA.HI.X.SX32 UR13, UR5, UR10, 0x1, UP0 ;  /* 0x0000000a050d7291 */ /* 0x000fe400080f0e3f */
[----:B------:R-:W-:-:S04]  /*5850*/  ULEA UR8, UP0, UR12, UR8, 0x2 ;  /* 0x000000080c087291 */ /* 0x000fc8000f80103f */
[----:B------:R-:W-:-:S03]  /*5860*/  ULEA.HI.X UR9, UR12, UR9, UR13, 0x2, UP0 ;  /* 0x000000090c097291 */ /* 0x000fc600080f140d */
[----:B------:R-:W-:Y:S01]  /*5870*/  UMOV UR12, 0x0 ;  /* 0x00000000000c7882 */ /* 0x000fe20000000000 */
[----:B------:R-:W-:Y:S01]  /*5880*/  UMOV UR13, 0x14f00000 ;  /* 0x14f00000000d7882 */ /* 0x000fe20000000000 */
[----:B-1----:R-:W-:-:S03]  /*5890*/  ULEA UR4, UR11, UR4, 0x18 ;  /* 0x000000040b047291 */ /* 0x002fc6000f8ec03f */
[----:B------:R-:W-:Y:S01]  /*58a0*/  UMOV UR11, 0x400 ;  /* 0x00000400000b7882 */ /* 0x000fe20000000000 */
[----:B------:R-:W-:-:S09]  /*58b0*/  UIADD3 UR4, UR4, 0x10000, URZ ;  /* 0x0001000004047890 */ /* 0x000fd2000fffe03f */
[----:B------:R1:W-:Y:S02]  /*58c0*/  UBLKRED.G.S.ADD.F32.RN [UR8], [UR4], UR11, desc[UR12] ;  /* 0x00000c08040073bb */ /* 0x0003e400080a140b */
[----:B-1----:R0:W-:Y:S02]  /*58d0*/  UTMACMDFLUSH ;  /* 0x00000000000079b7 */ /* 0x0021e40000000000 */
.L_x_49:
[----:B------:R-:W-:Y:S05]  /*58e0*/  BSYNC B0 ;  /* 0x0000000000007941 */ /* 0x000fea0003800000 */
.L_x_48:
[----:B------:R-:W-:Y:S06]  /*58f0*/  BAR.SYNC.DEFER_BLOCKING 0xe, 0xa0 ;  /* 0x0382800000007b1d */ /* 0x000fec0000010000 */
[----:B------:R-:W-:Y:S04]  /*5900*/  BSSY B0, `(.L_x_50) ;  /* 0x0000012000007945 */ /* 0x000fe80003800000 */
[----:B------:R-:W-:Y:S05]  /*5910*/  @!P0 BRA `(.L_x_51) ;  /* 0x0000000000408947 */ /* 0x000fea0003800000 */
[----:B------:R-:W1:Y:S01]  /*5920*/  S2UR UR12, SR_CgaCtaId ;  /* 0x00000000000c79c3 */ /* 0x000e620000008800 */
[----:B------:R-:W-:Y:S01]  /*5930*/  UIADD3 UR4, UR5, 0x1000, URZ ;  /* 0x0000100005047890 */ /* 0x000fe2000fffe03f */
[----:B------:R-:W-:Y:S01]  /*5940*/  UMOV UR11, 0x400 ;  /* 0x00000400000b7882 */ /* 0x000fe20000000000 */
[----:B------:R-:W-:Y:S02]  /*5950*/  ULDC.64 UR8, c[0x0][0x2c0] ;  /* 0x0000b00000087ab9 */ /* 0x000fe40000000a00 */
[----:B------:R-:W-:-:S04]  /*5960*/  UIADD3 UR13, UP0, UR4, UR6, URZ ;  /* 0x00000006040d7290 */ /* 0x000fc8000ff1e03f */
        /* <DEDUP_REMOVED lines=11> */
.L_x_51:
[----:B------:R-:W-:Y:S05]  /*5a20*/  BSYNC B0 ;  /* 0x0000000000007941 */ /* 0x000fea0003800000 */
.L_x_50:
[----:B------:R-:W-:Y:S06]  /*5a30*/  BAR.ARV 0xa, 0xa0 ;  /* 0x0282800000007b1d */ /* 0x000fec0000002000 */
[----:B------:R-:W-:Y:S04]  /*5a40*/  BSSY B0, `(.L_x_52) ;  /* 0x0000003000007945 */ /* 0x000fe80003800000 */
[----:B------:R-:W-:Y:S05]  /*5a50*/  @!P0 BRA `(.L_x_53) ;  /* 0x0000000000048947 */ /* 0x000fea0003800000 */
[----:B------:R-:W-:-:S04]  /*5a60*/  DEPBAR.LE SB0, 0x0 ;  /* 0x000080000000791a */ /* 0x000fc80000000000 */
.L_x_53:
[----:B------:R-:W-:Y:S05]  /*5a70*/  BSYNC B0 ;  /* 0x0000000000007941 */ /* 0x000fea0003800000 */
.L_x_52:
[----:B------:R-:W-:Y:S06]  /*5a80*/  BAR.ARV 0xb, 0xa0 ;  /* 0x02c2800000007b1d */ /* 0x000fec0000002000 */
[----:B------:R-:W-:Y:S05]  /*5a90*/  BRA `(.L_x_7) ;  /* 0x0000001c00507947 */ /* 0x000fea0003800000 */
.L_x_33:
[----:B------:R-:W1:Y:S01]  /*5aa0*/  S2UR UR21, SR_CTAID.Z ;  /* 0x00000000001579c3 */ /* 0x000e620000002700 */
[----:B------:R-:W-:Y:S01]  /*5ab0*/  IMAD.MOV.U32 R9, RZ, RZ, 0x1 ;  /* 0x00000001ff097424 */ /* 0x000fe200078e00ff */
[----:B-1----:R-:W-:-:S13]  /*5ac0*/  ISETP.LE.AND P0, PT, RZ, UR21, PT ;  /* 0x00000015ff007c0c */ /* 0x002fda000bf03270 */
[----:B------:R-:W-:Y:S05]  /*5ad0*/  @!P0 BRA `(.L_x_54) ;  /* 0x0000001800b08947 */ /* 0x000fea0003800000 */
[----:B------:R-:W1:Y:S01]  /*5ae0*/  S2R R15, SR_CTAID.Y ;  /* 0x00000000000f7919 */ /* 0x000e620000002600 */
[----:B------:R-:W2:Y:S01]  /*5af0*/  LDC.64 R2, c[0x0][0x718] ;  /* 0x0001c600ff027b82 */ /* 0x000ea20000000a00 */
[----:B------:R-:W-:Y:S01]  /*5b00*/  ULDC UR4, c[0x0][0x2e8] ;  /* 0x0000ba0000047ab9 */ /* 0x000fe20000000800 */
[----:B------:R-:W-:Y:S01]  /*5b10*/  BSSY B0, `(.L_x_54) ;  /* 0x00001a8000007945 */ /* 0x000fe20003800000 */
[----:B------:R-:W3:Y:S01]  /*5b20*/  S2R R13, SR_CTAID.Z ;  /* 0x00000000000d7919 */ /* 0x000ee20000002700 */
[----:B------:R-:W-:-:S04]  /*5b30*/  UISETP.NE.AND UP0, UPT, UR4, 0x1, UPT ;  /* 0x000000010400788c */ /* 0x000fc8000bf05270 */
[----:B------:R-:W4:Y:S07]  /*5b40*/  S2UR UR20, SR_CTAID.Y ;  /* 0x00000000001479c3 */ /* 0x000f2e0000002600 */
[----:B------:R-:W-:Y:S01]  /*5b50*/  @UP0 ULDC UR6, c[0x0][0x2ec] ;  /* 0x0000bb0000060ab9 */ /* 0x000fe20000000800 */
[----:B------:R-:W5:Y:S01]  /*5b60*/  LDC.64 R10, c[0x0][0x720] ;  /* 0x0001c800ff0a7b82 */ /* 0x000f620000000a00 */
[----:B------:R-:W-:-:S07]  /*5b70*/  @UP0 ULDC UR8, c[0x0][0x2f0] ;  /* 0x0000bc0000080ab9 */ /* 0x000fce0000000800 */
[----:B------:R-:W5:Y:S01]  /*5b80*/  LDC.64 R4, c[0x0][0x700] ;  /* 0x0001c000ff047b82 */ /* 0x000f620000000a00 */
[----:B-1----:R-:W-:Y:S01]  /*5b90*/  SHF.R.S32.HI R15, RZ, 0x1f, R15 ;  /* 0x0000001fff0f7819 */ /* 0x002fe2000001140f */
[----:B----4-:R-:W-:Y:S02]  /*5ba0*/  UIMAD.WIDE.U32 UR6, UR20, UR6, URZ ;  /* 0x00000006140672a5 */ /* 0x010fe4000f8e003f */
[----:B------:R-:W-:Y:S01]  /*5bb0*/  UMOV UR12, UR20 ;  /* 0x00000014000c7c82 */ /* 0x000fe20008000000 */
[----:B---3--:R-:W-:Y:S01]  /*5bc0*/  SHF.R.S32.HI R13, RZ, 0x1f, R13 ;  /* 0x0000001fff0d7819 */ /* 0x008fe2000001140d */
[----:B--2---:R-:W-:Y:S01]  /*5bd0*/  IMAD R0, R15, R2, RZ ;  /* 0x000000020f007224 */ /* 0x004fe200078e02ff */
[----:B------:R-:W-:-:S03]  /*5be0*/  @UP0 USHF.R.U32.HI UR12, URZ, UR8, UR7 ;  /* 0x000000083f0c0299 */ /* 0x000fc60008011607 */
[----:B------:R-:W-:Y:S02]  /*5bf0*/  IMAD R7, R3, UR20, R0 ;  /* 0x0000001403077c24 */ /* 0x000fe4000f8e0200 */
[----:B------:R-:W-:-:S04]  /*5c00*/  IMAD.WIDE.U32 R2, R2, UR20, RZ ;  /* 0x0000001402027c25 */ /* 0x000fc8000f8e00ff */
[----:B------:R-:W-:Y:S02]  /*5c10*/  IMAD.IADD R3, R3, 0x1, R7 ;  /* 0x0000000103037824 */ /* 0x000fe400078e0207 */
[----:B------:R-:W1:Y:S01]  /*5c20*/  LDC.64 R6, c[0x0][0x730] ;  /* 0x0001cc00ff067b82 */ /* 0x000e620000000a00 */
[----:B-----5:R-:W-:Y:S02]  /*5c30*/  IMAD R0, R13, R10, RZ ;  /* 0x0000000a0d007224 */ /* 0x020fe400078e02ff */
[----:B------:R-:W-:-:S04]  /*5c40*/  IMAD.WIDE.U32 R2, R10, UR21, R2 ;  /* 0x000000150a027c25 */ /* 0x000fc8000f8e0002 */
[----:B------:R-:W-:Y:S01]  /*5c50*/  IMAD R11, R11, UR21, R0 ;  /* 0x000000150b0b7c24 */ /* 0x000fe2000f8e0200 */
[----:B------:R-:W-:-:S03]  /*5c60*/  LEA R4, P0, R2, R4, 0x2 ;  /* 0x0000000402047211 */ /* 0x000fc600078010ff */
[----:B------:R-:W-:Y:S01]  /*5c70*/  IMAD.IADD R0, R3, 0x1, R11 ;  /* 0x0000000103007824 */ /* 0x000fe200078e020b */
[----:B------:R-:W-:-:S04]  /*5c80*/  R2UR UR4, R4 ;  /* 0x00000000040472ca */ /* 0x000fc800000e0000 */
[----:B------:R-:W-:Y:S02]  /*5c90*/  LEA.HI.X R0, R2, R5, R0, 0x2, P0 ;  /* 0x0000000502007211 */ /* 0x000fe400000f1400 */
[----:B------:R-:W-:Y:S02]  /*5ca0*/  ELECT P0, URZ, PT ;  /* 0x00000000003f782f */ /* 0x000fe40003800000 */
[----:B------:R-:W-:Y:S01]  /*5cb0*/  R2UR UR5, R0 ;  /* 0x00000000000572ca */ /* 0x000fe200000e0000 */
[----:B-1----:R-:W-:-:S04]  /*5cc0*/  IMAD R2, R15, R6, RZ ;  /* 0x000000060f027224 */ /* 0x002fc800078e02ff */
[----:B------:R-:W-:Y:S02]  /*5cd0*/  IMAD R5, R7, UR20, R2 ;  /* 0x0000001407057c24 */ /* 0x000fe4000f8e0202 */
[----:B------:R-:W1:Y:S01]  /*5ce0*/  LDC.64 R2, c[0x0][0x738] ;  /* 0x0001ce00ff027b82 */ /* 0x000e620000000a00 */
[----:B------:R-:W-:-:S04]  /*5cf0*/  IMAD.WIDE.U32 R6, R6, UR20, RZ ;  /* 0x0000001406067c25 */ /* 0x000fc8000f8e00ff */
[----:B------:R-:W-:Y:S02]  /*5d00*/  IMAD.IADD R7, R7, 0x1, R5 ;  /* 0x0000000107077824 */ /* 0x000fe400078e0205 */
[----:B-1----:R-:W-:Y:S02]  /*5d10*/  IMAD R0, R13, R2, RZ ;  /* 0x000000020d007224 */ /* 0x002fe400078e02ff */
[----:B------:R-:W-:-:S04]  /*5d20*/  IMAD.WIDE.U32 R6, R2, UR21, R6 ;  /* 0x0000001502067c25 */ /* 0x000fc8000f8e0006 */
[----:B------:R-:W-:Y:S02]  /*5d30*/  IMAD R3, R3, UR21, R0 ;  /* 0x0000001503037c24 */ /* 0x000fe4000f8e0200 */
[----:B------:R-:W-:Y:S01]  /*5d40*/  IMAD.MOV.U32 R0, RZ, RZ, RZ ;  /* 0x000000ffff007224 */ /* 0x000fe200078e00ff */
[----:B------:R-:W-:Y:S06]  /*5d50*/  @!P0 BRA `(.L_x_55) ;  /* 0x00000018000c8947 */ /* 0x000fec0003800000 */
[----:B------:R-:W1:Y:S01]  /*5d60*/  S2R R0, SR_CgaCtaId ;  /* 0x0000000000007919 */ /* 0x000e620000008800 */
[----:B------:R-:W-:Y:S01]  /*5d70*/  MOV R11, 0x400 ;  /* 0x00000400000b7802 */ /* 0x000fe20000000f00 */
[----:B------:R-:W2:Y:S01]  /*5d80*/  S2R R8, SR_TID.X ;  /* 0x0000000000087919 */ /* 0x000ea20000002100 */
[----:B------:R-:W3:Y:S02]  /*5d90*/  S2R R2, SR_CTAID.X ;  /* 0x0000000000027919 */ /* 0x000ee40000002500 */
[----:B-1----:R-:W-:Y:S01]  /*5da0*/  LEA R11, R0, R11, 0x18 ;  /* 0x0000000b000b7211 */ /* 0x002fe200078ec0ff */
[----:B------:R-:W-:Y:S01]  /*5db0*/  IMAD.MOV.U32 R0, RZ, RZ, 0x1 ;  /* 0x00000001ff007424 */ /* 0x000fe200078e00ff */
[----:B--2---:R-:W-:-:S04]  /*5dc0*/  LOP3.LUT R8, R8, 0x7f, RZ, 0xc0, !PT ;  /* 0x0000007f08087812 */ /* 0x004fc800078ec0ff */
[----:B------:R-:W-:Y:S02]  /*5dd0*/  SHF.L.U32 R0, R0, 0x1f, RZ ;  /* 0x0000001f00007819 */ /* 0x000fe400000006ff */
[----:B------:R-:W-:Y:S02]  /*5de0*/  ISETP.NE.AND P0, PT, R8, RZ, PT ;  /* 0x000000ff0800720c */ /* 0x000fe40003f05270 */
[----:B------:R-:W1:Y:S02]  /*5df0*/  SYNCS.PHASECHK.TRANS64.TRYWAIT P1, [R11+URZ+0x30820], R0 ;  /* 0x030820000b0075a7 */ /* 0x000e64000802017f */
[----:B-1-3--:R-:W-:Y:S09]  /*5e00*/  @!P1 BRA `(.L_x_56) ;  /* 0x0000001800d49947 */ /* 0x00aff20003800000 */
.L_x_84:
[----:B------:R-:W-:Y:S02]  /*5e10*/  IMAD.IADD R10, R7, 0x1, R3 ;  /* 0x00000001070a7824 */ /* 0x000fe400078e0203 */
[----:B------:R-:W-:Y:S02]  /*5e20*/  IMAD.SHL.U32 R2, R2, 0x80, RZ ;  /* 0x0000008002027824 */ /* 0x000fe400078e00ff */
[----:B------:R-:W-:Y:S01]  /*5e30*/  IMAD.MOV.U32 R9, RZ, RZ, 0x1 ;  /* 0x00000001ff097424 */ /* 0x000fe200078e00ff */
[----:B------:R-:W-:Y:S06]  /*5e40*/  @P0 BRA `(.L_x_57) ;  /* 0x0000000000180947 */ /* 0x000fec0003800000 */
[----:B------:R-:W2:Y:S01]  /*5e50*/  S2R R4, SR_TID.X ;  /* 0x0000000000047919 */ /* 0x000ea20000002100 */
[----:B-1----:R-:W-:-:S04]  /*5e60*/  IMAD.MOV.U32 R0, RZ, RZ, 0x4100 ;  /* 0x00004100ff007424 */ /* 0x002fc800078e00ff */
[----:B------:R3:W-:Y:S01]  /*5e70*/  SYNCS.ARRIVE.TRANS64 RZ, [R11+URZ+0x30810], R0 ;  /* 0x030810000bff79a7 */ /* 0x0007e2000800003f */
[----:B--2---:R-:W-:-:S13]  /*5e80*/  LOP3.LUT P1, RZ, R4, 0x1f, RZ, 0xc0, !PT ;  /* 0x0000001f04ff7812 */ /* 0x004fda000782c0ff */
[----:B---3--:R-:W-:Y:S05]  /*5e90*/  @!P1 BRA `(.L_x_57) ;  /* 0x0000000000049947 */ /* 0x008fea0003800000 */
[----:B------:R-:W-:Y:S01]  /*5ea0*/  BPT.TRAP 0x1 ;  /* 0x000000040000795c */ /* 0x000fe20000300000 */
.L_x_57:
[----:B------:R-:W2:Y:S01]  /*5eb0*/  LDC.64 R4, c[0x0][0x198] ;  /* 0x00006600ff047b82 */ /* 0x000ea20000000a00 */
[----:B------:R-:W-:Y:S01]  /*5ec0*/  R2UR UR11, R2 ;  /* 0x00000000020b72ca */ /* 0x000fe200000e0000 */
[----:B------:R-:W-:Y:S01]  /*5ed0*/  UMOV UR19, URZ ;  /* 0x0000003f00137c82 */ /* 0x000fe20008000000 */
[----:B------:R-:W-:Y:S01]  /*5ee0*/  R2UR UR8, R11 ;  /* 0x000000000b0872ca */ /* 0x000fe200000e0000 */
[----:B------:R-:W-:Y:S01]  /*5ef0*/  UMOV UR22, 0x0 ;  /* 0x0000000000167882 */ /* 0x000fe20000000000 */
[----:B------:R-:W-:Y:S01]  /*5f00*/  UMOV UR23, 0x14f00000 ;  /* 0x14f0000000177882 */ /* 0x000fe20000000000 */
[----:B------:R-:W-:Y:S01]  /*5f10*/  UMOV UR18, URZ ;  /* 0x0000003f00127c82 */ /* 0x000fe20008000000 */
[----:B------:R-:W-:Y:S01]  /*5f20*/  UMOV UR26, 0x40 ;  /* 0x00000040001a7882 */ /* 0x000fe20000000000 */
[----:B------:R-:W3:Y:S01]  /*5f30*/  LDC R12, c[0x0][0x280] ;  /* 0x0000a000ff0c7b82 */ /* 0x000ee20000000800 */
[----:B------:R-:W-:Y:S01]  /*5f40*/  UMOV UR28, UR20 ;  /* 0x00000014001c7c82 */ /* 0x000fe20008000000 */
[----:B------:R-:W-:Y:S01]  /*5f50*/  UMOV UR29, UR21 ;  /* 0x00000015001d7c82 */ /* 0x000fe20008000000 */
[----:B------:R-:W-:Y:S01]  /*5f60*/  UMOV UR27, UR19 ;  /* 0x00000013001b7c82 */ /* 0x000fe20008000000 */
[----:B------:R-:W-:Y:S01]  /*5f70*/  UMOV UR10, 0x10 ;  /* 0x00000010000a7882 */ /* 0x000fe20000000000 */
[----:B------:R-:W-:Y:S01]  /*5f80*/  UMOV UR30, 0x0 ;  /* 0x00000000001e7882 */ /* 0x000fe20000000000 */
[----:B------:R-:W-:Y:S01]  /*5f90*/  UMOV UR31, 0x10000000 ;  /* 0x10000000001f7882 */ /* 0x000fe20000000000 */
[----:B------:R-:W-:Y:S01]  /*5fa0*/  UMOV UR13, UR21 ;  /* 0x00000015000d7c82 */ /* 0x000fe20008000000 */
[----:B------:R-:W-:Y:S01]  /*5fb0*/  UIADD3 UR16, UR8, 0x18000, URZ ;  /* 0x0001800008107890 */ /* 0x000fe2000fffe03f */
[----:B------:R-:W-:Y:S01]  /*5fc0*/  IMAD.MOV.U32 R20, RZ, RZ, RZ ;  /* 0x000000ffff147224 */ /* 0x000fe200078e00ff */
[----:B------:R-:W-:-:S02]  /*5fd0*/  UIADD3 UR17, UR8, 0x30810, URZ ;  /* 0x0003081008117890 */ /* 0x000fc4000fffe03f */
[----:B------:R-:W-:Y:S02]  /*5fe0*/  UIADD3 UR24, UR8, 0x1a000, URZ ;  /* 0x0001a00008187890 */ /* 0x000fe4000fffe03f */
[----:B------:R-:W-:Y:S01]  /*5ff0*/  UIADD3 UR32, UR8, 0x28000, URZ ;  /* 0x0002800008207890 */ /* 0x000fe2000fffe03f */
[----:B--2---:R-:W-:Y:S02]  /*6000*/  IMAD.MOV.U32 R8, RZ, RZ, R4 ;  /* 0x000000ffff087224 */ /* 0x004fe400078e0004 */
[----:B------:R-:W-:Y:S01]  /*6010*/  UMOV UR25, UR17 ;  /* 0x0000001100197c82 */ /* 0x000fe20008000000 */
[----:B------:R-:W-:Y:S01]  /*6020*/  UMOV UR33, UR17 ;  /* 0x0000001100217c82 */ /* 0x000fe20008000000 */
[----:B------:R-:W-:Y:S01]  /*6030*/  UIADD3 UR9, UR8, 0x30800, URZ ;  /* 0x0003080008097890 */ /* 0x000fe2000fffe03f */
[----:B------:R-:W-:Y:S01]  /*6040*/  IMAD.MOV.U32 R4, RZ, RZ, 0x10000 ;  /* 0x00010000ff047424 */ /* 0x000fe200078e00ff */
[----:B-1----:R-:W-:Y:S01]  /*6050*/  IADD3 R0, P1, R8, 0x2f0, RZ ;  /* 0x000002f008007810 */ /* 0x002fe20007f3e0ff */
[----:B------:R-:W-:Y:S01]  /*6060*/  UIADD3 UR40, UR8, 0x4000, URZ ;  /* 0x0000400008287890 */ /* 0x000fe2000fffe03f */
[----:B------:R-:W-:-:S02]  /*6070*/  UMOV UR42, 0x40 ;  /* 0x00000040002a7882 */ /* 0x000fc40000000000 */
[----:B------:R-:W-:Y:S01]  /*6080*/  R2UR UR6, R0 ;  /* 0x00000000000672ca */ /* 0x000fe200000e0000 */
[----:B------:R-:W-:Y:S01]  /*6090*/  UMOV UR44, UR12 ;  /* 0x0000000c002c7c82 */ /* 0x000fe20008000000 */
[----:B------:R-:W-:Y:S01]  /*60a0*/  IADD3 R0, P2, R8, 0x3f0, RZ ;  /* 0x000003f008007810 */ /* 0x000fe20007f5e0ff */
[----:B------:R-:W-:Y:S01]  /*60b0*/  UMOV UR45, UR21 ;  /* 0x00000015002d7c82 */ /* 0x000fe20008000000 */
[----:B------:R-:W-:Y:S01]  /*60c0*/  UMOV UR43, UR11 ;  /* 0x0000000b002b7c82 */ /* 0x000fe20008000000 */
[----:B------:R-:W-:Y:S01]  /*60d0*/  UMOV UR41, UR9 ;  /* 0x0000000900297c82 */ /* 0x000fe20008000000 */
[----:B------:R-:W-:Y:S01]  /*60e0*/  R2UR UR38, R0 ;  /* 0x00000000002672ca */ /* 0x000fe200000e0000 */
[----:B------:R-:W-:Y:S01]  /*60f0*/  IMAD.MOV.U32 R0, RZ, RZ, R5 ;  /* 0x000000ffff007224 */ /* 0x000fe200078e0005 */
[----:B------:R-:W-:Y:S01]  /*6100*/  UMOV UR36, UR12 ;  /* 0x0000000c00247c82 */ /* 0x000fe20008000000 */
[----:B------:R-:W-:Y:S01]  /*6110*/  UMOV UR37, UR21 ;  /* 0x0000001500257c82 */ /* 0x000fe20008000000 */
[----:B------:R-:W-:Y:S01]  /*6120*/  UMOV UR35, UR11 ;  /* 0x0000000b00237c82 */ /* 0x000fe20008000000 */
[----:B------:R-:W-:Y:S01]  /*6130*/  IMAD.X R2, RZ, RZ, R0, P1 ;  /* 0x000000ffff027224 */ /* 0x000fe200008e0600 */
[----:B------:R-:W-:Y:S01]  /*6140*/  UMOV UR34, UR18 ;  /* 0x0000001200227c82 */ /* 0x000fe20008000000 */
[----:B------:R-:W-:-:S03]  /*6150*/  IMAD.MOV.U32 R5, RZ, RZ, RZ ;  /* 0x000000ffff057224 */ /* 0x000fc600078e00ff */
[----:B------:R-:W-:Y:S01]  /*6160*/  R2UR UR7, R2 ;  /* 0x00000000020772ca */ /* 0x000fe200000e0000 */
[----:B------:R-:W-:-:S05]  /*6170*/  IMAD.X R2, RZ, RZ, R0, P2 ;  /* 0x000000ffff027224 */ /* 0x000fca00010e0600 */
[----:B------:R-:W-:Y:S02]  /*6180*/  R2UR UR39, R2 ;  /* 0x00000000022772ca */ /* 0x000fe400000e0000 */
[----:B------:R-:W-:-:S04]  /*6190*/  IADD3 R2, P1, R8, 0xf0, RZ ;  /* 0x000000f008027810 */ /* 0x000fc80007f3e0ff */
[----:B------:R-:W-:Y:S02]  /*61a0*/  IADD3.X R3, RZ, R0, RZ, P1, !PT ;  /* 0x00000000ff037210 */ /* 0x000fe40000ffe4ff */
[----:B------:R-:W-:Y:S02]  /*61b0*/  R2UR UR14, R2 ;  /* 0x00000000020e72ca */ /* 0x000fe400000e0000 */
[----:B------:R-:W-:Y:S02]  /*61c0*/  R2UR UR15, R3 ;  /* 0x00000000030f72ca */ /* 0x000fe400000e0000 */
[----:B---3--:R-:W-:-:S11]  /*61d0*/  ISETP.GE.AND P1, PT, R12, 0x41, PT ;  /* 0x000000410c00780c */ /* 0x008fd60003f26270 */
[----:B------:R-:W-:Y:S01]  /*61e0*/  UTMALDG.4D [UR16], [UR14], desc[UR22] ;  /* 0x000016100e0075b4 */ /* 0x000fe20008019000 */
[----:B------:R-:W-:Y:S01]  /*61f0*/  UTMALDG.4D [UR24], [UR14], desc[UR22] ;  /* 0x000016180e0075b4 */ /* 0x000fe20008019000 */
[----:B------:R1:W-:Y:S01]  /*6200*/  UBLKCP.S.G [UR32], [UR4], UR10 ;  /* 0x00000020040073ba */ /* 0x0003e2000800020a */
[----:B------:R2:W-:Y:S01]  /*6210*/  SYNCS.ARRIVE.TRANS64 RZ, [R11+URZ+0x30800], R4 ;  /* 0x030800040bff79a7 */ /* 0x0005e2000800003f */
[----:B-1----:R-:W-:Y:S02]  /*6220*/  UIADD3 UR32, UR8, 0x8000, URZ ;  /* 0x0000800008207890 */ /* 0x002fe4000fffe03f */
[----:B------:R-:W-:Y:S01]  /*6230*/  UIADD3 UR24, UR8, 0xc000, URZ ;  /* 0x0000c00008187890 */ /* 0x000fe2000fffe03f */
[----:B------:R-:W-:Y:S01]  /*6240*/  UMOV UR10, UR18 ;  /* 0x00000012000a7c82 */ /* 0x000fe20008000000 */
[----:B------:R-:W-:Y:S01]  /*6250*/  UMOV UR33, UR9 ;  /* 0x0000000900217c82 */ /* 0x000fe20008000000 */
[----:B------:R2:W-:Y:S01]  /*6260*/  UTMALDG.4D [UR8], [UR6], desc[UR30] ;  /* 0x00001e08060075b4 */ /* 0x0005e20008019000 */
[----:B------:R-:W-:Y:S01]  /*6270*/  UMOV UR28, UR12 ;  /* 0x0000000c001c7c82 */ /* 0x000fe20008000000 */
[----:B------:R-:W-:Y:S01]  /*6280*/  UMOV UR27, UR11 ;  /* 0x0000000b001b7c82 */ /* 0x000fe20008000000 */
[----:B------:R-:W-:Y:S01]  /*6290*/  UMOV UR25, UR9 ;  /* 0x0000000900197c82 */ /* 0x000fe20008000000 */
[----:B------:R2:W-:Y:S01]  /*62a0*/  UTMALDG.4D [UR40], [UR6], desc[UR30] ;  /* 0x00001e28060075b4 */ /* 0x0005e20008019000 */
[----:B------:R2:W-:Y:S01]  /*62b0*/  UTMALDG.4D [UR32], [UR38], desc[UR30] ;  /* 0x00001e20260075b4 */ /* 0x0005e20008019000 */
[----:B------:R2:W-:Y:S02]  /*62c0*/  UTMALDG.4D [UR24], [UR38], desc[UR30] ;  /* 0x00001e18260075b4 */ /* 0x0005e40008019000 */
[----:B--2---:R-:W-:Y:S05]  /*62d0*/  @!P1 BRA `(.L_x_58) ;  /* 0x0000000c00d49947 */ /* 0x004fea0003800000 */
[----:B------:R-:W1:Y:S01]  /*62e0*/  S2R R13, SR_TID.X ;  /* 0x00000000000d7919 */ /* 0x000e620000002100 */
[C---:B------:R-:W-:Y:S01]  /*62f0*/  VIADD R4, R12.reuse, 0x3f ;  /* 0x0000003f0c047836 */ /* 0x040fe20000000000 */
[----:B------:R-:W-:Y:S01]  /*6300*/  ISETP.GE.AND P1, PT, R12, 0x81, PT ;  /* 0x000000810c00780c */ /* 0x000fe20003f26270 */
[----:B------:R-:W-:Y:S02]  /*6310*/  IMAD.MOV.U32 R20, RZ, RZ, RZ ;  /* 0x000000ffff147224 */ /* 0x000fe400078e00ff */
[----:B------:R-:W-:Y:S01]  /*6320*/  IMAD.MOV.U32 R15, RZ, RZ, RZ ;  /* 0x000000ffff0f7224 */ /* 0x000fe200078e00ff */
[----:B------:R-:W-:-:S04]  /*6330*/  SHF.R.S32.HI R9, RZ, 0x1f, R4 ;  /* 0x0000001fff097819 */ /* 0x000fc80000011404 */
[----:B------:R-:W-:Y:S01]  /*6340*/  LEA.HI R4, R9, R4, RZ, 0x6 ;  /* 0x0000000409047211 */ /* 0x000fe200078f30ff */
[----:B------:R-:W-:-:S03]  /*6350*/  IMAD.MOV.U32 R9, RZ, RZ, 0x1 ;  /* 0x00000001ff097424 */ /* 0x000fc600078e00ff */
[----:B------:R-:W-:-:S04]  /*6360*/  LEA.HI.SX32 R4, R4, 0xffffffff, 0x1a ;  /* 0xffffffff04047811 */ /* 0x000fc800078fd2ff */
[----:B------:R-:W-:-:S04]  /*6370*/  VIMNMX R4, R4, 0x1, !PT ;  /* 0x0000000104047848 */ /* 0x000fc80007fe0100 */
[----:B------:R-:W-:Y:S02]  /*6380*/  LOP3.LUT R19, R4, 0x1, RZ, 0xc0, !PT ;  /* 0x0000000104137812 */ /* 0x000fe400078ec0ff */
[----:B-1----:R-:W-:Y:S01]  /*6390*/  LOP3.LUT R14, R13, 0x1f, RZ, 0xc0, !PT ;  /* 0x0000001f0d0e7812 */ /* 0x002fe200078ec0ff */
[----:B------:R-:W-:Y:S06]  /*63a0*/  @!P1 BRA `(.L_x_59) ;  /* 0x0000000800709947 */ /* 0x000fec0003800000 */
[----:B------:R-:W-:Y:S02]  /*63b0*/  IMAD.IADD R18, R4, 0x1, -R19 ;  /* 0x0000000104127824 */ /* 0x000fe400078e0a13 */
[----:B------:R-:W-:Y:S02]  /*63c0*/  IMAD.MOV.U32 R9, RZ, RZ, 0x1 ;  /* 0x00000001ff097424 */ /* 0x000fe400078e00ff */
[----:B------:R-:W-:-:S07]  /*63d0*/  IMAD.MOV.U32 R15, RZ, RZ, RZ ;  /* 0x000000ffff0f7224 */ /* 0x000fce00078e00ff */
.L_x_68:
[----:B------:R-:W-:-:S04]  /*63e0*/  SHF.L.U32 R21, R9, 0x1f, RZ ;  /* 0x0000001f09157819 */ /* 0x000fc800000006ff */
[----:B-1----:R-:W1:Y:S02]  /*63f0*/  SYNCS.PHASECHK.TRANS64.TRYWAIT P1, [R11+URZ+0x30840], R21 ;  /* 0x030840150b0075a7 */ /* 0x002e64000802017f */
[----:B-12---:R-:W-:Y:S05]  /*6400*/  @!P1 BRA `(.L_x_60) ;  /* 0x0000001400689947 */ /* 0x006fea0003800000 */
.L_x_85:
[----:B------:R-:W-:Y:S05]  /*6410*/  @P0 BRA `(.L_x_61) ;  /* 0x0000000000140947 */ /* 0x000fea0003800000 */
[----:B------:R-:W-:Y:S01]  /*6420*/  ISETP.NE.AND P1, PT, R14, RZ, PT ;  /* 0x000000ff0e00720c */ /* 0x000fe20003f25270 */
[----:B------:R-:W-:-:S04]  /*6430*/  IMAD.MOV.U32 R0, RZ, RZ, 0x4100 ;  /* 0x00004100ff007424 */ /* 0x000fc800078e00ff */
[----:B------:R2:W-:Y:S08]  /*6440*/  SYNCS.ARRIVE.TRANS64 RZ, [R11+URZ+0x30830], R0 ;  /* 0x030830000bff79a7 */ /* 0x0005f0000800003f */
[----:B------:R-:W-:Y:S05]  /*6450*/  @!P1 BRA `(.L_x_61) ;  /* 0x0000000000049947 */ /* 0x000fea0003800000 */
[----:B------:R-:W-:Y:S01]  /*6460*/  BPT.TRAP 0x1 ;  /* 0x000000040000795c */ /* 0x000fe20000300000 */
.L_x_61:
[----:B------:R-:W3:Y:S01]  /*6470*/  LDC.64 R12, c[0x0][0x728] ;  /* 0x0001ca00ff0c7b82 */ /* 0x000ee20000000a00 */
[----:B------:R-:W-:Y:S01]  /*6480*/  IMAD.SHL.U32 R16, R15, 0x40, RZ ;  /* 0x000000400f107824 */ /* 0x000fe200078e00ff */
[----:B------:R-:W-:Y:S01]  /*6490*/  R2UR UR10, R11 ;  /* 0x000000000b0a72ca */ /* 0x000fe200000e0000 */
[----:B------:R-:W-:Y:S01]  /*64a0*/  UMOV UR8, 0x0 ;  /* 0x0000000000087882 */ /* 0x000fe20000000000 */
[----:B------:R-:W-:Y:S01]  /*64b0*/  UMOV UR9, 0x14f00000 ;  /* 0x14f0000000097882 */ /* 0x000fe20000000000 */
[----:B------:R-:W-:Y:S01]  /*64c0*/  UMOV UR18, URZ ;  /* 0x0000003f00127c82 */ /* 0x000fe20008000000 */
[C---:B--2---:R-:W-:Y:S01]  /*64d0*/  IADD3 R0, P1, R16.reuse, R6, RZ ;  /* 0x0000000610007210 */ /* 0x044fe20007f3e0ff */
[----:B------:R-:W-:Y:S01]  /*64e0*/  UMOV UR26, 0x40 ;  /* 0x00000040001a7882 */ /* 0x000fe20000000000 */
[----:B------:R-:W2:Y:S01]  /*64f0*/  LDC.64 R4, c[0x0][0x198] ;  /* 0x00006600ff047b82 */ /* 0x000ea20000000a00 */
[----:B------:R-:W-:Y:S01]  /*6500*/  R2UR UR19, R16 ;  /* 0x00000000101372ca */ /* 0x000fe200000e0000 */
[----:B------:R-:W-:Y:S01]  /*6510*/  UMOV UR28, UR20 ;  /* 0x00000014001c7c82 */ /* 0x000fe20008000000 */
[----:B------:R-:W-:Y:S01]  /*6520*/  UMOV UR29, UR21 ;  /* 0x00000015001d7c82 */ /* 0x000fe20008000000 */
[----:B------:R-:W-:-:S03]  /*6530*/  UMOV UR13, 0x10 ;  /* 0x00000010000d7882 */ /* 0x000fc60000000000 */
[----:B------:R-:W-:Y:S02]  /*6540*/  UIADD3 UR16, UR10, 0x20000, URZ ;  /* 0x000200000a107890 */ /* 0x000fe4000fffe03f */
[----:B------:R-:W-:Y:S02]  /*6550*/  UIADD3 UR17, UR10, 0x30830, URZ ;  /* 0x000308300a117890 */ /* 0x000fe4000fffe03f */
[----:B------:R-:W-:Y:S02]  /*6560*/  UIADD3 UR24, UR10, 0x22000, URZ ;  /* 0x000220000a187890 */ /* 0x000fe4000fffe03f */
[----:B------:R-:W-:Y:S01]  /*6570*/  UIADD3 UR10, UR10, 0x28200, URZ ;  /* 0x000282000a0a7890 */ /* 0x000fe2000fffe03f */
[----:B------:R-:W-:Y:S01]  /*6580*/  UMOV UR27, UR19 ;  /* 0x00000013001b7c82 */ /* 0x000fe20008000000 */
[----:B---3--:R-:W-:Y:S01]  /*6590*/  LEA R2, P2, R0, R12, 0x2 ;  /* 0x0000000c00027211 */ /* 0x008fe200078410ff */
[----:B------:R-:W-:Y:S01]  /*65a0*/  UMOV UR25, UR17 ;  /* 0x0000001100197c82 */ /* 0x000fe20008000000 */
[----:B------:R-:W-:-:S02]  /*65b0*/  UMOV UR11, UR17 ;  /* 0x00000011000b7c82 */ /* 0x000fc40008000000 */
[----:B------:R-:W-:Y:S02]  /*65c0*/  R2UR UR14, R2 ;  /* 0x00000000020e72ca */ /* 0x000fe400000e0000 */
[----:B------:R-:W-:Y:S01]  /*65d0*/  LEA.HI.X.SX32 R2, R16, R10, 0x1, P1 ;  /* 0x0000000a10027211 */ /* 0x000fe200008f0eff */
[----:B--2---:R-:W-:-:S03]  /*65e0*/  IMAD.MOV.U32 R8, RZ, RZ, R4 ;  /* 0x000000ffff087224 */ /* 0x004fc600078e0004 */
[----:B------:R-:W-:Y:S02]  /*65f0*/  LEA.HI.X R0, R0, R13, R2, 0x2, P2 ;  /* 0x0000000d00007211 */ /* 0x000fe400010f1402 */
[----:B------:R-:W-:Y:S02]  /*6600*/  IADD3 R4, P1, R8, 0x1f0, RZ ;  /* 0x000001f008047810 */ /* 0x000fe40007f3e0ff */
[----:B------:R-:W-:Y:S01]  /*6610*/  R2UR UR15, R0 ;  /* 0x00000000000f72ca */ /* 0x000fe200000e0000 */
[----:B------:R-:W-:Y:S01]  /*6620*/  IMAD.MOV.U32 R0, RZ, RZ, R5 ;  /* 0x000000ffff007224 */ /* 0x000fe200078e0005 */
[----:B------:R-:W-:-:S03]  /*6630*/  R2UR UR6, R4 ;  /* 0x00000000040672ca */ /* 0x000fc600000e0000 */
[----:B------:R-:W-:-:S05]  /*6640*/  IMAD.X R5, RZ, RZ, R0, P1 ;  /* 0x000000ffff057224 */ /* 0x000fca00008e0600 */
[----:B------:R-:W-:-:S13]  /*6650*/  R2UR UR7, R5 ;  /* 0x00000000050772ca */ /* 0x000fda00000e0000 */
[----:B------:R2:W-:Y:S01]  /*6660*/  UTMALDG.4D [UR16], [UR6], desc[UR8] ;  /* 0x00000810060075b4 */ /* 0x0005e20008019000 */
[----:B------:R2:W-:Y:S01]  /*6670*/  UTMALDG.4D [UR24], [UR6], desc[UR8] ;  /* 0x00000818060075b4 */ /* 0x0005e20008019000 */
[----:B------:R2:W-:Y:S01]  /*6680*/  UBLKCP.S.G [UR10], [UR14], UR13 ;  /* 0x0000000a0e0073ba */ /* 0x0005e2000800020d */
[----:B------:R-:W3:Y:S02]  /*6690*/  SYNCS.PHASECHK.TRANS64.TRYWAIT P1, [R11+URZ+0x30828], R21 ;  /* 0x030828150b0075a7 */ /* 0x000ee4000802017f */
[----:B--23--:R-:W-:Y:S05]  /*66a0*/  @!P1 BRA `(.L_x_62) ;  /* 0x0000001000d49947 */ /* 0x00cfea0003800000 */
.L_x_86:
[----:B------:R-:W-:Y:S05]  /*66b0*/  @P0 BRA `(.L_x_63) ;  /* 0x0000000000140947 */ /* 0x000fea0003800000 */
[----:B------:R-:W-:Y:S01]  /*66c0*/  ISETP.NE.AND P1, PT, R14, RZ, PT ;  /* 0x000000ff0e00720c */ /* 0x000fe20003f25270 */
[----:B------:R-:W-:-:S04]  /*66d0*/  IMAD.MOV.U32 R2, RZ, RZ, 0x4100 ;  /* 0x00004100ff027424 */ /* 0x000fc800078e00ff */
[----:B------:R3:W-:Y:S08]  /*66e0*/  SYNCS.ARRIVE.TRANS64 RZ, [R11+URZ+0x30818], R2 ;  /* 0x030818020bff79a7 */ /* 0x0007f0000800003f */
[----:B------:R-:W-:Y:S05]  /*66f0*/  @!P1 BRA `(.L_x_63) ;  /* 0x0000000000049947 */ /* 0x000fea0003800000 */
[----:B------:R-:W-:Y:S01]  /*6700*/  BPT.TRAP 0x1 ;  /* 0x000000040000795c */ /* 0x000fe20000300000 */
.L_x_63:
[----:B------:R-:W-:Y:S01]  /*6710*/  VIADD R16, R16, 0x40 ;  /* 0x0000004010107836 */ /* 0x000fe20000000000 */
[----:B---3--:R-:W-:Y:S01]  /*6720*/  IADD3 R2, P1, R8, 0xf0, RZ ;  /* 0x000000f008027810 */ /* 0x008fe20007f3e0ff */
[----:B------:R-:W-:Y:S01]  /*6730*/  UMOV UR8, 0x0 ;  /* 0x0000000000087882 */ /* 0x000fe20000000000 */
[----:B------:R-:W-:Y:S01]  /*6740*/  R2UR UR16, R11 ;  /* 0x000000000b1072ca */ /* 0x000fe200000e0000 */
[----:B------:R-:W-:Y:S01]  /*6750*/  UMOV UR9, 0x14f00000 ;  /* 0x14f0000000097882 */ /* 0x000fe20000000000 */
[----:B------:R-:W-:Y:S01]  /*6760*/  R2UR UR27, R16 ;  /* 0x00000000101b72ca */ /* 0x000fe200000e0000 */
[----:B------:R-:W-:Y:S01]  /*6770*/  IMAD.X R3, RZ, RZ, R0, P1 ;  /* 0x000000ffff037224 */ /* 0x000fe200008e0600 */
[----:B------:R-:W-:Y:S01]  /*6780*/  R2UR UR6, R2 ;  /* 0x00000000020672ca */ /* 0x000fe200000e0000 */
[----:B------:R-:W-:Y:S01]  /*6790*/  UMOV UR26, URZ ;  /* 0x0000003f001a7c82 */ /* 0x000fe20008000000 */
[----:B------:R-:W-:Y:S01]  /*67a0*/  UMOV UR28, UR20 ;  /* 0x00000014001c7c82 */ /* 0x000fe20008000000 */
[----:B------:R-:W-:Y:S01]  /*67b0*/  UMOV UR29, UR21 ;  /* 0x00000015001d7c82 */ /* 0x000fe20008000000 */
[----:B------:R-:W-:Y:S01]  /*67c0*/  R2UR UR7, R3 ;  /* 0x00000000030772ca */ /* 0x000fe200000e0000 */
[----:B------:R-:W-:Y:S01]  /*67d0*/  UMOV UR18, 0x40 ;  /* 0x0000004000127882 */ /* 0x000fe20000000000 */
[----:B------:R-:W-:-:S03]  /*67e0*/  UMOV UR10, 0x10 ;  /* 0x00000010000a7882 */ /* 0x000fc60000000000 */
[----:B------:R-:W-:Y:S02]  /*67f0*/  UIADD3 UR24, UR16, 0x1c000, URZ ;  /* 0x0001c00010187890 */ /* 0x000fe4000fffe03f */
[----:B------:R-:W-:Y:S02]  /*6800*/  UIADD3 UR25, UR16, 0x30818, URZ ;  /* 0x0003081810197890 */ /* 0x000fe4000fffe03f */
[----:B------:R-:W-:Y:S02]  /*6810*/  UIADD3 UR22, UR16, 0x28100, URZ ;  /* 0x0002810010167890 */ /* 0x000fe4000fffe03f */
[----:B------:R-:W-:Y:S02]  /*6820*/  UIADD3 UR16, UR16, 0x1e000, URZ ;  /* 0x0001e00010107890 */ /* 0x000fe4000fffe03f */
[----:B------:R-:W-:Y:S01]  /*6830*/  UIMAD.WIDE UR14, UR27, 0x4, UR4 ;  /* 0x000000041b0e78a5 */ /* 0x000fe2000f8e0204 */
[----:B------:R-:W-:Y:S01]  /*6840*/  UMOV UR17, UR25 ;  /* 0x0000001900117c82 */ /* 0x000fe20008000000 */
[----:B------:R-:W-:Y:S01]  /*6850*/  UMOV UR19, UR27 ;  /* 0x0000001b00137c82 */ /* 0x000fe20008000000 */
[----:B------:R-:W-:Y:S01]  /*6860*/  UMOV UR23, UR25 ;  /* 0x0000001900177c82 */ /* 0x000fe20008000000 */
[----:B------:R3:W-:Y:S03]  /*6870*/  UTMALDG.4D [UR24], [UR6], desc[UR8] ;  /* 0x00000818060075b4 */ /* 0x0007e60008019000 */
[----:B------:R3:W-:Y:S02]  /*6880*/  UTMALDG.4D [UR16], [UR6], desc[UR8] ;  /* 0x00000810060075b4 */ /* 0x0007e40008019000 */
[----:B------:R3:W-:Y:S01]  /*6890*/  UBLKCP.S.G [UR22], [UR14], UR10 ;  /* 0x000000160e0073ba */ /* 0x0007e2000800020a */
[----:B------:R-:W4:Y:S02]  /*68a0*/  SYNCS.PHASECHK.TRANS64.TRYWAIT P1, [R11+URZ+0x30848], R21 ;  /* 0x030848150b0075a7 */ /* 0x000f24000802017f */
[----:B---34-:R-:W-:Y:S05]  /*68b0*/  @!P1 BRA `(.L_x_64) ;  /* 0x0000001000649947 */ /* 0x018fea0003800000 */
.L_x_87:
[----:B-123--:R-:W-:Y:S01]  /*68c0*/  SHF.R.S32.HI R21, RZ, 0x1f, R16 ;  /* 0x0000001fff157819 */ /* 0x00efe20000011410 */
[----:B------:R-:W-:Y:S06]  /*68d0*/  @P0 BRA `(.L_x_65) ;  /* 0x00000000001c0947 */ /* 0x000fec0003800000 */
[----:B------:R-:W-:-:S04]  /*68e0*/  IMAD.MOV.U32 R14, RZ, RZ, 0x4100 ;  /* 0x00004100ff0e7424 */ /* 0x000fc800078e00ff */
[----:B------:R1:W-:Y:S02]  /*68f0*/  SYNCS.ARRIVE.TRANS64 RZ, [R11+URZ+0x30838], R14 ;  /* 0x0308380e0bff79a7 */ /* 0x0003e4000800003f */
[----:B-1----:R-:W1:Y:S02]  /*6900*/  S2R R14, SR_TID.X ;  /* 0x00000000000e7919 */ /* 0x002e640000002100 */
[----:B-1----:R-:W-:-:S04]  /*6910*/  LOP3.LUT R14, R14, 0x1f, RZ, 0xc0, !PT ;  /* 0x0000001f0e0e7812 */ /* 0x002fc800078ec0ff */
[----:B------:R-:W-:-:S13]  /*6920*/  ISETP.NE.AND P1, PT, R14, RZ, PT ;  /* 0x000000ff0e00720c */ /* 0x000fda0003f25270 */
[----:B------:R-:W-:Y:S05]  /*6930*/  @!P1 BRA `(.L_x_65) ;  /* 0x0000000000049947 */ /* 0x000fea0003800000 */
[----:B------:R-:W-:Y:S01]  /*6940*/  BPT.TRAP 0x1 ;  /* 0x000000040000795c */ /* 0x000fe20000300000 */
.L_x_65:
[C---:B------:R-:W-:Y:S01]  /*6950*/  R2UR UR27, R16.reuse ;  /* 0x00000000101b72ca */ /* 0x040fe200000e0000 */
[----:B------:R-:W-:Y:S01]  /*6960*/  UMOV UR8, 0x0 ;  /* 0x0000000000087882 */ /* 0x000fe20000000000 */
[----:B------:R-:W-:Y:S01]  /*6970*/  IADD3 R16, P1, R16, R6, RZ ;  /* 0x0000000610107210 */ /* 0x000fe20007f3e0ff */
[----:B------:R-:W-:Y:S01]  /*6980*/  UMOV UR9, 0x14f00000 ;  /* 0x14f0000000097882 */ /* 0x000fe20000000000 */
[----:B------:R-:W-:Y:S01]  /*6990*/  R2UR UR10, R11 ;  /* 0x000000000b0a72ca */ /* 0x000fe200000e0000 */
[----:B------:R-:W-:Y:S01]  /*69a0*/  UMOV UR26, URZ ;  /* 0x0000003f001a7c82 */ /* 0x000fe20008000000 */
[----:B------:R-:W-:Y:S01]  /*69b0*/  R2UR UR6, R4 ;  /* 0x00000000040672ca */ /* 0x000fe200000e0000 */
[----:B------:R-:W-:Y:S01]  /*69c0*/  IMAD.X R21, R21, 0x1, R10, P1 ;  /* 0x0000000115157824 */ /* 0x000fe200008e060a */
[C---:B------:R-:W-:Y:S01]  /*69d0*/  LEA R12, P1, R16.reuse, R12, 0x2 ;  /* 0x0000000c100c7211 */ /* 0x040fe200078210ff */
[----:B------:R-:W-:Y:S01]  /*69e0*/  UMOV UR28, UR20 ;  /* 0x00000014001c7c82 */ /* 0x000fe20008000000 */
[----:B------:R-:W-:Y:S01]  /*69f0*/  R2UR UR7, R5 ;  /* 0x00000000050772ca */ /* 0x000fe200000e0000 */
[----:B------:R-:W-:Y:S01]  /*6a00*/  UMOV UR29, UR21 ;  /* 0x00000015001d7c82 */ /* 0x000fe20008000000 */
[----:B------:R-:W-:Y:S01]  /*6a10*/  LEA.HI.X R21, R16, R13, R21, 0x2, P1 ;  /* 0x0000000d10157211 */ /* 0x000fe200008f1415 */
[----:B------:R-:W-:Y:S01]  /*6a20*/  UMOV UR18, 0x40 ;  /* 0x0000004000127882 */ /* 0x000fe20000000000 */
[----:B------:R-:W-:Y:S01]  /*6a30*/  R2UR UR14, R12 ;  /* 0x000000000c0e72ca */ /* 0x000fe200000e0000 */
[----:B------:R-:W-:Y:S01]  /*6a40*/  UMOV UR19, UR27 ;  /* 0x0000001b00137c82 */ /* 0x000fe20008000000 */
[----:B------:R-:W-:Y:S01]  /*6a50*/  R2UR UR15, R21 ;  /* 0x00000000150f72ca */ /* 0x000fe200000e0000 */
[----:B------:R-:W-:Y:S01]  /*6a60*/  UIADD3 UR24, UR10, 0x24000, URZ ;  /* 0x000240000a187890 */ /* 0x000fe2000fffe03f */
[----:B------:R-:W-:Y:S01]  /*6a70*/  LOP3.LUT R9, R9, 0x1, RZ, 0x3c, !PT ;  /* 0x0000000109097812 */ /* 0x000fe200078e3cff */
[----:B------:R-:W-:-:S02]  /*6a80*/  UIADD3 UR25, UR10, 0x30838, URZ ;  /* 0x000308380a197890 */ /* 0x000fc4000fffe03f */
[----:B------:R-:W-:Y:S01]  /*6a90*/  UIADD3 UR16, UR10, 0x26000, URZ ;  /* 0x000260000a107890 */ /* 0x000fe2000fffe03f */
[----:B------:R-:W-:Y:S01]  /*6aa0*/  SHF.L.U32 R4, R9, 0x1f, RZ ;  /* 0x0000001f09047819 */ /* 0x000fe200000006ff */
[----:B------:R-:W-:Y:S01]  /*6ab0*/  UIADD3 UR10, UR10, 0x28300, URZ ;  /* 0x000283000a0a7890 */ /* 0x000fe2000fffe03f */
[----:B------:R-:W-:Y:S02]  /*6ac0*/  UMOV UR13, 0x10 ;  /* 0x00000010000d7882 */ /* 0x000fe40000000000 */
[----:B------:R-:W-:Y:S01]  /*6ad0*/  UMOV UR17, UR25 ;  /* 0x0000001900117c82 */ /* 0x000fe20008000000 */
[----:B------:R-:W-:Y:S01]  /*6ae0*/  UMOV UR11, UR25 ;  /* 0x00000019000b7c82 */ /* 0x000fe20008000000 */
[----:B------:R1:W-:Y:S02]  /*6af0*/  UTMALDG.4D [UR24], [UR6], desc[UR8] ;  /* 0x00000818060075b4 */ /* 0x0003e40008019000 */
[----:B------:R1:W-:Y:S02]  /*6b00*/  UTMALDG.4D [UR16], [UR6], desc[UR8] ;  /* 0x00000810060075b4 */ /* 0x0003e40008019000 */
[----:B------:R1:W-:Y:S01]  /*6b10*/  UBLKCP.S.G [UR10], [UR14], UR13 ;  /* 0x0000000a0e0073ba */ /* 0x0003e2000800020d */
[----:B------:R-:W2:Y:S02]  /*6b20*/  SYNCS.PHASECHK.TRANS64.TRYWAIT P1, [R11+URZ+0x30820], R4 ;  /* 0x030820040b0075a7 */ /* 0x000ea4000802017f */
[----:B-12---:R-:W-:Y:S05]  /*6b30*/  @!P1 BRA `(.L_x_66) ;  /* 0x0000000c00d89947 */ /* 0x006fea0003800000 */
.L_x_89:
[----:B------:R-:W-:Y:S05]  /*6b40*/  @P0 BRA `(.L_x_67) ;  /* 0x0000000000140947 */ /* 0x000fea0003800000 */
[----:B------:R-:W-:Y:S01]  /*6b50*/  ISETP.NE.AND P1, PT, R14, RZ, PT ;  /* 0x000000ff0e00720c */ /* 0x000fe20003f25270 */
[----:B-1----:R-:W-:-:S04]  /*6b60*/  IMAD.MOV.U32 R4, RZ, RZ, 0x4100 ;  /* 0x00004100ff047424 */ /* 0x002fc800078e00ff */
[----:B------:R2:W-:Y:S08]  /*6b70*/  SYNCS.ARRIVE.TRANS64 RZ, [R11+URZ+0x30810], R4 ;  /* 0x030810040bff79a7 */ /* 0x0005f0000800003f */
[----:B------:R-:W-:Y:S05]  /*6b80*/  @!P1 BRA `(.L_x_67) ;  /* 0x0000000000049947 */ /* 0x000fea0003800000 */
[----:B------:R-:W-:Y:S01]  /*6b90*/  BPT.TRAP 0x1 ;  /* 0x000000040000795c */ /* 0x000fe20000300000 */
.L_x_67:
[----:B------:R-:W-:Y:S01]  /*6ba0*/  R2UR UR6, R15 ;  /* 0x000000000f0672ca */ /* 0x000fe200000e0000 */
[----:B------:R-:W-:Y:S01]  /*6bb0*/  VIADD R18, R18, 0xfffffffe ;  /* 0xfffffffe12127836 */ /* 0x000fe20000000000 */
[----:B------:R-:W-:Y:S01]  /*6bc0*/  R2UR UR16, R11 ;  /* 0x000000000b1072ca */ /* 0x000fe200000e0000 */
[----:B------:R-:W-:Y:S01]  /*6bd0*/  UMOV UR22, 0x0 ;  /* 0x0000000000167882 */ /* 0x000fe20000000000 */
[----:B------:R-:W-:Y:S01]  /*6be0*/  R2UR UR14, R2 ;  /* 0x00000000020e72ca */ /* 0x000fe200000e0000 */
[----:B------:R-:W-:Y:S01]  /*6bf0*/  UMOV UR23, 0x14f00000 ;  /* 0x14f0000000177882 */ /* 0x000fe20000000000 */
[----:B------:R-:W-:Y:S01]  /*6c00*/  R2UR UR15, R3 ;  /* 0x00000000030f72ca */ /* 0x000fe200000e0000 */
[----:B------:R-:W-:Y:S01]  /*6c10*/  UMOV UR26, URZ ;  /* 0x0000003f001a7c82 */ /* 0x000fe20008000000 */
[----:B------:R-:W-:Y:S01]  /*6c20*/  ISETP.NE.AND P1, PT, R18, RZ, PT ;  /* 0x000000ff1200720c */ /* 0x000fe20003f25270 */
[----:B------:R-:W-:Y:S01]  /*6c30*/  UMOV UR28, UR20 ;  /* 0x00000014001c7c82 */ /* 0x000fe20008000000 */
[----:B------:R-:W-:Y:S01]  /*6c40*/  UMOV UR29, UR21 ;  /* 0x00000015001d7c82 */ /* 0x000fe20008000000 */
[----:B------:R-:W-:Y:S01]  /*6c50*/  UMOV UR18, 0x40 ;  /* 0x0000004000127882 */ /* 0x000fe20000000000 */
[----:B------:R-:W-:Y:S01]  /*6c60*/  UMOV UR7, 0x10 ;  /* 0x0000001000077882 */ /* 0x000fe20000000000 */
[----:B------:R-:W-:-:S02]  /*6c70*/  UIADD3 UR6, UR6, 0x2, URZ ;  /* 0x0000000206067890 */ /* 0x000fc4000fffe03f */
[----:B------:R-:W-:Y:S02]  /*6c80*/  UIADD3 UR10, UR16, 0x28000, URZ ;  /* 0x00028000100a7890 */ /* 0x000fe4000fffe03f */
[----:B------:R-:W-:Y:S02]  /*6c90*/  USHF.L.U32 UR27, UR6, 0x6, URZ ;  /* 0x00000006061b7899 */ /* 0x000fe4000800063f */
[----:B------:R-:W-:Y:S01]  /*6ca0*/  UIADD3 UR24, UR16, 0x18000, URZ ;  /* 0x0001800010187890 */ /* 0x000fe2000fffe03f */
[----:B------:R-:W-:Y:S01]  /*6cb0*/  IMAD.U32 R15, RZ, RZ, UR6 ;  /* 0x00000006ff0f7e24 */ /* 0x000fe2000f8e00ff */
[----:B------:R-:W-:Y:S02]  /*6cc0*/  UIADD3 UR25, UR16, 0x30810, URZ ;  /* 0x0003081010197890 */ /* 0x000fe4000fffe03f */
[----:B------:R-:W-:Y:S02]  /*6cd0*/  UIADD3 UR16, UR16, 0x1a000, URZ ;  /* 0x0001a00010107890 */ /* 0x000fe4000fffe03f */
[----:B------:R-:W-:-:S02]  /*6ce0*/  UIMAD.WIDE UR8, UR27, 0x4, UR4 ;  /* 0x000000041b0878a5 */ /* 0x000fc4000f8e0204 */
[----:B------:R-:W-:Y:S01]  /*6cf0*/  UMOV UR19, UR27 ;  /* 0x0000001b00137c82 */ /* 0x000fe20008000000 */
[----:B------:R-:W-:Y:S01]  /*6d00*/  UMOV UR17, UR25 ;  /* 0x0000001900117c82 */ /* 0x000fe20008000000 */
[----:B------:R-:W-:Y:S01]  /*6d10*/  UMOV UR11, UR25 ;  /* 0x00000019000b7c82 */ /* 0x000fe20008000000 */
[----:B------:R3:W-:Y:S02]  /*6d20*/  UTMALDG.4D [UR24], [UR14], desc[UR22] ;  /* 0x000016180e0075b4 */ /* 0x0007e40008019000 */
[----:B------:R3:W-:Y:S02]  /*6d30*/  UTMALDG.4D [UR16], [UR14], desc[UR22] ;  /* 0x000016100e0075b4 */ /* 0x0007e40008019000 */
[----:B------:R3:W-:Y:S02]  /*6d40*/  UBLKCP.S.G [UR10], [UR8], UR7 ;  /* 0x0000000a080073ba */ /* 0x0007e40008000207 */
[----:B---3--:R-:W-:Y:S05]  /*6d50*/  @P1 BRA `(.L_x_68) ;  /* 0xfffffff400a01947 */ /* 0x008fea000383ffff */
[----:B------:R-:W-:-:S07]  /*6d60*/  IMAD.U32 R5, RZ, RZ, UR27 ;  /* 0x0000001bff057e24 */ /* 0x000fce000f8e00ff */
.L_x_59:
[----:B------:R-:W-:-:S13]  /*6d70*/  ISETP.NE.AND P1, PT, R19, RZ, PT ;  /* 0x000000ff1300720c */ /* 0x000fda0003f25270 */
[----:B------:R-:W-:Y:S05]  /*6d80*/  @!P1 BRA `(.L_x_58) ;  /* 0x0000000400289947 */ /* 0x000fea0003800000 */
[----:B------:R-:W-:-:S04]  /*6d90*/  SHF.L.U32 R12, R9, 0x1f, RZ ;  /* 0x0000001f090c7819 */ /* 0x000fc800000006ff */
[----:B------:R-:W3:Y:S02]  /*6da0*/  SYNCS.PHASECHK.TRANS64.TRYWAIT P1, [R11+URZ+0x30840], R12 ;  /* 0x0308400c0b0075a7 */ /* 0x000ee4000802017f */
[----:B---3--:R-:W-:Y:S05]  /*6db0*/  @!P1 BRA `(.L_x_69) ;  /* 0x0000000c00509947 */ /* 0x008fea0003800000 */
.L_x_90:
[----:B------:R-:W-:Y:S05]  /*6dc0*/  @P0 BRA `(.L_x_70) ;  /* 0x0000000000140947 */ /* 0x000fea0003800000 */
[----:B------:R-:W-:Y:S01]  /*6dd0*/  ISETP.NE.AND P1, PT, R14, RZ, PT ;  /* 0x000000ff0e00720c */ /* 0x000fe20003f25270 */
[----:B-12---:R-:W-:-:S04]  /*6de0*/  IMAD.MOV.U32 R4, RZ, RZ, 0x4100 ;  /* 0x00004100ff047424 */ /* 0x006fc800078e00ff */
[----:B------:R4:W-:Y:S08]  /*6df0*/  SYNCS.ARRIVE.TRANS64 RZ, [R11+URZ+0x30830], R4 ;  /* 0x030830040bff79a7 */ /* 0x0009f0000800003f */
[----:B------:R-:W-:Y:S05]  /*6e00*/  @!P1 BRA `(.L_x_70) ;  /* 0x0000000000049947 */ /* 0x000fea0003800000 */
[----:B------:R-:W-:Y:S01]  /*6e10*/  BPT.TRAP 0x1 ;  /* 0x000000040000795c */ /* 0x000fe20000300000 */
.L_x_70:
[----:B-12-4-:R-:W1:Y:S01]  /*6e20*/  LDC.64 R4, c[0x0][0x728] ;  /* 0x0001ca00ff047b82 */ /* 0x016e620000000a00 */
[----:B------:R-:W-:Y:S01]  /*6e30*/  IMAD.SHL.U32 R15, R15, 0x40, RZ ;  /* 0x000000400f0f7824 */ /* 0x000fe200078e00ff */
[----:B------:R-:W-:Y:S01]  /*6e40*/  R2UR UR10, R11 ;  /* 0x000000000b0a72ca */ /* 0x000fe200000e0000 */
[----:B------:R-:W-:Y:S01]  /*6e50*/  UMOV UR8, 0x0 ;  /* 0x0000000000087882 */ /* 0x000fe20000000000 */
[----:B------:R-:W-:Y:S01]  /*6e60*/  UMOV UR9, 0x14f00000 ;  /* 0x14f0000000097882 */ /* 0x000fe20000000000 */
[----:B------:R-:W-:Y:S01]  /*6e70*/  UMOV UR26, URZ ;  /* 0x0000003f001a7c82 */ /* 0x000fe20008000000 */
[C---:B------:R-:W-:Y:S01]  /*6e80*/  IADD3 R13, P1, R15.reuse, R6, RZ ;  /* 0x000000060f0d7210 */ /* 0x040fe20007f3e0ff */
[----:B------:R-:W-:Y:S01]  /*6e90*/  UMOV UR28, UR20 ;  /* 0x00000014001c7c82 */ /* 0x000fe20008000000 */
[----:B------:R-:W-:Y:S01]  /*6ea0*/  R2UR UR27, R15 ;  /* 0x000000000f1b72ca */ /* 0x000fe200000e0000 */
[----:B------:R-:W-:Y:S01]  /*6eb0*/  UMOV UR29, UR21 ;  /* 0x00000015001d7c82 */ /* 0x000fe20008000000 */
[----:B------:R-:W-:Y:S01]  /*6ec0*/  UMOV UR18, 0x40 ;  /* 0x0000004000127882 */ /* 0x000fe20000000000 */
[----:B------:R-:W-:-:S04]  /*6ed0*/  UMOV UR13, 0x10 ;  /* 0x00000010000d7882 */ /* 0x000fc80000000000 */
[----:B------:R-:W-:Y:S02]  /*6ee0*/  UIADD3 UR25, UR10, 0x30830, URZ ;  /* 0x000308300a197890 */ /* 0x000fe4000fffe03f */
[----:B------:R-:W-:Y:S02]  /*6ef0*/  UIADD3 UR24, UR10, 0x20000, URZ ;  /* 0x000200000a187890 */ /* 0x000fe4000fffe03f */
[----:B------:R-:W-:Y:S02]  /*6f00*/  UIADD3 UR16, UR10, 0x22000, URZ ;  /* 0x000220000a107890 */ /* 0x000fe4000fffe03f */
[----:B------:R-:W-:Y:S01]  /*6f10*/  UIADD3 UR10, UR10, 0x28200, URZ ;  /* 0x000282000a0a7890 */ /* 0x000fe2000fffe03f */
[----:B------:R-:W-:Y:S01]  /*6f20*/  UMOV UR17, UR25 ;  /* 0x0000001900117c82 */ /* 0x000fe20008000000 */
[----:B-1----:R-:W-:Y:S01]  /*6f30*/  LEA R4, P2, R13, R4, 0x2 ;  /* 0x000000040d047211 */ /* 0x002fe200078410ff */
[----:B------:R-:W-:Y:S01]  /*6f40*/  UMOV UR19, UR27 ;  /* 0x0000001b00137c82 */ /* 0x000fe20008000000 */
[----:B------:R-:W-:-:S02]  /*6f50*/  UMOV UR11, UR25 ;  /* 0x00000019000b7c82 */ /* 0x000fc40008000000 */
[----:B------:R-:W-:Y:S02]  /*6f60*/  R2UR UR14, R4 ;  /* 0x00000000040e72ca */ /* 0x000fe400000e0000 */
[----:B------:R-:W-:-:S04]  /*6f70*/  LEA.HI.X.SX32 R4, R15, R10, 0x1, P1 ;  /* 0x0000000a0f047211 */ /* 0x000fc800008f0eff */
[----:B------:R-:W-:Y:S02]  /*6f80*/  LEA.HI.X R5, R13, R5, R4, 0x2, P2 ;  /* 0x000000050d057211 */ /* 0x000fe400010f1404 */
[----:B------:R-:W-:Y:S02]  /*6f90*/  IADD3 R4, P1, R8, 0x1f0, RZ ;  /* 0x000001f008047810 */ /* 0x000fe40007f3e0ff */
[----:B------:R-:W-:Y:S02]  /*6fa0*/  R2UR UR15, R5 ;  /* 0x00000000050f72ca */ /* 0x000fe400000e0000 */
[----:B------:R-:W-:Y:S01]  /*6fb0*/  R2UR UR6, R4 ;  /* 0x00000000040672ca */ /* 0x000fe200000e0000 */
[----:B------:R-:W-:-:S05]  /*6fc0*/  IMAD.X R4, RZ, RZ, R0, P1 ;  /* 0x000000ffff047224 */ /* 0x000fca00008e0600 */
[----:B------:R-:W-:-:S13]  /*6fd0*/  R2UR UR7, R4 ;  /* 0x00000000040772ca */ /* 0x000fda00000e0000 */
[----:B------:R1:W-:Y:S01]  /*6fe0*/  UTMALDG.4D [UR24], [UR6], desc[UR8] ;  /* 0x00000818060075b4 */ /* 0x0003e20008019000 */
[----:B------:R1:W-:Y:S01]  /*6ff0*/  UTMALDG.4D [UR16], [UR6], desc[UR8] ;  /* 0x00000810060075b4 */ /* 0x0003e20008019000 */
[----:B------:R1:W-:Y:S01]  /*7000*/  UBLKCP.S.G [UR10], [UR14], UR13 ;  /* 0x0000000a0e0073ba */ /* 0x0003e2000800020d */
[----:B------:R-:W2:Y:S02]  /*7010*/  SYNCS.PHASECHK.TRANS64.TRYWAIT P1, [R11+URZ+0x30828], R12 ;  /* 0x0308280c0b0075a7 */ /* 0x000ea4000802017f */
[----:B-12---:R-:W-:Y:S05]  /*7020*/  @!P1 BRA `(.L_x_71) ;  /* 0x0000000800c89947 */ /* 0x006fea0003800000 */
.L_x_91:
[----:B------:R-:W-:Y:S05]  /*7030*/  @P0 BRA `(.L_x_72) ;  /* 0x0000000000140947 */ /* 0x000fea0003800000 */
[----:B------:R-:W-:Y:S01]  /*7040*/  ISETP.NE.AND P0, PT, R14, RZ, PT ;  /* 0x000000ff0e00720c */ /* 0x000fe20003f05270 */
[----:B------:R-:W-:-:S04]  /*7050*/  IMAD.MOV.U32 R4, RZ, RZ, 0x4100 ;  /* 0x00004100ff047424 */ /* 0x000fc800078e00ff */
[----:B------:R2:W-:Y:S08]  /*7060*/  SYNCS.ARRIVE.TRANS64 RZ, [R11+URZ+0x30818], R4 ;  /* 0x030818040bff79a7 */ /* 0x0005f0000800003f */
[----:B------:R-:W-:Y:S05]  /*7070*/  @!P0 BRA `(.L_x_72) ;  /* 0x0000000000048947 */ /* 0x000fea0003800000 */
[----:B------:R-:W-:Y:S01]  /*7080*/  BPT.TRAP 0x1 ;  /* 0x000000040000795c */ /* 0x000fe20000300000 */
.L_x_72:
[----:B------:R-:W-:Y:S01]  /*7090*/  R2UR UR27, R15 ;  /* 0x000000000f1b72ca */ /* 0x000fe200000e0000 */
[----:B------:R-:W-:Y:S01]  /*70a0*/  UMOV UR8, 0x0 ;  /* 0x0000000000087882 */ /* 0x000fe20000000000 */
[----:B------:R-:W-:Y:S01]  /*70b0*/  R2UR UR16, R11 ;  /* 0x000000000b1072ca */ /* 0x000fe200000e0000 */
[----:B------:R-:W-:Y:S01]  /*70c0*/  UMOV UR9, 0x14f00000 ;  /* 0x14f0000000097882 */ /* 0x000fe20000000000 */
[----:B------:R-:W-:Y:S01]  /*70d0*/  R2UR UR6, R2 ;  /* 0x00000000020672ca */ /* 0x000fe200000e0000 */
[----:B------:R-:W-:Y:S01]  /*70e0*/  UMOV UR26, URZ ;  /* 0x0000003f001a7c82 */ /* 0x000fe20008000000 */
[----:B------:R-:W-:Y:S01]  /*70f0*/  R2UR UR7, R3 ;  /* 0x00000000030772ca */ /* 0x000fe200000e0000 */
[----:B------:R-:W-:Y:S01]  /*7100*/  UMOV UR28, UR20 ;  /* 0x00000014001c7c82 */ /* 0x000fe20008000000 */
[----:B------:R-:W-:Y:S01]  /*7110*/  UMOV UR29, UR21 ;  /* 0x00000015001d7c82 */ /* 0x000fe20008000000 */
[----:B------:R-:W-:Y:S01]  /*7120*/  UMOV UR18, 0x40 ;  /* 0x0000004000127882 */ /* 0x000fe20000000000 */
[----:B------:R-:W-:Y:S01]  /*7130*/  UMOV UR13, 0x10 ;  /* 0x00000010000d7882 */ /* 0x000fe20000000000 */
[----:B------:R-:W-:-:S02]  /*7140*/  IMAD.MOV.U32 R20, RZ, RZ, 0x1 ;  /* 0x00000001ff147424 */ /* 0x000fc400078e00ff */
[----:B------:R-:W-:Y:S02]  /*7150*/  UIADD3 UR27, UR27, 0x40, URZ ;  /* 0x000000401b1b7890 */ /* 0x000fe4000fffe03f */
[----:B------:R-:W-:Y:S02]  /*7160*/  UIADD3 UR24, UR16, 0x1c000, URZ ;  /* 0x0001c00010187890 */ /* 0x000fe4000fffe03f */
[----:B------:R-:W-:Y:S02]  /*7170*/  UIADD3 UR25, UR16, 0x30818, URZ ;  /* 0x0003081810197890 */ /* 0x000fe4000fffe03f */
[----:B------:R-:W-:Y:S01]  /*7180*/  UIADD3 UR14, UR16, 0x28100, URZ ;  /* 0x00028100100e7890 */ /* 0x000fe2000fffe03f */
[----:B------:R-:W-:Y:S01]  /*7190*/  IMAD.U32 R5, RZ, RZ, UR27 ;  /* 0x0000001bff057e24 */ /* 0x000fe2000f8e00ff */
[----:B------:R-:W-:Y:S02]  /*71a0*/  UIADD3 UR16, UR16, 0x1e000, URZ ;  /* 0x0001e00010107890 */ /* 0x000fe4000fffe03f */
[----:B------:R-:W-:Y:S01]  /*71b0*/  UIMAD.WIDE UR10, UR27, 0x4, UR4 ;  /* 0x000000041b0a78a5 */ /* 0x000fe2000f8e0204 */
[----:B------:R-:W-:Y:S01]  /*71c0*/  UMOV UR17, UR25 ;  /* 0x0000001900117c82 */ /* 0x000fe20008000000 */
[----:B------:R-:W-:Y:S01]  /*71d0*/  UMOV UR19, UR27 ;  /* 0x0000001b00137c82 */ /* 0x000fe20008000000 */
[----:B------:R4:W-:Y:S01]  /*71e0*/  UTMALDG.4D [UR24], [UR6], desc[UR8] ;  /* 0x00000818060075b4 */ /* 0x0009e20008019000 */
[----:B------:R-:W-:-:S03]  /*71f0*/  UMOV UR15, UR25 ;  /* 0x00000019000f7c82 */ /* 0x000fc60008000000 */
[----:B------:R4:W-:Y:S02]  /*7200*/  UTMALDG.4D [UR16], [UR6], desc[UR8] ;  /* 0x00000810060075b4 */ /* 0x0009e40008019000 */
[----:B------:R4:W-:Y:S02]  /*7210*/  UBLKCP.S.G [UR14], [UR10], UR13 ;  /* 0x0000000e0a0073ba */ /* 0x0009e4000800020d */
[----:B----4-:R-:W-:Y:S01]  /*7220*/  NOP ;  /* 0x0000000000007918 */ /* 0x010fe20000000000 */
.L_x_58:
[----:B-12---:R-:W-:Y:S01]  /*7230*/  IMAD R4, R20, 0x8, R11 ;  /* 0x0000000814047824 */ /* 0x006fe200078e020b */
[----:B------:R-:W-:Y:S01]  /*7240*/  SHF.L.U32 R3, R9, 0x1f, RZ ;  /* 0x0000001f09037819 */ /* 0x000fe200000006ff */
[----:B------:R-:W1:Y:S03]  /*7250*/  S2R R2, SR_TID.X ;  /* 0x0000000000027919 */ /* 0x000e660000002100 */
[----:B------:R-:W2:Y:S01]  /*7260*/  SYNCS.PHASECHK.TRANS64.TRYWAIT P0, [R4+URZ+0x30840], R3 ;  /* 0x03084003040075a7 */ /* 0x000ea2000800017f */
[----:B-1----:R-:W-:-:S04]  /*7270*/  LOP3.LUT R2, R2, 0x7f, RZ, 0xc0, !PT ;  /* 0x0000007f02027812 */ /* 0x002fc800078ec0ff */
[----:B------:R-:W-:Y:S01]  /*7280*/  ISETP.NE.AND P1, PT, R2, RZ, PT ;  /* 0x000000ff0200720c */ /* 0x000fe20003f25270 */
[----:B--2---:R-:W-:-:S12]  /*7290*/  @!P0 BRA `(.L_x_73) ;  /* 0x0000000800408947 */ /* 0x004fd80003800000 */
.L_x_92:
[----:B------:R-:W-:Y:S05]  /*72a0*/  @P1 BRA `(.L_x_74) ;  /* 0x0000000000181947 */ /* 0x000fea0003800000 */
[----:B------:R-:W2:Y:S01]  /*72b0*/  S2R R2, SR_TID.X ;  /* 0x0000000000027919 */ /* 0x000ea20000002100 */
[----:B-1----:R-:W-:-:S04]  /*72c0*/  IMAD.MOV.U32 R3, RZ, RZ, 0x4100 ;  /* 0x00004100ff037424 */ /* 0x002fc800078e00ff */
[----:B------:R4:W-:Y:S01]  /*72d0*/  SYNCS.ARRIVE.TRANS64 RZ, [R4+URZ+0x30830], R3 ;  /* 0x0308300304ff79a7 */ /* 0x0009e2000800003f */
[----:B--2---:R-:W-:-:S13]  /*72e0*/  LOP3.LUT P0, RZ, R2, 0x1f, RZ, 0xc0, !PT ;  /* 0x0000001f02ff7812 */ /* 0x004fda000780c0ff */
[----:B----4-:R-:W-:Y:S05]  /*72f0*/  @!P0 BRA `(.L_x_74) ;  /* 0x0000000000048947 */ /* 0x010fea0003800000 */
[----:B------:R-:W-:Y:S01]  /*7300*/  BPT.TRAP 0x1 ;  /* 0x000000040000795c */ /* 0x000fe20000300000 */
.L_x_74:
[----:B-1----:R-:W1:Y:S01]  /*7310*/  LDC.64 R2, c[0x0][0x728] ;  /* 0x0001ca00ff027b82 */ /* 0x002e620000000a00 */
[C---:B------:R-:W-:Y:S01]  /*7320*/  IADD3 R6, P0, R5.reuse, R6, RZ ;  /* 0x0000000605067210 */ /* 0x040fe20007f1e0ff */
[----:B------:R-:W-:Y:S01]  /*7330*/  UMOV UR8, 0x0 ;  /* 0x0000000000087882 */ /* 0x000fe20000000000 */
[----:B------:R-:W-:Y:S01]  /*7340*/  R2UR UR25, R4 ;  /* 0x00000000041972ca */ /* 0x000fe200000e0000 */
[C-C-:B------:R-:W-:Y:S01]  /*7350*/  IMAD R4, R20.reuse, 0x4000, R11.reuse ;  /* 0x0000400014047824 */ /* 0x140fe200078e020b */
[C---:B------:R-:W-:Y:S01]  /*7360*/  LEA.HI.X.SX32 R10, R5.reuse, R10, 0x1, P0 ;  /* 0x0000000a050a7211 */ /* 0x040fe200000f0eff */
[----:B---3--:R-:W-:Y:S01]  /*7370*/  IMAD R11, R20, 0x100, R11 ;  /* 0x00000100140b7824 */ /* 0x008fe200078e020b */
        /* <DEDUP_REMOVED lines=9> */
[----:B------:R-:W-:-:S04]  /*7410*/  UIADD3 UR25, UR25, 0x30830, URZ ;  /* 0x0003083019197890 */ /* 0x000fc8000fffe03f */
[----:B------:R-:W-:Y:S02]  /*7420*/  UMOV UR19, UR27 ;  /* 0x0000001b00137c82 */ /* 0x000fe40008000000 */
[----:B------:R-:W-:Y:S01]  /*7430*/  UIADD3 UR24, UR16, 0x20000, URZ ;  /* 0x0002000010187890 */ /* 0x000fe2000fffe03f */
[C---:B-1----:R-:W-:Y:S01]  /*7440*/  LEA R2, P0, R6.reuse, R2, 0x2 ;  /* 0x0000000206027211 */ /* 0x042fe200078010ff */
[----:B------:R-:W-:Y:S02]  /*7450*/  UIADD3 UR16, UR16, 0x22000, URZ ;  /* 0x0002200010107890 */ /* 0x000fe4000fffe03f */
[----:B------:R-:W-:Y:S01]  /*7460*/  UIADD3 UR10, UR10, 0x28200, URZ ;  /* 0x000282000a0a7890 */ /* 0x000fe2000fffe03f */
[----:B------:R-:W-:Y:S01]  /*7470*/  LEA.HI.X R3, R6, R3, R10, 0x2, P0 ;  /* 0x0000000306037211 */ /* 0x000fe200000f140a */
[----:B------:R-:W-:Y:S01]  /*7480*/  UMOV UR17, UR25 ;  /* 0x0000001900117c82 */ /* 0x000fe20008000000 */
[----:B------:R-:W-:Y:S01]  /*7490*/  IADD3 R8, P0, R8, 0x1f0, RZ ;  /* 0x000001f008087810 */ /* 0x000fe20007f1e0ff */
[----:B------:R-:W-:Y:S01]  /*74a0*/  UMOV UR11, UR25 ;  /* 0x00000019000b7c82 */ /* 0x000fe20008000000 */
[----:B------:R-:W-:-:S02]  /*74b0*/  R2UR UR14, R2 ;  /* 0x00000000020e72ca */ /* 0x000fc400000e0000 */
[----:B------:R-:W-:Y:S01]  /*74c0*/  R2UR UR6, R8 ;  /* 0x00000000080672ca */ /* 0x000fe200000e0000 */
[----:B------:R-:W-:Y:S01]  /*74d0*/  IMAD.X R0, RZ, RZ, R0, P0 ;  /* 0x000000ffff007224 */ /* 0x000fe200000e0600 */
[----:B------:R-:W-:-:S04]  /*74e0*/  R2UR UR15, R3 ;  /* 0x00000000030f72ca */ /* 0x000fc800000e0000 */
[----:B------:R-:W-:Y:S01]  /*74f0*/  R2UR UR7, R0 ;  /* 0x00000000000772ca */ /* 0x000fe200000e0000 */
[----:B------:R-:W-:-:S05]  /*7500*/  VIADD R0, R20, 0x1 ;  /* 0x0000000114007836 */ /* 0x000fca0000000000 */
[----:B------:R-:W-:-:S04]  /*7510*/  ISETP.NE.AND P0, PT, R0, 0x2, PT ;  /* 0x000000020000780c */ /* 0x000fc80003f05270 */
[----:B------:R-:W-:Y:S02]  /*7520*/  SEL R2, RZ, 0x1, P0 ;  /* 0x00000001ff027807 */ /* 0x000fe40000000000 */
[----:B------:R-:W-:Y:S01]  /*7530*/  SEL R0, R0, RZ, P0 ;  /* 0x000000ff00007207 */ /* 0x000fe20000000000 */
[----:B------:R1:W-:Y:S01]  /*7540*/  UTMALDG.4D [UR24], [UR6], desc[UR8] ;  /* 0x00000818060075b4 */ /* 0x0003e20008019000 */
[----:B------:R-:W-:Y:S01]  /*7550*/  LOP3.LUT R9, R9, R2, RZ, 0x3c, !PT ;  /* 0x0000000209097212 */ /* 0x000fe200078e3cff */
[----:B------:R1:W-:Y:S01]  /*7560*/  UTMALDG.4D [UR16], [UR6], desc[UR8] ;  /* 0x00000810060075b4 */ /* 0x0003e20008019000 */
[----:B------:R1:W-:Y:S02]  /*7570*/  UBLKCP.S.G [UR10], [UR14], UR13 ;  /* 0x0000000a0e0073ba */ /* 0x0003e4000800020d */
[----:B-1----:R-:W-:-:S03]  /*7580*/  NOP ;  /* 0x0000000000007918 */ /* 0x002fc60000000000 */
.L_x_55:
[----:B------:R-:W-:Y:S05]  /*7590*/  BSYNC B0 ;  /* 0x0000000000007941 */ /* 0x000fea0003800000 */
.L_x_54:
[----:B------:R-:W-:-:S03]  /*75a0*/  UMOV UR6, 0xffffffff ;  /* 0xffffffff00067882 */ /* 0x000fc60000000000 */
[----:B------:R-:W-:Y:S05]  /*75b0*/  BRA.DIV UR6, `(.L_x_75) ;  /* 0x00000006068c7947 */ /* 0x000fea000b800000 */
[----:B------:R-:W-:-:S13]  /*75c0*/  ELECT P0, URZ, PT ;  /* 0x00000000003f782f */ /* 0x000fda0003800000 */
.L_x_95:
[----:B------:R-:W-:Y:S05]  /*75d0*/  @!P0 BRA `(.L_x_7) ;  /* 0x0000000000808947 */ /* 0x000fea0003800000 */
[----:B------:R-:W-:-:S04]  /*75e0*/  LOP3.LUT R17, R17, 0x2, RZ, 0xfc, !PT ;  /* 0x0000000211117812 */ /* 0x000fc800078efcff */
[----:B------:R-:W-:-:S13]  /*75f0*/  ISETP.NE.AND P0, PT, R17, 0x3, PT ;  /* 0x000000031100780c */ /* 0x000fda0003f05270 */
[----:B------:R-:W-:Y:S05]  /*7600*/  @!P0 BRA `(.L_x_76) ;  /* 0x0000000000048947 */ /* 0x000fea0003800000 */
[----:B------:R-:W-:Y:S01]  /*7610*/  BPT.TRAP 0x1 ;  /* 0x000000040000795c */ /* 0x000fe20000300000 */
.L_x_76:
[----:B------:R-:W1:Y:S01]  /*7620*/  S2R R3, SR_CgaCtaId ;  /* 0x0000000000037919 */ /* 0x000e620000008800 */
[----:B------:R-:W-:Y:S02]  /*7630*/  MOV R2, 0x400 ;  /* 0x0000040000027802 */ /* 0x000fe40000000f00 */
[----:B------:R-:W-:Y:S02]  /*7640*/  SHF.L.U32 R5, R9, 0x1f, RZ ;  /* 0x0000001f09057819 */ /* 0x000fe400000006ff */
[----:B-1----:R-:W-:Y:S01]  /*7650*/  LEA R7, R3, R2, 0x18 ;  /* 0x0000000203077211 */ /* 0x002fe200078ec0ff */
[----:B------:R-:W-:-:S04]  /*7660*/  VIADD R2, R0, 0x1 ;  /* 0x0000000100027836 */ /* 0x000fc80000000000 */
[----:B------:R-:W-:Y:S01]  /*7670*/  VIADD R3, R7, 0x30820 ;  /* 0x0003082007037836 */ /* 0x000fe20000000000 */
[----:B------:R-:W-:-:S03]  /*7680*/  ISETP.NE.AND P2, PT, R2, 0x2, PT ;  /* 0x000000020200780c */ /* 0x000fc60003f45270 */
[----:B------:R-:W-:Y:S01]  /*7690*/  IMAD R6, R0, 0x8, R3 ;  /* 0x0000000800067824 */ /* 0x000fe200078e0203 */
[----:B------:R-:W-:-:S03]  /*76a0*/  SEL R4, RZ, 0x1, P2 ;  /* 0x00000001ff047807 */ /* 0x000fc60001000000 */
[----:B------:R-:W1:Y:S01]  /*76b0*/  SYNCS.PHASECHK.TRANS64.TRYWAIT P1, [R6+URZ], R5 ;  /* 0x00000005060075a7 */ /* 0x000e62000802017f */
[----:B------:R-:W-:Y:S02]  /*76c0*/  LOP3.LUT R9, R9, R4, RZ, 0x3c, !PT ;  /* 0x0000000409097212 */ /* 0x000fe400078e3cff */
[----:B------:R-:W-:Y:S02]  /*76d0*/  SEL R4, R2, RZ, P2 ;  /* 0x000000ff02047207 */ /* 0x000fe40001000000 */
[----:B------:R-:W-:-:S03]  /*76e0*/  SHF.L.U32 R2, R9, 0x1f, RZ ;  /* 0x0000001f09027819 */ /* 0x000fc600000006ff */
[----:B------:R-:W-:Y:S01]  /*76f0*/  IMAD R3, R4, 0x8, R3 ;  /* 0x0000000804037824 */ /* 0x000fe200078e0203 */
[----:B-1----:R-:W-:Y:S06]  /*7700*/  @!P1 BRA `(.L_x_77) ;  /* 0x00000004005c9947 */ /* 0x002fec0003800000 */
.L_x_96:
[----:B------:R-:W2:Y:S02]  /*7710*/  SYNCS.PHASECHK.TRANS64.TRYWAIT P1, [R3+URZ], R2 ;  /* 0x00000002030075a7 */ /* 0x000ea4000802017f */
[----:B--2---:R-:W-:Y:S05]  /*7720*/  @!P1 BRA `(.L_x_78) ;  /* 0x0000000400689947 */ /* 0x004fea0003800000 */
.L_x_97:
[----:B------:R-:W-:Y:S05]  /*7730*/  @!P0 BRA `(.L_x_79) ;  /* 0x0000000000048947 */ /* 0x000fea0003800000 */
[----:B------:R-:W-:Y:S01]  /*7740*/  BPT.TRAP 0x1 ;  /* 0x000000040000795c */ /* 0x000fe20000300000 */
.L_x_79:
[----:B--2---:R-:W-:-:S04]  /*7750*/  VIADD R3, R7, 0x30840 ;  /* 0x0003084007037836 */ /* 0x004fc80000000000 */
[----:B------:R-:W-:-:S04]  /*7760*/  IMAD R0, R0, 0x8, R3 ;  /* 0x0000000800007824 */ /* 0x000fc800078e0203 */
[----:B------:R-:W2:Y:S02]  /*7770*/  SYNCS.PHASECHK.TRANS64.TRYWAIT P0, [R0+URZ], R5 ;  /* 0x00000005000075a7 */ /* 0x000ea4000800017f */
[----:B--2---:R-:W-:Y:S05]  /*7780*/  @!P0 BRA `(.L_x_80) ;  /* 0x0000000400648947 */ /* 0x004fea0003800000 */
.L_x_98:
[----:B------:R-:W-:-:S07]  /*7790*/  IMAD R3, R4, 0x8, R3 ;  /* 0x0000000804037824 */ /* 0x000fce00078e0203 */
.L_x_81:
[----:B---3--:R3:W4:Y:S02]  /*77a0*/  SYNCS.PHASECHK.TRANS64.TRYWAIT P0, [R3+URZ], R2 ;  /* 0x00000002030075a7 */ /* 0x008724000800017f */
[----:B----4-:R-:W-:Y:S05]  /*77b0*/  @!P0 NANOSLEEP.SYNCS 0x989680 ;  /* 0x009896800000895d */ /* 0x010fea0003900000 */
[----:B------:R-:W4:Y:S02]  /*77c0*/  @!P0 SYNCS.PHASECHK.TRANS64 P0, [R3+URZ], R2 ;  /* 0x00000002030085a7 */ /* 0x000f24000800007f */
[----:B----4-:R-:W-:Y:S05]  /*77d0*/  @!P0 BRA `(.L_x_81) ;  /* 0xfffffffc00f08947 */ /* 0x010fea000383ffff */
.L_x_7:
[----:B------:R-:W-:Y:S05]  /*77e0*/  BSYNC B6 ;  /* 0x0000000000067941 */ /* 0x000fea0003800000 */
.L_x_4:
[----:B------:R-:W-:Y:S05]  /*77f0*/  EXIT ;  /* 0x000000000000794d */ /* 0x000fea0003800000 */
.L_x_12:
[----:B------:R-:W-:Y:S02]  /*7800*/  IMAD.MOV.U32 R12, RZ, RZ, RZ ;  /* 0x000000ffff0c7224 */ /* 0x000fe400078e00ff */
[----:B------:R-:W-:Y:S02]  /*7810*/  IMAD.MOV.U32 R11, RZ, RZ, 0x1f ;  /* 0x0000001fff0b7424 */ /* 0x000fe400078e00ff */
[----:B------:R-:W-:-:S07]  /*7820*/  IMAD.MOV.U32 R15, RZ, RZ, -0x1 ;  /* 0xffffffffff0f7424 */ /* 0x000fce00078e00ff */
[----:B------:R-:W-:Y:S05]  /*7830*/  WARPSYNC.COLLECTIVE R15, `(.L_x_82) ;  /* 0x000000000f087348 */ /* 0x000fea0003c00000 */
[----:B------:R1:W2:Y:S02]  /*7840*/  SHFL.IDX P6, R14, R13, R12, R11 ;  /* 0x0000000c0d0e7389 */ /* 0x0002a400000c000b */
[----:B-12---:R-:W-:Y:S01]  /*7850*/  ENDCOLLECTIVE ;  /* 0x000000000000791b */ /* 0x006fe20003800000 */
.L_x_82:
[----:B------:R-:W-:Y:S05]  /*7860*/  BRA `(.L_x_83) ;  /* 0xffffff9000c87947 */ /* 0x000fea000383ffff */
.L_x_14:
[----:B--2---:R2:W3:Y:S02]  /*7870*/  SYNCS.PHASECHK.TRANS64.TRYWAIT P0, [R16+URZ+0x30800], R9 ;  /* 0x03080009100075a7 */ /* 0x0044e4000800017f */
[----:B---3--:R-:W-:Y:S05]  /*7880*/  @!P0 NANOSLEEP.SYNCS 0x989680 ;  /* 0x009896800000895d */ /* 0x008fea0003900000 */
[----:B------:R-:W3:Y:S02]  /*7890*/  @!P0 SYNCS.PHASECHK.TRANS64 P0, [R16+URZ+0x30800], R9 ;  /* 0x03080009100085a7 */ /* 0x000ee4000800007f */
[----:B---3--:R-:W-:Y:S05]  /*78a0*/  @!P0 BRA `(.L_x_14) ;  /* 0xfffffffc00f08947 */ /* 0x008fea000383ffff */
[----:B------:R-:W-:Y:S05]  /*78b0*/  BRA `(.L_x_13) ;  /* 0xffffff9000e87947 */ /* 0x000fea000383ffff */
.L_x_19:
[----:B---3--:R3:W4:Y:S02]  /*78c0*/  SYNCS.PHASECHK.TRANS64.TRYWAIT P1, [R2+URZ+0x30810], R17 ;  /* 0x03081011020075a7 */ /* 0x008724000802017f */
[----:B----4-:R-:W-:Y:S05]  /*78d0*/  @!P1 NANOSLEEP.SYNCS 0x989680 ;  /* 0x009896800000995d */ /* 0x010fea0003900000 */
[----:B------:R-:W4:Y:S02]  /*78e0*/  @!P1 SYNCS.PHASECHK.TRANS64 P1, [R2+URZ+0x30810], R17 ;  /* 0x03081011020095a7 */ /* 0x000f24000802007f */
[----:B----4-:R-:W-:Y:S05]  /*78f0*/  @!P1 BRA `(.L_x_19) ;  /* 0xfffffffc00f09947 */ /* 0x010fea000383ffff */
[----:B------:R-:W-:Y:S05]  /*7900*/  BRA `(.L_x_18) ;  /* 0xffffff9800c07947 */ /* 0x000fea000383ffff */
.L_x_23:
[----:B------:R1:W1:Y:S02]  /*7910*/  SYNCS.PHASECHK.TRANS64.TRYWAIT P1, [R2+URZ+0x30830], R17 ;  /* 0x03083011020075a7 */ /* 0x000264000802017f */
[----:B-1----:R-:W-:Y:S05]  /*7920*/  @!P1 NANOSLEEP.SYNCS 0x989680 ;  /* 0x009896800000995d */ /* 0x002fea0003900000 */
[----:B------:R-:W1:Y:S02]  /*7930*/  @!P1 SYNCS.PHASECHK.TRANS64 P1, [R2+URZ+0x30830], R17 ;  /* 0x03083011020095a7 */ /* 0x000e64000802007f */
[----:B-1----:R-:W-:Y:S05]  /*7940*/  @!P1 BRA `(.L_x_23) ;  /* 0xfffffffc00f09947 */ /* 0x002fea000383ffff */
[----:B------:R-:W-:Y:S05]  /*7950*/  BRA `(.L_x_22) ;  /* 0xffffffa000187947 */ /* 0x000fea000383ffff */
.L_x_56:
[----:B-1----:R1:W2:Y:S02]  /*7960*/  SYNCS.PHASECHK.TRANS64.TRYWAIT P1, [R11+URZ+0x30820], R0 ;  /* 0x030820000b0075a7 */ /* 0x0022a4000802017f */
[----:B--2---:R-:W-:Y:S05]  /*7970*/  @!P1 NANOSLEEP.SYNCS 0x989680 ;  /* 0x009896800000995d */ /* 0x004fea0003900000 */
[----:B------:R-:W2:Y:S02]  /*7980*/  @!P1 SYNCS.PHASECHK.TRANS64 P1, [R11+URZ+0x30820], R0 ;  /* 0x030820000b0095a7 */ /* 0x000ea4000802007f */
[----:B--2---:R-:W-:Y:S05]  /*7990*/  @!P1 BRA `(.L_x_56) ;  /* 0xfffffffc00f09947 */ /* 0x004fea000383ffff */
[----:B------:R-:W-:Y:S05]  /*79a0*/  BRA `(.L_x_84) ;  /* 0xffffffe400187947 */ /* 0x000fea000383ffff */
.L_x_60:
[----:B-1----:R1:W2:Y:S02]  /*79b0*/  SYNCS.PHASECHK.TRANS64.TRYWAIT P1, [R11+URZ+0x30840], R21 ;  /* 0x030840150b0075a7 */ /* 0x0022a4000802017f */
[----:B--2---:R-:W-:Y:S05]  /*79c0*/  @!P1 NANOSLEEP.SYNCS 0x989680 ;  /* 0x009896800000995d */ /* 0x004fea0003900000 */
[----:B------:R-:W2:Y:S02]  /*79d0*/  @!P1 SYNCS.PHASECHK.TRANS64 P1, [R11+URZ+0x30840], R21 ;  /* 0x030840150b0095a7 */ /* 0x000ea4000802007f */
[----:B--2---:R-:W-:Y:S05]  /*79e0*/  @!P1 BRA `(.L_x_60) ;  /* 0xfffffffc00f09947 */ /* 0x004fea000383ffff */
[----:B------:R-:W-:Y:S05]  /*79f0*/  BRA `(.L_x_85) ;  /* 0xffffffe800847947 */ /* 0x000fea000383ffff */
.L_x_62:
[----:B--2---:R2:W3:Y:S02]  /*7a00*/  SYNCS.PHASECHK.TRANS64.TRYWAIT P1, [R11+URZ+0x30828], R21 ;  /* 0x030828150b0075a7 */ /* 0x0044e4000802017f */
[----:B---3--:R-:W-:Y:S05]  /*7a10*/  @!P1 NANOSLEEP.SYNCS 0x989680 ;  /* 0x009896800000995d */ /* 0x008fea0003900000 */
[----:B------:R-:W3:Y:S02]  /*7a20*/  @!P1 SYNCS.PHASECHK.TRANS64 P1, [R11+URZ+0x30828], R21 ;  /* 0x030828150b0095a7 */ /* 0x000ee4000802007f */
[----:B---3--:R-:W-:Y:S05]  /*7a30*/  @!P1 BRA `(.L_x_62) ;  /* 0xfffffffc00f09947 */ /* 0x008fea000383ffff */
[----:B------:R-:W-:Y:S05]  /*7a40*/  BRA `(.L_x_86) ;  /* 0xffffffec00187947 */ /* 0x000fea000383ffff */
.L_x_64:
[----:B---3--:R3:W4:Y:S02]  /*7a50*/  SYNCS.PHASECHK.TRANS64.TRYWAIT P1, [R11+URZ+0x30848], R21 ;  /* 0x030848150b0075a7 */ /* 0x008724000802017f */
[----:B----4-:R-:W-:Y:S05]  /*7a60*/  @!P1 NANOSLEEP.SYNCS 0x989680 ;  /* 0x009896800000995d */ /* 0x010fea0003900000 */
[----:B------:R-:W4:Y:S02]  /*7a70*/  @!P1 SYNCS.PHASECHK.TRANS64 P1, [R11+URZ+0x30848], R21 ;  /* 0x030848150b0095a7 */ /* 0x000f24000802007f */
[----:B----4-:R-:W-:Y:S05]  /*7a80*/  @!P1 BRA `(.L_x_64) ;  /* 0xfffffffc00f09947 */ /* 0x010fea000383ffff */
[----:B------:R-:W-:Y:S05]  /*7a90*/  BRA `(.L_x_87) ;  /* 0xffffffec00887947 */ /* 0x000fea000383ffff */
.L_x_66:
[----:B------:R-:W-:-:S07]  /*7aa0*/  SHF.L.U32 R4, R9, 0x1f, RZ ;  /* 0x0000001f09047819 */ /* 0x000fce00000006ff */
.L_x_88:
[----:B-1----:R1:W2:Y:S02]  /*7ab0*/  SYNCS.PHASECHK.TRANS64.TRYWAIT P1, [R11+URZ+0x30820], R4 ;  /* 0x030820040b0075a7 */ /* 0x0022a4000802017f */
[----:B--2---:R-:W-:Y:S05]  /*7ac0*/  @!P1 NANOSLEEP.SYNCS 0x989680 ;  /* 0x009896800000995d */ /* 0x004fea0003900000 */
[----:B------:R-:W2:Y:S02]  /*7ad0*/  @!P1 SYNCS.PHASECHK.TRANS64 P1, [R11+URZ+0x30820], R4 ;  /* 0x030820040b0095a7 */ /* 0x000ea4000802007f */
[----:B--2---:R-:W-:Y:S05]  /*7ae0*/  @!P1 BRA `(.L_x_88) ;  /* 0xfffffffc00f09947 */ /* 0x004fea000383ffff */
[----:B------:R-:W-:Y:S05]  /*7af0*/  BRA `(.L_x_89) ;  /* 0xfffffff000107947 */ /* 0x000fea000383ffff */
.L_x_69:
[----:B---3--:R3:W4:Y:S02]  /*7b00*/  SYNCS.PHASECHK.TRANS64.TRYWAIT P1, [R11+URZ+0x30840], R12 ;  /* 0x0308400c0b0075a7 */ /* 0x008724000802017f */
[----:B----4-:R-:W-:Y:S05]  /*7b10*/  @!P1 NANOSLEEP.SYNCS 0x989680 ;  /* 0x009896800000995d */ /* 0x010fea0003900000 */
[----:B------:R-:W4:Y:S02]  /*7b20*/  @!P1 SYNCS.PHASECHK.TRANS64 P1, [R11+URZ+0x30840], R12 ;  /* 0x0308400c0b0095a7 */ /* 0x000f24000802007f */
[----:B----4-:R-:W-:Y:S05]  /*7b30*/  @!P1 BRA `(.L_x_69) ;  /* 0xfffffffc00f09947 */ /* 0x010fea000383ffff */
[----:B------:R-:W-:Y:S05]  /*7b40*/  BRA `(.L_x_90) ;  /* 0xfffffff0009c7947 */ /* 0x000fea000383ffff */
.L_x_71:
[----:B-1----:R1:W2:Y:S02]  /*7b50*/  SYNCS.PHASECHK.TRANS64.TRYWAIT P1, [R11+URZ+0x30828], R12 ;  /* 0x0308280c0b0075a7 */ /* 0x0022a4000802017f */
[----:B--2---:R-:W-:Y:S05]  /*7b60*/  @!P1 NANOSLEEP.SYNCS 0x989680 ;  /* 0x009896800000995d */ /* 0x004fea0003900000 */
[----:B------:R-:W2:Y:S02]  /*7b70*/  @!P1 SYNCS.PHASECHK.TRANS64 P1, [R11+URZ+0x30828], R12 ;  /* 0x0308280c0b0095a7 */ /* 0x000ea4000802007f */
[----:B--2---:R-:W-:Y:S05]  /*7b80*/  @!P1 BRA `(.L_x_71) ;  /* 0xfffffffc00f09947 */ /* 0x004fea000383ffff */
[----:B------:R-:W-:Y:S05]  /*7b90*/  BRA `(.L_x_91) ;  /* 0xfffffff400247947 */ /* 0x000fea000383ffff */
.L_x_73:
[----:B-1----:R1:W2:Y:S02]  /*7ba0*/  SYNCS.PHASECHK.TRANS64.TRYWAIT P0, [R4+URZ+0x30840], R3 ;  /* 0x03084003040075a7 */ /* 0x0022a4000800017f */
[----:B--2---:R-:W-:Y:S05]  /*7bb0*/  @!P0 NANOSLEEP.SYNCS 0x989680 ;  /* 0x009896800000895d */ /* 0x004fea0003900000 */
[----:B------:R-:W2:Y:S02]  /*7bc0*/  @!P0 SYNCS.PHASECHK.TRANS64 P0, [R4+URZ+0x30840], R3 ;  /* 0x03084003040085a7 */ /* 0x000ea4000800007f */
[----:B--2---:R-:W-:Y:S05]  /*7bd0*/  @!P0 BRA `(.L_x_73) ;  /* 0xfffffffc00f08947 */ /* 0x004fea000383ffff */
[----:B------:R-:W-:Y:S05]  /*7be0*/  BRA `(.L_x_92) ;  /* 0xfffffff400ac7947 */ /* 0x000fea000383ffff */
.L_x_75:
[----:B------:R-:W-:Y:S01]  /*7bf0*/  BSSY B0, `(.L_x_93) ;  /* 0x0000006000007945 */ /* 0x000fe20003800000 */
[----:B------:R-:W-:-:S07]  /*7c00*/  IMAD.MOV.U32 R15, RZ, RZ, -0x1 ;  /* 0xffffffffff0f7424 */ /* 0x000fce00078e00ff */
[----:B------:R-:W-:Y:S05]  /*7c10*/  WARPSYNC.COLLECTIVE R15, `(.L_x_94) ;  /* 0x000000000f0c7348 */ /* 0x000fea0003c00000 */
[----:B------:R-:W-:Y:S02]  /*7c20*/  ELECT P6, UR62, PT ;  /* 0x00000000003e782f */ /* 0x000fe400038c0000 */
[----:B------:R-:W-:Y:S01]  /*7c30*/  MOV R14, UR62 ;  /* 0x0000003e000e7c02 */ /* 0x000fe20008000f00 */
[----:B------:R-:W-:Y:S10]  /*7c40*/  ENDCOLLECTIVE ;  /* 0x000000000000791b */ /* 0x000ff40003800000 */
.L_x_94:
[----:B------:R-:W-:Y:S05]  /*7c50*/  BSYNC B0 ;  /* 0x0000000000007941 */ /* 0x000fea0003800000 */
.L_x_93:
[----:B------:R-:W-:Y:S01]  /*7c60*/  PLOP3.LUT P0, PT, P6, PT, PT, 0x80, 0x0 ;  /* 0x000000000000781c */ /* 0x000fe2000370f070 */
[----:B------:R-:W-:-:S12]  /*7c70*/  BRA `(.L_x_95) ;  /* 0xfffffff800547947 */ /* 0x000fd8000383ffff */
.L_x_77:
[----:B-1----:R1:W2:Y:S02]  /*7c80*/  SYNCS.PHASECHK.TRANS64.TRYWAIT P1, [R6+URZ], R5 ;  /* 0x00000005060075a7 */ /* 0x0022a4000802017f */
[----:B--2---:R-:W-:Y:S05]  /*7c90*/  @!P1 NANOSLEEP.SYNCS 0x989680 ;  /* 0x009896800000995d */ /* 0x004fea0003900000 */
[----:B------:R-:W2:Y:S02]  /*7ca0*/  @!P1 SYNCS.PHASECHK.TRANS64 P1, [R6+URZ], R5 ;  /* 0x00000005060095a7 */ /* 0x000ea4000802007f */
[----:B--2---:R-:W-:Y:S05]  /*7cb0*/  @!P1 BRA `(.L_x_77) ;  /* 0xfffffffc00f09947 */ /* 0x004fea000383ffff */
[----:B------:R-:W-:Y:S05]  /*7cc0*/  BRA `(.L_x_96) ;  /* 0xfffffff800907947 */ /* 0x000fea000383ffff */
.L_x_78:
[----:B--2---:R2:W3:Y:S02]  /*7cd0*/  SYNCS.PHASECHK.TRANS64.TRYWAIT P1, [R3+URZ], R2 ;  /* 0x00000002030075a7 */ /* 0x0044e4000802017f */
[----:B---3--:R-:W-:Y:S05]  /*7ce0*/  @!P1 NANOSLEEP.SYNCS 0x989680 ;  /* 0x009896800000995d */ /* 0x008fea0003900000 */
[----:B------:R-:W3:Y:S02]  /*7cf0*/  @!P1 SYNCS.PHASECHK.TRANS64 P1, [R3+URZ], R2 ;  /* 0x00000002030095a7 */ /* 0x000ee4000802007f */
[----:B---3--:R-:W-:Y:S05]  /*7d00*/  @!P1 BRA `(.L_x_78) ;  /* 0xfffffffc00f09947 */ /* 0x008fea000383ffff */
[----:B------:R-:W-:Y:S05]  /*7d10*/  BRA `(.L_x_97) ;  /* 0xfffffff800847947 */ /* 0x000fea000383ffff */
.L_x_80:
[----:B--2---:R2:W3:Y:S02]  /*7d20*/  SYNCS.PHASECHK.TRANS64.TRYWAIT P0, [R0+URZ], R5 ;  /* 0x00000005000075a7 */ /* 0x0044e4000800017f */
[----:B---3--:R-:W-:Y:S05]  /*7d30*/  @!P0 NANOSLEEP.SYNCS 0x989680 ;  /* 0x009896800000895d */ /* 0x008fea0003900000 */
[----:B------:R-:W3:Y:S02]  /*7d40*/  @!P0 SYNCS.PHASECHK.TRANS64 P0, [R0+URZ], R5 ;  /* 0x00000005000085a7 */ /* 0x000ee4000800007f */
[----:B---3--:R-:W-:Y:S05]  /*7d50*/  @!P0 BRA `(.L_x_80) ;  /* 0xfffffffc00f08947 */ /* 0x008fea000383ffff */
[----:B------:R-:W-:Y:S05]  /*7d60*/  BRA `(.L_x_98) ;  /* 0xfffffff800887947 */ /* 0x000fea000383ffff */
.L_x_99:
[----:B------:R-:W-:-:S00]  /*7d70*/  BRA `(.L_x_99) ;  /* 0xfffffffc00fc7947 */ /* 0x000fc0000383ffff */
[----:B------:R-:W-:-:S00]  /*7d80*/  NOP ;  /* 0x0000000000007918 */ /* 0x000fc00000000000 */
[----:B------:R-:W-:-:S00]  /*7d90*/  NOP ;  /* 0x0000000000007918 */ /* 0x000fc00000000000 */
[----:B------:R-:W-:-:S00]  /*7da0*/  NOP ;  /* 0x0000000000007918 */ /* 0x000fc00000000000 */
[----:B------:R-:W-:-:S00]  /*7db0*/  NOP ;  /* 0x0000000000007918 */ /* 0x000fc00000000000 */
[----:B------:R-:W-:-:S00]  /*7dc0*/  NOP ;  /* 0x0000000000007918 */ /* 0x000fc00000000000 */
[----:B------:R-:W-:-:S00]  /*7dd0*/  NOP ;  /* 0x0000000000007918 */ /* 0x000fc00000000000 */
[----:B------:R-:W-:-:S00]  /*7de0*/  NOP ;  /* 0x0000000000007918 */ /* 0x000fc00000000000 */
[----:B------:R-:W-:-:S00]  /*7df0*/  NOP ;  /* 0x0000000000007918 */ /* 0x000fc00000000000 */
.L_x_7290:


//--------------------- .text._ZN7cutlass13device_kernelIN5flash11enable_sm90INS1_16FlashAttnBwdSm90INS1_25CollectiveMainloopBwdSm90ILi2ELi2ELi2EN4cute5tupleIJNS5_1CILi1EEES8_S8_EEENS6_IJNS7_ILi64EEENS7_ILi128EEESB_EEENS_10bfloat16_tEfNS_4arch4Sm90ELb0ELb0ELb1ELb0ELb1ELb1ELb0ELb0ELi2ELi1ELi2ELi1ELb0EEENS1_21CollectiveEpilogueBwdISC_SD_SF_Li256ELb0ELb0ELi1EEENS1_19SingleTileSchedulerILb0ELb0ELb0ELi128EEEEEEEEEvNT_6ParamsE --------------------------
	.section	.text._ZN7cutlass13device_kernelIN5flash11enable_sm90INS1_16FlashAttnBwdSm90INS1_25CollectiveMainloopBwdSm90ILi2ELi2ELi2EN4cute5tupleIJNS5_1CILi1EEES8_S8_EEENS6_IJNS7_ILi64EEENS7_ILi128EEESB_EEENS_10bfloat16_tEfNS_4arch4Sm90ELb0ELb0ELb1ELb0ELb1ELb1ELb0ELb0ELi2ELi1ELi2ELi1ELb0EEENS1_21CollectiveEpilogueBwdISC_SD_SF_Li256ELb0ELb0ELi1EEENS1_19SingleTileSchedulerILb0ELb0ELb0ELi128EEEEEEEEEvNT_6ParamsE,"ax",@progbits
	.align	128
.text._ZN7cutlass13device_kernelIN5flash11enable_sm90INS1_16FlashAttnBwdSm90INS1_25CollectiveMainloopBwdSm90ILi2ELi2ELi2EN4cute5tupleIJNS5_1CILi1EEES8_S8_EEENS6_IJNS7_ILi64EEENS7_ILi128EEESB_EEENS_10bfloat16_tEfNS_4arch4Sm90ELb0ELb0ELb1ELb0ELb1ELb1ELb0ELb0ELi2ELi1ELi2ELi1ELb0EEENS1_21CollectiveEpilogueBwdISC_SD_SF_Li256ELb0ELb0ELi1EEENS1_19SingleTileSchedulerILb0ELb0ELb0ELi128EEEEEEEEEvNT_6ParamsE:
        .type           _ZN7cutlass13device_kernelIN5flash11enable_sm90INS1_16FlashAttnBwdSm90INS1_25CollectiveMainloopBwdSm90ILi2ELi2ELi2EN4cute5tupleIJNS5_1CILi1EEES8_S8_EEENS6_IJNS7_ILi64EEENS7_ILi128EEESB_EEENS_10bfloat16_tEfNS_4arch4Sm90ELb0ELb0ELb1ELb0ELb1ELb1ELb0ELb0ELi2ELi1ELi2ELi1ELb0EEENS1_21CollectiveEpilogueBwdISC_SD_SF_Li256ELb0ELb0ELi1EEENS1_19SingleTileSchedulerILb0ELb0ELb0ELi128EEEEEEEEEvNT_6ParamsE,@function
        .size           _ZN7cutlass13device_kernelIN5flash11enable_sm90INS1_16FlashAttnBwdSm90INS1_25CollectiveMainloopBwdSm90ILi2ELi2ELi2EN4cute5tupleIJNS5_1CILi1EEES8_S8_EEENS6_IJNS7_ILi64EEENS7_ILi128EEESB_EEENS_10bfloat16_tEfNS_4arch4Sm90ELb0ELb0ELb1ELb0ELb1ELb1ELb0ELb0ELi2ELi1ELi2ELi1ELb0EEENS1_21CollectiveEpilogueBwdISC_SD_SF_Li256ELb0ELb0ELi1EEENS1_19SingleTileSchedulerILb0ELb0ELb0ELi128EEEEEEEEEvNT_6ParamsE,(.L_x_7291 - _ZN7cutlass13device_kernelIN5flash11enable_sm90INS1_16FlashAttnBwdSm90INS1_25CollectiveMainloopBwdSm90ILi2ELi2ELi2EN4cute5tupleIJNS5_1CILi1EEES8_S8_EEENS6_IJNS7_ILi64EEENS7_ILi128EEESB_EEENS_10bfloat16_tEfNS_4arch4Sm90ELb0ELb0ELb1ELb0ELb1ELb1ELb0ELb0ELi2ELi1ELi2ELi1ELb0EEENS1_21CollectiveEpilogueBwdISC_SD_SF_Li256ELb0ELb0ELi1EEENS1_19SingleTileSchedulerILb0ELb0ELb0ELi128EEEEEEEEEvNT_6ParamsE)
        .other          _ZN7cutlass13device_kernelIN5flash11enable_sm90INS1_16FlashAttnBwdSm90INS1_25CollectiveMainloopBwdSm90ILi2ELi2ELi2EN4cute5tupleIJNS5_1CILi1EEES8_S8_EEENS6_IJNS7_ILi64EEENS7_ILi128EEESB_EEENS_10bfloat16_tEfNS_4arch4Sm90ELb0ELb0ELb1ELb0ELb1ELb1ELb0ELb0ELi2ELi1ELi2ELi1ELb0EEENS1_21CollectiveEpilogueBwdISC_SD_SF_Li256ELb0ELb0ELi1EEENS1_19SingleTileSchedulerILb0ELb0ELb0ELi128EEEEEEEEEvNT_6ParamsE,@"STO_CUDA_ENTRY STV_DEFAULT"
_ZN7cutlass13device_kernelIN5flash11enable_sm90INS1_16FlashAttnBwdSm90INS1_25CollectiveMainloopBwdSm90ILi2ELi2ELi2EN4cute5tupleIJNS5_1CILi1EEES8_S8_EEENS6_IJNS7_ILi64EEENS7_ILi128EEESB_EEENS_10bfloat16_tEfNS_4arch4Sm90ELb0ELb0ELb1ELb0ELb1ELb1ELb0ELb0ELi2ELi1ELi2ELi1ELb0EEENS1_21CollectiveEpilogueBwdISC_SD_SF_Li256ELb0ELb0ELi1EEENS1_19SingleTileSchedulerILb0ELb0ELb0ELi128EEEEEEEEEvNT_6ParamsE:
        /* <DEDUP_REMOVED lines=28> */
.L_x_101:
[----:B------:R-:W-:Y:S05]  /*01c0*/  BSYNC B0 ;  /* 0x0000000000007941 */ /* 0x000fea0003800000 */
.L_x_100:
        /* <DEDUP_REMOVED lines=30> */
[----:B------:R1:W1:Y:S01]  /*03b0*/  SYNCS.EXCH.64 URZ, [UR8+0x30820], UR4 ;  /* 0x03082004083f75b2 */ /* 0x0002620008000100 */
[----:B------:R1:W1:Y:S01]  /*03c0*/  SYNCS.EXCH.64 URZ, [UR8+0x30818], UR6 ;  /* 0x03081806083f75b2 */ /* 0x0002620008000100 */
[----:B------:R1:W1:Y:S01]  /*03d0*/  SYNCS.EXCH.64 URZ, [UR8+0x30828], UR4 ;  /* 0x03082804083f75b2 */ /* 0x0002620008000100 */
[----:B------:R-:W-:Y:S01]  /*03e0*/  NOP ;  /* 0x0000000000007918 */ /* 0x000fe20000000000 */
.L_x_102:
[----:B------:R-:W5:Y:S01]  /*03f0*/  SHFL.IDX PT, R3, R0, RZ, 0x1f ;  /* 0x00001fff00037589 */ /* 0x000f6200000e0000 */
[----:B------:R-:W-:Y:S01]  /*0400*/  NOP ;  /* 0x0000000000007918 */ /* 0x000fe20000000000 */
[----:B-----5:R-:W-:-:S13]  /*0410*/  ISETP.NE.AND P0, PT, R3, RZ, PT ;  /* 0x000000ff0300720c */ /* 0x020fda0003f05270 */
        /* <DEDUP_REMOVED lines=17> */
[----:B------:R1:W1:Y:S01]  /*0530*/  SYNCS.EXCH.64 URZ, [UR8+0x30848], UR6 ;  /* 0x03084806083f75b2 */ /* 0x0002620008000100 */
[----:B------:R-:W-:Y:S01]  /*0540*/  NOP ;  /* 0x0000000000007918 */ /* 0x000fe20000000000 */
.L_x_103:
[----:B---3--:R-:W-:Y:S01]  /*0550*/  ISETP.NE.AND P0, PT, R2, RZ, PT ;  /* 0x000000ff0200720c */ /* 0x008fe20003f05270 */
[----:B------:R-:W-:Y:S01]  /*0560*/  IMAD.MOV.U32 R17, RZ, RZ, 0x1 ;  /* 0x00000001ff117424 */ /* 0x000fe200078e00ff */
[----:B------:R-:W-:Y:S01]  /*0570*/  NOP ;  /* 0x0000000000007918 */ /* 0x000fe20000000000 */
[----:B------:R-:W-:Y:S03]  /*0580*/  BSSY B6, `(.L_x_104) ;  /* 0x00007a8000067945 */ /* 0x000fe60003800000 */
[----:B------:R-:W-:Y:S01]  /*0590*/  SEL R17, R17, 0x2, !P0 ;  /* 0x0000000211117807 */ /* 0x000fe20004000000 */
[----:B-12-4-:R-:W-:Y:S06]  /*05a0*/  BAR.SYNC.DEFER_BLOCKING 0x0 ;  /* 0x0000000000007b1d */ /* 0x016fec0000010000 */
[----:B------:R-:W-:Y:S05]  /*05b0*/  @!P0 BRA `(.L_x_105) ;  /* 0x00000048006c8947 */ /* 0x000fea0003800000 */
.L_x_106:
        /* <DEDUP_REMOVED lines=33> */
.L_x_109:
        /* <DEDUP_REMOVED lines=15> */
.L_x_108:
        /* <DEDUP_REMOVED lines=22> */
.L_x_111:
        /* <DEDUP_REMOVED lines=15> */
.L_x_110:
        /* <DEDUP_REMOVED lines=8> */
.L_x_199:
        /* <DEDUP_REMOVED lines=13> */
.L_x_113:
        /* <DEDUP_REMOVED lines=111> */
.L_x_126:
[----:B------:R-:W-:Y:S01]  /*1350*/  ISETP.NE.AND P0, PT, R7, 0x3, PT ;  /* 0x000000030700780c */ /* 0x000fe20003f05270 */
[----:B------:R-:W-:-:S12]  /*1360*/  YIELD ;  /* 0x0000000000007946 */ /* 0x000fd80003800000 */
[----:B---3--:R-:W-:Y:S05]  /*1370*/  @!P0 BRA `(.L_x_116) ;  /* 0x0000000000048947 */ /* 0x008fea0003800000 */
[----:B------:R-:W-:Y:S01]  /*1380*/  BPT.TRAP 0x1 ;  /* 0x000000040000795c */ /* 0x000fe20000300000 */
.L_x_116:
[----:B------:R-:W-:Y:S01]  /*1390*/  IMAD R2, R4, 0x8, R16 ;  /* 0x0000000804027824 */ /* 0x000fe200078e0210 */
[----:B------:R-:W-:-:S04]  /*13a0*/  SHF.L.U32 R17, R5, 0x1f, RZ ;  /* 0x0000001f05117819 */ /* 0x000fc800000006ff */
[----:B------:R2:W3:Y:S01]  /*13b0*/  SYNCS.PHASECHK.TRANS64.TRYWAIT P1, [R2+URZ+0x30810], R17 ;  /* 0x03081011020075a7 */ /* 0x0004e2000802017f */
[----:B------:R-:W-:Y:S05]  /*13c0*/  @!P0 BRA `(.L_x_117) ;  /* 0x0000000000048947 */ /* 0x000fea0003800000 */
[----:B------:R-:W-:Y:S01]  /*13d0*/  BPT.TRAP 0x1 ;  /* 0x000000040000795c */ /* 0x000fe20000300000 */
.L_x_117:
[----:B---3--:R-:W-:Y:S05]  /*13e0*/  @P1 BRA `(.L_x_118) ;  /* 0x0000000000081947 */ /* 0x008fea0003800000 */
[----:B------:R-:W3:Y:S02]  /*13f0*/  SYNCS.PHASECHK.TRANS64.TRYWAIT P1, [R2+URZ+0x30810], R17 ;  /* 0x03081011020075a7 */ /* 0x000ee4000802017f */
[----:B---3--:R-:W-:Y:S05]  /*1400*/  @!P1 BRA `(.L_x_119) ;  /* 0x0000006c00349947 */ /* 0x008fea0003800000 */
.L_x_118:
        /* <DEDUP_REMOVED lines=72> */
[----:B------:R1:W1:Y:S04]  /*1890*/  LDS.64 R220, [R12+0x28020] ;  /* 0x028020000cdc7984 */ /* 0x0002680000000a00 */
        /* <DEDUP_REMOVED lines=8> */
.L_x_120:
[----:B------:R1:W1:Y:S01]  /*1920*/  SYNCS.PHASECHK.TRANS64.TRYWAIT P1, [R2+URZ+0x30830], R17 ;  /* 0x03083011020075a7 */ /* 0x000262000802017f */
[----:B------:R-:W-:Y:S05]  /*1930*/  @!P0 BRA `(.L_x_121) ;  /* 0x0000000000048947 */ /* 0x000fea0003800000 */
[----:B------:R-:W-:Y:S01]  /*1940*/  BPT.TRAP 0x1 ;  /* 0x000000040000795c */ /* 0x000fe20000300000 */
.L_x_121:
[----:B------:R-:W-:-:S05]  /*1950*/  VIADD R13, R16, 0x20000 ;  /* 0x00020000100d7836 */ /* 0x000fca0000000000 */
[----:B------:R-:W-:-:S04]  /*1960*/  SHF.R.U32.HI R13, RZ, 0x4, R13 ;  /* 0x00000004ff0d7819 */ /* 0x000fc8000001160d */
[----:B------:R-:W-:-:S04]  /*1970*/  LOP3.LUT R13, R13, 0x3fff, RZ, 0xc0, !PT ;  /* 0x00003fff0d0d7812 */ /* 0x000fc800078ec0ff */
[----:B------:R-:W-:Y:S01]  /*1980*/  LOP3.LUT R153, R13, 0x10000, RZ, 0xfc, !PT ;  /* 0x000100000d997812 */ /* 0x000fe200078efcff */
[----:B-1----:R-:W-:Y:S06]  /*1990*/  @P1 BRA `(.L_x_122) ;  /* 0x0000000000081947 */ /* 0x002fec0003800000 */
[----:B------:R-:W1:Y:S02]  /*19a0*/  SYNCS.PHASECHK.TRANS64.TRYWAIT P1, [R2+URZ+0x30830], R17 ;  /* 0x03083011020075a7 */ /* 0x000e64000802017f */
[----:B-1----:R-:W-:Y:S05]  /*19b0*/  @!P1 BRA `(.L_x_123) ;  /* 0x0000006400dc9947 */ /* 0x002fea0003800000 */
.L_x_122:
        /* <DEDUP_REMOVED lines=166> */
[----:B------:R-:W-:Y:S01]  /*2420*/  FFMA.FTZ R154, R155, UR5, -R220 ;  /* 0x000000059b9a7c23 */ /* 0x000fe200080108dc */
        /* <DEDUP_REMOVED lines=330> */
.L_x_124:
        /* <DEDUP_REMOVED lines=49> */
.L_x_125:
        /* <DEDUP_REMOVED lines=11> */
.L_x_115:
        /* <DEDUP_REMOVED lines=83> */
.L_x_127:
        /* <DEDUP_REMOVED lines=19> */
.L_x_128:
        /* <DEDUP_REMOVED lines=18> */
.L_x_129:
        /* <DEDUP_REMOVED lines=18> */
.L_x_130:
        /* <DEDUP_REMOVED lines=161> */
.L_x_132:
[----:B------:R-:W-:Y:S05]  /*4f40*/  BSYNC B0 ;  /* 0x0000000000007941 */ /* 0x000fea0003800000 */
.L_x_131:
[----:B------:R-:W-:-:S04]  /*4f50*/  DEPBAR.LE SB0, 0x0 ;  /* 0x000080000000791a */ /* 0x000fc80000000000 */
[----:B------:R-:W-:Y:S05]  /*4f60*/  BRA `(.L_x_107) ;  /* 0x0000003000247947 */ /* 0x000fea0003800000 */
.L_x_105:
        /* <DEDUP_REMOVED lines=14> */
[----:B------:R-:W-:Y:S01]  /*5050*/  ULDC UR13, c[0x0][0x288] ;  /* 0x0000a200000d7ab9 */ /* 0x000fe20000000800 */
[----:B------:R-:W-:Y:S01]  /*5060*/  ULDC.64 UR14, c[0x0][0x2e0] ;  /* 0x0000b800000e7ab9 */ /* 0x000fe20000000a00 */
[----:B------:R-:W-:-:S04]  /*5070*/  ELECT P0, URZ, PT ;  /* 0x00000000003f782f */ /* 0x000fc80003800000 */
[----:B------:R-:W2:Y:S01]  /*5080*/  LDC R4, c[0x0][0x280] ;  /* 0x0000a000ff047b82 */ /* 0x000ea20000000800 */
[----:B-1----:R-:W-:Y:S02]  /*5090*/  USHF.R.S32.HI UR8, URZ, 0x1f, UR16 ;  /* 0x0000001f3f087899 */ /* 0x002fe40008011410 */
[----:B------:R-:W-:Y:S02]  /*50a0*/  UIMAD.WIDE.U32 UR4, UR16, UR10, URZ ;  /* 0x0000000a100472a5 */ /* 0x000fe4000f8e003f */
[----:B------:R-:W-:Y:S01]  /*50b0*/  UIMAD UR6, UR8, UR10, URZ ;  /* 0x0000000a080672a4 */ /* 0x000fe2000f8e023f */
[----:B--2---:R-:W-:-:S03]  /*50c0*/  ISETP.GE.AND P1, PT, R4, 0x1, PT ;  /* 0x000000010400780c */ /* 0x004fc60003f26270 */
[----:B------:R-:W-:Y:S02]  /*50d0*/  UIMAD UR7, UR16, UR11, UR6 ;  /* 0x0000000b100772a4 */ /* 0x000fe4000f8e0206 */
[----:B------:R-:W-:Y:S02]  /*50e0*/  USHF.R.S32.HI UR6, URZ, 0x1f, UR9 ;  /* 0x0000001f3f067899 */ /* 0x000fe40008011409 */
[----:B------:R-:W-:Y:S02]  /*50f0*/  UIMAD UR11, UR9, UR13, URZ ;  /* 0x0000000d090b72a4 */ /* 0x000fe4000f8e023f */
[----:B------:R-:W-:Y:S02]  /*5100*/  UIMAD UR6, UR6, UR14, URZ ;  /* 0x0000000e060672a4 */ /* 0x000fe4000f8e023f */
[----:B------:R-:W-:Y:S02]  /*5110*/  UIADD3 UR5, UR5, UR7, URZ ;  /* 0x0000000705057290 */ /* 0x000fe4000fffe03f */
[----:B------:R-:W-:-:S02]  /*5120*/  UIADD3 UR10, UP0, UR11, UR16, URZ ;  /* 0x000000100b0a7290 */ /* 0x000fc4000ff1e03f */
[----:B------:R-:W-:Y:S02]  /*5130*/  UIMAD UR12, UR9, UR15, UR6 ;  /* 0x0000000f090c72a4 */ /* 0x000fe4000f8e0206 */
[----:B------:R-:W-:Y:S02]  /*5140*/  UIMAD.WIDE.U32 UR6, UR9, UR14, UR4 ;  /* 0x0000000e090672a5 */ /* 0x000fe4000f8e0004 */
[----:B------:R-:W-:Y:S01]  /*5150*/  ULEA.HI.X.SX32 UR11, UR11, UR8, 0x1, UP0 ;  /* 0x000000080b0b7291 */ /* 0x000fe200080f0e3f */
[----:B------:R-:W-:Y:S11]  /*5160*/  @!P1 BRA `(.L_x_107) ;  /* 0x0000002c00a49947 */ /* 0x000ff60003800000 */
[----:B------:R-:W1:Y:S01]  /*5170*/  S2R R5, SR_TID.X ;  /* 0x0000000000057919 */ /* 0x000e620000002100 */
[C---:B------:R-:W-:Y:S01]  /*5180*/  VIADD R0, R4.reuse, 0x3f ;  /* 0x0000003f04007836 */ /* 0x040fe20000000000 */
[----:B------:R-:W-:Y:S01]  /*5190*/  ISETP.GE.AND P1, PT, R4, 0x41, PT ;  /* 0x000000410400780c */ /* 0x000fe20003f26270 */
[----:B------:R-:W-:Y:S01]  /*51a0*/  ULDC UR4, c[0x0][0x760] ;  /* 0x0001d80000047ab9 */ /* 0x000fe20000000800 */
[----:B------:R-:W2:Y:S01]  /*51b0*/  S2UR UR28, SR_CTAID.X ;  /* 0x00000000001c79c3 */ /* 0x000ea20000002500 */
[----:B------:R-:W-:Y:S01]  /*51c0*/  UIMAD UR13, UR13, UR4, URZ ;  /* 0x000000040d0d72a4 */ /* 0x000fe2000f8e023f */
[----:B------:R-:W-:Y:S01]  /*51d0*/  SHF.R.S32.HI R3, RZ, 0x1f, R0 ;  /* 0x0000001fff037819 */ /* 0x000fe20000011400 */
[----:B------:R-:W-:Y:S01]  /*51e0*/  UIADD3 UR12, UR7, UR12, URZ ;  /* 0x0000000c070c7290 */ /* 0x000fe2000fffe03f */
[----:B------:R-:W-:Y:S02]  /*51f0*/  UMOV UR4, URZ ;  /* 0x0000003f00047c82 */ /* 0x000fe40008000000 */
[----:B------:R-:W-:Y:S01]  /*5200*/  LEA.HI R3, R3, R0, RZ, 0x6 ;  /* 0x0000000003037211 */ /* 0x000fe200078f30ff */
[----:B------:R-:W-:-:S03]  /*5210*/  ULDC.64 UR26, c[0x0][0x208] ;  /* 0x00008200001a7ab9 */ /* 0x000fc60000000a00 */
[----:B------:R-:W-:-:S04]  /*5220*/  SHF.R.S32.HI R2, RZ, 0x6, R3 ;  /* 0x00000006ff027819 */ /* 0x000fc80000011403 */
[----:B------:R-:W-:Y:S02]  /*5230*/  VIMNMX R2, R2, 0x1, !PT ;  /* 0x0000000102027848 */ /* 0x000fe40007fe0100 */
[----:B-1----:R-:W-:Y:S02]  /*5240*/  LOP3.LUT R0, R5, 0x1f, RZ, 0xc0, !PT ;  /* 0x0000001f05007812 */ /* 0x002fe400078ec0ff */
[----:B------:R-:W-:Y:S01]  /*5250*/  LOP3.LUT R5, R2, 0x1, RZ, 0xc0, !PT ;  /* 0x0000000102057812 */ /* 0x000fe200078ec0ff */
[----:B--2---:R-:W-:Y:S06]  /*5260*/  @!P1 BRA `(.L_x_134) ;  /* 0x0000000800ac9947 */ /* 0x004fec0003800000 */
        /* <DEDUP_REMOVED lines=11> */
[----:B------:R-:W-:-:S12]  /*5320*/  UIADD3.X UR21, URZ, UR21, URZ, UP2, !UPT ;  /* 0x000000153f157290 */ /* 0x000fd800097fe43f */
.L_x_159:
[----:B------:R-:W-:Y:S01]  /*5330*/  UIMAD UR22, UR13, UR4, URZ ;  /* 0x000000040d1672a4 */ /* 0x000fe2000f8e023f */
[----:B------:R-:W-:Y:S01]  /*5340*/  ISETP.NE.AND P1, PT, R0, RZ, PT ;  /* 0x000000ff0000720c */ /* 0x000fe20003f25270 */
[----:B------:R-:W-:Y:S01]  /*5350*/  ULDC.64 UR8, c[0x0][0x768] ;  /* 0x0001da0000087ab9 */ /* 0x000fe20000000a00 */
[----:B------:R-:W-:Y:S01]  /*5360*/  USHF.L.U32 UR14, UR5, 0xe, URZ ;  /* 0x0000000e050e7899 */ /* 0x000fe2000800063f */
[----:B------:R-:W-:Y:S01]  /*5370*/  VIADD R4, R4, 0xfffffffe ;  /* 0xfffffffe04047836 */ /* 0x000fe20000000000 */
[----:B------:R-:W-:Y:S01]  /*5380*/  UIADD3 UR15, UP0, UR22, UR10, URZ ;  /* 0x0000000a160f7290 */ /* 0x000fe2000ff1e03f */
[----:B------:R-:W-:Y:S01]  /*5390*/  BSSY B0, `(.L_x_135) ;  /* 0x0000010000007945 */ /* 0x000fe20003800000 */
[----:B------:R-:W-:Y:S02]  /*53a0*/  UIMAD.WIDE UR32, UR14, 0x4, UR16 ;  /* 0x000000040e2078a5 */ /* 0x000fe4000f8e0210 */
[----:B------:R-:W-:Y:S01]  /*53b0*/  ULEA.HI.X.SX32 UR23, UR22, UR11, 0x1, UP0 ;  /* 0x0000000b16177291 */ /* 0x000fe200080f0e3f */
[----:B------:R-:W-:Y:S01]  /*53c0*/  ISETP.NE.AND P2, PT, R4, RZ, PT ;  /* 0x000000ff0400720c */ /* 0x000fe20003f45270 */
[----:B------:R-:W-:-:S02]  /*53d0*/  ULEA UR24, UP0, UR15, UR8, 0x2 ;  /* 0x000000080f187291 */ /* 0x000fc4000f80103f */
[----:B------:R-:W-:Y:S02]  /*53e0*/  UIMAD.WIDE UR30, UR14, 0x4, UR18 ;  /* 0x000000040e1e78a5 */ /* 0x000fe4000f8e0212 */
[----:B------:R-:W-:Y:S02]  /*53f0*/  ULEA.HI.X UR23, UR15, UR9, UR23, 0x2, UP0 ;  /* 0x000000090f177291 */ /* 0x000fe400080f1417 */
[----:B-1----:R-:W-:Y:S01]  /*5400*/  IMAD.U32 R2, RZ, RZ, UR24 ;  /* 0x00000018ff027e24 */ /* 0x002fe2000f8e00ff */
[----:B------:R-:W-:-:S03]  /*5410*/  UIMAD.WIDE UR14, UR14, 0x4, UR20 ;  /* 0x000000040e0e78a5 */ /* 0x000fc6000f8e0214 */
[----:B------:R-:W-:Y:S01]  /*5420*/  IMAD.U32 R3, RZ, RZ, UR23 ;  /* 0x00000017ff037e24 */ /* 0x000fe2000f8e00ff */
[----:B------:R-:W-:Y:S08]  /*5430*/  @P1 BRA `(.L_x_136) ;  /* 0x0000000000141947 */ /* 0x000ff00003800000 */
.L_x_137:
[----:B------:R-:W2:Y:S04]  /*5440*/  LDG.E.STRONG.GPU R6, desc[UR26][R2.64] ;  /* 0x0000001a02067981 */ /* 0x000ea8000c1ef900 */
[----:B--2---:R-:W-:Y:S01]  /*5450*/  CCTL.IVALL ;  /* 0x00000000ff00798f */ /* 0x004fe20002000000 */
[----:B------:R-:W-:Y:S05]  /*5460*/  YIELD ;  /* 0x0000000000007946 */ /* 0x000fea0003800000 */
[----:B------:R-:W-:-:S13]  /*5470*/  ISETP.NE.AND P3, PT, R6, UR28, PT ;  /* 0x0000001c06007c0c */ /* 0x000fda000bf65270 */
[----:B------:R-:W-:Y:S05]  /*5480*/  @P3 BRA `(.L_x_137) ;  /* 0xfffffffc00ec3947 */ /* 0x000fea000383ffff */
.L_x_136:
[----:B------:R-:W-:Y:S05]  /*5490*/  BSYNC B0 ;  /* 0x0000000000007941 */ /* 0x000fea0003800000 */
.L_x_135:
[----:B------:R-:W-:-:S03]  /*54a0*/  UMOV UR23, 0xffffffff ;  /* 0xffffffff00177882 */ /* 0x000fc60000000000 */
[----:B------:R-:W-:Y:S05]  /*54b0*/  BRA.DIV UR23, `(.L_x_138) ;  /* 0x0000002e17307947 */ /* 0x000fea000b800000 */
[----:B------:R-:W-:Y:S01]  /*54c0*/  NOP ;  /* 0x0000000000007918 */ /* 0x000fe20000000000 */
.L_x_202:
[----:B------:R-:W-:Y:S05]  /*54d0*/  WARPSYNC.ALL ;  /* 0x0000000000007948 */ /* 0x000fea0003800000 */
[----:B------:R-:W-:Y:S06]  /*54e0*/  BAR.SYNC.DEFER_BLOCKING 0xd, 0xa0 ;  /* 0x0342800000007b1d */ /* 0x000fec0000010000 */
[----:B------:R-:W-:Y:S04]  /*54f0*/  BSSY B0, `(.L_x_139) ;  /* 0x0000011000007945 */ /* 0x000fe80003800000 */
[----:B------:R-:W-:Y:S05]  /*5500*/  @!P0 BRA `(.L_x_140) ;  /* 0x00000000003c8947 */ /* 0x000fea0003800000 */
[----:B------:R-:W1:Y:S01]  /*5510*/  S2UR UR34, SR_CgaCtaId ;  /* 0x00000000002279c3 */ /* 0x000e620000008800 */
[----:B------:R-:W-:Y:S01]  /*5520*/  USHF.L.U32 UR23, UR4, 0xd, URZ ;  /* 0x0000000d04177899 */ /* 0x000fe2000800063f */
        /* <DEDUP_REMOVED lines=13> */
.L_x_140:
[----:B------:R-:W-:Y:S05]  /*5600*/  BSYNC B0 ;  /* 0x0000000000007941 */ /* 0x000fea0003800000 */
.L_x_139:
        /* <DEDUP_REMOVED lines=13> */
.L_x_142:
[----:B------:R-:W-:Y:S05]  /*56e0*/  BSYNC B0 ;  /* 0x0000000000007941 */ /* 0x000fea0003800000 */
.L_x_141:
[----:B------:R-:W-:Y:S06]  /*56f0*/  BAR.ARV 0xa, 0xa0 ;  /* 0x0282800000007b1d */ /* 0x000fec0000002000 */
[----:B------:R-:W-:Y:S04]  /*5700*/  BSSY B0, `(.L_x_143) ;  /* 0x0000003000007945 */ /* 0x000fe80003800000 */
[----:B------:R-:W-:Y:S05]  /*5710*/  @!P0 BRA `(.L_x_144) ;  /* 0x0000000000048947 */ /* 0x000fea0003800000 */
[----:B------:R-:W-:-:S04]  /*5720*/  DEPBAR.LE SB0, 0x0 ;  /* 0x000080000000791a */ /* 0x000fc80000000000 */
.L_x_144:
[----:B------:R-:W-:Y:S05]  /*5730*/  BSYNC B0 ;  /* 0x0000000000007941 */ /* 0x000fea0003800000 */
.L_x_143:
[----:B------:R-:W-:Y:S06]  /*5740*/  BAR.ARV 0xb, 0xa0 ;  /* 0x02c2800000007b1d */ /* 0x000fec0000002000 */
[----:B------:R-:W-:Y:S01]  /*5750*/  NOP ;  /* 0x0000000000007918 */ /* 0x000fe20000000000 */
[----:B------:R-:W-:Y:S04]  /*5760*/  BSSY B0, `(.L_x_145) ;  /* 0x0000011000007945 */ /* 0x000fe80003800000 */
[----:B------:R-:W-:Y:S05]  /*5770*/  @P1 BRA `(.L_x_146) ;  /* 0x00000000003c1947 */ /* 0x000fea0003800000 */
[----:B------:R-:W-:Y:S01]  /*5780*/  @!PT LDS RZ, [RZ] ;  /* 0x00000000fffff984 */ /* 0x000fe20000000800 */
[----:B------:R-:W-:Y:S01]  /*5790*/  @!PT LDS RZ, [RZ] ;  /* 0x00000000fffff984 */ /* 0x000fe20000000800 */
[----:B------:R-:W-:Y:S01]  /*57a0*/  @!PT LDS RZ, [RZ] ;  /* 0x00000000fffff984 */ /* 0x000fe20000000800 */
[----:B------:R-:W-:Y:S01]  /*57b0*/  @!PT LDS RZ, [RZ] ;  /* 0x00000000fffff984 */ /* 0x000fe20000000800 */
[----:B------:R1:W-:Y:S06]  /*57c0*/  MEMBAR.ALL.CTA ;  /* 0x0000000000007992 */ /* 0x0003ec0000008000 */
[----:B-1----:R-:W-:Y:S06]  /*57d0*/  MEMBAR.ALL.GPU ;  /* 0x0000000000007992 */ /* 0x002fec000000a000 */
[----:B------:R-:W-:-:S00]  /*57e0*/  ERRBAR ;  /* 0x00000000000079ab */ /* 0x000fc00000000000 */
[----:B------:R-:W-:Y:S06]  /*57f0*/  CGAERRBAR ;  /* 0x00000000000075ab */ /* 0x000fec0000000000 */
[----:B012345:R-:W-:Y:S01]  /*5800*/  CCTL.IVALL ;  /* 0x00000000ff00798f */ /* 0x03ffe20002000000 */
[----:B------:R-:W1:Y:S01]  /*5810*/  S2R R6, SR_LANEID ;  /* 0x0000000000067919 */ /* 0x000e620000000000 */
[----:B------:R-:W-:Y:S02]  /*5820*/  VOTEU.ANY UR23, UPT, PT ;  /* 0x0000000000177886 */ /* 0x000fe400038e0100 */
[----:B------:R-:W-:-:S02]  /*5830*/  UFLO.U32 UR24, UR23 ;  /* 0x00000017001872bd */ /* 0x000fc400080e0000 */
[----:B------:R-:W2:Y:S04]  /*5840*/  POPC R7, UR23 ;  /* 0x0000001700077d09 */ /* 0x000ea80008000000 */
[----:B-1----:R-:W-:-:S13]  /*5850*/  ISETP.EQ.U32.AND P3, PT, R6, UR24, PT ;  /* 0x0000001806007c0c */ /* 0x002fda000bf62070 */
[----:B--2---:R1:W-:Y:S02]  /*5860*/  @P3 REDG.E.ADD.S32.STRONG.GPU desc[UR26][R2.64], R7 ;  /* 0x000000070200398e */ /* 0x0043e4000c10e39a */
.L_x_146:
[----:B------:R-:W-:Y:S05]  /*5870*/  BSYNC B0 ;  /* 0x0000000000007941 */ /* 0x000fea0003800000 */
.L_x_145:
[----:B------:R-:W-:Y:S01]  /*5880*/  UIADD3 UR22, UR13, UR22, URZ ;  /* 0x000000160d167290 */ /* 0x000fe2000fffe03f */
[----:B------:R-:W-:Y:S03]  /*5890*/  BSSY B0, `(.L_x_147) ;  /* 0x000000d000007945 */ /* 0x000fe60003800000 */
[----:B------:R-:W-:-:S04]  /*58a0*/  UIADD3 UR23, UP0, UR22, UR10, URZ ;  /* 0x0000000a16177290 */ /* 0x000fc8000ff1e03f */
[----:B------:R-:W-:Y:S02]  /*58b0*/  ULEA.HI.X.SX32 UR22, UR22, UR11, 0x1, UP0 ;  /* 0x0000000b16167291 */ /* 0x000fe400080f0e3f */
[----:B------:R-:W-:-:S04]  /*58c0*/  ULEA UR8, UP0, UR23, UR8, 0x2 ;  /* 0x0000000817087291 */ /* 0x000fc8000f80103f */
[----:B------:R-:W-:Y:S02]  /*58d0*/  ULEA.HI.X UR22, UR23, UR9, UR22, 0x2, UP0 ;  /* 0x0000000917167291 */ /* 0x000fe400080f1416 */
[----:B-1----:R-:W-:-:S04]  /*58e0*/  IMAD.U32 R2, RZ, RZ, UR8 ;  /* 0x00000008ff027e24 */ /* 0x002fc8000f8e00ff */
[----:B------:R-:W-:Y:S01]  /*58f0*/  IMAD.U32 R3, RZ, RZ, UR22 ;  /* 0x00000016ff037e24 */ /* 0x000fe2000f8e00ff */
[----:B------:R-:W-:Y:S06]  /*5900*/  @P1 BRA `(.L_x_148) ;  /* 0x0000000000141947 */ /* 0x000fec0003800000 */
.L_x_149:
[----:B------:R-:W2:Y:S04]  /*5910*/  LDG.E.STRONG.GPU R6, desc[UR26][R2.64] ;  /* 0x0000001a02067981 */ /* 0x000ea8000c1ef900 */
[----:B--2---:R-:W-:Y:S01]  /*5920*/  CCTL.IVALL ;  /* 0x00000000ff00798f */ /* 0x004fe20002000000 */
[----:B------:R-:W-:Y:S05]  /*5930*/  YIELD ;  /* 0x0000000000007946 */ /* 0x000fea0003800000 */
[----:B------:R-:W-:-:S13]  /*5940*/  ISETP.NE.AND P3, PT, R6, UR28, PT ;  /* 0x0000001c06007c0c */ /* 0x000fda000bf65270 */
[----:B------:R-:W-:Y:S05]  /*5950*/  @P3 BRA `(.L_x_149) ;  /* 0xfffffffc00ec3947 */ /* 0x000fea000383ffff */
.L_x_148:
[----:B------:R-:W-:Y:S05]  /*5960*/  BSYNC B0 ;  /* 0x0000000000007941 */ /* 0x000fea0003800000 */
.L_x_147:
[----:B------:R-:W-:-:S03]  /*5970*/  UMOV UR8, 0xffffffff ;  /* 0xffffffff00087882 */ /* 0x000fc60000000000 */
[----:B------:R-:W-:Y:S05]  /*5980*/  BRA.DIV UR8, `(.L_x_150) ;  /* 0x0000002a08187947 */ /* 0x000fea000b800000 */
[----:B------:R-:W-:Y:S01]  /*5990*/  NOP ;  /* 0x0000000000007918 */ /* 0x000fe20000000000 */
.L_x_205:
[----:B------:R-:W-:Y:S05]  /*59a0*/  WARPSYNC.ALL ;  /* 0x0000000000007948 */ /* 0x000fea0003800000 */
        /* <DEDUP_REMOVED lines=12> */
.L_x_152:
[----:B------:R-:W-:Y:S05]  /*5a70*/  BSYNC B0 ;  /* 0x0000000000007941 */ /* 0x000fea0003800000 */
.L_x_151:
        /* <DEDUP_REMOVED lines=13> */
.L_x_154:
[----:B------:R-:W-:Y:S05]  /*5b50*/  BSYNC B0 ;  /* 0x0000000000007941 */ /* 0x000fea0003800000 */
.L_x_153:
[----:B------:R-:W-:Y:S06]  /*5b60*/  BAR.ARV 0xa, 0xa0 ;  /* 0x0282800000007b1d */ /* 0x000fec0000002000 */
[----:B------:R-:W-:Y:S04]  /*5b70*/  BSSY B0, `(.L_x_155) ;  /* 0x0000003000007945 */ /* 0x000fe80003800000 */
[----:B------:R-:W-:Y:S05]  /*5b80*/  @!P0 BRA `(.L_x_156) ;  /* 0x0000000000048947 */ /* 0x000fea0003800000 */
[----:B------:R-:W-:-:S04]  /*5b90*/  DEPBAR.LE SB0, 0x0 ;  /* 0x000080000000791a */ /* 0x000fc80000000000 */
.L_x_156:
[----:B------:R-:W-:Y:S05]  /*5ba0*/  BSYNC B0 ;  /* 0x0000000000007941 */ /* 0x000fea0003800000 */
.L_x_155:
[----:B------:R-:W-:Y:S06]  /*5bb0*/  BAR.ARV 0xb, 0xa0 ;  /* 0x02c2800000007b1d */ /* 0x000fec0000002000 */
[----:B------:R-:W-:Y:S01]  /*5bc0*/  NOP ;  /* 0x0000000000007918 */ /* 0x000fe20000000000 */
[----:B------:R-:W-:Y:S04]  /*5bd0*/  BSSY B0, `(.L_x_157) ;  /* 0x0000011000007945 */ /* 0x000fe80003800000 */
[----:B------:R-:W-:Y:S05]  /*5be0*/  @P1 BRA `(.L_x_158) ;  /* 0x00000000003c1947 */ /* 0x000fea0003800000 */
[----:B------:R-:W1:Y:S01]  /*5bf0*/  S2R R6, SR_LANEID ;  /* 0x0000000000067919 */ /* 0x000e620000000000 */
[----:B------:R-:W-:Y:S01]  /*5c00*/  @!PT LDS RZ, [RZ] ;  /* 0x00000000fffff984 */ /* 0x000fe20000000800 */
[----:B------:R-:W-:Y:S01]  /*5c10*/  @!PT LDS RZ, [RZ] ;  /* 0x00000000fffff984 */ /* 0x000fe20000000800 */
[----:B------:R-:W-:Y:S01]  /*5c20*/  @!PT LDS RZ, [RZ] ;  /* 0x00000000fffff984 */ /* 0x000fe20000000800 */
[----:B------:R-:W-:Y:S01]  /*5c30*/  @!PT LDS RZ, [RZ] ;  /* 0x00000000fffff984 */ /* 0x000fe20000000800 */
[----:B------:R2:W-:Y:S06]  /*5c40*/  MEMBAR.ALL.CTA ;  /* 0x0000000000007992 */ /* 0x0005ec0000008000 */
[----:B--2---:R-:W-:Y:S06]  /*5c50*/  MEMBAR.ALL.GPU ;  /* 0x0000000000007992 */ /* 0x004fec000000a000 */
[----:B------:R-:W-:-:S00]  /*5c60*/  ERRBAR ;  /* 0x00000000000079ab */ /* 0x000fc00000000000 */
[----:B------:R-:W-:Y:S06]  /*5c70*/  CGAERRBAR ;  /* 0x00000000000075ab */ /* 0x000fec0000000000 */
[----:B012345:R-:W-:Y:S01]  /*5c80*/  CCTL.IVALL ;  /* 0x00000000ff00798f */ /* 0x03ffe20002000000 */
[----:B------:R-:W-:Y:S02]  /*5c90*/  VOTEU.ANY UR8, UPT, PT ;  /* 0x0000000000087886 */ /* 0x000fe400038e0100 */
[----:B------:R-:W-:Y:S02]  /*5ca0*/  UFLO.U32 UR9, UR8 ;  /* 0x00000008000972bd */ /* 0x000fe400080e0000 */
[----:B------:R-:W2:Y:S04]  /*5cb0*/  POPC R7, UR8 ;  /* 0x0000000800077d09 */ /* 0x000ea80008000000 */
[----:B-1----:R-:W-:-:S13]  /*5cc0*/  ISETP.EQ.U32.AND P1, PT, R6, UR9, PT ;  /* 0x0000000906007c0c */ /* 0x002fda000bf22070 */
[----:B--2---:R1:W-:Y:S02]  /*5cd0*/  @P1 REDG.E.ADD.S32.STRONG.GPU desc[UR26][R2.64], R7 ;  /* 0x000000070200198e */ /* 0x0043e4000c10e39a */
.L_x_158:
[----:B------:R-:W-:Y:S05]  /*5ce0*/  BSYNC B0 ;  /* 0x0000000000007941 */ /* 0x000fea0003800000 */
.L_x_157:
[----:B------:R-:W-:Y:S02]  /*5cf0*/  UIADD3 UR4, UR4, 0x2, URZ ;  /* 0x0000000204047890 */ /* 0x000fe4000fffe03f */
[----:B------:R-:W-:Y:S01]  /*5d00*/  UIADD3 UR5, UR5, 0x1, URZ ;  /* 0x0000000105057890 */ /* 0x000fe2000fffe03f */
[----:B------:R-:W-:Y:S11]  /*5d10*/  @P2 BRA `(.L_x_159) ;  /* 0xfffffff400842947 */ /* 0x000ff6000383ffff */
.L_x_134:
[----:B------:R-:W-:-:S13]  /*5d20*/  ISETP.NE.AND P1, PT, R5, RZ, PT ;  /* 0x000000ff0500720c */ /* 0x000fda0003f25270 */
[----:B------:R-:W-:Y:S05]  /*5d30*/  @!P1 BRA `(.L_x_107) ;  /* 0x0000002000b09947 */ /* 0x000fea0003800000 */
[----:B------:R-:W-:Y:S01]  /*5d40*/  UIMAD UR5, UR13, UR4, URZ ;  /* 0x000000040d0572a4 */ /* 0x000fe2000f8e023f */
[----:B------:R-:W-:Y:S01]  /*5d50*/  ISETP.NE.AND P1, PT, R0, RZ, PT ;  /* 0x000000ff0000720c */ /* 0x000fe20003f25270 */
[----:B------:R-:W-:Y:S01]  /*5d60*/  ULDC.64 UR14, c[0x0][0x768] ;  /* 0x0001da00000e7ab9 */ /* 0x000fe20000000a00 */
[----:B------:R-:W-:Y:S01]  /*5d70*/  BSSY B0, `(.L_x_160) ;  /* 0x000000d000007945 */ /* 0x000fe20003800000 */
[----:B------:R-:W-:-:S04]  /*5d80*/  UIADD3 UR8, UP0, UR5, UR10, URZ ;  /* 0x0000000a05087290 */ /* 0x000fc8000ff1e03f */
[----:B------:R-:W-:Y:S02]  /*5d90*/  ULEA.HI.X.SX32 UR5, UR5, UR11, 0x1, UP0 ;  /* 0x0000000b05057291 */ /* 0x000fe400080f0e3f */
[----:B------:R-:W-:-:S04]  /*5da0*/  ULEA UR9, UP0, UR8, UR14, 0x2 ;  /* 0x0000000e08097291 */ /* 0x000fc8000f80103f */
[----:B------:R-:W-:Y:S02]  /*5db0*/  ULEA.HI.X UR5, UR8, UR15, UR5, 0x2, UP0 ;  /* 0x0000000f08057291 */ /* 0x000fe400080f1405 */
[----:B-1----:R-:W-:-:S04]  /*5dc0*/  IMAD.U32 R2, RZ, RZ, UR9 ;  /* 0x00000009ff027e24 */ /* 0x002fc8000f8e00ff */
[----:B------:R-:W-:Y:S01]  /*5dd0*/  IMAD.U32 R3, RZ, RZ, UR5 ;  /* 0x00000005ff037e24 */ /* 0x000fe2000f8e00ff */
[----:B------:R-:W-:Y:S06]  /*5de0*/  @P1 BRA `(.L_x_161) ;  /* 0x0000000000141947 */ /* 0x000fec0003800000 */
.L_x_162:
[----:B------:R-:W2:Y:S04]  /*5df0*/  LDG.E.STRONG.GPU R0, desc[UR26][R2.64] ;  /* 0x0000001a02007981 */ /* 0x000ea8000c1ef900 */
[----:B--2---:R-:W-:Y:S01]  /*5e00*/  CCTL.IVALL ;  /* 0x00000000ff00798f */ /* 0x004fe20002000000 */
[----:B------:R-:W-:Y:S05]  /*5e10*/  YIELD ;  /* 0x0000000000007946 */ /* 0x000fea0003800000 */
[----:B------:R-:W-:-:S13]  /*5e20*/  ISETP.NE.AND P2, PT, R0, UR28, PT ;  /* 0x0000001c00007c0c */ /* 0x000fda000bf45270 */
[----:B------:R-:W-:Y:S05]  /*5e30*/  @P2 BRA `(.L_x_162) ;  /* 0xfffffffc00ec2947 */ /* 0x000fea000383ffff */
.L_x_161:
[----:B------:R-:W-:Y:S05]  /*5e40*/  BSYNC B0 ;  /* 0x0000000000007941 */ /* 0x000fea0003800000 */
.L_x_160:
[----:B------:R-:W-:-:S03]  /*5e50*/  UMOV UR5, 0xffffffff ;  /* 0xffffffff00057882 */ /* 0x000fc60000000000 */
[----:B------:R-:W-:Y:S05]  /*5e60*/  BRA.DIV UR5, `(.L_x_163) ;  /* 0x0000002205fc7947 */ /* 0x000fea000b800000 */
[----:B------:R-:W-:Y:S01]  /*5e70*/  NOP ;  /* 0x0000000000007918 */ /* 0x000fe20000000000 */
.L_x_208:
[----:B------:R-:W-:Y:S01]  /*5e80*/  IMAD.U32 R6, RZ, RZ, UR4 ;  /* 0x00000004ff067e24 */ /* 0x000fe2000f8e00ff */
[----:B------:R-:W-:Y:S05]  /*5e90*/  WARPSYNC.ALL ;  /* 0x0000000000007948 */ /* 0x000fea0003800000 */
[----:B------:R-:W-:Y:S01]  /*5ea0*/  BAR.SYNC.DEFER_BLOCKING 0xd, 0xa0 ;  /* 0x0342800000007b1d */ /* 0x000fe20000010000 */
[----:B------:R-:W-:-:S05]  /*5eb0*/  IMAD.SHL.U32 R6, R6, 0x2000, RZ ;  /* 0x0000200006067824 */ /* 0x000fca00078e00ff */
[----:B------:R-:W-:Y:S04]  /*5ec0*/  BSSY B0, `(.L_x_164) ;  /* 0x0000012000007945 */ /* 0x000fe80003800000 */
[----:B------:R-:W-:Y:S05]  /*5ed0*/  @!P0 BRA `(.L_x_165) ;  /* 0x0000000000408947 */ /* 0x000fea0003800000 */
[----:B------:R-:W1:Y:S01]  /*5ee0*/  LDC.64 R8, c[0x0][0x2c0] ;  /* 0x0000b000ff087b82 */ /* 0x000e620000000a00 */
[C---:B------:R-:W-:Y:S01]  /*5ef0*/  IADD3 R4, P2, R6.reuse, UR6, RZ ;  /* 0x0000000606047c10 */ /* 0x040fe2000ff5e0ff */
[----:B------:R-:W-:Y:S01]  /*5f00*/  UMOV UR5, 0x400 ;  /* 0x0000040000057882 */ /* 0x000fe20000000000 */
[----:B------:R-:W-:Y:S01]  /*5f10*/  UMOV UR16, 0x0 ;  /* 0x0000000000107882 */ /* 0x000fe20000000000 */
[----:B------:R-:W-:Y:S01]  /*5f20*/  UMOV UR17, 0x14f00000 ;  /* 0x14f0000000117882 */ /* 0x000fe20000000000 */
[----:B------:R-:W-:-:S03]  /*5f30*/  LEA.HI.X.SX32 R5, R6, UR12, 0x1, P2 ;  /* 0x0000000c06057c11 */ /* 0x000fc600090f0eff */
[----:B------:R-:W2:Y:S01]  /*5f40*/  S2UR UR8, SR_CgaCtaId ;  /* 0x00000000000879c3 */ /* 0x000ea20000008800 */
[----:B-1----:R-:W-:-:S04]  /*5f50*/  LEA R0, P3, R4, R8, 0x2 ;  /* 0x0000000804007211 */ /* 0x002fc800078610ff */
[----:B------:R-:W-:Y:S02]  /*5f60*/  LEA.HI.X R4, R4, R9, R5, 0x2, P3 ;  /* 0x0000000904047211 */ /* 0x000fe400018f1405 */
[----:B------:R-:W-:Y:S02]  /*5f70*/  R2UR UR14, R0 ;  /* 0x00000000000e72ca */ /* 0x000fe400000e0000 */
[----:B------:R-:W-:Y:S01]  /*5f80*/  R2UR UR15, R4 ;  /* 0x00000000040f72ca */ /* 0x000fe200000e0000 */
[----:B--2---:R-:W-:-:S03]  /*5f90*/  ULEA UR5, UR8, UR5, 0x18 ;  /* 0x0000000508057291 */ /* 0x004fc6000f8ec03f */
[----:B------:R-:W-:Y:S01]  /*5fa0*/  UMOV UR8, 0x400 ;  /* 0x0000040000087882 */ /* 0x000fe20000000000 */
[----:B------:R-:W-:-:S09]  /*5fb0*/  UIADD3 UR5, UR5, 0x10000, URZ ;  /* 0x0001000005057890 */ /* 0x000fd2000fffe03f */
[----:B------:R1:W-:Y:S02]  /*5fc0*/  UBLKRED.G.S.ADD.F32.RN [UR14], [UR5], UR8, desc[UR16] ;  /* 0x0000100e050073bb */ /* 0x0003e400080a1408 */
[----:B-1----:R0:W-:Y:S02]  /*5fd0*/  UTMACMDFLUSH ;  /* 0x00000000000079b7 */ /* 0x0021e40000000000 */
.L_x_165:
[----:B------:R-:W-:Y:S05]  /*5fe0*/  BSYNC B0 ;  /* 0x0000000000007941 */ /* 0x000fea0003800000 */
.L_x_164:
[----:B------:R-:W-:Y:S06]  /*5ff0*/  BAR.SYNC.DEFER_BLOCKING 0xe, 0xa0 ;  /* 0x0382800000007b1d */ /* 0x000fec0000010000 */
[----:B------:R-:W-:Y:S04]  /*6000*/  BSSY B0, `(.L_x_166) ;  /* 0x0000013000007945 */ /* 0x000fe80003800000 */
[----:B------:R-:W-:Y:S05]  /*6010*/  @!P0 BRA `(.L_x_167) ;  /* 0x0000000000448947 */ /* 0x000fea0003800000 */
[----:B------:R-:W1:Y:S01]  /*6020*/  S2UR UR15, SR_CgaCtaId ;  /* 0x00000000000f79c3 */ /* 0x000e620000008800 */
[----:B------:R-:W-:Y:S01]  /*6030*/  R2UR UR5, R6 ;  /* 0x00000000060572ca */ /* 0x000fe200000e0000 */
[----:B------:R-:W-:Y:S01]  /*6040*/  UMOV UR14, 0x400 ;  /* 0x00000400000e7882 */ /* 0x000fe20000000000 */
[----:B------:R-:W-:Y:S01]  /*6050*/  ULDC.64 UR8, c[0x0][0x2c0] ;  /* 0x0000b00000087ab9 */ /* 0x000fe20000000a00 */
[----:B------:R-:W-:-:S10]  /*6060*/  UMOV UR17, 0x14f00000 ;  /* 0x14f0000000117882 */ /* 0x000fd40000000000 */
[----:B------:R-:W-:-:S04]  /*6070*/  UIADD3 UR5, UR5, 0x1000, URZ ;  /* 0x0000100005057890 */ /* 0x000fc8000fffe03f */
[----:B------:R-:W-:-:S04]  /*6080*/  UIADD3 UR16, UP0, UR5, UR6, URZ ;  /* 0x0000000605107290 */ /* 0x000fc8000ff1e03f */
[----:B------:R-:W-:Y:S02]  /*6090*/  ULEA.HI.X.SX32 UR5, UR5, UR12, 0x1, UP0 ;  /* 0x0000000c05057291 */ /* 0x000fe400080f0e3f */
[----:B-1----:R-:W-:Y:S02]  /*60a0*/  ULEA UR14, UR15, UR14, 0x18 ;  /* 0x0000000e0f0e7291 */ /* 0x002fe4000f8ec03f */
[----:B------:R-:W-:Y:S02]  /*60b0*/  ULEA UR8, UP0, UR16, UR8, 0x2 ;  /* 0x0000000810087291 */ /* 0x000fe4000f80103f */
[----:B------:R-:W-:Y:S02]  /*60c0*/  UIADD3 UR14, UR14, 0x14000, URZ ;  /* 0x000140000e0e7890 */ /* 0x000fe4000fffe03f */
[----:B------:R-:W-:-:S03]  /*60d0*/  ULEA.HI.X UR9, UR16, UR9, UR5, 0x2, UP0 ;  /* 0x0000000910097291 */ /* 0x000fc600080f1405 */
[----:B------:R-:W-:Y:S01]  /*60e0*/  UMOV UR5, 0x400 ;  /* 0x0000040000057882 */ /* 0x000fe20000000000 */
[----:B------:R-:W-:-:S05]  /*60f0*/  UMOV UR16, 0x0 ;  /* 0x0000000000107882 */ /* 0x000fca0000000000 */
[----:B------:R1:W-:Y:S01]  /*6100*/  UBLKRED.G.S.ADD.F32.RN [UR8], [UR14], UR5, desc[UR16] ;  /* 0x000010080e0073bb */ /* 0x0003e200080a1405 */
[----:B------:R0:W-:Y:S01]  /*6110*/  UTMACMDFLUSH ;  /* 0x00000000000079b7 */ /* 0x0001e20000000000 */
[----:B-1----:R-:W-:-:S04]  /*6120*/  DEPBAR.LE SB0, 0x1 ;  /* 0x000080400000791a */ /* 0x002fc80000000000 */
.L_x_167:
[----:B------:R-:W-:Y:S05]  /*6130*/  BSYNC B0 ;  /* 0x0000000000007941 */ /* 0x000fea0003800000 */
.L_x_166:
[----:B------:R-:W-:Y:S06]  /*6140*/  BAR.ARV 0xa, 0xa0 ;  /* 0x0282800000007b1d */ /* 0x000fec0000002000 */
[----:B------:R-:W-:Y:S04]  /*6150*/  BSSY B0, `(.L_x_168) ;  /* 0x0000003000007945 */ /* 0x000fe80003800000 */
[----:B------:R-:W-:Y:S05]  /*6160*/  @!P0 BRA `(.L_x_169) ;  /* 0x0000000000048947 */ /* 0x000fea0003800000 */
[----:B------:R-:W-:-:S04]  /*6170*/  DEPBAR.LE SB0, 0x0 ;  /* 0x000080000000791a */ /* 0x000fc80000000000 */
.L_x_169:
[----:B------:R-:W-:Y:S05]  /*6180*/  BSYNC B0 ;  /* 0x0000000000007941 */ /* 0x000fea0003800000 */
.L_x_168:
[----:B------:R-:W-:Y:S06]  /*6190*/  BAR.ARV 0xb, 0xa0 ;  /* 0x02c2800000007b1d */ /* 0x000fec0000002000 */
[----:B------:R-:W-:Y:S01]  /*61a0*/  NOP ;  /* 0x0000000000007918 */ /* 0x000fe20000000000 */
        /* <DEDUP_REMOVED lines=15> */
[----:B--2---:R4:W-:Y:S01]  /*62a0*/  @P0 REDG.E.ADD.S32.STRONG.GPU desc[UR26][R2.64], R5 ;  /* 0x000000050200098e */ /* 0x0049e2000c10e39a */
[----:B------:R-:W-:Y:S05]  /*62b0*/  BRA `(.L_x_107) ;  /* 0x0000001c00507947 */ /* 0x000fea0003800000 */
.L_x_133:
        /* <DEDUP_REMOVED lines=55> */
.L_x_209:
        /* <DEDUP_REMOVED lines=10> */
.L_x_173:
        /* <DEDUP_REMOVED lines=47> */
[----:B------:R-:W-:Y:S01]  /*69c0*/  R2UR UR14, R2 ;  /* 0x00000000020e72ca */ /* 0x000fe200000e0000 */
[----:B------:R-:W-:Y:S01]  /*69d0*/  IMAD.X R3, RZ, RZ, R0, P1 ;  /* 0x000000ffff037224 */ /* 0x000fe200008e0600 */
[----:B---3--:R-:W-:-:S04]  /*69e0*/  ISETP.GE.AND P1, PT, R12, 0x41, PT ;  /* 0x000000410c00780c */ /* 0x008fc80003f26270 */
[----:B------:R-:W-:-:S13]  /*69f0*/  R2UR UR15, R3 ;  /* 0x00000000030f72ca */ /* 0x000fda00000e0000 */
        /* <DEDUP_REMOVED lines=32> */
.L_x_184:
[----:B------:R-:W-:-:S04]  /*6c00*/  SHF.L.U32 R21, R9, 0x1f, RZ ;  /* 0x0000001f09157819 */ /* 0x000fc800000006ff */
[----:B-1----:R-:W1:Y:S02]  /*6c10*/  SYNCS.PHASECHK.TRANS64.TRYWAIT P1, [R11+URZ+0x30840], R21 ;  /* 0x030840150b0075a7 */ /* 0x002e64000802017f */
[----:B-12---:R-:W-:Y:S05]  /*6c20*/  @!P1 BRA `(.L_x_176) ;  /* 0x0000001400bc9947 */ /* 0x006fea0003800000 */
.L_x_210:
[----:B------:R-:W-:Y:S05]  /*6c30*/  @P0 BRA `(.L_x_177) ;  /* 0x0000000000140947 */ /* 0x000fea0003800000 */
[----:B------:R-:W-:Y:S01]  /*6c40*/  ISETP.NE.AND P1, PT, R14, RZ, PT ;  /* 0x000000ff0e00720c */ /* 0x000fe20003f25270 */
[----:B------:R-:W-:-:S04]  /*6c50*/  IMAD.MOV.U32 R0, RZ, RZ, 0x4100 ;  /* 0x00004100ff007424 */ /* 0x000fc800078e00ff */
[----:B------:R2:W-:Y:S08]  /*6c60*/  SYNCS.ARRIVE.TRANS64 RZ, [R11+URZ+0x30830], R0 ;  /* 0x030830000bff79a7 */ /* 0x0005f0000800003f */
[----:B------:R-:W-:Y:S05]  /*6c70*/  @!P1 BRA `(.L_x_177) ;  /* 0x0000000000049947 */ /* 0x000fea0003800000 */
[----:B------:R-:W-:Y:S01]  /*6c80*/  BPT.TRAP 0x1 ;  /* 0x000000040000795c */ /* 0x000fe20000300000 */
.L_x_177:
        /* <DEDUP_REMOVED lines=36> */
.L_x_211:
[----:B------:R-:W-:Y:S05]  /*6ed0*/  @P0 BRA `(.L_x_179) ;  /* 0x0000000000140947 */ /* 0x000fea0003800000 */
[----:B------:R-:W-:Y:S01]  /*6ee0*/  ISETP.NE.AND P1, PT, R14, RZ, PT ;  /* 0x000000ff0e00720c */ /* 0x000fe20003f25270 */
[----:B------:R-:W-:-:S04]  /*6ef0*/  IMAD.MOV.U32 R2, RZ, RZ, 0x4100 ;  /* 0x00004100ff027424 */ /* 0x000fc800078e00ff */
[----:B------:R3:W-:Y:S08]  /*6f00*/  SYNCS.ARRIVE.TRANS64 RZ, [R11+URZ+0x30818], R2 ;  /* 0x030818020bff79a7 */ /* 0x0007f0000800003f */
[----:B------:R-:W-:Y:S05]  /*6f10*/  @!P1 BRA `(.L_x_179) ;  /* 0x0000000000049947 */ /* 0x000fea0003800000 */
[----:B------:R-:W-:Y:S01]  /*6f20*/  BPT.TRAP 0x1 ;  /* 0x000000040000795c */ /* 0x000fe20000300000 */
.L_x_179:
        /* <DEDUP_REMOVED lines=27> */
.L_x_212:
        /* <DEDUP_REMOVED lines=9> */
.L_x_181:
        /* <DEDUP_REMOVED lines=31> */
.L_x_214:
[----:B------:R-:W-:Y:S05]  /*7360*/  @P0 BRA `(.L_x_183) ;  /* 0x0000000000140947 */ /* 0x000fea0003800000 */
[----:B------:R-:W-:Y:S01]  /*7370*/  ISETP.NE.AND P1, PT, R14, RZ, PT ;  /* 0x000000ff0e00720c */ /* 0x000fe20003f25270 */
[----:B-1----:R-:W-:-:S04]  /*7380*/  IMAD.MOV.U32 R4, RZ, RZ, 0x4100 ;  /* 0x00004100ff047424 */ /* 0x002fc800078e00ff */
[----:B------:R2:W-:Y:S08]  /*7390*/  SYNCS.ARRIVE.TRANS64 RZ, [R11+URZ+0x30810], R4 ;  /* 0x030810040bff79a7 */ /* 0x0005f0000800003f */
[----:B------:R-:W-:Y:S05]  /*73a0*/  @!P1 BRA `(.L_x_183) ;  /* 0x0000000000049947 */ /* 0x000fea0003800000 */
[----:B------:R-:W-:Y:S01]  /*73b0*/  BPT.TRAP 0x1 ;  /* 0x000000040000795c */ /* 0x000fe20000300000 */
.L_x_183:
        /* <DEDUP_REMOVED lines=29> */
.L_x_175:
[----:B------:R-:W-:-:S13]  /*7590*/  ISETP.NE.AND P1, PT, R19, RZ, PT ;  /* 0x000000ff1300720c */ /* 0x000fda0003f25270 */
[----:B------:R-:W-:Y:S05]  /*75a0*/  @!P1 BRA `(.L_x_174) ;  /* 0x0000000400289947 */ /* 0x000fea0003800000 */
[----:B------:R-:W-:-:S04]  /*75b0*/  SHF.L.U32 R12, R9, 0x1f, RZ ;  /* 0x0000001f090c7819 */ /* 0x000fc800000006ff */
[----:B------:R-:W3:Y:S02]  /*75c0*/  SYNCS.PHASECHK.TRANS64.TRYWAIT P1, [R11+URZ+0x30840], R12 ;  /* 0x0308400c0b0075a7 */ /* 0x000ee4000802017f */
[----:B---3--:R-:W-:Y:S05]  /*75d0*/  @!P1 BRA `(.L_x_185) ;  /* 0x0000000c00a49947 */ /* 0x008fea0003800000 */
.L_x_215:
[----:B------:R-:W-:Y:S05]  /*75e0*/  @P0 BRA `(.L_x_186) ;  /* 0x0000000000140947 */ /* 0x000fea0003800000 */
[----:B------:R-:W-:Y:S01]  /*75f0*/  ISETP.NE.AND P1, PT, R14, RZ, PT ;  /* 0x000000ff0e00720c */ /* 0x000fe20003f25270 */
[----:B-12---:R-:W-:-:S04]  /*7600*/  IMAD.MOV.U32 R4, RZ, RZ, 0x4100 ;  /* 0x00004100ff047424 */ /* 0x006fc800078e00ff */
[----:B------:R4:W-:Y:S08]  /*7610*/  SYNCS.ARRIVE.TRANS64 RZ, [R11+URZ+0x30830], R4 ;  /* 0x030830040bff79a7 */ /* 0x0009f0000800003f */
[----:B------:R-:W-:Y:S05]  /*7620*/  @!P1 BRA `(.L_x_186) ;  /* 0x0000000000049947 */ /* 0x000fea0003800000 */
[----:B------:R-:W-:Y:S01]  /*7630*/  BPT.TRAP 0x1 ;  /* 0x000000040000795c */ /* 0x000fe20000300000 */
.L_x_186:
        /* <DEDUP_REMOVED lines=33> */
.L_x_216:
[----:B------:R-:W-:Y:S05]  /*7850*/  @P0 BRA `(.L_x_188) ;  /* 0x0000000000140947 */ /* 0x000fea0003800000 */
[----:B------:R-:W-:Y:S01]  /*7860*/  ISETP.NE.AND P0, PT, R14, RZ, PT ;  /* 0x000000ff0e00720c */ /* 0x000fe20003f05270 */
[----:B------:R-:W-:-:S04]  /*7870*/  IMAD.MOV.U32 R4, RZ, RZ, 0x4100 ;  /* 0x00004100ff047424 */ /* 0x000fc800078e00ff */
[----:B------:R2:W-:Y:S08]  /*7880*/  SYNCS.ARRIVE.TRANS64 RZ, [R11+URZ+0x30818], R4 ;  /* 0x030818040bff79a7 */ /* 0x0005f0000800003f */
[----:B------:R-:W-:Y:S05]  /*7890*/  @!P0 BRA `(.L_x_188) ;  /* 0x0000000000048947 */ /* 0x000fea0003800000 */
[----:B------:R-:W-:Y:S01]  /*78a0*/  BPT.TRAP 0x1 ;  /* 0x000000040000795c */ /* 0x000fe20000300000 */
.L_x_188:
        /* <DEDUP_REMOVED lines=26> */
.L_x_174:
[----:B-12---:R-:W-:Y:S01]  /*7a50*/  IMAD R4, R20, 0x8, R11 ;  /* 0x0000000814047824 */ /* 0x006fe200078e020b */
[----:B------:R-:W-:Y:S01]  /*7a60*/  SHF.L.U32 R3, R9, 0x1f, RZ ;  /* 0x0000001f09037819 */ /* 0x000fe200000006ff */
[----:B------:R-:W1:Y:S03]  /*7a70*/  S2R R2, SR_TID.X ;  /* 0x0000000000027919 */ /* 0x000e660000002100 */
[----:B------:R-:W2:Y:S01]  /*7a80*/  SYNCS.PHASECHK.TRANS64.TRYWAIT P0, [R4+URZ+0x30840], R3 ;  /* 0x03084003040075a7 */ /* 0x000ea2000800017f */
[----:B-1----:R-:W-:-:S04]  /*7a90*/  LOP3.LUT R2, R2, 0x7f, RZ, 0xc0, !PT ;  /* 0x0000007f02027812 */ /* 0x002fc800078ec0ff */
[----:B------:R-:W-:Y:S01]  /*7aa0*/  ISETP.NE.AND P1, PT, R2, RZ, PT ;  /* 0x000000ff0200720c */ /* 0x000fe20003f25270 */
[----:B--2---:R-:W-:-:S12]  /*7ab0*/  @!P0 BRA `(.L_x_189) ;  /* 0x0000000800948947 */ /* 0x004fd80003800000 */
.L_x_217:
[----:B------:R-:W-:Y:S05]  /*7ac0*/  @P1 BRA `(.L_x_190) ;  /* 0x0000000000181947 */ /* 0x000fea0003800000 */
[----:B------:R-:W2:Y:S01]  /*7ad0*/  S2R R2, SR_TID.X ;  /* 0x0000000000027919 */ /* 0x000ea20000002100 */
[----:B-1----:R-:W-:-:S04]  /*7ae0*/  IMAD.MOV.U32 R3, RZ, RZ, 0x4100 ;  /* 0x00004100ff037424 */ /* 0x002fc800078e00ff */
[----:B------:R4:W-:Y:S01]  /*7af0*/  SYNCS.ARRIVE.TRANS64 RZ, [R4+URZ+0x30830], R3 ;  /* 0x0308300304ff79a7 */ /* 0x0009e2000800003f */
[----:B--2---:R-:W-:-:S13]  /*7b00*/  LOP3.LUT P0, RZ, R2, 0x1f, RZ, 0xc0, !PT ;  /* 0x0000001f02ff7812 */ /* 0x004fda000780c0ff */
[----:B----4-:R-:W-:Y:S05]  /*7b10*/  @!P0 BRA `(.L_x_190) ;  /* 0x0000000000048947 */ /* 0x010fea0003800000 */
[----:B------:R-:W-:Y:S01]  /*7b20*/  BPT.TRAP 0x1 ;  /* 0x000000040000795c */ /* 0x000fe20000300000 */
.L_x_190:
        /* <DEDUP_REMOVED lines=40> */
.L_x_171:
[----:B------:R-:W-:Y:S05]  /*7db0*/  BSYNC B0 ;  /* 0x0000000000007941 */ /* 0x000fea0003800000 */
.L_x_170:
[----:B------:R-:W-:-:S03]  /*7dc0*/  UMOV UR6, 0xffffffff ;  /* 0xffffffff00067882 */ /* 0x000fc60000000000 */
[----:B------:R-:W-:Y:S05]  /*7dd0*/  BRA.DIV UR6, `(.L_x_191) ;  /* 0x0000000606e07947 */ /* 0x000fea000b800000 */
[----:B------:R-:W-:-:S13]  /*7de0*/  ELECT P0, URZ, PT ;  /* 0x00000000003f782f */ /* 0x000fda0003800000 */
.L_x_220:
[----:B------:R-:W-:Y:S05]  /*7df0*/  @!P0 BRA `(.L_x_107) ;  /* 0x0000000000808947 */ /* 0x000fea0003800000 */
[----:B------:R-:W-:-:S04]  /*7e00*/  LOP3.LUT R17, R17, 0x2, RZ, 0xfc, !PT ;  /* 0x0000000211117812 */ /* 0x000fc800078efcff */
[----:B------:R-:W-:-:S13]  /*7e10*/  ISETP.NE.AND P0, PT, R17, 0x3, PT ;  /* 0x000000031100780c */ /* 0x000fda0003f05270 */
[----:B------:R-:W-:Y:S05]  /*7e20*/  @!P0 BRA `(.L_x_192) ;  /* 0x0000000000048947 */ /* 0x000fea0003800000 */
[----:B------:R-:W-:Y:S01]  /*7e30*/  BPT.TRAP 0x1 ;  /* 0x000000040000795c */ /* 0x000fe20000300000 */
.L_x_192:
        /* <DEDUP_REMOVED lines=15> */
.L_x_221:
[----:B------:R-:W2:Y:S02]  /*7f30*/  SYNCS.PHASECHK.TRANS64.TRYWAIT P1, [R3+URZ], R2 ;  /* 0x00000002030075a7 */ /* 0x000ea4000802017f */
[----:B--2---:R-:W-:Y:S05]  /*7f40*/  @!P1 BRA `(.L_x_194) ;  /* 0x0000000400bc9947 */ /* 0x004fea0003800000 */
.L_x_222:
[----:B------:R-:W-:Y:S05]  /*7f50*/  @!P0 BRA `(.L_x_195) ;  /* 0x0000000000048947 */ /* 0x000fea0003800000 */
[----:B------:R-:W-:Y:S01]  /*7f60*/  BPT.TRAP 0x1 ;  /* 0x000000040000795c */ /* 0x000fe20000300000 */
.L_x_195:
[----:B--2---:R-:W-:-:S04]  /*7f70*/  VIADD R3, R7, 0x30840 ;  /* 0x0003084007037836 */ /* 0x004fc80000000000 */
[----:B------:R-:W-:-:S04]  /*7f80*/  IMAD R0, R0, 0x8, R3 ;  /* 0x0000000800007824 */ /* 0x000fc800078e0203 */
[----:B------:R-:W2:Y:S02]  /*7f90*/  SYNCS.PHASECHK.TRANS64.TRYWAIT P0, [R0+URZ], R5 ;  /* 0x00000005000075a7 */ /* 0x000ea4000800017f */
[----:B--2---:R-:W-:Y:S05]  /*7fa0*/  @!P0 BRA `(.L_x_196) ;  /* 0x0000000400b88947 */ /* 0x004fea0003800000 */
.L_x_223:
[----:B------:R-:W-:-:S07]  /*7fb0*/  IMAD R3, R4, 0x8, R3 ;  /* 0x0000000804037824 */ /* 0x000fce00078e0203 */
.L_x_197:
[----:B---3--:R3:W4:Y:S02]  /*7fc0*/  SYNCS.PHASECHK.TRANS64.TRYWAIT P0, [R3+URZ], R2 ;  /* 0x00000002030075a7 */ /* 0x008724000800017f */
[----:B----4-:R-:W-:Y:S05]  /*7fd0*/  @!P0 NANOSLEEP.SYNCS 0x989680 ;  /* 0x009896800000895d */ /* 0x010fea0003900000 */
[----:B------:R-:W4:Y:S02]  /*7fe0*/  @!P0 SYNCS.PHASECHK.TRANS64 P0, [R3+URZ], R2 ;  /* 0x00000002030085a7 */ /* 0x000f24000800007f */
[----:B----4-:R-:W-:Y:S05]  /*7ff0*/  @!P0 BRA `(.L_x_197) ;  /* 0xfffffffc00f08947 */ /* 0x010fea000383ffff */
.L_x_107:
[----:B------:R-:W-:Y:S05]  /*8000*/  BSYNC B6 ;  /* 0x0000000000067941 */ /* 0x000fea0003800000 */
.L_x_104:
[----:B------:R-:W-:Y:S05]  /*8010*/  EXIT ;  /* 0x000000000000794d */ /* 0x000fea0003800000 */
.L_x_112:
[----:B------:R-:W-:Y:S02]  /*8020*/  IMAD.MOV.U32 R12, RZ, RZ, RZ ;  /* 0x000000ffff0c7224 */ /* 0x000fe400078e00ff */
[----:B------:R-:W-:Y:S02]  /*8030*/  IMAD.MOV.U32 R11, RZ, RZ, 0x1f ;  /* 0x0000001fff0b7424 */ /* 0x000fe400078e00ff */
[----:B------:R-:W-:-:S07]  /*8040*/  IMAD.MOV.U32 R15, RZ, RZ, -0x1 ;  /* 0xffffffffff0f7424 */ /* 0x000fce00078e00ff */
[----:B------:R-:W-:Y:S05]  /*8050*/  WARPSYNC.COLLECTIVE R15, `(.L_x_198) ;  /* 0x000000000f087348 */ /* 0x000fea0003c00000 */
[----:B------:R1:W2:Y:S02]  /*8060*/  SHFL.IDX P6, R14, R13, R12, R11 ;  /* 0x0000000c0d0e7389 */ /* 0x0002a400000c000b */
[----:B-12---:R-:W-:Y:S01]  /*8070*/  ENDCOLLECTIVE ;  /* 0x000000000000791b */ /* 0x006fe20003800000 */
.L_x_198:
[----:B------:R-:W-:Y:S05]  /*8080*/  BRA `(.L_x_199) ;  /* 0xffffff8800c07947 */ /* 0x000fea000383ffff */
.L_x_114:
[----:B--2---:R2:W3:Y:S02]  /*8090*/  SYNCS.PHASECHK.TRANS64.TRYWAIT P0, [R16+URZ+0x30800], R9 ;  /* 0x03080009100075a7 */ /* 0x0044e4000800017f */
[----:B---3--:R-:W-:Y:S05]  /*80a0*/  @!P0 NANOSLEEP.SYNCS 0x989680 ;  /* 0x009896800000895d */ /* 0x008fea0003900000 */
[----:B------:R-:W3:Y:S02]  /*80b0*/  @!P0 SYNCS.PHASECHK.TRANS64 P0, [R16+URZ+0x30800], R9 ;  /* 0x03080009100085a7 */ /* 0x000ee4000800007f */
[----:B---3--:R-:W-:Y:S05]  /*80c0*/  @!P0 BRA `(.L_x_114) ;  /* 0xfffffffc00f08947 */ /* 0x008fea000383ffff */
[----:B------:R-:W-:Y:S05]  /*80d0*/  BRA `(.L_x_113) ;  /* 0xffffff8800e07947 */ /* 0x000fea000383ffff */
.L_x_119:
[----:B---3--:R3:W4:Y:S02]  /*80e0*/  SYNCS.PHASECHK.TRANS64.TRYWAIT P1, [R2+URZ+0x30810], R17 ;  /* 0x03081011020075a7 */ /* 0x008724000802017f */
[----:B----4-:R-:W-:Y:S05]  /*80f0*/  @!P1 NANOSLEEP.SYNCS 0x989680 ;  /* 0x009896800000995d */ /* 0x010fea0003900000 */
[----:B------:R-:W4:Y:S02]  /*8100*/  @!P1 SYNCS.PHASECHK.TRANS64 P1, [R2+URZ+0x30810], R17 ;  /* 0x03081011020095a7 */ /* 0x000f24000802007f */
[----:B----4-:R-:W-:Y:S05]  /*8110*/  @!P1 BRA `(.L_x_119) ;  /* 0xfffffffc00f09947 */ /* 0x010fea000383ffff */
[----:B------:R-:W-:Y:S05]  /*8120*/  BRA `(.L_x_118) ;  /* 0xffffff9000b87947 */ /* 0x000fea000383ffff */
.L_x_123:
[----:B------:R1:W1:Y:S02]  /*8130*/  SYNCS.PHASECHK.TRANS64.TRYWAIT P1, [R2+URZ+0x30830], R17 ;  /* 0x03083011020075a7 */ /* 0x000264000802017f */
[----:B-1----:R-:W-:Y:S05]  /*8140*/  @!P1 NANOSLEEP.SYNCS 0x989680 ;  /* 0x009896800000995d */ /* 0x002fea0003900000 */
[----:B------:R-:W1:Y:S02]  /*8150*/  @!P1 SYNCS.PHASECHK.TRANS64 P1, [R2+URZ+0x30830], R17 ;  /* 0x03083011020095a7 */ /* 0x000e64000802007f */
[----:B-1----:R-:W-:Y:S05]  /*8160*/  @!P1 BRA `(.L_x_123) ;  /* 0xfffffffc00f09947 */ /* 0x002fea000383ffff */
[----:B------:R-:W-:Y:S05]  /*8170*/  BRA `(.L_x_122) ;  /* 0xffffff9800107947 */ /* 0x000fea000383ffff */
.L_x_138:
[----:B------:R-:W-:Y:S01]  /*8180*/  BSSY B0, `(.L_x_200) ;  /* 0x0000005000007945 */ /* 0x000fe20003800000 */
[----:B------:R-:W-:-:S07]  /*8190*/  IMAD.MOV.U32 R15, RZ, RZ, -0x1 ;  /* 0xffffffffff0f7424 */ /* 0x000fce00078e00ff */
[----:B------:R-:W-:Y:S05]  /*81a0*/  WARPSYNC.COLLECTIVE R15, `(.L_x_201) ;  /* 0x000000000f087348 */ /* 0x000fea0003c00000 */
[----:B------:R-:W-:Y:S01]  /*81b0*/  NOP ;  /* 0x0000000000007918 */ /* 0x000fe20000000000 */
[----:B------:R-:W-:Y:S01]  /*81c0*/  ENDCOLLECTIVE ;  /* 0x000000000000791b */ /* 0x000fe20003800000 */
.L_x_201:
[----:B------:R-:W-:Y:S05]  /*81d0*/  BSYNC B0 ;  /* 0x0000000000007941 */ /* 0x000fea0003800000 */
.L_x_200:
[----:B------:R-:W-:Y:S05]  /*81e0*/  BRA `(.L_x_202) ;  /* 0xffffffd000b87947 */ /* 0x000fea000383ffff */
.L_x_150:
[----:B------:R-:W-:Y:S01]  /*81f0*/  BSSY B0, `(.L_x_203) ;  /* 0x0000005000007945 */ /* 0x000fe20003800000 */
[----:B------:R-:W-:-:S07]  /*8200*/  IMAD.MOV.U32 R15, RZ, RZ, -0x1 ;  /* 0xffffffffff0f7424 */ /* 0x000fce00078e00ff */
[----:B------:R-:W-:Y:S05]  /*8210*/  WARPSYNC.COLLECTIVE R15, `(.L_x_204) ;  /* 0x000000000f087348 */ /* 0x000fea0003c00000 */
[----:B------:R-:W-:Y:S01]  /*8220*/  NOP ;  /* 0x0000000000007918 */ /* 0x000fe20000000000 */
[----:B------:R-:W-:Y:S01]  /*8230*/  ENDCOLLECTIVE ;  /* 0x000000000000791b */ /* 0x000fe20003800000 */
.L_x_204:
[----:B------:R-:W-:Y:S05]  /*8240*/  BSYNC B0 ;  /* 0x0000000000007941 */ /* 0x000fea0003800000 */
.L_x_203:
[----:B------:R-:W-:Y:S05]  /*8250*/  BRA `(.L_x_205) ;  /* 0xffffffd400d07947 */ /* 0x000fea000383ffff */
.L_x_163:
[----:B------:R-:W-:Y:S01]  /*8260*/  BSSY B0, `(.L_x_206) ;  /* 0x0000005000007945 */ /* 0x000fe20003800000 */
[----:B------:R-:W-:-:S07]  /*8270*/  IMAD.MOV.U32 R15, RZ, RZ, -0x1 ;  /* 0xffffffffff0f7424 */ /* 0x000fce00078e00ff */
[----:B------:R-:W-:Y:S05]  /*8280*/  WARPSYNC.COLLECTIVE R15, `(.L_x_207) ;  /* 0x000000000f087348 */ /* 0x000fea0003c00000 */
[----:B------:R-:W-:Y:S01]  /*8290*/  NOP ;  /* 0x0000000000007918 */ /* 0x000fe20000000000 */
[----:B------:R-:W-:Y:S01]  /*82a0*/  ENDCOLLECTIVE ;  /* 0x000000000000791b */ /* 0x000fe20003800000 */
.L_x_207:
[----:B------:R-:W-:Y:S05]  /*82b0*/  BSYNC B0 ;  /* 0x0000000000007941 */ /* 0x000fea0003800000 */
.L_x_206:
[----:B------:R-:W-:Y:S05]  /*82c0*/  BRA `(.L_x_208) ;  /* 0xffffffd800ec7947 */ /* 0x000fea000383ffff */
.L_x_172:
[----:B-1----:R1:W2:Y:S02]  /*82d0*/  SYNCS.PHASECHK.TRANS64.TRYWAIT P1, [R11+URZ+0x30820], R0 ;  /* 0x030820000b0075a7 */ /* 0x0022a4000802017f */
[----:B--2---:R-:W-:Y:S05]  /*82e0*/  @!P1 NANOSLEEP.SYNCS 0x989680 ;  /* 0x009896800000995d */ /* 0x004fea0003900000 */
[----:B------:R-:W2:Y:S02]  /*82f0*/  @!P1 SYNCS.PHASECHK.TRANS64 P1, [R11+URZ+0x30820], R0 ;  /* 0x030820000b0095a7 */ /* 0x000ea4000802007f */
[----:B--2---:R-:W-:Y:S05]  /*8300*/  @!P1 BRA `(.L_x_172) ;  /* 0xfffffffc00f09947 */ /* 0x004fea000383ffff */
[----:B------:R-:W-:Y:S05]  /*8310*/  BRA `(.L_x_209) ;  /* 0xffffffe000c47947 */ /* 0x000fea000383ffff */
.L_x_176:
[----:B-1----:R1:W2:Y:S02]  /*8320*/  SYNCS.PHASECHK.TRANS64.TRYWAIT P1, [R11+URZ+0x30840], R21 ;  /* 0x030840150b0075a7 */ /* 0x0022a4000802017f */
[----:B--2---:R-:W-:Y:S05]  /*8330*/  @!P1 NANOSLEEP.SYNCS 0x989680 ;  /* 0x009896800000995d */ /* 0x004fea0003900000 */
[----:B------:R-:W2:Y:S02]  /*8340*/  @!P1 SYNCS.PHASECHK.TRANS64 P1, [R11+URZ+0x30840], R21 ;  /* 0x030840150b0095a7 */ /* 0x000ea4000802007f */
[----:B--2---:R-:W-:Y:S05]  /*8350*/  @!P1 BRA `(.L_x_176) ;  /* 0xfffffffc00f09947 */ /* 0x004fea000383ffff */
[----:B------:R-:W-:Y:S05]  /*8360*/  BRA `(.L_x_210) ;  /* 0xffffffe800307947 */ /* 0x000fea000383ffff */
.L_x_178:
[----:B--2---:R2:W3:Y:S02]  /*8370*/  SYNCS.PHASECHK.TRANS64.TRYWAIT P1, [R11+URZ+0x30828], R21 ;  /* 0x030828150b0075a7 */ /* 0x0044e4000802017f */
[----:B---3--:R-:W-:Y:S05]  /*8380*/  @!P1 NANOSLEEP.SYNCS 0x989680 ;  /* 0x009896800000995d */ /* 0x008fea0003900000 */
[----:B------:R-:W3:Y:S02]  /*8390*/  @!P1 SYNCS.PHASECHK.TRANS64 P1, [R11+URZ+0x30828], R21 ;  /* 0x030828150b0095a7 */ /* 0x000ee4000802007f */
[----:B---3--:R-:W-:Y:S05]  /*83a0*/  @!P1 BRA `(.L_x_178) ;  /* 0xfffffffc00f09947 */ /* 0x008fea000383ffff */
[----:B------:R-:W-:Y:S05]  /*83b0*/  BRA `(.L_x_211) ;  /* 0xffffffe800c47947 */ /* 0x000fea000383ffff */
.L_x_180:
[----:B---3--:R3:W4:Y:S02]  /*83c0*/  SYNCS.PHASECHK.TRANS64.TRYWAIT P1, [R11+URZ+0x30848], R21 ;  /* 0x030848150b0075a7 */ /* 0x008724000802017f */
[----:B----4-:R-:W-:Y:S05]  /*83d0*/  @!P1 NANOSLEEP.SYNCS 0x989680 ;  /* 0x009896800000995d */ /* 0x010fea0003900000 */
[----:B------:R-:W4:Y:S02]  /*83e0*/  @!P1 SYNCS.PHASECHK.TRANS64 P1, [R11+URZ+0x30848], R21 ;  /* 0x030848150b0095a7 */ /* 0x000f24000802007f */
[----:B----4-:R-:W-:Y:S05]  /*83f0*/  @!P1 BRA `(.L_x_180) ;  /* 0xfffffffc00f09947 */ /* 0x010fea000383ffff */
[----:B------:R-:W-:Y:S05]  /*8400*/  BRA `(.L_x_212) ;  /* 0xffffffec00347947 */ /* 0x000fea000383ffff */
.L_x_182:
[----:B------:R-:W-:-:S07]  /*8410*/  SHF.L.U32 R4, R9, 0x1f, RZ ;  /* 0x0000001f09047819 */ /* 0x000fce00000006ff */
.L_x_213:
[----:B-1----:R1:W2:Y:S02]  /*8420*/  SYNCS.PHASECHK.TRANS64.TRYWAIT P1, [R11+URZ+0x30820], R4 ;  /* 0x030820040b0075a7 */ /* 0x0022a4000802017f */
[----:B--2---:R-:W-:Y:S05]  /*8430*/  @!P1 NANOSLEEP.SYNCS 0x989680 ;  /* 0x009896800000995d */ /* 0x004fea0003900000 */
[----:B------:R-:W2:Y:S02]  /*8440*/  @!P1 SYNCS.PHASECHK.TRANS64 P1, [R11+URZ+0x30820], R4 ;  /* 0x030820040b0095a7 */ /* 0x000ea4000802007f */
[----:B--2---:R-:W-:Y:S05]  /*8450*/  @!P1 BRA `(.L_x_213) ;  /* 0xfffffffc00f09947 */ /* 0x004fea000383ffff */
[----:B------:R-:W-:Y:S05]  /*8460*/  BRA `(.L_x_214) ;  /* 0xffffffec00bc7947 */ /* 0x000fea000383ffff */
.L_x_185:
[----:B---3--:R3:W4:Y:S02]  /*8470*/  SYNCS.PHASECHK.TRANS64.TRYWAIT P1, [R11+URZ+0x30840], R12 ;  /* 0x0308400c0b0075a7 */ /* 0x008724000802017f */
[----:B----4-:R-:W-:Y:S05]  /*8480*/  @!P1 NANOSLEEP.SYNCS 0x989680 ;  /* 0x009896800000995d */ /* 0x010fea0003900000 */
[----:B------:R-:W4:Y:S02]  /*8490*/  @!P1 SYNCS.PHASECHK.TRANS64 P1, [R11+URZ+0x30840], R12 ;  /* 0x0308400c0b0095a7 */ /* 0x000f24000802007f */
[----:B----4-:R-:W-:Y:S05]  /*84a0*/  @!P1 BRA `(.L_x_185) ;  /* 0xfffffffc00f09947 */ /* 0x010fea000383ffff */
[----:B------:R-:W-:Y:S05]  /*84b0*/  BRA `(.L_x_215) ;  /* 0xfffffff000487947 */ /* 0x000fea000383ffff */
.L_x_187:
[----:B-1----:R1:W2:Y:S02]  /*84c0*/  SYNCS.PHASECHK.TRANS64.TRYWAIT P1, [R11+URZ+0x30828], R12 ;  /* 0x0308280c0b0075a7 */ /* 0x0022a4000802017f */
[----:B--2---:R-:W-:Y:S05]  /*84d0*/  @!P1 NANOSLEEP.SYNCS 0x989680 ;  /* 0x009896800000995d */ /* 0x004fea0003900000 */
[----:B------:R-:W2:Y:S02]  /*84e0*/  @!P1 SYNCS.PHASECHK.TRANS64 P1, [R11+URZ+0x30828], R12 ;  /* 0x0308280c0b0095a7 */ /* 0x000ea4000802007f */
[----:B--2---:R-:W-:Y:S05]  /*84f0*/  @!P1 BRA `(.L_x_187) ;  /* 0xfffffffc00f09947 */ /* 0x004fea000383ffff */
[----:B------:R-:W-:Y:S05]  /*8500*/  BRA `(.L_x_216) ;  /* 0xfffffff000d07947 */ /* 0x000fea000383ffff */
.L_x_189:
[----:B-1----:R1:W2:Y:S02]  /*8510*/  SYNCS.PHASECHK.TRANS64.TRYWAIT P0, [R4+URZ+0x30840], R3 ;  /* 0x03084003040075a7 */ /* 0x0022a4000800017f */
[----:B--2---:R-:W-:Y:S05]  /*8520*/  @!P0 NANOSLEEP.SYNCS 0x989680 ;  /* 0x009896800000895d */ /* 0x004fea0003900000 */
[----:B------:R-:W2:Y:S02]  /*8530*/  @!P0 SYNCS.PHASECHK.TRANS64 P0, [R4+URZ+0x30840], R3 ;  /* 0x03084003040085a7 */ /* 0x000ea4000800007f */
[----:B--2---:R-:W-:Y:S05]  /*8540*/  @!P0 BRA `(.L_x_189) ;  /* 0xfffffffc00f08947 */ /* 0x004fea000383ffff */
[----:B------:R-:W-:Y:S05]  /*8550*/  BRA `(.L_x_217) ;  /* 0xfffffff400587947 */ /* 0x000fea000383ffff */
.L_x_191:
[----:B------:R-:W-:Y:S01]  /*8560*/  BSSY B0, `(.L_x_218) ;  /* 0x0000006000007945 */ /* 0x000fe20003800000 */
[----:B------:R-:W-:-:S07]  /*8570*/  IMAD.MOV.U32 R15, RZ, RZ, -0x1 ;  /* 0xffffffffff0f7424 */ /* 0x000fce00078e00ff */
[----:B------:R-:W-:Y:S05]  /*8580*/  WARPSYNC.COLLECTIVE R15, `(.L_x_219) ;  /* 0x000000000f0c7348 */ /* 0x000fea0003c00000 */
[----:B------:R-:W-:Y:S02]  /*8590*/  ELECT P6, UR62, PT ;  /* 0x00000000003e782f */ /* 0x000fe400038c0000 */
[----:B------:R-:W-:Y:S01]  /*85a0*/  MOV R14, UR62 ;  /* 0x0000003e000e7c02 */ /* 0x000fe20008000f00 */
[----:B------:R-:W-:Y:S10]  /*85b0*/  ENDCOLLECTIVE ;  /* 0x000000000000791b */ /* 0x000ff40003800000 */
.L_x_219:
[----:B------:R-:W-:Y:S05]  /*85c0*/  BSYNC B0 ;  /* 0x0000000000007941 */ /* 0x000fea0003800000 */
.L_x_218:
[----:B------:R-:W-:Y:S01]  /*85d0*/  PLOP3.LUT P0, PT, P6, PT, PT, 0x80, 0x0 ;  /* 0x000000000000781c */ /* 0x000fe2000370f070 */
[----:B------:R-:W-:-:S12]  /*85e0*/  BRA `(.L_x_220) ;  /* 0xfffffff800007947 */ /* 0x000fd8000383ffff */
.L_x_193:
[----:B-1----:R1:W2:Y:S02]  /*85f0*/  SYNCS.PHASECHK.TRANS64.TRYWAIT P1, [R6+URZ], R5 ;  /* 0x00000005060075a7 */ /* 0x0022a4000802017f */
[----:B--2---:R-:W-:Y:S05]  /*8600*/  @!P1 NANOSLEEP.SYNCS 0x989680 ;  /* 0x009896800000995d */ /* 0x004fea0003900000 */
[----:B------:R-:W2:Y:S02]  /*8610*/  @!P1 SYNCS.PHASECHK.TRANS64 P1, [R6+URZ], R5 ;  /* 0x00000005060095a7 */ /* 0x000ea4000802007f */
[----:B--2---:R-:W-:Y:S05]  /*8620*/  @!P1 BRA `(.L_x_193) ;  /* 0xfffffffc00f09947 */ /* 0x004fea000383ffff */
[----:B------:R-:W-:Y:S05]  /*8630*/  BRA `(.L_x_221) ;  /* 0xfffffff8003c7947 */ /* 0x000fea000383ffff */
.L_x_194:
[----:B--2---:R2:W3:Y:S02]  /*8640*/  SYNCS.PHASECHK.TRANS64.TRYWAIT P1, [R3+URZ], R2 ;  /* 0x00000002030075a7 */ /* 0x0044e4000802017f */
[----:B---3--:R-:W-:Y:S05]  /*8650*/  @!P1 NANOSLEEP.SYNCS 0x989680 ;  /* 0x009896800000995d */ /* 0x008fea0003900000 */
[----:B------:R-:W3:Y:S02]  /*8660*/  @!P1 SYNCS.PHASECHK.TRANS64 P1, [R3+URZ], R2 ;  /* 0x00000002030095a7 */ /* 0x000ee4000802007f */
[----:B---3--:R-:W-:Y:S05]  /*8670*/  @!P1 BRA `(.L_x_194) ;  /* 0xfffffffc00f09947 */ /* 0x008fea000383ffff */
[----:B------:R-:W-:Y:S05]  /*8680*/  BRA `(.L_x_222) ;  /* 0xfffffff800307947 */ /* 0x000fea000383ffff */
.L_x_196:
[----:B--2---:R2:W3:Y:S02]  /*8690*/  SYNCS.PHASECHK.TRANS64.TRYWAIT P0, [R0+URZ], R5 ;  /* 0x00000005000075a7 */ /* 0x0044e4000800017f */
[----:B---3--:R-:W-:Y:S05]  /*86a0*/  @!P0 NANOSLEEP.SYNCS 0x989680 ;  /* 0x009896800000895d */ /* 0x008fea0003900000 */
[----:B------:R-:W3:Y:S02]  /*86b0*/  @!P0 SYNCS.PHASECHK.TRANS64 P0, [R0+URZ], R5 ;  /* 0x00000005000085a7 */ /* 0x000ee4000800007f */
[----:B---3--:R-:W-:Y:S05]  /*86c0*/  @!P0 BRA `(.L_x_196) ;  /* 0xfffffffc00f08947 */ /* 0x008fea000383ffff */
[----:B------:R-:W-:Y:S05]  /*86d0*/  BRA `(.L_x_223) ;  /* 0xfffffff800347947 */ /* 0x000fea000383ffff */
.L_x_224:
        /* <DEDUP_REMOVED lines=10> */
.L_x_7291:


//--------------------- .text._ZN7cutlass13device_kernelIN5flash11enable_sm90INS1_16FlashAttnBwdSm90INS1_25CollectiveMainloopBwdSm90ILi2ELi2ELi2EN4cute5tupleIJNS5_1CILi1EEES8_S8_EEENS6_IJNS7_ILi64EEENS7_ILi128EEESB_EEENS_10bfloat16_tEfNS_4arch4Sm90ELb0ELb0ELb1ELb0ELb0ELb1ELb0ELb0ELi2ELi1ELi2ELi1ELb0EEENS1_24CollectiveEpilogueBwdGQAISC_fSF_Li256ELb0ELb0EEENS1_19SingleTileSchedulerILb0ELb0ELb0ELi128EEEEEEEEEvNT_6ParamsE --------------------------
	.section	.text._ZN7cutlass13device_kernelIN5flash11enable_sm90INS1_16FlashAttnBwdSm90INS1_25CollectiveMainloopBwdSm90ILi2ELi2ELi2EN4cute5tupleIJNS5_1CILi1EEES8_S8_EEENS6_IJNS7_ILi64EEENS7_ILi128EEESB_EEENS_10bfloat16_tEfNS_4arch4Sm90ELb0ELb0ELb1ELb0ELb0ELb1ELb0ELb0ELi2ELi1ELi2ELi1ELb0EEENS1_24CollectiveEpilogueBwdGQAISC_fSF_Li256ELb0ELb0EEENS1_19SingleTileSchedulerILb0ELb0ELb0ELi128EEEEEEEEEvNT_6ParamsE,"ax",@progbits
	.align	128
.text._ZN7cutlass13device_kernelIN5flash11enable_sm90INS1_16FlashAttnBwdSm90INS1_25CollectiveMainloopBwdSm90ILi2ELi2ELi2EN4cute5tupleIJNS5_1CILi1EEES8_S8_EEENS6_IJNS7_ILi64EEENS7_ILi128EEESB_EEENS_10bfloat16_tEfNS_4arch4Sm90ELb0ELb0ELb1ELb0ELb0ELb1ELb0ELb0ELi2ELi1ELi2ELi1ELb0EEENS1_24CollectiveEpilogueBwdGQAISC_fSF_Li256ELb0ELb0EEENS1_19SingleTileSchedulerILb0ELb0ELb0ELi128EEEEEEEEEvNT_6ParamsE:
        .type           _ZN7cutlass13device_kernelIN5flash11enable_sm90INS1_16FlashAttnBwdSm90INS1_25CollectiveMainloopBwdSm90ILi2ELi2ELi2EN4cute5tupleIJNS5_1CILi1EEES8_S8_EEENS6_IJNS7_ILi64EEENS7_ILi128EEESB_EEENS_10bfloat16_tEfNS_4arch4Sm90ELb0ELb0ELb1ELb0ELb0ELb1ELb0ELb0ELi2ELi1ELi2ELi1ELb0EEENS1_24CollectiveEpilogueBwdGQAISC_fSF_Li256ELb0ELb0EEENS1_19SingleTileSchedulerILb0ELb0ELb0ELi128EEEEEEEEEvNT_6ParamsE,@function
        .size           _ZN7cutlass13device_kernelIN5flash11enable_sm90INS1_16FlashAttnBwdSm90INS1_25CollectiveMainloopBwdSm90ILi2ELi2ELi2EN4cute5tupleIJNS5_1CILi1EEES8_S8_EEENS6_IJNS7_ILi64EEENS7_ILi128EEESB_EEENS_10bfloat16_tEfNS_4arch4Sm90ELb0ELb0ELb1ELb0ELb0ELb1ELb0ELb0ELi2ELi1ELi2ELi1ELb0EEENS1_24CollectiveEpilogueBwdGQAISC_fSF_Li256ELb0ELb0EEENS1_19SingleTileSchedulerILb0ELb0ELb0ELi128EEEEEEEEEvNT_6ParamsE,(.L_x_7292 - _ZN7cutlass13device_kernelIN5flash11enable_sm90INS1_16FlashAttnBwdSm90INS1_25CollectiveMainloopBwdSm90ILi2ELi2ELi2EN4cute5tupleIJNS5_1CILi1EEES8_S8_EEENS6_IJNS7_ILi64EEENS7_ILi128EEESB_EEENS_10bfloat16_tEfNS_4arch4Sm90ELb0ELb0ELb1ELb0ELb0ELb1ELb0ELb0ELi2ELi1ELi2ELi1ELb0EEENS1_24CollectiveEpilogueBwdGQAISC_fSF_Li256ELb0ELb0EEENS1_19SingleTileSchedulerILb0ELb0ELb0ELi128EEEEEEEEEvNT_6ParamsE)
        .other          _ZN7cutlass13device_kernelIN5flash11enable_sm90INS1_16FlashAttnBwdSm90INS1_25CollectiveMainloopBwdSm90ILi2ELi2ELi2EN4cute5tupleIJNS5_1CILi1EEES8_S8_EEENS6_IJNS7_ILi64EEENS7_ILi128EEESB_EEENS_10bfloat16_tEfNS_4arch4Sm90ELb0ELb0ELb1ELb0ELb0ELb1ELb0ELb0ELi2ELi1ELi2ELi1ELb0EEENS1_24CollectiveEpilogueBwdGQAISC_fSF_Li256ELb0ELb0EEENS1_19SingleTileSchedulerILb0ELb0ELb0ELi128EEEEEEEEEvNT_6ParamsE,@"STO_CUDA_ENTRY STV_DEFAULT"
_ZN7cutlass13device_kernelIN5flash11enable_sm90INS1_16FlashAttnBwdSm90INS1_25CollectiveMainloopBwdSm90ILi2ELi2ELi2EN4cute5tupleIJNS5_1CILi1EEES8_S8_EEENS6_IJNS7_ILi64EEENS7_ILi128EEESB_EEENS_10bfloat16_tEfNS_4arch4Sm90ELb0ELb0ELb1ELb0ELb0ELb1ELb0ELb0ELi2ELi1ELi2ELi1ELb0EEENS1_24CollectiveEpilogueBwdGQAISC_fSF_Li256ELb0ELb0EEENS1_19SingleTileSchedulerILb0ELb0ELb0ELi128EEEEEEEEEvNT_6ParamsE:
        /* <DEDUP_REMOVED lines=13> */
[----:B------:R-:W-:-:S02]  /*00d0*/  UIADD3.X UR7, URZ, UR5, URZ, UP0, !UPT ;  /* 0x000000053f077290 */ /* 0x000fc400087fe43f */
[----:B------:R-:W-:Y:S02]  /*00e0*/  UIADD3.X UR9, URZ, UR5, URZ, UP1, !UPT ;  /* 0x000000053f097290 */ /* 0x000fe40008ffe43f */
[----:B------:R-:W-:Y:S02]  /*00f0*/  UIADD3.X UR11, URZ, UR5, URZ, UP2, !UPT ;  /* 0x000000053f0b7290 */ /* 0x000fe400097fe43f */
[----:B------:R-:W-:-:S03]  /*0100*/  UIADD3.X UR5, URZ, UR5, URZ, UP3, !UPT ;  /* 0x000000053f057290 */ /* 0x000fc60009ffe43f */
[----:B------:R1:W-:Y:S02]  /*0110*/  UTMACCTL.PF [UR6] ;  /* 0x00000000060079b9 */ /* 0x0003e40008040000 */
[----:B------:R1:W-:Y:S02]  /*0120*/  UTMACCTL.PF [UR8] ;  /* 0x00000000080079b9 */ /* 0x0003e40008040000 */
[----:B------:R1:W-:Y:S02]  /*0130*/  UTMACCTL.PF [UR10] ;  /* 0x000000000a0079b9 */ /* 0x0003e40008040000 */
[----:B------:R1:W-:Y:S02]  /*0140*/  UTMACCTL.PF [UR4] ;  /* 0x00000000040079b9 */ /* 0x0003e40008040000 */
[----:B-1----:R-:W-:Y:S01]  /*0150*/  NOP ;  /* 0x0000000000007918 */ /* 0x002fe20000000000 */
.L_x_226:
[----:B------:R-:W-:Y:S05]  /*0160*/  BSYNC B0 ;  /* 0x0000000000007941 */ /* 0x000fea0003800000 */
.L_x_225:
        /* <DEDUP_REMOVED lines=34> */
.L_x_227:
        /* <DEDUP_REMOVED lines=22> */
.L_x_228:
[----:B------:R-:W-:Y:S01]  /*04f0*/  ISETP.NE.AND P0, PT, R2, RZ, PT ;  /* 0x000000ff0200720c */ /* 0x000fe20003f05270 */
[----:B------:R-:W-:Y:S01]  /*0500*/  IMAD.MOV.U32 R17, RZ, RZ, 0x1 ;  /* 0x00000001ff117424 */ /* 0x000fe200078e00ff */
[----:B------:R-:W-:Y:S01]  /*0510*/  NOP ;  /* 0x0000000000007918 */ /* 0x000fe20000000000 */
[----:B------:R-:W-:Y:S03]  /*0520*/  BSSY B6, `(.L_x_229) ;  /* 0x00006ff000067945 */ /* 0x000fe60003800000 */
[----:B------:R-:W-:Y:S01]  /*0530*/  SEL R17, R17, 0x2, !P0 ;  /* 0x0000000211117807 */ /* 0x000fe20004000000 */
[----:B-12-45:R-:W-:Y:S06]  /*0540*/  BAR.SYNC.DEFER_BLOCKING 0x0 ;  /* 0x0000000000007b1d */ /* 0x036fec0000010000 */
[----:B------:R-:W-:Y:S05]  /*0550*/  @!P0 BRA `(.L_x_230) ;  /* 0x0000004400d08947 */ /* 0x000fea0003800000 */
.L_x_231:
        /* <DEDUP_REMOVED lines=13> */
[----:B----4-:R-:W-:Y:S05]  /*0630*/  @!P0 BRA `(.L_x_232) ;  /* 0x0000006c00b48947 */ /* 0x010fea0003800000 */
        /* <DEDUP_REMOVED lines=19> */
.L_x_234:
        /* <DEDUP_REMOVED lines=15> */
.L_x_233:
        /* <DEDUP_REMOVED lines=22> */
.L_x_236:
        /* <DEDUP_REMOVED lines=15> */
.L_x_235:
        /* <DEDUP_REMOVED lines=8> */
.L_x_306:
[----:B------:R-:W-:Y:S01]  /*0b30*/  SHF.L.U32 R11, RZ, 0x1f, RZ ;  /* 0x0000001fff0b7819 */ /* 0x000fe200000006ff */
[----:B------:R-:W-:Y:S01]  /*0b40*/  IMAD.SHL.U32 R4, R0, 0x40, RZ ;  /* 0x0000004000047824 */ /* 0x000fe200078e00ff */
[-C--:B------:R-:W-:Y:S01]  /*0b50*/  LEA.HI R5, R3, R0.reuse, RZ, 0x5 ;  /* 0x0000000003057211 */ /* 0x080fe200078f28ff */
[----:B------:R-:W-:Y:S01]  /*0b60*/  IMAD.SHL.U32 R10, R13, 0x1000, RZ ;  /* 0x000010000d0a7824 */ /* 0x000fe200078e00ff */
[----:B------:R-:W3:Y:S01]  /*0b70*/  SYNCS.PHASECHK.TRANS64.TRYWAIT P0, [R16+URZ+0x30800], R11 ;  /* 0x0308000b100075a7 */ /* 0x000ee2000800017f */
[----:B------:R-:W-:Y:S02]  /*0b80*/  LEA.HI R6, R3, R0, RZ, 0x4 ;  /* 0x0000000003067211 */ /* 0x000fe400078f20ff */
[----:B------:R-:W-:Y:S02]  /*0b90*/  SHF.R.S32.HI R5, RZ, 0x5, R5 ;  /* 0x00000005ff057819 */ /* 0x000fe40000011405 */
[----:B------:R-:W-:Y:S02]  /*0ba0*/  SHF.R.S32.HI R9, RZ, 0x4, R6 ;  /* 0x00000004ff097819 */ /* 0x000fe40000011406 */
[----:B------:R-:W-:Y:S01]  /*0bb0*/  LOP3.LUT R4, R4, 0x1c0, RZ, 0xc0, !PT ;  /* 0x000001c004047812 */ /* 0x000fe200078ec0ff */
[----:B------:R-:W-:Y:S01]  /*0bc0*/  IMAD.SHL.U32 R5, R5, 0x10, RZ ;  /* 0x0000001005057824 */ /* 0x000fe200078e00ff */
[----:B------:R-:W-:-:S02]  /*0bd0*/  LEA.HI R7, R6, R9, RZ, 0x1 ;  /* 0x0000000906077211 */ /* 0x000fc400078f08ff */
[----:B------:R-:W-:Y:S02]  /*0be0*/  LEA.HI R6, R3, R0, RZ, 0x3 ;  /* 0x0000000003067211 */ /* 0x000fe400078f18ff */
[----:B------:R-:W-:Y:S02]  /*0bf0*/  LOP3.LUT R5, R4, 0x30, R5, 0xf8, !PT ;  /* 0x0000003004057812 */ /* 0x000fe400078ef805 */
[----:B------:R-:W-:Y:S02]  /*0c00*/  LOP3.LUT R8, R7, 0x7ffffe, RZ, 0xc0, !PT ;  /* 0x007ffffe07087812 */ /* 0x000fe400078ec0ff */
[----:B--2---:R-:W-:Y:S02]  /*0c10*/  LEA.HI R3, R14, R14, RZ, 0x1 ;  /* 0x0000000e0e037211 */ /* 0x004fe400078f08ff */
[----:B------:R-:W-:Y:S01]  /*0c20*/  LOP3.LUT R7, R5, 0x8, R6, 0xf8, !PT ;  /* 0x0000000805077812 */ /* 0x000fe200078ef806 */
[----:B------:R-:W-:Y:S01]  /*0c30*/  IMAD.IADD R9, R9, 0x1, -R8 ;  /* 0x0000000109097824 */ /* 0x000fe200078e0a08 */
[----:B------:R-:W-:-:S02]  /*0c40*/  LOP3.LUT R5, R2, 0xffffff80, RZ, 0xc0, !PT ;  /* 0xffffff8002057812 */ /* 0x000fc400078ec0ff */
[----:B------:R-:W-:Y:S01]  /*0c50*/  LOP3.LUT R3, R3, 0xfffffffe, RZ, 0xc0, !PT ;  /* 0xfffffffe03037812 */ /* 0x000fe200078ec0ff */
[----:B------:R-:W-:Y:S01]  /*0c60*/  IMAD R9, R9, 0x200, R10 ;  /* 0x0000020009097824 */ /* 0x000fe200078e020a */
[----:B------:R-:W-:Y:S01]  /*0c70*/  SHF.R.U32.HI R4, RZ, 0x3, R4 ;  /* 0x00000003ff047819 */ /* 0x000fe20000011604 */
[----:B------:R-:W-:Y:S02]  /*0c80*/  IMAD.IADD R5, R0, 0x1, -R5 ;  /* 0x0000000100057824 */ /* 0x000fe400078e0a05 */
[----:B------:R-:W-:Y:S01]  /*0c90*/  IMAD.IADD R8, R14, 0x1, -R3 ;  /* 0x000000010e087824 */ /* 0x000fe200078e0a03 */
[----:B------:R-:W-:Y:S01]  /*0ca0*/  LOP3.LUT R4, R7, R4, RZ, 0x3c, !PT ;  /* 0x0000000407047212 */ /* 0x000fe200078e3cff */
[----:B---3--:R-:W-:Y:S06]  /*0cb0*/  @P0 BRA `(.L_x_238) ;  /* 0x0000000000080947 */ /* 0x008fec0003800000 */
[----:B------:R-:W2:Y:S02]  /*0cc0*/  SYNCS.PHASECHK.TRANS64.TRYWAIT P0, [R16+URZ+0x30800], R11 ;  /* 0x0308000b100075a7 */ /* 0x000ea4000800017f */
[----:B--2---:R-:W-:Y:S05]  /*0cd0*/  @!P0 BRA `(.L_x_239) ;  /* 0x0000006800308947 */ /* 0x004fea0003800000 */
.L_x_238:
[----:B------:R-:W3:Y:S01]  /*0ce0*/  LDC R6, c[0x0][0x280] ;  /* 0x0000a000ff067b82 */ /* 0x000ee20000000800 */
[----:B------:R-:W-:Y:S01]  /*0cf0*/  SHF.R.S32.HI R0, RZ, 0x1f, R5 ;  /* 0x0000001fff007819 */ /* 0x000fe20000011405 */
[----:B------:R-:W-:Y:S01]  /*0d00*/  IMAD.IADD R12, R4, 0x1, R9 ;  /* 0x00000001040c7824 */ /* 0x000fe200078e0209 */
[----:B------:R-:W-:Y:S02]  /*0d10*/  CS2R R24, SRZ ;  /* 0x0000000000187805 */ /* 0x000fe4000001ff00 */
[----:B------:R-:W-:Y:S02]  /*0d20*/  CS2R R88, SRZ ;  /* 0x0000000000587805 */ /* 0x000fe4000001ff00 */
[----:B------:R-:W-:Y:S02]  /*0d30*/  LEA.HI R2, R0, R5, RZ, 0x2 ;  /* 0x0000000500027211 */ /* 0x000fe400078f10ff */
[----:B------:R-:W-:Y:S02]  /*0d40*/  CS2R R90, SRZ ;  /* 0x00000000005a7805 */ /* 0x000fe4000001ff00 */
[----:B------:R-:W-:-:S02]  /*0d50*/  CS2R R92, SRZ ;  /* 0x00000000005c7805 */ /* 0x000fc4000001ff00 */
[----:B------:R-:W-:Y:S02]  /*0d60*/  CS2R R94, SRZ ;  /* 0x00000000005e7805 */ /* 0x000fe4000001ff00 */
[----:B------:R-:W-:Y:S02]  /*0d70*/  LOP3.LUT R228, R2, 0x7ffffffc, RZ, 0xc0, !PT ;  /* 0x7ffffffc02e47812 */ /* 0x000fe400078ec0ff */
        /* <DEDUP_REMOVED lines=59> */
[----:B------:R-:W-:Y:S01]  /*1130*/  CS2R R86, SRZ ;  /* 0x0000000000567805 */ /* 0x000fe2000001ff00 */
[C---:B------:R-:W-:Y:S02]  /*1140*/  IMAD.SHL.U32 R9, R5.reuse, 0x4, RZ ;  /* 0x0000000405097824 */ /* 0x040fe400078e00ff */
[----:B------:R-:W-:Y:S01]  /*1150*/  IMAD.IADD R228, R5, 0x1, -R228 ;  /* 0x0000000105e47824 */ /* 0x000fe200078e0ae4 */
[----:B------:R-:W-:Y:S06]  /*1160*/  @!P0 BRA `(.L_x_240) ;  /* 0x0000002c00ac8947 */ /* 0x000fec0003800000 */
[----:B------:R-:W3:Y:S01]  /*1170*/  S2R R4, SR_CTAID.X ;  /* 0x0000000000047919 */ /* 0x000ee20000002500 */
[----:B------:R-:W3:Y:S01]  /*1180*/  LDC R7, c[0x0][0x290] ;  /* 0x0000a400ff077b82 */ /* 0x000ee20000000800 */
[----:B------:R-:W-:Y:S02]  /*1190*/  LEA.HI R5, R0, R5, RZ, 0x5 ;  /* 0x0000000500057211 */ /* 0x000fe400078f28ff */
[----:B------:R-:W-:Y:S02]  /*11a0*/  CS2R R150, SRZ ;  /* 0x0000000000967805 */ /* 0x000fe4000001ff00 */
[----:B------:R-:W-:Y:S02]  /*11b0*/  SHF.R.S32.HI R0, RZ, 0x2, R2 ;  /* 0x00000002ff007819 */ /* 0x000fe40000011402 */
[----:B------:R-:W-:Y:S02]  /*11c0*/  CS2R R148, SRZ ;  /* 0x0000000000947805 */ /* 0x000fe4000001ff00 */
[----:B------:R-:W-:-:S02]  /*11d0*/  SHF.R.S32.HI R5, RZ, 0x5, R5 ;  /* 0x00000005ff057819 */ /* 0x000fc40000011405 */
[----:B------:R-:W-:Y:S02]  /*11e0*/  CS2R R146, SRZ ;  /* 0x0000000000927805 */ /* 0x000fe4000001ff00 */
[----:B------:R-:W-:Y:S02]  /*11f0*/  SHF.R.S32.HI R3, RZ, 0x1f, R2 ;  /* 0x0000001fff037819 */ /* 0x000fe40000011402 */
[----:B------:R-:W-:Y:S02]  /*1200*/  CS2R R144, SRZ ;  /* 0x0000000000907805 */ /* 0x000fe4000001ff00 */
[----:B------:R-:W-:Y:S02]  /*1210*/  LEA.HI R2, R13, R13, RZ, 0x1 ;  /* 0x0000000d0d027211 */ /* 0x000fe400078f08ff */
[----:B------:R-:W-:Y:S02]  /*1220*/  CS2R R142, SRZ ;  /* 0x00000000008e7805 */ /* 0x000fe4000001ff00 */
[----:B------:R-:W-:-:S02]  /*1230*/  LEA.HI R3, R3, R0, RZ, 0x3 ;  /* 0x0000000003037211 */ /* 0x000fc400078f18ff */
[----:B------:R-:W-:Y:S02]  /*1240*/  CS2R R140, SRZ ;  /* 0x00000000008c7805 */ /* 0x000fe4000001ff00 */
[----:B------:R-:W-:Y:S02]  /*1250*/  LOP3.LUT R2, R2, 0xfffffffe, RZ, 0xc0, !PT ;  /* 0xfffffffe02027812 */ /* 0x000fe400078ec0ff */
[----:B------:R-:W-:Y:S02]  /*1260*/  CS2R R138, SRZ ;  /* 0x00000000008a7805 */ /* 0x000fe4000001ff00 */
[----:B------:R-:W-:Y:S02]  /*1270*/  LOP3.LUT R3, R3, 0xfffffff8, RZ, 0xc0, !PT ;  /* 0xfffffff803037812 */ /* 0x000fe400078ec0ff */
[----:B------:R-:W-:Y:S02]  /*1280*/  CS2R R136, SRZ ;  /* 0x0000000000887805 */ /* 0x000fe4000001ff00 */
[----:B------:R-:W-:Y:S01]  /*1290*/  CS2R R134, SRZ ;  /* 0x0000000000867805 */ /* 0x000fe2000001ff00 */
[----:B------:R-:W-:Y:S01]  /*12a0*/  IMAD.IADD R2, R13, 0x1, -R2 ;  /* 0x000000010d027824 */ /* 0x000fe200078e0a02 */
        /* <DEDUP_REMOVED lines=11> */
[----:B------:R-:W-:Y:S01]  /*1360*/  CS2R R110, SRZ ;  /* 0x00000000006e7805 */ /* 0x000fe2000001ff00 */
[----:B---3--:R-:W-:Y:S01]  /*1370*/  IMAD R4, R4, -0x80, R7 ;  /* 0xffffff8004047824 */ /* 0x008fe200078e0207 */
[----:B------:R-:W-:-:S02]  /*1380*/  LOP3.LUT R7, R17, 0x1, RZ, 0xfc, !PT ;  /* 0x0000000111077812 */ /* 0x000fc400078efcff */
[----:B------:R-:W-:Y:S02]  /*1390*/  CS2R R108, SRZ ;  /* 0x00000000006c7805 */ /* 0x000fe4000001ff00 */
[----:B------:R-:W-:Y:S01]  /*13a0*/  CS2R R106, SRZ ;  /* 0x00000000006a7805 */ /* 0x000fe2000001ff00 */
[----:B------:R-:W-:Y:S01]  /*13b0*/  IMAD R4, R5, -0x10, R4 ;  /* 0xfffffff005047824 */ /* 0x000fe200078e0204 */
[----:B------:R-:W-:Y:S01]  /*13c0*/  CS2R R104, SRZ ;  /* 0x0000000000687805 */ /* 0x000fe2000001ff00 */
[----:B------:R-:W-:Y:S01]  /*13d0*/  VIADD R5, R6, 0x3f ;  /* 0x0000003f06057836 */ /* 0x000fe20000000000 */
[----:B------:R-:W-:Y:S02]  /*13e0*/  CS2R R102, SRZ ;  /* 0x0000000000667805 */ /* 0x000fe4000001ff00 */
[----:B------:R-:W-:Y:S02]  /*13f0*/  CS2R R100, SRZ ;  /* 0x0000000000647805 */ /* 0x000fe4000001ff00 */
[----:B------:R-:W-:-:S02]  /*1400*/  IADD3 R3, R4, R3, -R0 ;  /* 0x0000000304037210 */ /* 0x000fc40007ffe800 */
[----:B------:R-:W-:Y:S02]  /*1410*/  CS2R R98, SRZ ;  /* 0x0000000000627805 */ /* 0x000fe4000001ff00 */
[----:B------:R-:W-:Y:S02]  /*1420*/  SHF.R.S32.HI R6, RZ, 0x1f, R5 ;  /* 0x0000001fff067819 */ /* 0x000fe40000011405 */
[----:B------:R-:W-:Y:S02]  /*1430*/  CS2R R96, SRZ ;  /* 0x0000000000607805 */ /* 0x000fe4000001ff00 */
[----:B------:R-:W-:Y:S02]  /*1440*/  CS2R R94, SRZ ;  /* 0x00000000005e7805 */ /* 0x000fe4000001ff00 */
[----:B------:R-:W-:Y:S02]  /*1450*/  CS2R R92, SRZ ;  /* 0x00000000005c7805 */ /* 0x000fe4000001ff00 */
[----:B--2---:R-:W-:Y:S01]  /*1460*/  LEA.HI R11, R6, R5, RZ, 0x6 ;  /* 0x00000005060b7211 */ /* 0x004fe200078f30ff */
[----:B------:R-:W-:Y:S01]  /*1470*/  IMAD R6, R2, -0x40, R3 ;  /* 0xffffffc002067824 */ /* 0x000fe200078e0203 */
[----:B------:R-:W-:Y:S01]  /*1480*/  CS2R R4, SRZ ;  /* 0x0000000000047805 */ /* 0x000fe2000001ff00 */
[----:B------:R-:W-:Y:S01]  /*1490*/  IMAD.MOV.U32 R3, RZ, RZ, RZ ;  /* 0x000000ffff037224 */ /* 0x000fe200078e00ff */
        /* <DEDUP_REMOVED lines=34> */
[----:B------:R-:W-:-:S07]  /*16c0*/  SHF.R.S32.HI R11, RZ, 0x6, R11 ;  /* 0x00000006ff0b7819 */ /* 0x000fce000001140b */
.L_x_251:
[----:B------:R-:W-:-:S13]  /*16d0*/  ISETP.NE.AND P0, PT, R7, 0x3, PT ;  /* 0x000000030700780c */ /* 0x000fda0003f05270 */
[----:B---3--:R-:W-:Y:S05]  /*16e0*/  @!P0 BRA `(.L_x_241) ;  /* 0x0000000000048947 */ /* 0x008fea0003800000 */
[----:B------:R-:W-:Y:S01]  /*16f0*/  BPT.TRAP 0x1 ;  /* 0x000000040000795c */ /* 0x000fe20000300000 */
.L_x_241:
[----:B------:R-:W-:Y:S01]  /*1700*/  IMAD R2, R3, 0x8, R16 ;  /* 0x0000000803027824 */ /* 0x000fe200078e0210 */
[----:B------:R-:W-:-:S04]  /*1710*/  SHF.L.U32 R153, R4, 0x1f, RZ ;  /* 0x0000001f04997819 */ /* 0x000fc800000006ff */
[----:B------:R2:W3:Y:S01]  /*1720*/  SYNCS.PHASECHK.TRANS64.TRYWAIT P1, [R2+URZ+0x30810], R153 ;  /* 0x03081099020075a7 */ /* 0x0004e2000802017f */
[----:B------:R-:W-:Y:S05]  /*1730*/  @!P0 BRA `(.L_x_242) ;  /* 0x0000000000048947 */ /* 0x000fea0003800000 */
[----:B------:R-:W-:Y:S01]  /*1740*/  BPT.TRAP 0x1 ;  /* 0x000000040000795c */ /* 0x000fe20000300000 */
.L_x_242:
[----:B---3--:R-:W-:Y:S05]  /*1750*/  @P1 BRA `(.L_x_243) ;  /* 0x0000000000081947 */ /* 0x008fea0003800000 */
[----:B------:R-:W3:Y:S02]  /*1760*/  SYNCS.PHASECHK.TRANS64.TRYWAIT P1, [R2+URZ+0x30810], R153 ;  /* 0x03081099020075a7 */ /* 0x000ee4000802017f */
[----:B---3--:R-:W-:Y:S05]  /*1770*/  @!P1 BRA `(.L_x_244) ;  /* 0x0000005c009c9947 */ /* 0x008fea0003800000 */
.L_x_243:
[----:B------:R-:W-:Y:S05]  /*1780*/  WARPSYNC.ALL ;  /* 0x0000000000007948 */ /* 0x000fea0003800000 */
[----:B------:R-:W-:Y:S01]  /*1790*/  VIADD R0, R16, 0x18000 ;  /* 0x0001800010007836 */ /* 0x000fe20000000000 */
[----:B------:R-:W-:Y:S01]  /*17a0*/  WARPGROUP.ARRIVE ;  /* 0x00000000000079c5 */ /* 0x000fe20000000000 */
[----:B-1----:R-:W-:Y:S01]  /*17b0*/  IMAD R13, R8, 0x2000, R16 ;  /* 0x00002000080d7824 */ /* 0x002fe200078e0210 */
[----:B------:R-:W-:Y:S01]  /*17c0*/  UMOV UR5, 0x40000040 ;  /* 0x4000004000057882 */ /* 0x000fe20000000000 */
[----:B------:R-:W-:Y:S01]  /*17d0*/  UMOV UR7, 0x40000040 ;  /* 0x4000004000077882 */ /* 0x000fe20000000000 */
[----:B------:R-:W-:-:S02]  /*17e0*/  SHF.R.U32.HI R0, RZ, 0x4, R0 ;  /* 0x00000004ff007819 */ /* 0x000fc40000011600 */
[----:B------:R-:W-:Y:S01]  /*17f0*/  R2UR UR9, R13 ;  /* 0x000000000d0972ca */ /* 0x000fe200000e0000 */
[----:B------:R-:W-:Y:S01]  /*1800*/  IMAD R13, R3, 0x20, R228 ;  /* 0x00000020030d7824 */ /* 0x000fe200078e02e4 */
[----:B------:R-:W-:-:S03]  /*1810*/  LOP3.LUT R0, R0, 0x3fff, RZ, 0xc0, !PT ;  /* 0x00003fff00007812 */ /* 0x000fc600078ec0ff */
[----:B------:R-:W-:Y:S01]  /*1820*/  IMAD.SHL.U32 R13, R13, 0x2, RZ ;  /* 0x000000020d0d7824 */ /* 0x000fe200078e00ff */
[----:B------:R-:W-:-:S03]  /*1830*/  LOP3.LUT R14, R0, 0x10000, RZ, 0xfc, !PT ;  /* 0x00010000000e7812 */ /* 0x000fc600078efcff */
[----:B------:R-:W-:Y:S02]  /*1840*/  IMAD R13, R13, 0x4, R16 ;  /* 0x000000040d0d7824 */ /* 0x000fe400078e0210 */
[----:B------:R-:W-:Y:S02]  /*1850*/  IMAD R14, R3, 0x400, R14 ;  /* 0x00000400030e7824 */ /* 0x000fe400078e020e */
[----:B------:R-:W-:-:S03]  /*1860*/  USHF.R.U32.HI UR4, URZ, 0x4, UR9 ;  /* 0x000000043f047899 */ /* 0x000fc60008011609 */
[----:B------:R-:W-:Y:S01]  /*1870*/  R2UR UR8, R14 ;  /* 0x000000000e0872ca */ /* 0x000fe200000e0000 */
[----:B------:R-:W-:-:S04]  /*1880*/  ULOP3.LUT UR4, UR4, 0x3fff, URZ, 0xc0, !UPT ;  /* 0x00003fff04047892 */ /* 0x000fc8000f8ec03f */
[----:B------:R-:W-:-:S07]  /*1890*/  ULOP3.LUT UR10, UR4, 0x10000, URZ, 0xfc, !UPT ;  /* 0x00010000040a7892 */ /* 0x000fce000f8efc3f */
[----:B------:R-:W-:Y:S01]  /*18a0*/  UMOV UR4, UR10 ;  /* 0x0000000a00047c82 */ /* 0x000fe20008000000 */
[----:B------:R-:W-:Y:S02]  /*18b0*/  UMOV UR6, UR8 ;  /* 0x0000000800067c82 */ /* 0x000fe40008000000 */
[----:B------:R-:W-:Y:S01]  /*18c0*/  HGMMA.64x64x16.F32.BF16 R184, gdesc[UR4], RZ, !UPT, gsb0 ;  /* 0x00e0000004b879f0 */ /* 0x000fe2000c0018ff */
        /* <DEDUP_REMOVED lines=60> */
.L_x_245:
[----:B------:R1:W1:Y:S01]  /*1c90*/  SYNCS.PHASECHK.TRANS64.TRYWAIT P1, [R2+URZ+0x30830], R153 ;  /* 0x03083099020075a7 */ /* 0x000262000802017f */
[----:B------:R-:W-:Y:S05]  /*1ca0*/  @!P0 BRA `(.L_x_246) ;  /* 0x0000000000048947 */ /* 0x000fea0003800000 */
[----:B------:R-:W-:Y:S01]  /*1cb0*/  BPT.TRAP 0x1 ;  /* 0x000000040000795c */ /* 0x000fe20000300000 */
.L_x_246:
[----:B------:R-:W-:-:S05]  /*1cc0*/  VIADD R17, R16, 0x20000 ;  /* 0x0002000010117836 */ /* 0x000fca0000000000 */
[----:B------:R-:W-:-:S04]  /*1cd0*/  SHF.R.U32.HI R17, RZ, 0x4, R17 ;  /* 0x00000004ff117819 */ /* 0x000fc80000011611 */
[----:B------:R-:W-:-:S04]  /*1ce0*/  LOP3.LUT R17, R17, 0x3fff, RZ, 0xc0, !PT ;  /* 0x00003fff11117812 */ /* 0x000fc800078ec0ff */
[----:B------:R-:W-:Y:S01]  /*1cf0*/  LOP3.LUT R152, R17, 0x10000, RZ, 0xfc, !PT ;  /* 0x0001000011987812 */ /* 0x000fe200078efcff */
[----:B-1----:R-:W-:Y:S06]  /*1d00*/  @P1 BRA `(.L_x_247) ;  /* 0x0000000000081947 */ /* 0x002fec0003800000 */
[----:B------:R-:W1:Y:S02]  /*1d10*/  SYNCS.PHASECHK.TRANS64.TRYWAIT P1, [R2+URZ+0x30830], R153 ;  /* 0x03083099020075a7 */ /* 0x000e64000802017f */
[----:B-1----:R-:W-:Y:S05]  /*1d20*/  @!P1 BRA `(.L_x_248) ;  /* 0x0000005800449947 */ /* 0x002fea0003800000 */
.L_x_247:
[----:B------:R-:W-:Y:S01]  /*1d30*/  UIADD3 UR9, UR9, 0x8000, URZ ;  /* 0x0000800009097890 */ /* 0x000fe2000fffe03f */
[----:B------:R-:W-:Y:S01]  /*1d40*/  IMAD R152, R3, 0x400, R152 ;  /* 0x0000040003987824 */ /* 0x000fe200078e0298 */
[----:B------:R-:W-:Y:S01]  /*1d50*/  UMOV UR7, 0x40000040 ;  /* 0x4000004000077882 */ /* 0x000fe20000000000 */
[----:B------:R-:W-:Y:S01]  /*1d60*/  UMOV UR5, 0x40000040 ;  /* 0x4000004000057882 */ /* 0x000fe20000000000 */
[----:B------:R-:W-:Y:S01]  /*1d70*/  USHF.R.U32.HI UR9, URZ, 0x4, UR9 ;  /* 0x000000043f097899 */ /* 0x000fe20008011609 */
[----:B------:R-:W-:Y:S01]  /*1d80*/  ISETP.GT.AND P1, PT, R6, 0x8, PT ;  /* 0x000000080600780c */ /* 0x000fe20003f24270 */
[----:B------:R-:W-:Y:S01]  /*1d90*/  ULDC UR10, c[0x0][0x75c] ;  /* 0x0001d700000a7ab9 */ /* 0x000fe20000000800 */
[----:B------:R-:W-:Y:S01]  /*1da0*/  R2UR UR8, R152 ;  /* 0x00000000980872ca */ /* 0x000fe200000e0000 */
[----:B------:R-:W-:Y:S01]  /*1db0*/  ULOP3.LUT UR9, UR9, 0x3fff, URZ, 0xc0, !UPT ;  /* 0x00003fff09097892 */ /* 0x000fe2000f8ec03f */
[----:B--23--:R-:W-:Y:S01]  /*1dc0*/  WARPGROUP.ARRIVE ;  /* 0x00000000000079c5 */ /* 0x00cfe20000000000 */
[----:B------:R-:W-:Y:S01]  /*1dd0*/  FMUL.FTZ R224, R188, UR10 ;  /* 0x0000000abce07c20 */ /* 0x000fe20008410000 */
[----:B------:R-:W-:Y:S01]  /*1de0*/  FMUL.FTZ R225, R189, UR10 ;  /* 0x0000000abde17c20 */ /* 0x000fe20008410000 */
[----:B------:R-:W-:Y:S01]  /*1df0*/  ULOP3.LUT UR9, UR9, 0x10000, URZ, 0xfc, !UPT ;  /* 0x0001000009097892 */ /* 0x000fe2000f8efc3f */
[----:B------:R-:W-:Y:S01]  /*1e00*/  FMUL.FTZ R186, R186, UR10 ;  /* 0x0000000ababa7c20 */ /* 0x000fe20008410000 */
[----:B------:R-:W-:Y:S01]  /*1e10*/  FMUL.FTZ R184, R184, UR10 ;  /* 0x0000000ab8b87c20 */ /* 0x000fe20008410000 */
[----:B------:R-:W-:Y:S01]  /*1e20*/  FMUL.FTZ R185, R185, UR10 ;  /* 0x0000000ab9b97c20 */ /* 0x000fe20008410000 */
[----:B------:R-:W-:Y:S01]  /*1e30*/  FMUL.FTZ R226, R200, UR10 ;  /* 0x0000000ac8e27c20 */ /* 0x000fe20008410000 */
[----:B------:R-:W-:Y:S01]  /*1e40*/  LOP3.LUT R200, R17, 0x2000000, RZ, 0xfc, !PT ;  /* 0x0200000011c87812 */ /* 0x000fe200078efcff */
[----:B------:R-:W-:Y:S01]  /*1e50*/  FMUL.FTZ R187, R187, UR10 ;  /* 0x0000000abbbb7c20 */ /* 0x000fe20008410000 */
[----:B------:R-:W-:Y:S01]  /*1e60*/  UMOV UR4, UR9 ;  /* 0x0000000900047c82 */ /* 0x000fe20008000000 */
[----:B------:R-:W-:Y:S01]  /*1e70*/  UMOV UR6, UR8 ;  /* 0x0000000800067c82 */ /* 0x000fe20008000000 */
[----:B------:R-:W1:Y:S01]  /*1e80*/  MUFU.TANH R186, R186 ;  /* 0x000000ba00ba7308 */ /* 0x000e620000002400 */
[----:B------:R-:W-:Y:S01]  /*1e90*/  HGMMA.64x64x16.F32.BF16 R152, gdesc[UR4], RZ, !UPT, gsb0 ;  /* 0x00e00000049879f0 */ /* 0x000fe2000c0018ff */
[----:B------:R-:W-:Y:S01]  /*1ea0*/  UIADD3 UR6, UR8, 0x2, URZ ;  /* 0x0000000208067890 */ /* 0x000fe2000fffe03f */
[----:B------:R-:W-:Y:S01]  /*1eb0*/  IMAD R200, R3, 0x400, R200 ;  /* 0x0000040003c87824 */ /* 0x000fe200078e02c8 */
[----:B------:R-:W-:Y:S01]  /*1ec0*/  UIADD3 UR4, UR9, 0x2, URZ ;  /* 0x0000000209047890 */ /* 0x000fe2000fffe03f */
[----:B------:R-:W-:Y:S01]  /*1ed0*/  ISETP.GT.AND P2, PT, R6, RZ, PT ;  /* 0x000000ff0600720c */ /* 0x000fe20003f44270 */
[----:B------:R-:W-:Y:S01]  /*1ee0*/  UMOV UR7, 0x40000040 ;  /* 0x4000004000077882 */ /* 0x000fe20000000000 */
[----:B------:R-:W-:Y:S01]  /*1ef0*/  UMOV UR5, 0x40000040 ;  /* 0x4000004000057882 */ /* 0x000fe20000000000 */
[----:B------:R-:W2:Y:S01]  /*1f00*/  MUFU.TANH R184, R184 ;  /* 0x000000b800b87308 */ /* 0x000ea20000002400 */
        /* <DEDUP_REMOVED lines=8> */
[----:B-1----:R-:W-:Y:S01]  /*1f90*/  FSEL R201, R186, -INF , P1 ;  /* 0xff800000bac97808 */ /* 0x002fe20000800000 */
[----:B------:R-:W-:Y:S01]  /*1fa0*/  FMUL.FTZ R197, R197, UR10 ;  /* 0x0000000ac5c57c20 */ /* 0x000fe20008410000 */
[----:B------:R-:W-:Y:S01]  /*1fb0*/  FMUL.FTZ R199, R199, UR10 ;  /* 0x0000000ac7c77c20 */ /* 0x000fe20008410000 */
[----:B------:R-:W-:Y:S01]  /*1fc0*/  FMUL.FTZ R196, R196, UR10 ;  /* 0x0000000ac4c47c20 */ /* 0x000fe20008410000 */
[----:B------:R-:W-:Y:S01]  /*1fd0*/  FMUL.FTZ R198, R198, UR10 ;  /* 0x0000000ac6c67c20 */ /* 0x000fe20008410000 */
[----:B------:R-:W-:Y:S01]  /*1fe0*/  FMUL.FTZ R202, R202, UR10 ;  /* 0x0000000acaca7c20 */ /* 0x000fe20008410000 */
[----:B------:R-:W-:Y:S01]  /*1ff0*/  FMUL.FTZ R210, R210, UR10 ;  /* 0x0000000ad2d27c20 */ /* 0x000fe20008410000 */
[----:B------:R-:W1:Y:S01]  /*2000*/  MUFU.TANH R187, R187 ;  /* 0x000000bb00bb7308 */ /* 0x000e620000002400 */
[C---:B--2---:R-:W-:Y:S01]  /*2010*/  FSEL R17, R184.reuse, -INF , P2 ;  /* 0xff800000b8117808 */ /* 0x044fe20001000000 */
[----:B------:R-:W-:Y:S01]  /*2020*/  FFMA.FTZ R184, -R184, R184, 1 ;  /* 0x3f800000b8b87423 */ /* 0x000fe200000101b8 */
[----:B------:R-:W-:Y:S01]  /*2030*/  FMUL.FTZ R209, R209, UR10 ;  /* 0x0000000ad1d17c20 */ /* 0x000fe20008410000 */
[----:B------:R-:W-:Y:S01]  /*2040*/  FMUL.FTZ R212, R212, UR10 ;  /* 0x0000000ad4d47c20 */ /* 0x000fe20008410000 */
[----:B------:R-:W-:-:S03]  /*2050*/  FFMA.FTZ R186, -R186, R186, 1 ;  /* 0x3f800000baba7423 */ /* 0x000fc600000101ba */
[----:B------:R-:W-:Y:S08]  /*2060*/  MUFU.TANH R225, R225 ;  /* 0x000000e100e17308 */ /* 0x000ff00000002400 */
[----:B------:R-:W-:Y:S01]  /*2070*/  MUFU.TANH R191, R191 ;  /* 0x000000bf00bf7308 */ /* 0x000fe20000002400 */
[C---:B-1----:R-:W-:Y:S01]  /*2080*/  FSEL R230, R187.reuse, -INF , P1 ;  /* 0xff800000bbe67808 */ /* 0x042fe20000800000 */
[----:B------:R-:W-:-:S06]  /*2090*/  FFMA.FTZ R187, -R187, R187, 1 ;  /* 0x3f800000bbbb7423 */ /* 0x000fcc00000101bb */
        /* <DEDUP_REMOVED lines=61> */
[----:B------:R-:W-:Y:S01]  /*2470*/  R2UR UR4, R200 ;  /* 0x00000000c80472ca */ /* 0x000fe200000e0000 */
[----:B------:R-:W-:Y:S01]  /*2480*/  ULDC UR5, c[0x0][0x744] ;  /* 0x0001d10000057ab9 */ /* 0x000fe20000000800 */
[----:B------:R-:W-:Y:S01]  /*2490*/  UMOV UR7, 0x40000040 ;  /* 0x4000004000077882 */ /* 0x000fe20000000000 */
[--C-:B----4-:R-:W-:Y:S01]  /*24a0*/  FFMA.FTZ R232, R201, UR5, -R222.reuse ;  /* 0x00000005c9e87c23 */ /* 0x110fe200080108de */
[----:B------:R-:W-:Y:S01]  /*24b0*/  FFMA.FTZ R17, R17, UR5, -R222 ;  /* 0x0000000511117c23 */ /* 0x000fe200080108de */
[----:B------:R-:W-:-:S05]  /*24c0*/  FFMA.FTZ R230, R230, UR5, -R223 ;  /* 0x00000005e6e67c23 */ /* 0x000fca00080108df */
[----:B------:R-:W1:Y:S03]  /*24d0*/  MUFU.EX2 R17, R17 ;  /* 0x0000001100117308 */ /* 0x000e660000000800 */
[----:B------:R-:W-:Y:S01]  /*24e0*/  UMOV UR6, UR4 ;  /* 0x0000000400067c82 */ /* 0x000fe20008000000 */
[----:B------:R-:W-:Y:S02]  /*24f0*/  WARPGROUP.DEPBAR.LE gsb0, 0x0 ;  /* 0x00008000000079c5 */ /* 0x000fe40000010000 */
[----:B------:R-:W2:Y:S02]  /*2500*/  LDS.64 R188, [R13+0x28200] ;  /* 0x028200000dbc7984 */ /* 0x000ea40000000a00 */
[--C-:B--2---:R-:W-:Y:S01]  /*2510*/  FADD.FTZ R200, R152, -R188.reuse ;  /* 0x800000bc98c87221 */ /* 0x104fe20000010000 */
[----:B------:R-:W-:Y:S01]  /*2520*/  FSEL R152, R185, -INF , P2 ;  /* 0xff800000b9987808 */ /* 0x000fe20001000000 */
[--C-:B------:R-:W-:Y:S01]  /*2530*/  FADD.FTZ R201, R155, -R189.reuse ;  /* 0x800000bd9bc97221 */ /* 0x100fe20000010000 */
[----:B------:R-:W-:Y:S01]  /*2540*/  FADD.FTZ R222, R153, -R189 ;  /* 0x800000bd99de7221 */ /* 0x000fe20000010000 */
[----:B-1----:R-:W-:Y:S01]  /*2550*/  FMUL.FTZ R189, R17, R200 ;  /* 0x000000c811bd7220 */ /* 0x002fe20000410000 */
[----:B------:R-:W-:Y:S01]  /*2560*/  FADD.FTZ R231, R154, -R188 ;  /* 0x800000bc9ae77221 */ /* 0x000fe20000010000 */
[----:B------:R-:W-:Y:S01]  /*2570*/  FFMA.FTZ R155, R152, UR5, -R223 ;  /* 0x00000005989b7c23 */ /* 0x000fe200080108df */
[----:B------:R-:W1:Y:S01]  /*2580*/  MUFU.EX2 R200, R230 ;  /* 0x000000e600c87308 */ /* 0x000e620000000800 */
[----:B------:R-:W2:Y:S01]  /*2590*/  LDS.64 R152, [R13+0x28220] ;  /* 0x028220000d987984 */ /* 0x000ea20000000a00 */
[----:B------:R-:W-:Y:S01]  /*25a0*/  FMUL.FTZ R184, R184, R189 ;  /* 0x000000bdb8b87220 */ /* 0x000fe20000410000 */
[----:B------:R-:W-:Y:S01]  /*25b0*/  FMUL.FTZ R189, R204, UR10 ;  /* 0x0000000accbd7c20 */ /* 0x000fe20008410000 */
[----:B------:R-:W-:Y:S01]  /*25c0*/  FMUL.FTZ R188, R203, UR10 ;  /* 0x0000000acbbc7c20 */ /* 0x000fe20008410000 */
[----:B------:R-:W-:Y:S01]  /*25d0*/  FFMA.FTZ R185, -R185, R185, 1 ;  /* 0x3f800000b9b97423 */ /* 0x000fe200000101b9 */
[----:B------:R-:W-:-:S02]  /*25e0*/  FSEL R203, R224, -INF , P2 ;  /* 0xff800000e0cb7808 */ /* 0x000fc40001000000 */
[----:B------:R-:W3:Y:S08]  /*25f0*/  MUFU.EX2 R155, R155 ;  /* 0x0000009b009b7308 */ /* 0x000ef00000000800 */
[----:B------:R-:W-:Y:S01]  /*2600*/  MUFU.TANH R188, R188 ;  /* 0x000000bc00bc7308 */ /* 0x000fe20000002400 */
[----:B-1----:R-:W-:-:S04]  /*2610*/  FMUL.FTZ R204, R200, R201 ;  /* 0x000000c9c8cc7220 */ /* 0x002fc80000410000 */
[----:B------:R-:W-:Y:S01]  /*2620*/  FMUL.FTZ R187, R187, R204 ;  /* 0x000000ccbbbb7220 */ /* 0x000fe20000410000 */
[----:B------:R-:W-:Y:S02]  /*2630*/  FMUL.FTZ R204, R206, UR10 ;  /* 0x0000000acecc7c20 */ /* 0x000fe40008410000 */
[----:B------:R-:W-:Y:S01]  /*2640*/  MUFU.TANH R189, R189 ;  /* 0x000000bd00bd7308 */ /* 0x000fe20000002400 */
[----:B---3--:R-:W-:-:S04]  /*2650*/  FMUL.FTZ R222, R155, R222 ;  /* 0x000000de9bde7220 */ /* 0x008fc80000410000 */
[----:B------:R-:W-:Y:S01]  /*2660*/  FMUL.FTZ R185, R185, R222 ;  /* 0x000000deb9b97220 */ /* 0x000fe20000410000 */
[----:B-----5:R-:W-:Y:S01]  /*2670*/  FFMA.FTZ R222, R203, UR5, -R220 ;  /* 0x00000005cbde7c23 */ /* 0x020fe200080108dc */
[----:B------:R-:W-:Y:S01]  /*2680*/  FMUL.FTZ R203, R205, UR10 ;  /* 0x0000000acdcb7c20 */ /* 0x000fe20008410000 */
[C---:B------:R-:W-:Y:S01]  /*2690*/  FSEL R205, R190.reuse, -INF , P1 ;  /* 0xff800000becd7808 */ /* 0x040fe20000800000 */
[----:B------:R-:W-:Y:S01]  /*26a0*/  FFMA.FTZ R190, -R190, R190, 1 ;  /* 0x3f800000bebe7423 */ /* 0x000fe200000101be */
[----:B------:R1:W3:Y:S01]  /*26b0*/  MUFU.EX2 R201, R222 ;  /* 0x000000de00c97308 */ /* 0x0002e20000000800 */
[----:B------:R-:W-:Y:S01]  /*26c0*/  F2FP.BF16.F32.PACK_AB R184, R185, R184 ;  /* 0x000000b8b9b8723e */ /* 0x000fe200000010ff */
[--C-:B--2---:R-:W-:Y:S01]  /*26d0*/  FADD.FTZ R230, R156, -R152.reuse ;  /* 0x800000989ce67221 */ /* 0x104fe20000010000 */
[----:B------:R-:W-:Y:S01]  /*26e0*/  FADD.FTZ R223, R158, -R152 ;  /* 0x800000989edf7221 */ /* 0x000fe20000010000 */
[----:B------:R-:W-:Y:S01]  /*26f0*/  FSEL R152, R225, -INF , P2 ;  /* 0xff800000e1987808 */ /* 0x000fe20001000000 */
[--C-:B------:R-:W-:Y:S01]  /*2700*/  FADD.FTZ R206, R157, -R153.reuse ;  /* 0x800000999dce7221 */ /* 0x100fe20000010000 */
[----:B------:R-:W-:Y:S01]  /*2710*/  FADD.FTZ R159, R159, -R153 ;  /* 0x800000999f9f7221 */ /* 0x000fe20000010000 */
[----:B------:R-:W-:Y:S01]  /*2720*/  FFMA.FTZ R225, -R225, R225, 1 ;  /* 0x3f800000e1e17423 */ /* 0x000fe200000101e1 */
[----:B------:R-:W-:Y:S01]  /*2730*/  FFMA.FTZ R156, R205, UR5, -R220 ;  /* 0x00000005cd9c7c23 */ /* 0x000fe200080108dc */
[--C-:B------:R-:W-:Y:S01]  /*2740*/  FFMA.FTZ R157, R152, UR5, -R221.reuse ;  /* 0x00000005989d7c23 */ /* 0x100fe200080108dd */
[----:B------:R-:W-:Y:S01]  /*2750*/  FSEL R152, R191, -INF , P1 ;  /* 0xff800000bf987808 */ /* 0x000fe20000800000 */
[----:B------:R-:W-:Y:S01]  /*2760*/  FMUL.FTZ R220, R207, UR10 ;  /* 0x0000000acfdc7c20 */ /* 0x000fe20008410000 */
[----:B------:R-:W-:Y:S01]  /*2770*/  FSEL R207, R194, -INF , P1 ;  /* 0xff800000c2cf7808 */ /* 0x000fe20000800000 */
[----:B------:R-:W-:Y:S01]  /*2780*/  FFMA.FTZ R191, -R191, R191, 1 ;  /* 0x3f800000bfbf7423 */ /* 0x000fe200000101bf */
[----:B------:R-:W2:Y:S01]  /*2790*/  MUFU.EX2 R156, R156 ;  /* 0x0000009c009c7308 */ /* 0x000ea20000000800 */
[----:B------:R-:W-:Y:S01]  /*27a0*/  FFMA.FTZ R158, R152, UR5, -R221 ;  /* 0x00000005989e7c23 */ /* 0x000fe200080108dd */
[----:B------:R-:W-:Y:S01]  /*27b0*/  FMUL.FTZ R221, R208, UR10 ;  /* 0x0000000ad0dd7c20 */ /* 0x000fe20008410000 */
[----:B------:R-:W4:Y:S01]  /*27c0*/  LDS.64 R152, [R13+0x28240] ;  /* 0x028240000d987984 */ /* 0x000f220000000a00 */
[----:B-1----:R-:W-:Y:S01]  /*27d0*/  FFMA.FTZ R222, R207, UR5, -R218 ;  /* 0x00000005cfde7c23 */ /* 0x002fe200080108da */
[----:B------:R-:W-:Y:S01]  /*27e0*/  FFMA.FTZ R205, -R224, R224, 1 ;  /* 0x3f800000e0cd7423 */ /* 0x000fe200000101e0 */
[----:B---3--:R-:W-:-:S02]  /*27f0*/  FMUL.FTZ R230, R201, R230 ;  /* 0x000000e6c9e67220 */ /* 0x008fc40000410000 */
[----:B------:R-:W1:Y:S02]  /*2800*/  MUFU.EX2 R157, R157 ;  /* 0x0000009d009d7308 */ /* 0x000e640000000800 */
[----:B------:R-:W-:-:S06]  /*2810*/  FMUL.FTZ R205, R205, R230 ;  /* 0x000000e6cdcd7220 */ /* 0x000fcc0000410000 */
[----:B------:R-:W3:Y:S01]  /*2820*/  MUFU.EX2 R158, R158 ;  /* 0x0000009e009e7308 */ /* 0x000ee20000000800 */
[----:B--2---:R-:W-:-:S04]  /*2830*/  FMUL.FTZ R223, R156, R223 ;  /* 0x000000df9cdf7220 */ /* 0x004fc80000410000 */
[----:B------:R-:W-:-:S03]  /*2840*/  FMUL.FTZ R190, R190, R223 ;  /* 0x000000dfbebe7220 */ /* 0x000fc60000410000 */
[----:B------:R-:W-:Y:S01]  /*2850*/  MUFU.TANH R204, R204 ;  /* 0x000000cc00cc7308 */ /* 0x000fe20000002400 */
[----:B-1----:R-:W-:-:S04]  /*2860*/  FMUL.FTZ R206, R157, R206 ;  /* 0x000000ce9dce7220 */ /* 0x002fc80000410000 */
[----:B------:R-:W-:-:S03]  /*2870*/  FMUL.FTZ R208, R225, R206 ;  /* 0x000000cee1d07220 */ /* 0x000fc60000410000 */
[----:B------:R-:W-:Y:S01]  /*2880*/  MUFU.TANH R203, R203 ;  /* 0x000000cb00cb7308 */ /* 0x000fe20000002400 */
[----:B---3--:R-:W-:Y:S01]  /*2890*/  FMUL.FTZ R206, R158, R159 ;  /* 0x0000009f9ece7220 */ /* 0x008fe20000410000 */
[C---:B------:R-:W-:Y:S01]  /*28a0*/  FSEL R159, R192.reuse, -INF , P2 ;  /* 0xff800000c09f7808 */ /* 0x040fe20001000000 */
[----:B------:R-:W-:Y:S02]  /*28b0*/  FFMA.FTZ R192, -R192, R192, 1 ;  /* 0x3f800000c0c07423 */ /* 0x000fe400000101c0 */
[----:B------:R-:W-:Y:S02]  /*28c0*/  FMUL.FTZ R191, R191, R206 ;  /* 0x000000cebfbf7220 */ /* 0x000fe40000410000 */
[----:B------:R-:W-:Y:S01]  /*28d0*/  FFMA.FTZ R159, R159, UR5, -R218 ;  /* 0x000000059f9f7c23 */ /* 0x000fe200080108da */
[C---:B------:R-:W-:Y:S01]  /*28e0*/  FSEL R218, R195.reuse, -INF , P1 ;  /* 0xff800000c3da7808 */ /* 0x040fe20000800000 */
[----:B------:R-:W-:Y:S01]  /*28f0*/  FFMA.FTZ R195, -R195, R195, 1 ;  /* 0x3f800000c3c37423 */ /* 0x000fe200000101c3 */
[----:B------:R-:W-:Y:S01]  /*2900*/  MUFU.TANH R220, R220 ;  /* 0x000000dc00dc7308 */ /* 0x000fe20000002400 */
[--C-:B----4-:R-:W-:Y:S01]  /*2910*/  FADD.FTZ R206, R160, -R152.reuse ;  /* 0x80000098a0ce7221 */ /* 0x110fe20000010000 */
[----:B------:R-:W-:Y:S01]  /*2920*/  FADD.FTZ R207, R162, -R152 ;  /* 0x80000098a2cf7221 */ /* 0x000fe20000010000 */
[----:B------:R-:W-:Y:S01]  /*2930*/  FSEL R152, R193, -INF , P2 ;  /* 0xff800000c1987808 */ /* 0x000fe20001000000 */
[--C-:B------:R-:W-:Y:S01]  /*2940*/  FADD.FTZ R160, R161, -R153.reuse ;  /* 0x80000099a1a07221 */ /* 0x100fe20000010000 */
[----:B------:R-:W-:Y:S01]  /*2950*/  FADD.FTZ R161, R163, -R153 ;  /* 0x80000099a3a17221 */ /* 0x000fe20000010000 */
[----:B------:R-:W-:-:S02]  /*2960*/  FFMA.FTZ R193, -R193, R193, 1 ;  /* 0x3f800000c1c17423 */ /* 0x000fc400000101c1 */
[----:B------:R-:W1:Y:S01]  /*2970*/  MUFU.EX2 R159, R159 ;  /* 0x0000009f009f7308 */ /* 0x000e620000000800 */
[--C-:B------:R-:W-:Y:S01]  /*2980*/  FFMA.FTZ R163, R152, UR5, -R219.reuse ;  /* 0x0000000598a37c23 */ /* 0x100fe200080108db */
[----:B------:R-:W-:Y:S01]  /*2990*/  FFMA.FTZ R219, R218, UR5, -R219 ;  /* 0x00000005dadb7c23 */ /* 0x000fe200080108db */
[----:B------:R-:W2:Y:S01]  /*29a0*/  LDS.64 R152, [R13+0x28260] ;  /* 0x028260000d987984 */ /* 0x000ea20000000a00 */
[----:B------:R-:W-:Y:S01]  /*29b0*/  FMUL.FTZ R218, R211, UR10 ;  /* 0x0000000ad3da7c20 */ /* 0x000fe20008410000 */
[----:B------:R-:W-:-:S03]  /*29c0*/  FFMA.FTZ R211, -R194, R194, 1 ;  /* 0x3f800000c2d37423 */ /* 0x000fc600000101c2 */
[----:B------:R-:W3:Y:S08]  /*29d0*/  MUFU.EX2 R162, R222 ;  /* 0x000000de00a27308 */ /* 0x000ef00000000800 */
[----:B------:R-:W4:Y:S01]  /*29e0*/  MUFU.EX2 R163, R163 ;  /* 0x000000a300a37308 */ /* 0x000f220000000800 */
[----:B-1----:R-:W-:-:S04]  /*29f0*/  FMUL.FTZ R223, R159, R206 ;  /* 0x000000ce9fdf7220 */ /* 0x002fc80000410000 */
[----:B------:R-:W-:-:S03]  /*2a00*/  FMUL.FTZ R194, R192, R223 ;  /* 0x000000dfc0c27220 */ /* 0x000fc60000410000 */
[----:B------:R-:W-:Y:S01]  /*2a10*/  MUFU.TANH R221, R221 ;  /* 0x000000dd00dd7308 */ /* 0x000fe20000002400 */
[----:B---3--:R-:W-:Y:S01]  /*2a20*/  FMUL.FTZ R206, R162, R207 ;  /* 0x000000cfa2ce7220 */ /* 0x008fe20000410000 */
[----:B------:R-:W-:-:S03]  /*2a30*/  FSEL R207, R196, -INF , P2 ;  /* 0xff800000c4cf7808 */ /* 0x000fc60001000000 */
[----:B------:R-:W-:Y:S01]  /*2a40*/  FMUL.FTZ R192, R211, R206 ;  /* 0x000000ced3c07220 */ /* 0x000fe20000410000 */
[----:B------:R-:W-:Y:S01]  /*2a50*/  FSEL R211, R198, -INF , P1 ;  /* 0xff800000c6d37808 */ /* 0x000fe20000800000 */
[--C-:B------:R-:W-:Y:S01]  /*2a60*/  FFMA.FTZ R207, R207, UR5, -R216.reuse ;  /* 0x00000005cfcf7c23 */ /* 0x100fe200080108d8 */
[----:B------:R-:W1:Y:S01]  /*2a70*/  MUFU.EX2 R206, R219 ;  /* 0x000000db00ce7308 */ /* 0x000e620000000800 */
[----:B----4-:R-:W-:Y:S02]  /*2a80*/  FMUL.FTZ R160, R163, R160 ;  /* 0x000000a0a3a07220 */ /* 0x010fe40000410000 */
[----:B------:R-:W-:Y:S02]  /*2a90*/  FFMA.FTZ R216, R211, UR5, -R216 ;  /* 0x00000005d3d87c23 */ /* 0x000fe400080108d8 */
[----:B------:R-:W-:-:S03]  /*2aa0*/  FMUL.FTZ R193, R193, R160 ;  /* 0x000000a0c1c17220 */ /* 0x000fc60000410000 */
[----:B------:R-:W3:Y:S01]  /*2ab0*/  MUFU.EX2 R207, R207 ;  /* 0x000000cf00cf7308 */ /* 0x000ee20000000800 */
[--C-:B--2---:R-:W-:Y:S01]  /*2ac0*/  FADD.FTZ R222, R164, -R152.reuse ;  /* 0x80000098a4de7221 */ /* 0x104fe20000010000 */
[----:B------:R-:W-:Y:S01]  /*2ad0*/  FADD.FTZ R223, R166, -R152 ;  /* 0x80000098a6df7221 */ /* 0x000fe20000010000 */
[----:B------:R-:W-:Y:S01]  /*2ae0*/  FSEL R152, R197, -INF , P2 ;  /* 0xff800000c5987808 */ /* 0x000fe20001000000 */
[----:B------:R-:W-:Y:S01]  /*2af0*/  FADD.FTZ R211, R165, -R153 ;  /* 0x80000099a5d37221 */ /* 0x000fe20000010000 */
[----:B------:R-:W-:-:S03]  /*2b00*/  FFMA.FTZ R197, -R197, R197, 1 ;  /* 0x3f800000c5c57423 */ /* 0x000fc600000101c5 */
[----:B------:R-:W2:Y:S01]  /*2b10*/  MUFU.EX2 R164, R216 ;  /* 0x000000d800a47308 */ /* 0x000ea20000000800 */
[----:B-1----:R-:W-:Y:S01]  /*2b20*/  FMUL.FTZ R160, R206, R161 ;  /* 0x000000a1cea07220 */ /* 0x002fe20000410000 */
[----:B------:R-:W-:Y:S01]  /*2b30*/  FFMA.FTZ R166, R152, UR5, -R217 ;  /* 0x0000000598a67c23 */ /* 0x000fe200080108d9 */
[----:B------:R-:W-:Y:S01]  /*2b40*/  FFMA.FTZ R152, -R196, R196, 1 ;  /* 0x3f800000c4987423 */ /* 0x000fe200000101c4 */
[----:B------:R-:W-:Y:S01]  /*2b50*/  FADD.FTZ R196, R167, -R153 ;  /* 0x80000099a7c47221 */ /* 0x000fe20000010000 */
[----:B------:R-:W-:Y:S01]  /*2b60*/  FMUL.FTZ R195, R195, R160 ;  /* 0x000000a0c3c37220 */ /* 0x000fe20000410000 */
[----:B------:R-:W-:Y:S01]  /*2b70*/  FSEL R160, R199, -INF , P1 ;  /* 0xff800000c7a07808 */ /* 0x000fe20000800000 */
[----:B------:R-:W-:Y:S01]  /*2b80*/  FFMA.FTZ R153, -R198, R198, 1 ;  /* 0x3f800000c6997423 */ /* 0x000fe200000101c6 */
[----:B------:R-:W1:Y:S01]  /*2b90*/  MUFU.EX2 R166, R166 ;  /* 0x000000a600a67308 */ /* 0x000e620000000800 */
[----:B------:R-:W-:Y:S01]  /*2ba0*/  FMUL.FTZ R198, R213, UR10 ;  /* 0x0000000ad5c67c20 */ /* 0x000fe20008410000 */
[----:B------:R-:W-:Y:S01]  /*2bb0*/  FSEL R167, R226, -INF , P2 ;  /* 0xff800000e2a77808 */ /* 0x000fe20001000000 */
[----:B------:R-:W-:Y:S01]  /*2bc0*/  FFMA.FTZ R217, R160, UR5, -R217 ;  /* 0x00000005a0d97c23 */ /* 0x000fe200080108d9 */
[----:B------:R-:W-:Y:S01]  /*2bd0*/  FSEL R213, R202, -INF , P1 ;  /* 0xff800000cad57808 */ /* 0x000fe20000800000 */
[----:B------:R-:W4:Y:S01]  /*2be0*/  LDS.64 R160, [R13+0x28280] ;  /* 0x028280000da07984 */ /* 0x000f220000000a00 */
[----:B---3--:R-:W-:Y:S01]  /*2bf0*/  FMUL.FTZ R219, R207, R222 ;  /* 0x000000decfdb7220 */ /* 0x008fe20000410000 */
[--C-:B------:R-:W-:Y:S01]  /*2c00*/  FFMA.FTZ R167, R167, UR5, -R22.reuse ;  /* 0x00000005a7a77c23 */ /* 0x100fe20008010816 */
[----:B------:R3:W5:Y:S01]  /*2c10*/  MUFU.EX2 R165, R217 ;  /* 0x000000d900a57308 */ /* 0x0007620000000800 */
[----:B------:R-:W-:Y:S01]  /*2c20*/  FFMA.FTZ R213, R213, UR5, -R22 ;  /* 0x00000005d5d57c23 */ /* 0x000fe20008010816 */
[----:B------:R-:W-:Y:S01]  /*2c30*/  FMUL.FTZ R152, R152, R219 ;  /* 0x000000db98987220 */ /* 0x000fe20000410000 */
[----:B------:R-:W-:Y:S01]  /*2c40*/  FFMA.FTZ R199, -R199, R199, 1 ;  /* 0x3f800000c7c77423 */ /* 0x000fe200000101c7 */
[----:B------:R-:W-:Y:S01]  /*2c50*/  FFMA.FTZ R226, -R226, R226, 1 ;  /* 0x3f800000e2e27423 */ /* 0x000fe200000101e2 */
[----:B--2---:R-:W-:-:S03]  /*2c60*/  FMUL.FTZ R216, R164, R223 ;  /* 0x000000dfa4d87220 */ /* 0x004fc60000410000 */
[----:B------:R-:W2:Y:S01]  /*2c70*/  MUFU.EX2 R167, R167 ;  /* 0x000000a700a77308 */ /* 0x000ea20000000800 */
[----:B-1----:R-:W-:Y:S01]  /*2c80*/  FMUL.FTZ R22, R166, R211 ;  /* 0x000000d3a6167220 */ /* 0x002fe20000410000 */
[----:B------:R-:W-:Y:S01]  /*2c90*/  FMUL.FTZ R153, R153, R216 ;  /* 0x000000d899997220 */ /* 0x000fe20000410000 */
[----:B------:R-:W-:Y:S01]  /*2ca0*/  FMUL.FTZ R216, R214, UR10 ;  /* 0x0000000ad6d87c20 */ /* 0x000fe20008410000 */
[----:B------:R-:W-:Y:S01]  /*2cb0*/  FFMA.FTZ R214, -R188, R188, 1 ;  /* 0x3f800000bcd67423 */ /* 0x000fe200000101bc */
[----:B------:R-:W-:Y:S01]  /*2cc0*/  FMUL.FTZ R197, R197, R22 ;  /* 0x00000016c5c57220 */ /* 0x000fe20000410000 */
[----:B------:R-:W-:Y:S01]  /*2cd0*/  FSEL R22, R227, -INF , P2 ;  /* 0xff800000e3167808 */ /* 0x000fe20001000000 */
[----:B---3--:R-:W-:Y:S01]  /*2ce0*/  FMUL.FTZ R217, R215, UR10 ;  /* 0x0000000ad7d97c20 */ /* 0x008fe20008410000 */
[----:B------:R1:W3:Y:S01]  /*2cf0*/  MUFU.EX2 R211, R213 ;  /* 0x000000d500d37308 */ /* 0x0002e20000000800 */
[----:B-----5:R-:W-:Y:S01]  /*2d00*/  FMUL.FTZ R196, R165, R196 ;  /* 0x000000c4a5c47220 */ /* 0x020fe20000410000 */
[----:B------:R-:W-:-:S03]  /*2d10*/  FFMA.FTZ R215, -R189, R189, 1 ;  /* 0x3f800000bdd77423 */ /* 0x000fc600000101bd */
[----:B------:R-:W-:Y:S01]  /*2d20*/  FMUL.FTZ R196, R199, R196 ;  /* 0x000000c4c7c47220 */ /* 0x000fe20000410000 */
[----:B------:R-:W-:Y:S02]  /*2d30*/  FFMA.FTZ R199, -R202, R202, 1 ;  /* 0x3f800000cac77423 */ /* 0x000fe400000101ca */
[----:B------:R-:W-:Y:S01]  /*2d40*/  MUFU.TANH R218, R218 ;  /* 0x000000da00da7308 */ /* 0x000fe20000002400 */
[----:B-1----:R-:W-:-:S07]  /*2d50*/  FFMA.FTZ R213, -R227, R227, 1 ;  /* 0x3f800000e3d57423 */ /* 0x002fce00000101e3 */
[----:B------:R-:W-:Y:S01]  /*2d60*/  MUFU.TANH R216, R216 ;  /* 0x000000d800d87308 */ /* 0x000fe20000002400 */
[--C-:B----4-:R-:W-:Y:S01]  /*2d70*/  FADD.FTZ R168, R168, -R160.reuse ;  /* 0x800000a0a8a87221 */ /* 0x110fe20000010000 */
[----:B------:R-:W-:Y:S01]  /*2d80*/  FADD.FTZ R222, R170, -R160 ;  /* 0x800000a0aade7221 */ /* 0x000fe20000010000 */
[----:B------:R-:W-:Y:S01]  /*2d90*/  FFMA.FTZ R160, R22, UR5, -R23 ;  /* 0x0000000516a07c23 */ /* 0x000fe20008010817 */
[----:B------:R-:W-:Y:S01]  /*2da0*/  FSEL R22, R188, -INF , P1 ;  /* 0xff800000bc167808 */ /* 0x000fe20000800000 */
[--C-:B------:R-:W-:Y:S01]  /*2db0*/  FADD.FTZ R219, R169, -R161.reuse ;  /* 0x800000a1a9db7221 */ /* 0x100fe20000010000 */
[----:B------:R-:W-:Y:S01]  /*2dc0*/  FADD.FTZ R170, R171, -R161 ;  /* 0x800000a1abaa7221 */ /* 0x000fe20000010000 */
[----:B--2---:R-:W-:Y:S01]  /*2dd0*/  FMUL.FTZ R169, R167, R168 ;  /* 0x000000a8a7a97220 */ /* 0x004fe20000410000 */
[----:B---3--:R-:W-:Y:S01]  /*2de0*/  FMUL.FTZ R222, R211, R222 ;  /* 0x000000ded3de7220 */ /* 0x008fe20000410000 */
[----:B------:R-:W1:Y:S01]  /*2df0*/  MUFU.EX2 R160, R160 ;  /* 0x000000a000a07308 */ /* 0x000e620000000800 */
[----:B------:R-:W-:Y:S01]  /*2e00*/  FFMA.FTZ R161, R22, UR5, -R23 ;  /* 0x0000000516a17c23 */ /* 0x000fe20008010817 */
[----:B------:R-:W-:Y:S01]  /*2e10*/  FMUL.FTZ R202, R226, R169 ;  /* 0x000000a9e2ca7220 */ /* 0x000fe20000410000 */
[----:B------:R-:W2:Y:S01]  /*2e20*/  LDS.64 R22, [R13+0x282a0] ;  /* 0x0282a0000d167984 */ /* 0x000ea20000000a00 */
[----:B------:R-:W-:Y:S01]  /*2e30*/  FSEL R169, R189, -INF , P2 ;  /* 0xff800000bda97808 */ /* 0x000fe20001000000 */
[----:B------:R-:W-:Y:S01]  /*2e40*/  FMUL.FTZ R199, R199, R222 ;  /* 0x000000dec7c77220 */ /* 0x000fe20000410000 */
[----:B------:R-:W-:-:S02]  /*2e50*/  FFMA.FTZ R222, -R203, R203, 1 ;  /* 0x3f800000cbde7423 */ /* 0x000fc400000101cb */
[----:B------:R-:W3:Y:S08]  /*2e60*/  MUFU.EX2 R161, R161 ;  /* 0x000000a100a17308 */ /* 0x000ef00000000800 */
[----:B------:R-:W-:Y:S01]  /*2e70*/  MUFU.TANH R198, R198 ;  /* 0x000000c600c67308 */ /* 0x000fe20000002400 */
[C---:B-1----:R-:W-:Y:S01]  /*2e80*/  FMUL.FTZ R168, R160.reuse, R219 ;  /* 0x000000dba0a87220 */ /* 0x042fe20000410000 */
[----:B------:R-:W-:-:S03]  /*2e90*/  F2FP.BF16.F32.PACK_AB R160, R160, R167 ;  /* 0x000000a7a0a0723e */ /* 0x000fc600000010ff */
[----:B------:R-:W-:Y:S01]  /*2ea0*/  FMUL.FTZ R213, R213, R168 ;  /* 0x000000a8d5d57220 */ /* 0x000fe20000410000 */
[--C-:B------:R-:W-:Y:S01]  /*2eb0*/  FFMA.FTZ R168, R169, UR5, -R20.reuse ;  /* 0x00000005a9a87c23 */ /* 0x100fe20008010814 */
[C---:B------:R-:W-:Y:S01]  /*2ec0*/  FSEL R169, R204.reuse, -INF , P1 ;  /* 0xff800000cca97808 */ /* 0x040fe20000800000 */
[----:B------:R-:W-:Y:S01]  /*2ed0*/  FFMA.FTZ R204, -R204, R204, 1 ;  /* 0x3f800000cccc7423 */ /* 0x000fe200000101cc */
[C---:B---3--:R-:W-:Y:S01]  /*2ee0*/  FMUL.FTZ R171, R161.reuse, R170 ;  /* 0x000000aaa1ab7220 */ /* 0x048fe20000410000 */
[----:B------:R-:W-:Y:S01]  /*2ef0*/  MUFU.TANH R217, R217 ;  /* 0x000000d900d97308 */ /* 0x000fe20000002400 */
[----:B------:R-:W-:Y:S01]  /*2f00*/  F2FP.BF16.F32.PACK_AB R161, R161, R211 ;  /* 0x000000d3a1a1723e */ /* 0x000fe200000010ff */
[----:B------:R-:W-:Y:S01]  /*2f10*/  FFMA.FTZ R169, R169, UR5, -R20 ;  /* 0x00000005a9a97c23 */ /* 0x000fe20008010814 */
[----:B------:R-:W-:Y:S01]  /*2f20*/  FSEL R20, R203, -INF , P2 ;  /* 0xff800000cb147808 */ /* 0x000fe20001000000 */
[----:B------:R-:W-:Y:S01]  /*2f30*/  FMUL.FTZ R214, R214, R171 ;  /* 0x000000abd6d67220 */ /* 0x000fe20000410000 */
[----:B------:R-:W-:-:S03]  /*2f40*/  FFMA.FTZ R203, -R220, R220, 1 ;  /* 0x3f800000dccb7423 */ /* 0x000fc600000101dc */
[----:B------:R-:W1:Y:S01]  /*2f50*/  MUFU.EX2 R168, R168 ;  /* 0x000000a800a87308 */ /* 0x000e620000000800 */
[----:B------:R-:W-:Y:S01]  /*2f60*/  FFMA.FTZ R170, R20, UR5, -R21 ;  /* 0x0000000514aa7c23 */ /* 0x000fe20008010815 */
[----:B------:R-:W-:-:S05]  /*2f70*/  FSEL R20, R220, -INF , P1 ;  /* 0xff800000dc147808 */ /* 0x000fca0000800000 */
[----:B------:R-:W-:Y:S01]  /*2f80*/  FFMA.FTZ R188, R20, UR5, -R21 ;  /* 0x0000000514bc7c23 */ /* 0x000fe20008010815 */
[----:B------:R-:W-:Y:S01]  /*2f90*/  FSEL R21, R221, -INF , P2 ;  /* 0xff800000dd157808 */ /* 0x000fe20001000000 */
[----:B--2---:R-:W-:Y:S01]  /*2fa0*/  FADD.FTZ R171, R172, -R22 ;  /* 0x80000016acab7221 */ /* 0x004fe20000010000 */
[----:B------:R-:W2:Y:S01]  /*2fb0*/  MUFU.EX2 R170, R170 ;  /* 0x000000aa00aa7308 */ /* 0x000ea20000000800 */
[--C-:B------:R-:W-:Y:S01]  /*2fc0*/  FADD.FTZ R173, R173, -R23.reuse ;  /* 0x80000017adad7221 */ /* 0x100fe20000010000 */
[----:B------:R-:W-:Y:S01]  /*2fd0*/  FADD.FTZ R175, R175, -R23 ;  /* 0x80000017afaf7221 */ /* 0x000fe20000010000 */
[----:B------:R-:W-:Y:S01]  /*2fe0*/  FFMA.FTZ R23, R21, UR5, -R18 ;  /* 0x0000000515177c23 */ /* 0x000fe20008010812 */
[----:B------:R-:W-:Y:S01]  /*2ff0*/  FADD.FTZ R174, R174, -R22 ;  /* 0x80000016aeae7221 */ /* 0x000fe20000010000 */
[----:B-1----:R-:W-:Y:S01]  /*3000*/  FMUL.FTZ R20, R168, R171 ;  /* 0x000000aba8147220 */ /* 0x002fe20000410000 */
[----:B------:R-:W-:Y:S02]  /*3010*/  FSEL R171, R210, -INF , P1 ;  /* 0xff800000d2ab7808 */ /* 0x000fe40000800000 */
[----:B------:R-:W1:Y:S01]  /*3020*/  MUFU.EX2 R169, R169 ;  /* 0x000000a900a97308 */ /* 0x000e620000000800 */
[----:B------:R-:W-:-:S02]  /*3030*/  FMUL.FTZ R215, R215, R20 ;  /* 0x00000014d7d77220 */ /* 0x000fc40000410000 */
[----:B------:R-:W-:Y:S01]  /*3040*/  FFMA.FTZ R171, R171, UR5, -R18 ;  /* 0x00000005abab7c23 */ /* 0x000fe20008010812 */
[----:B------:R-:W-:Y:S01]  /*3050*/  FSEL R18, R209, -INF , P2 ;  /* 0xff800000d1127808 */ /* 0x000fe20001000000 */
[----:B------:R-:W3:Y:S03]  /*3060*/  LDS.64 R20, [R13+0x282c0] ;  /* 0x0282c0000d147984 */ /* 0x000ee60000000a00 */
[----:B------:R4:W5:Y:S01]  /*3070*/  MUFU.EX2 R22, R188 ;  /* 0x000000bc00167308 */ /* 0x0009620000000800 */
[----:B------:R-:W-:Y:S01]  /*3080*/  FFMA.FTZ R172, R18, UR5, -R19 ;  /* 0x0000000512ac7c23 */ /* 0x000fe20008010813 */
[----:B------:R-:W-:-:S06]  /*3090*/  FSEL R18, R218, -INF , P1 ;  /* 0xff800000da127808 */ /* 0x000fcc0000800000 */
[----:B------:R-:W-:Y:S01]  /*30a0*/  MUFU.EX2 R171, R171 ;  /* 0x000000ab00ab7308 */ /* 0x000fe20000000800 */
[----:B----4-:R-:W-:Y:S01]  /*30b0*/  FFMA.FTZ R188, R18, UR5, -R19 ;  /* 0x0000000512bc7c23 */ /* 0x010fe20008010813 */
[----:B--2---:R-:W-:Y:S01]  /*30c0*/  FMUL.FTZ R19, R170, R173 ;  /* 0x000000adaa137220 */ /* 0x004fe20000410000 */
[----:B-1----:R-:W-:-:S03]  /*30d0*/  FMUL.FTZ R189, R169, R174 ;  /* 0x000000aea9bd7220 */ /* 0x002fc60000410000 */
[----:B------:R-:W-:Y:S01]  /*30e0*/  FMUL.FTZ R222, R222, R19 ;  /* 0x00000013dede7220 */ /* 0x000fe20000410000 */
[----:B------:R-:W-:Y:S01]  /*30f0*/  FMUL.FTZ R204, R204, R189 ;  /* 0x000000bdcccc7220 */ /* 0x000fe20000410000 */
[----:B------:R-:W-:Y:S01]  /*3100*/  FSEL R189, R212, -INF , P2 ;  /* 0xff800000d4bd7808 */ /* 0x000fe20001000000 */
[----:B------:R1:W2:Y:S01]  /*3110*/  LDS.64 R18, [R13+0x282e0] ;  /* 0x0282e0000d127984 */ /* 0x0002a20000000a00 */
[----:B-----5:R-:W-:Y:S01]  /*3120*/  FMUL.FTZ R220, R22, R175 ;  /* 0x000000af16dc7220 */ /* 0x020fe20000410000 */
[----:B------:R-:W4:Y:S01]  /*3130*/  MUFU.EX2 R154, R232 ;  /* 0x000000e8009a7308 */ /* 0x000f220000000800 */
[----:B------:R-:W-:Y:S01]  /*3140*/  FFMA.FTZ R212, -R212, R212, 1 ;  /* 0x3f800000d4d47423 */ /* 0x000fe200000101d4 */
[----:B------:R-:W-:Y:S01]  /*3150*/  FFMA.FTZ R174, R189, UR5, -R14 ;  /* 0x00000005bdae7c23 */ /* 0x000fe2000801080e */
[C---:B------:R-:W-:Y:S01]  /*3160*/  FSEL R189, R216.reuse, -INF , P1 ;  /* 0xff800000d8bd7808 */ /* 0x040fe20000800000 */
[----:B------:R-:W-:Y:S01]  /*3170*/  FMUL.FTZ R203, R203, R220 ;  /* 0x000000dccbcb7220 */ /* 0x000fe20000410000 */
[----:B------:R-:W-:-:S03]  /*3180*/  FFMA.FTZ R216, -R216, R216, 1 ;  /* 0x3f800000d8d87423 */ /* 0x000fc600000101d8 */
[----:B------:R-:W-:Y:S01]  /*3190*/  FFMA.FTZ R175, R189, UR5, -R14 ;  /* 0x00000005bdaf7c23 */ /* 0x000fe2000801080e */
[C---:B------:R-:W-:Y:S01]  /*31a0*/  FSEL R14, R198.reuse, -INF , P2 ;  /* 0xff800000c60e7808 */ /* 0x040fe20001000000 */
[----:B------:R-:W-:Y:S01]  /*31b0*/  MUFU.EX2 R23, R23 ;  /* 0x0000001700177308 */ /* 0x000fe20000000800 */
[----:B------:R-:W-:-:S03]  /*31c0*/  FFMA.FTZ R198, -R198, R198, 1 ;  /* 0x3f800000c6c67423 */ /* 0x000fc600000101c6 */
[--C-:B-1----:R-:W-:Y:S01]  /*31d0*/  FFMA.FTZ R13, R14, UR5, -R15.reuse ;  /* 0x000000050e0d7c23 */ /* 0x102fe2000801080f */
[C---:B------:R-:W-:Y:S01]  /*31e0*/  FSEL R14, R217.reuse, -INF , P1 ;  /* 0xff800000d90e7808 */ /* 0x040fe20000800000 */
[----:B------:R-:W-:Y:S01]  /*31f0*/  FFMA.FTZ R217, -R217, R217, 1 ;  /* 0x3f800000d9d97423 */ /* 0x000fe200000101d9 */
[----:B----4-:R-:W-:Y:S01]  /*3200*/  FMUL.FTZ R231, R154, R231 ;  /* 0x000000e79ae77220 */ /* 0x010fe20000410000 */
[----:B------:R-:W1:Y:S01]  /*3210*/  MUFU.EX2 R172, R172 ;  /* 0x000000ac00ac7308 */ /* 0x000e620000000800 */
[----:B---3--:R-:W-:Y:S01]  /*3220*/  FADD.FTZ R178, R178, -R20 ;  /* 0x80000014b2b27221 */ /* 0x008fe20000010000 */
[----:B------:R-:W-:Y:S01]  /*3230*/  FFMA.FTZ R14, R14, UR5, -R15 ;  /* 0x000000050e0e7c23 */ /* 0x000fe2000801080f */
[--C-:B------:R-:W-:Y:S01]  /*3240*/  FADD.FTZ R189, R177, -R21.reuse ;  /* 0x80000015b1bd7221 */ /* 0x100fe20000010000 */
[----:B------:R-:W-:Y:S01]  /*3250*/  FMUL.FTZ R186, R186, R231 ;  /* 0x000000e7baba7220 */ /* 0x000fe20000410000 */
[----:B------:R-:W-:Y:S01]  /*3260*/  FMUL.FTZ R177, R171, R178 ;  /* 0x000000b2abb17220 */ /* 0x000fe20000410000 */
[----:B------:R-:W-:Y:S01]  /*3270*/  FADD.FTZ R220, R179, -R21 ;  /* 0x80000015b3dc7221 */ /* 0x000fe20000010000 */
[----:B------:R-:W-:Y:S01]  /*3280*/  FFMA.FTZ R15, -R221, R221, 1 ;  /* 0x3f800000dd0f7423 */ /* 0x000fe200000101dd */
[----:B------:R-:W-:Y:S01]  /*3290*/  MUFU.EX2 R175, R175 ;  /* 0x000000af00af7308 */ /* 0x000fe20000000800 */
[----:B------:R-:W-:Y:S01]  /*32a0*/  F2FP.BF16.F32.PACK_AB R185, R187, R186 ;  /* 0x000000babbb9723e */ /* 0x000fe200000010ff */
[----:B------:R-:W-:Y:S01]  /*32b0*/  FFMA.FTZ R21, -R218, R218, 1 ;  /* 0x3f800000da157423 */ /* 0x000fe200000101da */
[----:B------:R-:W-:-:S02]  /*32c0*/  F2FP.BF16.F32.PACK_AB R187, R191, R190 ;  /* 0x000000bebfbb723e */ /* 0x000fc400000010ff */
[----:B------:R-:W-:Y:S01]  /*32d0*/  F2FP.BF16.F32.PACK_AB R191, R196, R153 ;  /* 0x00000099c4bf723e */ /* 0x000fe200000010ff */
[----:B------:R-:W-:Y:S01]  /*32e0*/  IMAD R153, R3, 0x2000, R12 ;  /* 0x0000200003997824 */ /* 0x000fe200078e020c */
[----:B------:R-:W-:Y:S01]  /*32f0*/  F2FP.BF16.F32.PACK_AB R186, R208, R205 ;  /* 0x000000cdd0ba723e */ /* 0x000fe200000010ff */
[----:B------:R3:W4:Y:S01]  /*3300*/  MUFU.EX2 R173, R188 ;  /* 0x000000bc00ad7308 */ /* 0x0007220000000800 */
[----:B-1----:R-:W-:Y:S01]  /*3310*/  FMUL.FTZ R189, R172, R189 ;  /* 0x000000bdacbd7220 */ /* 0x002fe20000410000 */
[----:B------:R-:W-:Y:S01]  /*3320*/  F2FP.BF16.F32.PACK_AB R190, R197, R152 ;  /* 0x00000098c5be723e */ /* 0x000fe200000010ff */
[--C-:B--2---:R-:W-:Y:S01]  /*3330*/  FADD.FTZ R178, R181, -R19.reuse ;  /* 0x80000013b5b27221 */ /* 0x104fe20000010000 */
[----:B------:R-:W-:Y:S01]  /*3340*/  FADD.FTZ R183, R183, -R19 ;  /* 0x80000013b7b77221 */ /* 0x000fe20000010000 */
[----:B------:R-:W-:Y:S01]  /*3350*/  F2FP.BF16.F32.PACK_AB R152, R155, R17 ;  /* 0x000000119b98723e */ /* 0x000fe200000010ff */
[----:B------:R-:W-:Y:S02]  /*3360*/  IMAD R17, R8, 0x4000, R16 ;  /* 0x0000400008117824 */ /* 0x000fe400078e0210 */
[----:B------:R-:W1:Y:S01]  /*3370*/  MUFU.EX2 R174, R174 ;  /* 0x000000ae00ae7308 */ /* 0x000e620000000800 */
[----:B---3--:R-:W-:Y:S01]  /*3380*/  FADD.FTZ R188, R176, -R20 ;  /* 0x80000014b0bc7221 */ /* 0x008fe20000010000 */
[----:B------:R-:W-:Y:S01]  /*3390*/  FFMA.FTZ R20, -R210, R210, 1 ;  /* 0x3f800000d2147423 */ /* 0x000fe200000101d2 */
[----:B------:R-:W-:Y:S01]  /*33a0*/  FFMA.FTZ R176, -R209, R209, 1 ;  /* 0x3f800000d1b07423 */ /* 0x000fe200000101d1 */
[----:B------:R-:W-:Y:S01]  /*33b0*/  F2FP.BF16.F32.PACK_AB R155, R158, R156 ;  /* 0x0000009c9e9b723e */ /* 0x000fe200000010ff */
[----:B------:R-:W-:Y:S01]  /*33c0*/  FMUL.FTZ R188, R23, R188 ;  /* 0x000000bc17bc7220 */ /* 0x000fe20000410000 */
[----:B------:R-:W-:Y:S01]  /*33d0*/  FMUL.FTZ R20, R20, R177 ;  /* 0x000000b114147220 */ /* 0x000fe20000410000 */
[--C-:B------:R-:W-:Y:S01]  /*33e0*/  FADD.FTZ R177, R180, -R18.reuse ;  /* 0x80000012b4b17221 */ /* 0x100fe20000010000 */
[----:B------:R-:W2:Y:S01]  /*33f0*/  MUFU.EX2 R13, R13 ;  /* 0x0000000d000d7308 */ /* 0x000ea20000000800 */
[----:B------:R-:W-:Y:S01]  /*3400*/  FADD.FTZ R18, R182, -R18 ;  /* 0x80000012b6127221 */ /* 0x000fe20000010000 */
[----:B----4-:R-:W-:Y:S01]  /*3410*/  FMUL.FTZ R220, R173, R220 ;  /* 0x000000dcaddc7220 */ /* 0x010fe20000410000 */
[----:B------:R-:W-:Y:S01]  /*3420*/  FMUL.FTZ R15, R15, R188 ;  /* 0x000000bc0f0f7220 */ /* 0x000fe20000410000 */
[----:B------:R-:W-:Y:S01]  /*3430*/  FMUL.FTZ R176, R176, R189 ;  /* 0x000000bdb0b07220 */ /* 0x000fe20000410000 */
[----:B------:R-:W-:Y:S01]  /*3440*/  FMUL.FTZ R19, R175, R18 ;  /* 0x00000012af137220 */ /* 0x000fe20000410000 */
[----:B------:R-:W-:Y:S01]  /*3450*/  FMUL.FTZ R21, R21, R220 ;  /* 0x000000dc15157220 */ /* 0x000fe20000410000 */
[----:B------:R-:W-:Y:S01]  /*3460*/  F2FP.BF16.F32.PACK_AB R188, R193, R194 ;  /* 0x000000c2c1bc723e */ /* 0x000fe200000010ff */
[----:B------:R-:W3:Y:S01]  /*3470*/  MUFU.EX2 R14, R14 ;  /* 0x0000000e000e7308 */ /* 0x000ee20000000800 */
[----:B-1----:R-:W-:Y:S01]  /*3480*/  FMUL.FTZ R177, R174, R177 ;  /* 0x000000b1aeb17220 */ /* 0x002fe20000410000 */
[----:B------:R-:W-:Y:S01]  /*3490*/  FMUL.FTZ R19, R216, R19 ;  /* 0x00000013d8137220 */ /* 0x000fe20000410000 */
[----:B------:R-:W-:Y:S01]  /*34a0*/  F2FP.BF16.F32.PACK_AB R196, R176, R15 ;  /* 0x0000000fb0c4723e */ /* 0x000fe200000010ff */
[----:B------:R-:W-:-:S02]  /*34b0*/  IMAD R15, R153, 0x2, R16 ;  /* 0x00000002990f7824 */ /* 0x000fc400078e0210 */
[----:B------:R-:W-:Y:S01]  /*34c0*/  FMUL.FTZ R177, R212, R177 ;  /* 0x000000b1d4b17220 */ /* 0x000fe20000410000 */
[----:B------:R-:W-:Y:S02]  /*34d0*/  F2FP.BF16.F32.PACK_AB R189, R195, R192 ;  /* 0x000000c0c3bd723e */ /* 0x000fe400000010ff */
[----:B------:R-:W-:Y:S01]  /*34e0*/  F2FP.BF16.F32.PACK_AB R192, R213, R202 ;  /* 0x000000cad5c0723e */ /* 0x000fe200000010ff */
[----:B--2---:R-:W-:Y:S01]  /*34f0*/  FMUL.FTZ R179, R13, R178 ;  /* 0x000000b20db37220 */ /* 0x004fe20000410000 */
[----:B------:R-:W-:Y:S01]  /*3500*/  F2FP.BF16.F32.PACK_AB R193, R214, R199 ;  /* 0x000000c7d6c1723e */ /* 0x000fe200000010ff */
[----:B------:R-:W-:Y:S01]  /*3510*/  STSM.16.MT88.4 [R15+0x28800], R184 ;  /* 0x028800b80f007844 */ /* 0x000fe20000004200 */
[----:B------:R-:W-:Y:S01]  /*3520*/  F2FP.BF16.F32.PACK_AB R194, R222, R215 ;  /* 0x000000d7dec2723e */ /* 0x000fe200000010ff */
[----:B------:R-:W-:Y:S01]  /*3530*/  FMUL.FTZ R198, R198, R179 ;  /* 0x000000b3c6c67220 */ /* 0x000fe20000410000 */
[----:B------:R-:W-:Y:S01]  /*3540*/  F2FP.BF16.F32.PACK_AB R195, R203, R204 ;  /* 0x000000cccbc3723e */ /* 0x000fe200000010ff */
[----:B------:R-:W-:Y:S01]  /*3550*/  STSM.16.MT88.4 [R15+0x29000], R188 ;  /* 0x029000bc0f007844 */ /* 0x000fe20000004200 */
[----:B------:R-:W-:Y:S01]  /*3560*/  F2FP.BF16.F32.PACK_AB R197, R21, R20 ;  /* 0x0000001415c5723e */ /* 0x000fe200000010ff */
[----:B---3--:R-:W-:Y:S01]  /*3570*/  FMUL.FTZ R18, R14, R183 ;  /* 0x000000b70e127220 */ /* 0x008fe20000410000 */
[----:B------:R-:W-:Y:S01]  /*3580*/  F2FP.BF16.F32.PACK_AB R198, R198, R177 ;  /* 0x000000b1c6c6723e */ /* 0x000fe200000010ff */
[----:B------:R-:W-:Y:S01]  /*3590*/  STSM.16.MT88.4 [R15+0x29800], R192 ;  /* 0x029800c00f007844 */ /* 0x000fe20000004200 */
[----:B------:R-:W-:Y:S01]  /*35a0*/  F2FP.BF16.F32.PACK_AB R153, R200, R154 ;  /* 0x0000009ac899723e */ /* 0x000fe200000010ff */
[----:B------:R-:W-:Y:S01]  /*35b0*/  FMUL.FTZ R18, R217, R18 ;  /* 0x00000012d9127220 */ /* 0x000fe20000410000 */
[----:B------:R-:W-:-:S02]  /*35c0*/  F2FP.BF16.F32.PACK_AB R154, R157, R201 ;  /* 0x000000c99d9a723e */ /* 0x000fc400000010ff */
[----:B------:R-:W-:Y:S02]  /*35d0*/  F2FP.BF16.F32.PACK_AB R172, R172, R23 ;  /* 0x00000017acac723e */ /* 0x000fe400000010ff */
[----:B------:R-:W-:Y:S02]  /*35e0*/  F2FP.BF16.F32.PACK_AB R199, R18, R19 ;  /* 0x0000001312c7723e */ /* 0x000fe400000010ff */
[----:B------:R-:W-:Y:S02]  /*35f0*/  F2FP.BF16.F32.PACK_AB R173, R173, R171 ;  /* 0x000000abadad723e */ /* 0x000fe400000010ff */
[----:B------:R-:W-:Y:S01]  /*3600*/  F2FP.BF16.F32.PACK_AB R174, R13, R174 ;  /* 0x000000ae0dae723e */ /* 0x000fe200000010ff */
[----:B------:R1:W-:Y:S01]  /*3610*/  STSM.16.MT88.4 [R15+0x2a000], R196 ;  /* 0x02a000c40f007844 */ /* 0x0003e20000004200 */
[----:B------:R-:W-:Y:S01]  /*3620*/  WARPGROUP.ARRIVE ;  /* 0x00000000000079c5 */ /* 0x000fe20000000000 */
[----:B------:R-:W-:Y:S02]  /*3630*/  F2FP.BF16.F32.PACK_AB R175, R14, R175 ;  /* 0x000000af0eaf723e */ /* 0x000fe400000010ff */
[----:B------:R-:W-:-:S13]  /*3640*/  R2UR UR5, R17 ;  /* 0x00000000110572ca */ /* 0x000fda00000e0000 */
[----:B------:R-:W-:Y:S01]  /*3650*/  HGMMA.64x128x16.F32.BF16 R24, R152, gdesc[UR4].tnspB, R24, gsb0 ;  /* 0x41e0000498187df0 */ /* 0x000fe20008001818 */
[----:B------:R-:W-:Y:S01]  /*3660*/  UIADD3 UR6, UR4, 0x80, URZ ;  /* 0x0000008004067890 */ /* 0x000fe2000fffe03f */
[----:B------:R-:W-:Y:S01]  /*3670*/  UMOV UR7, 0x40000040 ;  /* 0x4000004000077882 */ /* 0x000fe20000000000 */
[----:B-1----:R-:W-:Y:S01]  /*3680*/  SHF.R.U32.HI R15, RZ, 0x4, R229 ;  /* 0x00000004ff0f7819 */ /* 0x002fe200000116e5 */
[----:B------:R-:W-:-:S03]  /*3690*/  USHF.R.U32.HI UR5, URZ, 0x4, UR5 ;  /* 0x000000043f057899 */ /* 0x000fc60008011605 */
[----:B------:R-:W-:Y:S01]  /*36a0*/  LOP3.LUT R15, R15, 0x3fff, RZ, 0xc0, !PT ;  /* 0x00003fff0f0f7812 */ /* 0x000fe200078ec0ff */
[----:B------:R-:W-:-:S03]  /*36b0*/  ULOP3.LUT UR9, UR5, 0x3fff, URZ, 0xc0, !UPT ;  /* 0x00003fff05097892 */ /* 0x000fc6000f8ec03f */
[----:B------:R-:W-:Y:S01]  /*36c0*/  LOP3.LUT R18, R15, 0x10000, RZ, 0xfc, !PT ;  /* 0x000100000f127812 */ /* 0x000fe200078efcff */
[----:B------:R-:W-:-:S04]  /*36d0*/  UMOV UR5, 0x40000040 ;  /* 0x4000004000057882 */ /* 0x000fc80000000000 */
[----:B------:R-:W-:-:S05]  /*36e0*/  IMAD R18, R3, 0x400, R18 ;  /* 0x0000040003127824 */ /* 0x000fca00078e0212 */
[----:B------:R-:W-:Y:S01]  /*36f0*/  R2UR UR8, R18 ;  /* 0x00000000120872ca */ /* 0x000fe200000e0000 */
[----:B------:R-:W-:Y:S02]  /*3700*/  WARPGROUP.DEPBAR.LE gsb0, 0x0 ;  /* 0x00008000000079c5 */ /* 0x000fe40000010000 */
[----:B------:R-:W-:Y:S02]  /*3710*/  F2FP.BF16.F32.PACK_AB R152, R163, R159 ;  /* 0x0000009fa398723e */ /* 0x000fe400000010ff */
[----:B------:R-:W-:Y:S02]  /*3720*/  F2FP.BF16.F32.PACK_AB R153, R206, R162 ;  /* 0x000000a2ce99723e */ /* 0x000fe400000010ff */
[----:B------:R-:W-:Y:S02]  /*3730*/  F2FP.BF16.F32.PACK_AB R154, R166, R207 ;  /* 0x000000cfa69a723e */ /* 0x000fe400000010ff */
[----:B------:R-:W-:Y:S02]  /*3740*/  F2FP.BF16.F32.PACK_AB R155, R165, R164 ;  /* 0x000000a4a59b723e */ /* 0x000fe400000010ff */
[----:B------:R-:W-:-:S02]  /*3750*/  F2FP.BF16.F32.PACK_AB R162, R170, R168 ;  /* 0x000000a8aaa2723e */ /* 0x000fc400000010ff */
[----:B------:R-:W-:Y:S01]  /*3760*/  WARPGROUP.ARRIVE ;  /* 0x00000000000079c5 */ /* 0x000fe20000000000 */
[----:B------:R-:W-:-:S05]  /*3770*/  F2FP.BF16.F32.PACK_AB R163, R22, R169 ;  /* 0x000000a916a3723e */ /* 0x000fca00000010ff */
[----:B------:R-:W-:Y:S01]  /*3780*/  HGMMA.64x128x16.F32.BF16 R24, R152, gdesc[UR4].tnspB, R24, gsb0 ;  /* 0x41e0000498187df0 */ /* 0x000fe20008001818 */
[----:B------:R-:W-:Y:S01]  /*3790*/  UIADD3 UR6, UR4, 0x100, URZ ;  /* 0x0000010004067890 */ /* 0x000fe2000fffe03f */
[----:B------:R-:W-:Y:S01]  /*37a0*/  UMOV UR7, 0x40000040 ;  /* 0x4000004000077882 */ /* 0x000fe20000000000 */
[----:B------:R-:W-:Y:S02]  /*37b0*/  WARPGROUP.DEPBAR.LE gsb0, 0x0 ;  /* 0x00008000000079c5 */ /* 0x000fe40000010000 */
[----:B------:R-:W-:-:S07]  /*37c0*/  WARPGROUP.ARRIVE ;  /* 0x00000000000079c5 */ /* 0x000fce0000000000 */
[----:B------:R-:W-:Y:S01]  /*37d0*/  HGMMA.64x128x16.F32.BF16 R24, R160, gdesc[UR4].tnspB, R24, gsb0 ;  /* 0x41e00004a0187df0 */ /* 0x000fe20008001818 */
        /* <DEDUP_REMOVED lines=70> */
.L_x_249:
[----:B------:R-:W-:Y:S01]  /*3c40*/  LOP3.LUT R0, R0, 0x2000000, RZ, 0xfc, !PT ;  /* 0x0200000000007812 */ /* 0x000fe200078efcff */
[----:B------:R-:W-:Y:S01]  /*3c50*/  UMOV UR7, 0x40000040 ;  /* 0x4000004000077882 */ /* 0x000fe20000000000 */
[----:B------:R-:W1:Y:S03]  /*3c60*/  S2R R13, SR_TID.X ;  /* 0x00000000000d7919 */ /* 0x000e660000002100 */
[----:B------:R-:W-:-:S05]  /*3c70*/  IMAD R0, R3, 0x400, R0 ;  /* 0x0000040003007824 */ /* 0x000fca00078e0200 */
[----:B------:R-:W-:Y:S01]  /*3c80*/  R2UR UR4, R0 ;  /* 0x00000000000472ca */ /* 0x000fe200000e0000 */
[----:B------:R-:W-:-:S05]  /*3c90*/  VIADD R0, R2, 0x30840 ;  /* 0x0003084002007836 */ /* 0x000fca0000000000 */
[----:B------:R-:W-:-:S04]  /*3ca0*/  PRMT R0, RZ, 0x654, R0 ;  /* 0x00000654ff007816 */ /* 0x000fc80000000000 */
[----:B------:R2:W-:Y:S01]  /*3cb0*/  SYNCS.ARRIVE.TRANS64.RED.A1T0 RZ, [R0+URZ], RZ ;  /* 0x000000ff00ff79a7 */ /* 0x0005e2000810043f */
[----:B------:R-:W-:Y:S02]  /*3cc0*/  WARPGROUP.ARRIVE ;  /* 0x00000000000079c5 */ /* 0x000fe40000000000 */
[----:B------:R-:W-:-:S04]  /*3cd0*/  UMOV UR6, UR4 ;  /* 0x0000000400067c82 */ /* 0x000fc80008000000 */
[----:B------:R-:W-:Y:S01]  /*3ce0*/  HGMMA.64x128x16.F32.BF16 R88, R184, gdesc[UR4].tnspB, R88, gsb0 ;  /* 0x41e00004b8587df0 */ /* 0x000fe20008001858 */
[----:B------:R-:W-:Y:S01]  /*3cf0*/  UIADD3 UR6, UR4, 0x80, URZ ;  /* 0x0000008004067890 */ /* 0x000fe2000fffe03f */
[----:B------:R-:W-:Y:S01]  /*3d00*/  UMOV UR7, 0x40000040 ;  /* 0x4000004000077882 */ /* 0x000fe20000000000 */
[----:B-1----:R-:W-:Y:S01]  /*3d10*/  SHF.R.U32.HI R15, RZ, 0x7, R13 ;  /* 0x00000007ff0f7819 */ /* 0x002fe2000001160d */
[----:B------:R-:W-:-:S04]  /*3d20*/  IMAD.IADD R13, R9, 0x1, R10 ;  /* 0x00000001090d7824 */ /* 0x000fc800078e020a */
[----:B------:R-:W-:Y:S02]  /*3d30*/  VIADD R14, R15, 0x9 ;  /* 0x000000090f0e7836 */ /* 0x000fe40000000000 */
[----:B------:R-:W-:Y:S02]  /*3d40*/  IMAD R13, R13, 0x4, R16 ;  /* 0x000000040d0d7824 */ /* 0x000fe400078e0210 */
        /* <DEDUP_REMOVED lines=34> */
.L_x_250:
        /* <DEDUP_REMOVED lines=11> */
.L_x_240:
[----:B------:R-:W4:Y:S01]  /*4020*/  S2UR UR8, SR_CTAID.Y ;  /* 0x00000000000879c3 */ /* 0x000f220000002600 */
[----:B------:R-:W5:Y:S01]  /*4030*/  S2R R8, SR_TID.X ;  /* 0x0000000000087919 */ /* 0x000f620000002100 */
[----:B------:R-:W-:Y:S01]  /*4040*/  ULDC UR4, c[0x0][0x850] ;  /* 0x0002140000047ab9 */ /* 0x000fe20000000800 */
[----:B------:R-:W-:Y:S01]  /*4050*/  ULDC.64 UR12, c[0x0][0x818] ;  /* 0x00020600000c7ab9 */ /* 0x000fe20000000a00 */
[----:B------:R-:W-:-:S04]  /*4060*/  UISETP.NE.AND UP0, UPT, UR4, 0x1, UPT ;  /* 0x000000010400788c */ /* 0x000fc8000bf05270 */
[----:B------:R-:W1:Y:S07]  /*4070*/  S2UR UR6, SR_CTAID.X ;  /* 0x00000000000679c3 */ /* 0x000e6e0000002500 */
[----:B------:R-:W-:Y:S01]  /*4080*/  @UP0 ULDC UR4, c[0x0][0x854] ;  /* 0x0002150000040ab9 */ /* 0x000fe20000000800 */
[----:B------:R-:W-:Y:S01]  /*4090*/  @UP0 ULDC UR7, c[0x0][0x858] ;  /* 0x0002160000070ab9 */ /* 0x000fe20000000800 */
[----:B------:R-:W3:Y:S01]  /*40a0*/  S2UR UR11, SR_CTAID.Z ;  /* 0x00000000000b79c3 */ /* 0x000ee20000002700 */
[----:B----4-:R-:W-:-:S07]  /*40b0*/  UIMAD.WIDE.U32 UR4, UR8, UR4, URZ ;  /* 0x00000004080472a5 */ /* 0x010fce000f8e003f */
[----:B--2---:R-:W2:Y:S01]  /*40c0*/  LDC.64 R10, c[0x0][0x820] ;  /* 0x00020800ff0a7b82 */ /* 0x004ea20000000a00 */
[----:B------:R-:W-:Y:S02]  /*40d0*/  @UP0 USHF.R.U32.HI UR8, URZ, UR7, UR5 ;  /* 0x000000073f080299 */ /* 0x000fe40008011605 */
[----:B-1----:R-:W-:-:S05]  /*40e0*/  USHF.L.U32 UR6, UR6, 0xe, URZ ;  /* 0x0000000e06067899 */ /* 0x002fca000800063f */
[----:B------:R-:W1:Y:S01]  /*40f0*/  LDC.64 R12, c[0x0][0x848] ;  /* 0x00021200ff0c7b82 */ /* 0x000e620000000a00 */
[----:B------:R-:W-:Y:S01]  /*4100*/  USHF.R.S32.HI UR9, URZ, 0x1f, UR8 ;  /* 0x0000001f3f097899 */ /* 0x000fe20008011408 */
[----:B-----5:R-:W-:Y:S01]  /*4110*/  VIADD R0, R8, 0xffffff80 ;  /* 0xffffff8008007836 */ /* 0x020fe20000000000 */
[----:B------:R-:W-:Y:S02]  /*4120*/  USHF.R.S32.HI UR7, URZ, 0x1f, UR6 ;  /* 0x0000001f3f077899 */ /* 0x000fe40008011406 */
[----:B------:R-:W-:Y:S02]  /*4130*/  UIMAD UR10, UR9, UR12, URZ ;  /* 0x0000000c090a72a4 */ /* 0x000fe4000f8e023f */
[----:B------:R-:W-:Y:S01]  /*4140*/  UIMAD.WIDE.U32 UR4, UR8, UR12, UR6 ;  /* 0x0000000c080472a5 */ /* 0x000fe2000f8e0006 */
[----:B------:R-:W-:Y:S01]  /*4150*/  SHF.R.S32.HI R3, RZ, 0x1f, R0 ;  /* 0x0000001fff037819 */ /* 0x000fe20000011400 */
[----:B------:R-:W-:-:S03]  /*4160*/  UIMAD UR10, UR8, UR13, UR10 ;  /* 0x0000000d080a72a4 */ /* 0x000fc6000f8e020a */
[----:B------:R-:W-:Y:S01]  /*4170*/  ULDC.64 UR12, c[0x0][0x840] ;  /* 0x00021000000c7ab9 */ /* 0x000fe20000000a00 */
[----:B------:R-:W-:Y:S01]  /*4180*/  LEA.HI R3, R3, R0, RZ, 0x7 ;  /* 0x0000000003037211 */ /* 0x000fe200078f38ff */
[----:B------:R-:W-:Y:S01]  /*4190*/  UIMAD UR9, UR9, UR12, URZ ;  /* 0x0000000c090972a4 */ /* 0x000fe2000f8e023f */
[----:B---3--:R-:W-:Y:S01]  /*41a0*/  IMAD.U32 R2, RZ, RZ, UR4 ;  /* 0x00000004ff027e24 */ /* 0x008fe2000f8e00ff */
[----:B------:R-:W-:Y:S01]  /*41b0*/  UIMAD.WIDE.U32 UR6, UR8, UR12, UR6 ;  /* 0x0000000c080672a5 */ /* 0x000fe2000f8e0006 */
[----:B------:R-:W-:Y:S01]  /*41c0*/  SHF.R.S32.HI R0, RZ, 0x7, R3 ;  /* 0x00000007ff007819 */ /* 0x000fe20000011403 */
[----:B------:R-:W-:Y:S01]  /*41d0*/  UIMAD UR8, UR8, UR13, UR9 ;  /* 0x0000000d080872a4 */ /* 0x000fe2000f8e0209 */
[----:B------:R-:W-:Y:S01]  /*41e0*/  IMAD.U32 R3, RZ, RZ, UR5 ;  /* 0x00000005ff037e24 */ /* 0x000fe2000f8e00ff */
[----:B------:R-:W-:Y:S02]  /*41f0*/  UIADD3 UR9, UR5, UR10, URZ ;  /* 0x0000000a05097290 */ /* 0x000fe4000fffe03f */
[----:B------:R-:W-:Y:S01]  /*4200*/  USHF.R.S32.HI UR10, URZ, 0x1f, UR11 ;  /* 0x0000001f3f0a7899 */ /* 0x000fe2000801140b */
[----:B------:R-:W-:Y:S01]  /*4210*/  IMAD R9, R0, 0x2000, R9 ;  /* 0x0000200000097824 */ /* 0x000fe200078e0209 */
[----:B------:R-:W-:-:S02]  /*4220*/  UIADD3 UR8, UR7, UR8, URZ ;  /* 0x0000000807087290 */ /* 0x000fc4000fffe03f */
[----:B------:R-:W-:Y:S01]  /*4230*/  IMAD.U32 R5, RZ, RZ, UR7 ;  /* 0x00000007ff057e24 */ /* 0x000fe2000f8e00ff */
[----:B------:R-:W-:Y:S01]  /*4240*/  ULDC UR4, c[0x0][0x740] ;  /* 0x0001d00000047ab9 */ /* 0x000fe20000000800 */
[----:B------:R-:W-:Y:S02]  /*4250*/  IMAD.U32 R3, RZ, RZ, UR9 ;  /* 0x00000009ff037e24 */ /* 0x000fe4000f8e00ff */
[----:B------:R-:W-:Y:S01]  /*4260*/  FMUL.FTZ R88, R88, UR4 ;  /* 0x0000000458587c20 */ /* 0x000fe20008410000 */
[----:B--2---:R-:W-:Y:S02]  /*4270*/  IMAD R0, R10, UR10, RZ ;  /* 0x0000000a0a007c24 */ /* 0x004fe4000f8e02ff */
[----:B------:R-:W-:Y:S01]  /*4280*/  FMUL.FTZ R89, R89, UR4 ;  /* 0x0000000459597c20 */ /* 0x000fe20008410000 */
[----:B------:R-:W-:Y:S02]  /*4290*/  IMAD.U32 R4, RZ, RZ, UR6 ;  /* 0x00000006ff047e24 */ /* 0x000fe4000f8e00ff */
[----:B------:R-:W-:Y:S01]  /*42a0*/  FMUL.FTZ R90, R90, UR4 ;  /* 0x000000045a5a7c20 */ /* 0x000fe20008410000 */
[----:B------:R-:W-:-:S02]  /*42b0*/  IMAD.U32 R5, RZ, RZ, UR8 ;  /* 0x00000008ff057e24 */ /* 0x000fc4000f8e00ff */
[----:B------:R-:W-:Y:S01]  /*42c0*/  FMUL.FTZ R91, R91, UR4 ;  /* 0x000000045b5b7c20 */ /* 0x000fe20008410000 */
[----:B-1----:R-:W-:Y:S02]  /*42d0*/  IMAD R6, R12, UR10, RZ ;  /* 0x0000000a0c067c24 */ /* 0x002fe4000f8e02ff */
[----:B------:R-:W-:Y:S01]  /*42e0*/  FMUL.FTZ R92, R92, UR4 ;  /* 0x000000045c5c7c20 */ /* 0x000fe20008410000 */
[----:B------:R-:W-:Y:S02]  /*42f0*/  IMAD R7, R11, UR11, R0 ;  /* 0x0000000b0b077c24 */ /* 0x000fe4000f8e0200 */
[----:B------:R-:W-:Y:S01]  /*4300*/  FMUL.FTZ R93, R93, UR4 ;  /* 0x000000045d5d7c20 */ /* 0x000fe20008410000 */
[----:B------:R-:W-:-:S04]  /*4310*/  IMAD.WIDE.U32 R2, R10, UR11, R2 ;  /* 0x0000000b0a027c25 */ /* 0x000fc8000f8e0002 */
[----:B------:R-:W-:Y:S01]  /*4320*/  FMUL.FTZ R94, R94, UR4 ;  /* 0x000000045e5e7c20 */ /* 0x000fe20008410000 */
[----:B------:R-:W-:Y:S01]  /*4330*/  FMUL.FTZ R95, R95, UR4 ;  /* 0x000000045f5f7c20 */ /* 0x000fe20008410000 */
[----:B------:R-:W-:Y:S01]  /*4340*/  FMUL.FTZ R96, R96, UR4 ;  /* 0x0000000460607c20 */ /* 0x000fe20008410000 */
[----:B------:R-:W-:Y:S02]  /*4350*/  IMAD R11, R13, UR11, R6 ;  /* 0x0000000b0d0b7c24 */ /* 0x000fe4000f8e0206 */
[----:B------:R-:W-:Y:S01]  /*4360*/  FMUL.FTZ R97, R97, UR4 ;  /* 0x0000000461617c20 */ /* 0x000fe20008410000 */
[----:B------:R-:W-:-:S04]  /*4370*/  IMAD.WIDE.U32 R4, R12, UR11, R4 ;  /* 0x0000000b0c047c25 */ /* 0x000fc8000f8e0004 */
        /* <DEDUP_REMOVED lines=54> */
[----:B------:R-:W-:Y:S05]  /*46e0*/  WARPSYNC.ALL ;  /* 0x0000000000007948 */ /* 0x000fea0003800000 */
[----:B------:R-:W-:-:S02]  /*46f0*/  IMAD R9, R9, 0x4, R16 ;  /* 0x0000000409097824 */ /* 0x000fc400078e0210 */
[----:B------:R-:W-:Y:S02]  /*4700*/  IMAD.IADD R6, R3, 0x1, R7 ;  /* 0x0000000103067824 */ /* 0x000fe400078e0207 */
[----:B------:R-:W-:Y:S01]  /*4710*/  IMAD.IADD R0, R5, 0x1, R11 ;  /* 0x0000000105007824 */ /* 0x000fe200078e020b */
[----:B------:R-:W-:Y:S01]  /*4720*/  BAR.SYNC.DEFER_BLOCKING 0x1, 0x100 ;  /* 0x0044000000007b1d */ /* 0x000fe20000010000 */
[----:B------:R-:W-:-:S07]  /*4730*/  ISETP.NE.AND P1, PT, R8, 0x80, PT ;  /* 0x000000800800780c */ /* 0x000fce0003f25270 */
[----:B------:R-:W1:Y:S01]  /*4740*/  LDC.64 R10, c[0x0][0x800] ;  /* 0x00020000ff0a7b82 */ /* 0x000e620000000a00 */
[----:B------:R-:W-:Y:S07]  /*4750*/  BSSY B0, `(.L_x_252) ;  /* 0x000002c000007945 */ /* 0x000fee0003800000 */
[----:B------:R-:W2:Y:S01]  /*4760*/  LDC.64 R12, c[0x0][0x828] ;  /* 0x00020a00ff0c7b82 */ /* 0x000ea20000000a00 */
[----:B------:R3:W-:Y:S04]  /*4770*/  STS.128 [R9], R24 ;  /* 0x0000001809007388 */ /* 0x0007e80000000c00 */
[----:B------:R3:W-:Y:S01]  /*4780*/  STS.128 [R9+0x800], R28 ;  /* 0x0008001c09007388 */ /* 0x0007e20000000c00 */
[----:B-1----:R-:W-:-:S03]  /*4790*/  LEA R10, P0, R2, R10, 0x2 ;  /* 0x0000000a020a7211 */ /* 0x002fc600078010ff */
[----:B------:R3:W-:Y:S01]  /*47a0*/  STS.128 [R9+0x1000], R32 ;  /* 0x0010002009007388 */ /* 0x0007e20000000c00 */
[----:B------:R-:W-:-:S03]  /*47b0*/  LEA.HI.X R6, R2, R11, R6, 0x2, P0 ;  /* 0x0000000b02067211 */ /* 0x000fc600000f1406 */
[----:B------:R3:W-:Y:S01]  /*47c0*/  STS.128 [R9+0x1800], R36 ;  /* 0x0018002409007388 */ /* 0x0007e20000000c00 */
[----:B--2---:R-:W-:-:S03]  /*47d0*/  LEA R12, P2, R4, R12, 0x2 ;  /* 0x0000000c040c7211 */ /* 0x004fc600078410ff */
[----:B------:R3:W-:Y:S01]  /*47e0*/  STS.128 [R9+0x2000], R40 ;  /* 0x0020002809007388 */ /* 0x0007e20000000c00 */
[----:B------:R-:W-:-:S03]  /*47f0*/  LEA.HI.X R0, R4, R13, R0, 0x2, P2 ;  /* 0x0000000d04007211 */ /* 0x000fc600010f1400 */
[----:B------:R3:W-:Y:S04]  /*4800*/  STS.128 [R9+0x2800], R44 ;  /* 0x0028002c09007388 */ /* 0x0007e80000000c00 */
        /* <DEDUP_REMOVED lines=15> */
[----:B-1----:R-:W1:Y:S02]  /*4900*/  FENCE.VIEW.ASYNC.S ;  /* 0x00000000000073c6 */ /* 0x002e640000000000 */
[----:B-1----:R-:W-:Y:S06]  /*4910*/  BAR.SYNC.DEFER_BLOCKING 0x1, 0x100 ;  /* 0x0044000000007b1d */ /* 0x002fec0000010000 */
[----:B------:R-:W-:Y:S05]  /*4920*/  @P1 BRA `(.L_x_253) ;  /* 0x0000000000381947 */ /* 0x000fea0003800000 */
[----:B------:R-:W-:Y:S01]  /*4930*/  R2UR UR4, R12 ;  /* 0x000000000c0472ca */ /* 0x000fe200000e0000 */
[----:B------:R-:W-:Y:S01]  /*4940*/  UMOV UR7, 0x1000 ;  /* 0x0000100000077882 */ /* 0x000fe20000000000 */
[----:B------:R-:W-:Y:S01]  /*4950*/  R2UR UR5, R0 ;  /* 0x00000000000572ca */ /* 0x000fe200000e0000 */
[----:B------:R-:W-:Y:S01]  /*4960*/  UMOV UR8, 0x0 ;  /* 0x0000000000087882 */ /* 0x000fe20000000000 */
[----:B------:R-:W-:Y:S01]  /*4970*/  R2UR UR6, R16 ;  /* 0x00000000100672ca */ /* 0x000fe200000e0000 */
[----:B------:R-:W-:Y:S01]  /*4980*/  UMOV UR9, 0x14f00000 ;  /* 0x14f0000000097882 */ /* 0x000fe20000000000 */
[----:B------:R-:W-:-:S13]  /*4990*/  PLOP3.LUT P0, PT, PT, PT, PT, 0x80, 0x0 ;  /* 0x000000000000781c */ /* 0x000fda0003f0f070 */
.L_x_254:
[----:B------:R-:W-:Y:S01]  /*49a0*/  @P0 ELECT P2, URZ, PT ;  /* 0x00000000003f082f */ /* 0x000fe20003840000 */
[----:B------:R1:W-:-:S12]  /*49b0*/  UBLKRED.G.S.ADD.F32.RN [UR4], [UR6], UR7, desc[UR8] ;  /* 0x00000804060073bb */ /* 0x0003d800080a1407 */
[----:B------:R-:W-:Y:S02]  /*49c0*/  @P2 PLOP3.LUT P0, PT, P2, PT, PT, 0x8, 0x0 ;  /* 0x000000000000281c */ /* 0x000fe4000170e170 */
[----:B------:R-:W-:-:S11]  /*49d0*/  PLOP3.LUT P2, PT, PT, PT, PT, 0x8, 0x0 ;  /* 0x000000000000781c */ /* 0x000fd60003f4e170 */
[----:B-1----:R-:W-:Y:S05]  /*49e0*/  @P0 BRA.U.ANY `(.L_x_254) ;  /* 0xfffffffd00ec0947 */ /* 0x002fea000393ffff */
[----:B------:R0:W-:Y:S01]  /*49f0*/  UTMACMDFLUSH ;  /* 0x00000000000079b7 */ /* 0x0001e20000000000 */
[----:B------:R-:W-:-:S04]  /*4a00*/  DEPBAR.LE SB0, 0x0 ;  /* 0x000080000000791a */ /* 0x000fc80000000000 */
.L_x_253:
[----:B------:R-:W-:Y:S05]  /*4a10*/  BSYNC B0 ;  /* 0x0000000000007941 */ /* 0x000fea0003800000 */
.L_x_252:
[----:B------:R-:W-:Y:S06]  /*4a20*/  BAR.SYNC.DEFER_BLOCKING 0x1, 0x100 ;  /* 0x0044000000007b1d */ /* 0x000fec0000010000 */
[----:B------:R4:W-:Y:S04]  /*4a30*/  STS.128 [R9], R88 ;  /* 0x0000005809007388 */ /* 0x0009e80000000c00 */
        /* <DEDUP_REMOVED lines=30> */
.L_x_255:
[----:B------:R-:W-:Y:S01]  /*4c20*/  @P0 ELECT P1, URZ, PT ;  /* 0x00000000003f082f */ /* 0x000fe20003820000 */
[----:B------:R1:W-:-:S12]  /*4c30*/  UBLKRED.G.S.ADD.F32.RN [UR4], [UR6], UR7, desc[UR8] ;  /* 0x00000804060073bb */ /* 0x0003d800080a1407 */
[----:B------:R-:W-:Y:S02]  /*4c40*/  @P1 PLOP3.LUT P0, PT, P1, PT, PT, 0x8, 0x0 ;  /* 0x000000000000181c */ /* 0x000fe40000f0e170 */
[----:B------:R-:W-:-:S11]  /*4c50*/  PLOP3.LUT P1, PT, PT, PT, PT, 0x8, 0x0 ;  /* 0x000000000000781c */ /* 0x000fd60003f2e170 */
[----:B-1----:R-:W-:Y:S05]  /*4c60*/  @P0 BRA.U.ANY `(.L_x_255) ;  /* 0xfffffffd00ec0947 */ /* 0x002fea000393ffff */
[----:B------:R0:W-:Y:S01]  /*4c70*/  UTMACMDFLUSH ;  /* 0x00000000000079b7 */ /* 0x0001e20000000000 */
[----:B------:R-:W-:-:S04]  /*4c80*/  DEPBAR.LE SB0, 0x0 ;  /* 0x000080000000791a */ /* 0x000fc80000000000 */
[----:B------:R-:W-:Y:S05]  /*4c90*/  BRA `(.L_x_232) ;  /* 0x00000028001c7947 */ /* 0x000fea0003800000 */
.L_x_230:
        /* <DEDUP_REMOVED lines=51> */
.L_x_270:
        /* <DEDUP_REMOVED lines=21> */
.L_x_259:
[----:B------:R-:W-:Y:S05]  /*5120*/  BSYNC B0 ;  /* 0x0000000000007941 */ /* 0x000fea0003800000 */
.L_x_258:
        /* <DEDUP_REMOVED lines=13> */
.L_x_261:
[----:B------:R-:W-:Y:S05]  /*5200*/  BSYNC B0 ;  /* 0x0000000000007941 */ /* 0x000fea0003800000 */
.L_x_260:
[----:B------:R-:W-:Y:S06]  /*5210*/  BAR.ARV 0xa, 0xa0 ;  /* 0x0282800000007b1d */ /* 0x000fec0000002000 */
[----:B------:R-:W-:Y:S04]  /*5220*/  BSSY B0, `(.L_x_262) ;  /* 0x0000003000007945 */ /* 0x000fe80003800000 */
[----:B------:R-:W-:Y:S05]  /*5230*/  @!P0 BRA `(.L_x_263) ;  /* 0x0000000000048947 */ /* 0x000fea0003800000 */
[----:B------:R-:W-:-:S04]  /*5240*/  DEPBAR.LE SB0, 0x0 ;  /* 0x000080000000791a */ /* 0x000fc80000000000 */
.L_x_263:
[----:B------:R-:W-:Y:S05]  /*5250*/  BSYNC B0 ;  /* 0x0000000000007941 */ /* 0x000fea0003800000 */
.L_x_262:
        /* <DEDUP_REMOVED lines=13> */
.L_x_265:
[----:B------:R-:W-:Y:S05]  /*5330*/  BSYNC B0 ;  /* 0x0000000000007941 */ /* 0x000fea0003800000 */
.L_x_264:
        /* <DEDUP_REMOVED lines=13> */
.L_x_267:
[----:B------:R-:W-:Y:S05]  /*5410*/  BSYNC B0 ;  /* 0x0000000000007941 */ /* 0x000fea0003800000 */
.L_x_266:
[----:B------:R-:W-:Y:S01]  /*5420*/  VIADD R0, R0, 0xfffffffe ;  /* 0xfffffffe00007836 */ /* 0x000fe20000000000 */
[----:B------:R-:W-:Y:S06]  /*5430*/  BAR.ARV 0xa, 0xa0 ;  /* 0x0282800000007b1d */ /* 0x000fec0000002000 */
[----:B------:R-:W-:Y:S01]  /*5440*/  BSSY B0, `(.L_x_268) ;  /* 0x0000004000007945 */ /* 0x000fe20003800000 */
[----:B------:R-:W-:-:S03]  /*5450*/  ISETP.NE.AND P1, PT, R0, RZ, PT ;  /* 0x000000ff0000720c */ /* 0x000fc60003f25270 */
[----:B------:R-:W-:Y:S10]  /*5460*/  @!P0 BRA `(.L_x_269) ;  /* 0x0000000000048947 */ /* 0x000ff40003800000 */
[----:B------:R-:W-:-:S04]  /*5470*/  DEPBAR.LE SB0, 0x0 ;  /* 0x000080000000791a */ /* 0x000fc80000000000 */
.L_x_269:
[----:B------:R-:W-:Y:S05]  /*5480*/  BSYNC B0 ;  /* 0x0000000000007941 */ /* 0x000fea0003800000 */
.L_x_268:
[----:B------:R-:W-:Y:S06]  /*5490*/  BAR.ARV 0xb, 0xa0 ;  /* 0x02c2800000007b1d */ /* 0x000fec0000002000 */
[----:B------:R-:W-:Y:S02]  /*54a0*/  UIADD3 UR5, UR5, 0x2, URZ ;  /* 0x0000000205057890 */ /* 0x000fe4000fffe03f */
[----:B------:R-:W-:Y:S01]  /*54b0*/  UIADD3 UR4, UR4, 0x1, URZ ;  /* 0x0000000104047890 */ /* 0x000fe2000fffe03f */
[----:B------:R-:W-:Y:S11]  /*54c0*/  @P1 BRA `(.L_x_270) ;  /* 0xfffffff800c01947 */ /* 0x000ff6000383ffff */
[----:B------:R-:W-:-:S12]  /*54d0*/  USHF.L.U32 UR5, UR5, 0xd, URZ ;  /* 0x0000000d05057899 */ /* 0x000fd8000800063f */
.L_x_257:
        /* <DEDUP_REMOVED lines=19> */
.L_x_272:
[----:B------:R-:W-:Y:S05]  /*5610*/  BSYNC B0 ;  /* 0x0000000000007941 */ /* 0x000fea0003800000 */
.L_x_271:
        /* <DEDUP_REMOVED lines=19> */
.L_x_274:
[----:B------:R-:W-:Y:S05]  /*5750*/  BSYNC B0 ;  /* 0x0000000000007941 */ /* 0x000fea0003800000 */
.L_x_273:
[----:B------:R-:W-:Y:S06]  /*5760*/  BAR.ARV 0xa, 0xa0 ;  /* 0x0282800000007b1d */ /* 0x000fec0000002000 */
[----:B------:R-:W-:Y:S04]  /*5770*/  BSSY B0, `(.L_x_275) ;  /* 0x0000003000007945 */ /* 0x000fe80003800000 */
[----:B------:R-:W-:Y:S05]  /*5780*/  @!P0 BRA `(.L_x_276) ;  /* 0x0000000000048947 */ /* 0x000fea0003800000 */
[----:B------:R-:W-:-:S04]  /*5790*/  DEPBAR.LE SB0, 0x0 ;  /* 0x000080000000791a */ /* 0x000fc80000000000 */
.L_x_276:
[----:B------:R-:W-:Y:S05]  /*57a0*/  BSYNC B0 ;  /* 0x0000000000007941 */ /* 0x000fea0003800000 */
.L_x_275:
[----:B------:R-:W-:Y:S06]  /*57b0*/  BAR.ARV 0xb, 0xa0 ;  /* 0x02c2800000007b1d */ /* 0x000fec0000002000 */
[----:B------:R-:W-:Y:S05]  /*57c0*/  BRA `(.L_x_232) ;  /* 0x0000001c00507947 */ /* 0x000fea0003800000 */
.L_x_256:
        /* <DEDUP_REMOVED lines=55> */
.L_x_307:
[----:B------:R-:W-:Y:S02]  /*5b40*/  IMAD.IADD R10, R7, 0x1, R3 ;  /* 0x00000001070a7824 */ /* 0x000fe400078e0203 */
[----:B-1----:R-:W-:Y:S02]  /*5b50*/  IMAD.SHL.U32 R0, R2, 0x80, RZ ;  /* 0x0000008002007824 */ /* 0x002fe400078e00ff */
[----:B------:R-:W-:Y:S01]  /*5b60*/  IMAD.MOV.U32 R9, RZ, RZ, 0x1 ;  /* 0x00000001ff097424 */ /* 0x000fe200078e00ff */
[----:B------:R-:W-:Y:S06]  /*5b70*/  @P0 BRA `(.L_x_280) ;  /* 0x0000000000180947 */ /* 0x000fec0003800000 */
[----:B------:R-:W1:Y:S01]  /*5b80*/  S2R R4, SR_TID.X ;  /* 0x0000000000047919 */ /* 0x000e620000002100 */
[----:B------:R-:W-:-:S04]  /*5b90*/  IMAD.MOV.U32 R2, RZ, RZ, 0x4100 ;  /* 0x00004100ff027424 */ /* 0x000fc800078e00ff */
[----:B------:R2:W-:Y:S01]  /*5ba0*/  SYNCS.ARRIVE.TRANS64 RZ, [R11+URZ+0x30810], R2 ;  /* 0x030810020bff79a7 */ /* 0x0005e2000800003f */
[----:B-1----:R-:W-:-:S13]  /*5bb0*/  LOP3.LUT P1, RZ, R4, 0x1f, RZ, 0xc0, !PT ;  /* 0x0000001f04ff7812 */ /* 0x002fda000782c0ff */
[----:B--2---:R-:W-:Y:S05]  /*5bc0*/  @!P1 BRA `(.L_x_280) ;  /* 0x0000000000049947 */ /* 0x004fea0003800000 */
[----:B------:R-:W-:Y:S01]  /*5bd0*/  BPT.TRAP 0x1 ;  /* 0x000000040000795c */ /* 0x000fe20000300000 */
.L_x_280:
[----:B------:R-:W1:Y:S01]  /*5be0*/  LDC.64 R2, c[0x0][0x198] ;  /* 0x00006600ff027b82 */ /* 0x000e620000000a00 */
[----:B------:R-:W-:Y:S01]  /*5bf0*/  R2UR UR11, R0 ;  /* 0x00000000000b72ca */ /* 0x000fe200000e0000 */
[----:B------:R-:W-:Y:S01]  /*5c00*/  UMOV UR19, URZ ;  /* 0x0000003f00137c82 */ /* 0x000fe20008000000 */
[----:B------:R-:W-:Y:S01]  /*5c10*/  R2UR UR8, R11 ;  /* 0x000000000b0872ca */ /* 0x000fe200000e0000 */
[----:B------:R-:W-:Y:S01]  /*5c20*/  UMOV UR22, 0x0 ;  /* 0x0000000000167882 */ /* 0x000fe20000000000 */
[----:B------:R-:W-:Y:S01]  /*5c30*/  UMOV UR23, 0x14f00000 ;  /* 0x14f0000000177882 */ /* 0x000fe20000000000 */
[----:B------:R-:W-:Y:S01]  /*5c40*/  UMOV UR18, URZ ;  /* 0x0000003f00127c82 */ /* 0x000fe20008000000 */
[----:B------:R-:W-:Y:S01]  /*5c50*/  UMOV UR26, 0x40 ;  /* 0x00000040001a7882 */ /* 0x000fe20000000000 */
[----:B------:R-:W2:Y:S01]  /*5c60*/  LDC R12, c[0x0][0x280] ;  /* 0x0000a000ff0c7b82 */ /* 0x000ea20000000800 */
[----:B------:R-:W-:Y:S01]  /*5c70*/  UMOV UR28, UR20 ;  /* 0x00000014001c7c82 */ /* 0x000fe20008000000 */
[----:B------:R-:W-:Y:S01]  /*5c80*/  UMOV UR29, UR21 ;  /* 0x00000015001d7c82 */ /* 0x000fe20008000000 */
[----:B------:R-:W-:Y:S01]  /*5c90*/  UMOV UR27, UR19 ;  /* 0x00000013001b7c82 */ /* 0x000fe20008000000 */
[----:B------:R-:W-:Y:S01]  /*5ca0*/  UMOV UR10, 0x10 ;  /* 0x00000010000a7882 */ /* 0x000fe20000000000 */
[----:B------:R-:W-:Y:S01]  /*5cb0*/  IMAD.MOV.U32 R4, RZ, RZ, 0x10000 ;  /* 0x00010000ff047424 */ /* 0x000fe200078e00ff */
[----:B------:R-:W-:Y:S01]  /*5cc0*/  UMOV UR30, 0x0 ;  /* 0x00000000001e7882 */ /* 0x000fe20000000000 */
[----:B------:R-:W-:Y:S01]  /*5cd0*/  UMOV UR31, 0x10000000 ;  /* 0x10000000001f7882 */ /* 0x000fe20000000000 */
[----:B------:R-:W-:Y:S01]  /*5ce0*/  UIADD3 UR16, UR8, 0x18000, URZ ;  /* 0x0001800008107890 */ /* 0x000fe2000fffe03f */
[----:B------:R-:W-:Y:S01]  /*5cf0*/  IMAD.MOV.U32 R20, RZ, RZ, RZ ;  /* 0x000000ffff147224 */ /* 0x000fe200078e00ff */
[----:B------:R-:W-:Y:S01]  /*5d00*/  UIADD3 UR17, UR8, 0x30810, URZ ;  /* 0x0003081008117890 */ /* 0x000fe2000fffe03f */
[----:B------:R-:W-:Y:S01]  /*5d10*/  IMAD.MOV.U32 R5, RZ, RZ, RZ ;  /* 0x000000ffff057224 */ /* 0x000fe200078e00ff */
[----:B------:R-:W-:-:S02]  /*5d20*/  UIADD3 UR24, UR8, 0x1a000, URZ ;  /* 0x0001a00008187890 */ /* 0x000fc4000fffe03f */
[----:B------:R-:W-:Y:S01]  /*5d30*/  UIADD3 UR32, UR8, 0x28000, URZ ;  /* 0x0002800008207890 */ /* 0x000fe2000fffe03f */
[----:B-1----:R-:W-:Y:S02]  /*5d40*/  IMAD.MOV.U32 R8, RZ, RZ, R2 ;  /* 0x000000ffff087224 */ /* 0x002fe400078e0002 */
[----:B------:R-:W-:Y:S01]  /*5d50*/  UMOV UR25, UR17 ;  /* 0x0000001100197c82 */ /* 0x000fe20008000000 */
[----:B------:R-:W-:Y:S01]  /*5d60*/  UMOV UR33, UR17 ;  /* 0x0000001100217c82 */ /* 0x000fe20008000000 */
[----:B------:R-:W-:Y:S01]  /*5d70*/  UIADD3 UR9, UR8, 0x30800, URZ ;  /* 0x0003080008097890 */ /* 0x000fe2000fffe03f */
[----:B------:R-:W-:Y:S01]  /*5d80*/  IADD3 R0, P1, R8, 0x2f0, RZ ;  /* 0x000002f008007810 */ /* 0x000fe20007f3e0ff */
[----:B------:R-:W-:Y:S01]  /*5d90*/  UIADD3 UR40, UR8, 0x4000, URZ ;  /* 0x0000400008287890 */ /* 0x000fe2000fffe03f */
[----:B------:R-:W-:Y:S02]  /*5da0*/  UMOV UR13, UR21 ;  /* 0x00000015000d7c82 */ /* 0x000fe40008000000 */
[----:B------:R-:W-:Y:S01]  /*5db0*/  R2UR UR6, R0 ;  /* 0x00000000000672ca */ /* 0x000fe200000e0000 */
[----:B------:R-:W-:Y:S01]  /*5dc0*/  UMOV UR42, 0x40 ;  /* 0x00000040002a7882 */ /* 0x000fe20000000000 */
        /* <DEDUP_REMOVED lines=11> */
[----:B------:R-:W-:-:S03]  /*5e80*/  UMOV UR34, UR18 ;  /* 0x0000001200227c82 */ /* 0x000fc60008000000 */
[----:B------:R-:W-:Y:S01]  /*5e90*/  R2UR UR7, R2 ;  /* 0x00000000020772ca */ /* 0x000fe200000e0000 */
[----:B------:R-:W-:-:S05]  /*5ea0*/  IMAD.X R2, RZ, RZ, R0, P2 ;  /* 0x000000ffff027224 */ /* 0x000fca00010e0600 */
[----:B------:R-:W-:Y:S02]  /*5eb0*/  R2UR UR39, R2 ;  /* 0x00000000022772ca */ /* 0x000fe400000e0000 */
[----:B------:R-:W-:-:S04]  /*5ec0*/  IADD3 R2, P1, R8, 0xf0, RZ ;  /* 0x000000f008027810 */ /* 0x000fc80007f3e0ff */
[----:B------:R-:W-:Y:S01]  /*5ed0*/  R2UR UR14, R2 ;  /* 0x00000000020e72ca */ /* 0x000fe200000e0000 */
[----:B------:R-:W-:Y:S01]  /*5ee0*/  IMAD.X R3, RZ, RZ, R0, P1 ;  /* 0x000000ffff037224 */ /* 0x000fe200008e0600 */
[----:B--2---:R-:W-:-:S04]  /*5ef0*/  ISETP.GE.AND P1, PT, R12, 0x41, PT ;  /* 0x000000410c00780c */ /* 0x004fc80003f26270 */
        /* <DEDUP_REMOVED lines=33> */
.L_x_291:
[----:B------:R-:W-:-:S04]  /*6110*/  SHF.L.U32 R21, R9, 0x1f, RZ ;  /* 0x0000001f09157819 */ /* 0x000fc800000006ff */
[----:B-1----:R-:W1:Y:S02]  /*6120*/  SYNCS.PHASECHK.TRANS64.TRYWAIT P1, [R11+URZ+0x30840], R21 ;  /* 0x030840150b0075a7 */ /* 0x002e64000802017f */
[----:B-12---:R-:W-:Y:S05]  /*6130*/  @!P1 BRA `(.L_x_283) ;  /* 0x0000001400689947 */ /* 0x006fea0003800000 */
.L_x_308:
[----:B------:R-:W-:Y:S05]  /*6140*/  @P0 BRA `(.L_x_284) ;  /* 0x0000000000140947 */ /* 0x000fea0003800000 */
[----:B------:R-:W-:Y:S01]  /*6150*/  ISETP.NE.AND P1, PT, R14, RZ, PT ;  /* 0x000000ff0e00720c */ /* 0x000fe20003f25270 */
[----:B------:R-:W-:-:S04]  /*6160*/  IMAD.MOV.U32 R0, RZ, RZ, 0x4100 ;  /* 0x00004100ff007424 */ /* 0x000fc800078e00ff */
[----:B------:R2:W-:Y:S08]  /*6170*/  SYNCS.ARRIVE.TRANS64 RZ, [R11+URZ+0x30830], R0 ;  /* 0x030830000bff79a7 */ /* 0x0005f0000800003f */
[----:B------:R-:W-:Y:S05]  /*6180*/  @!P1 BRA `(.L_x_284) ;  /* 0x0000000000049947 */ /* 0x000fea0003800000 */
[----:B------:R-:W-:Y:S01]  /*6190*/  BPT.TRAP 0x1 ;  /* 0x000000040000795c */ /* 0x000fe20000300000 */
.L_x_284:
        /* <DEDUP_REMOVED lines=36> */
.L_x_309:
[----:B------:R-:W-:Y:S05]  /*63e0*/  @P0 BRA `(.L_x_286) ;  /* 0x0000000000140947 */ /* 0x000fea0003800000 */
[----:B------:R-:W-:Y:S01]  /*63f0*/  ISETP.NE.AND P1, PT, R14, RZ, PT ;  /* 0x000000ff0e00720c */ /* 0x000fe20003f25270 */
[----:B------:R-:W-:-:S04]  /*6400*/  IMAD.MOV.U32 R2, RZ, RZ, 0x4100 ;  /* 0x00004100ff027424 */ /* 0x000fc800078e00ff */
[----:B------:R3:W-:Y:S08]  /*6410*/  SYNCS.ARRIVE.TRANS64 RZ, [R11+URZ+0x30818], R2 ;  /* 0x030818020bff79a7 */ /* 0x0007f0000800003f */
[----:B------:R-:W-:Y:S05]  /*6420*/  @!P1 BRA `(.L_x_286) ;  /* 0x0000000000049947 */ /* 0x000fea0003800000 */
[----:B------:R-:W-:Y:S01]  /*6430*/  BPT.TRAP 0x1 ;  /* 0x000000040000795c */ /* 0x000fe20000300000 */
.L_x_286:
        /* <DEDUP_REMOVED lines=27> */
.L_x_310:
        /* <DEDUP_REMOVED lines=9> */
.L_x_288:
        /* <DEDUP_REMOVED lines=31> */
.L_x_312:
[----:B------:R-:W-:Y:S05]  /*6870*/  @P0 BRA `(.L_x_290) ;  /* 0x0000000000140947 */ /* 0x000fea0003800000 */
[----:B------:R-:W-:Y:S01]  /*6880*/  ISETP.NE.AND P1, PT, R14, RZ, PT ;  /* 0x000000ff0e00720c */ /* 0x000fe20003f25270 */
[----:B-1----:R-:W-:-:S04]  /*6890*/  IMAD.MOV.U32 R4, RZ, RZ, 0x4100 ;  /* 0x00004100ff047424 */ /* 0x002fc800078e00ff */
[----:B------:R2:W-:Y:S08]  /*68a0*/  SYNCS.ARRIVE.TRANS64 RZ, [R11+URZ+0x30810], R4 ;  /* 0x030810040bff79a7 */ /* 0x0005f0000800003f */
[----:B------:R-:W-:Y:S05]  /*68b0*/  @!P1 BRA `(.L_x_290) ;  /* 0x0000000000049947 */ /* 0x000fea0003800000 */
[----:B------:R-:W-:Y:S01]  /*68c0*/  BPT.TRAP 0x1 ;  /* 0x000000040000795c */ /* 0x000fe20000300000 */
.L_x_290:
        /* <DEDUP_REMOVED lines=29> */
.L_x_282:
[----:B------:R-:W-:-:S13]  /*6aa0*/  ISETP.NE.AND P1, PT, R19, RZ, PT ;  /* 0x000000ff1300720c */ /* 0x000fda0003f25270 */
[----:B------:R-:W-:Y:S05]  /*6ab0*/  @!P1 BRA `(.L_x_281) ;  /* 0x0000000400289947 */ /* 0x000fea0003800000 */
[----:B------:R-:W-:-:S04]  /*6ac0*/  SHF.L.U32 R12, R9, 0x1f, RZ ;  /* 0x0000001f090c7819 */ /* 0x000fc800000006ff */
[----:B------:R-:W3:Y:S02]  /*6ad0*/  SYNCS.PHASECHK.TRANS64.TRYWAIT P1, [R11+URZ+0x30840], R12 ;  /* 0x0308400c0b0075a7 */ /* 0x000ee4000802017f */
[----:B---3--:R-:W-:Y:S05]  /*6ae0*/  @!P1 BRA `(.L_x_292) ;  /* 0x0000000c00509947 */ /* 0x008fea0003800000 */
.L_x_313:
[----:B------:R-:W-:Y:S05]  /*6af0*/  @P0 BRA `(.L_x_293) ;  /* 0x0000000000140947 */ /* 0x000fea0003800000 */
[----:B------:R-:W-:Y:S01]  /*6b00*/  ISETP.NE.AND P1, PT, R14, RZ, PT ;  /* 0x000000ff0e00720c */ /* 0x000fe20003f25270 */
[----:B-12---:R-:W-:-:S04]  /*6b10*/  IMAD.MOV.U32 R4, RZ, RZ, 0x4100 ;  /* 0x00004100ff047424 */ /* 0x006fc800078e00ff */
[----:B------:R4:W-:Y:S08]  /*6b20*/  SYNCS.ARRIVE.TRANS64 RZ, [R11+URZ+0x30830], R4 ;  /* 0x030830040bff79a7 */ /* 0x0009f0000800003f */
[----:B------:R-:W-:Y:S05]  /*6b30*/  @!P1 BRA `(.L_x_293) ;  /* 0x0000000000049947 */ /* 0x000fea0003800000 */
[----:B------:R-:W-:Y:S01]  /*6b40*/  BPT.TRAP 0x1 ;  /* 0x000000040000795c */ /* 0x000fe20000300000 */
.L_x_293:
        /* <DEDUP_REMOVED lines=33> */
.L_x_314:
[----:B------:R-:W-:Y:S05]  /*6d60*/  @P0 BRA `(.L_x_295) ;  /* 0x0000000000140947 */ /* 0x000fea0003800000 */
[----:B------:R-:W-:Y:S01]  /*6d70*/  ISETP.NE.AND P0, PT, R14, RZ, PT ;  /* 0x000000ff0e00720c */ /* 0x000fe20003f05270 */
[----:B------:R-:W-:-:S04]  /*6d80*/  IMAD.MOV.U32 R4, RZ, RZ, 0x4100 ;  /* 0x00004100ff047424 */ /* 0x000fc800078e00ff */
[----:B------:R2:W-:Y:S08]  /*6d90*/  SYNCS.ARRIVE.TRANS64 RZ, [R11+URZ+0x30818], R4 ;  /* 0x030818040bff79a7 */ /* 0x0005f0000800003f */
[----:B------:R-:W-:Y:S05]  /*6da0*/  @!P0 BRA `(.L_x_295) ;  /* 0x0000000000048947 */ /* 0x000fea0003800000 */
[----:B------:R-:W-:Y:S01]  /*6db0*/  BPT.TRAP 0x1 ;  /* 0x000000040000795c */ /* 0x000fe20000300000 */
.L_x_295:
        /* <DEDUP_REMOVED lines=26> */
.L_x_281:
[----:B-12---:R-:W-:Y:S01]  /*6f60*/  IMAD R4, R20, 0x8, R11 ;  /* 0x0000000814047824 */ /* 0x006fe200078e020b */
[----:B------:R-:W-:Y:S01]  /*6f70*/  SHF.L.U32 R3, R9, 0x1f, RZ ;  /* 0x0000001f09037819 */ /* 0x000fe200000006ff */
[----:B------:R-:W1:Y:S03]  /*6f80*/  S2R R2, SR_TID.X ;  /* 0x0000000000027919 */ /* 0x000e660000002100 */
[----:B------:R-:W2:Y:S01]  /*6f90*/  SYNCS.PHASECHK.TRANS64.TRYWAIT P0, [R4+URZ+0x30840], R3 ;  /* 0x03084003040075a7 */ /* 0x000ea2000800017f */
[----:B-1----:R-:W-:-:S04]  /*6fa0*/  LOP3.LUT R2, R2, 0x7f, RZ, 0xc0, !PT ;  /* 0x0000007f02027812 */ /* 0x002fc800078ec0ff */
[----:B------:R-:W-:Y:S01]  /*6fb0*/  ISETP.NE.AND P1, PT, R2, RZ, PT ;  /* 0x000000ff0200720c */ /* 0x000fe20003f25270 */
[----:B--2---:R-:W-:-:S12]  /*6fc0*/  @!P0 BRA `(.L_x_296) ;  /* 0x0000000800408947 */ /* 0x004fd80003800000 */
.L_x_315:
[----:B------:R-:W-:Y:S05]  /*6fd0*/  @P1 BRA `(.L_x_297) ;  /* 0x0000000000181947 */ /* 0x000fea0003800000 */
[----:B------:R-:W2:Y:S01]  /*6fe0*/  S2R R2, SR_TID.X ;  /* 0x0000000000027919 */ /* 0x000ea20000002100 */
[----:B-1----:R-:W-:-:S04]  /*6ff0*/  IMAD.MOV.U32 R3, RZ, RZ, 0x4100 ;  /* 0x00004100ff037424 */ /* 0x002fc800078e00ff */
[----:B------:R4:W-:Y:S01]  /*7000*/  SYNCS.ARRIVE.TRANS64 RZ, [R4+URZ+0x30830], R3 ;  /* 0x0308300304ff79a7 */ /* 0x0009e2000800003f */
[----:B--2---:R-:W-:-:S13]  /*7010*/  LOP3.LUT P0, RZ, R2, 0x1f, RZ, 0xc0, !PT ;  /* 0x0000001f02ff7812 */ /* 0x004fda000780c0ff */
[----:B----4-:R-:W-:Y:S05]  /*7020*/  @!P0 BRA `(.L_x_297) ;  /* 0x0000000000048947 */ /* 0x010fea0003800000 */
[----:B------:R-:W-:Y:S01]  /*7030*/  BPT.TRAP 0x1 ;  /* 0x000000040000795c */ /* 0x000fe20000300000 */
.L_x_297:
        /* <DEDUP_REMOVED lines=40> */
.L_x_278:
[----:B------:R-:W-:Y:S05]  /*72c0*/  BSYNC B0 ;  /* 0x0000000000007941 */ /* 0x000fea0003800000 */
.L_x_277:
[----:B------:R-:W-:-:S03]  /*72d0*/  UMOV UR6, 0xffffffff ;  /* 0xffffffff00067882 */ /* 0x000fc60000000000 */
[----:B------:R-:W-:Y:S05]  /*72e0*/  BRA.DIV UR6, `(.L_x_298) ;  /* 0x00000006068c7947 */ /* 0x000fea000b800000 */
[----:B------:R-:W-:-:S13]  /*72f0*/  ELECT P0, URZ, PT ;  /* 0x00000000003f782f */ /* 0x000fda0003800000 */
.L_x_318:
[----:B------:R-:W-:Y:S05]  /*7300*/  @!P0 BRA `(.L_x_232) ;  /* 0x0000000000808947 */ /* 0x000fea0003800000 */
[----:B------:R-:W-:-:S04]  /*7310*/  LOP3.LUT R17, R17, 0x2, RZ, 0xfc, !PT ;  /* 0x0000000211117812 */ /* 0x000fc800078efcff */
[----:B------:R-:W-:-:S13]  /*7320*/  ISETP.NE.AND P0, PT, R17, 0x3, PT ;  /* 0x000000031100780c */ /* 0x000fda0003f05270 */
[----:B------:R-:W-:Y:S05]  /*7330*/  @!P0 BRA `(.L_x_299) ;  /* 0x0000000000048947 */ /* 0x000fea0003800000 */
[----:B------:R-:W-:Y:S01]  /*7340*/  BPT.TRAP 0x1 ;  /* 0x000000040000795c */ /* 0x000fe20000300000 */
.L_x_299:
        /* <DEDUP_REMOVED lines=15> */
.L_x_319:
[----:B------:R-:W2:Y:S02]  /*7440*/  SYNCS.PHASECHK.TRANS64.TRYWAIT P1, [R3+URZ], R2 ;  /* 0x00000002030075a7 */ /* 0x000ea4000802017f */
[----:B--2---:R-:W-:Y:S05]  /*7450*/  @!P1 BRA `(.L_x_301) ;  /* 0x0000000400689947 */ /* 0x004fea0003800000 */
.L_x_320:
[----:B------:R-:W-:Y:S05]  /*7460*/  @!P0 BRA `(.L_x_302) ;  /* 0x0000000000048947 */ /* 0x000fea0003800000 */
[----:B------:R-:W-:Y:S01]  /*7470*/  BPT.TRAP 0x1 ;  /* 0x000000040000795c */ /* 0x000fe20000300000 */
.L_x_302:
[----:B--2---:R-:W-:-:S04]  /*7480*/  VIADD R3, R7, 0x30840 ;  /* 0x0003084007037836 */ /* 0x004fc80000000000 */
[----:B------:R-:W-:-:S04]  /*7490*/  IMAD R0, R0, 0x8, R3 ;  /* 0x0000000800007824 */ /* 0x000fc800078e0203 */
[----:B------:R-:W2:Y:S02]  /*74a0*/  SYNCS.PHASECHK.TRANS64.TRYWAIT P0, [R0+URZ], R5 ;  /* 0x00000005000075a7 */ /* 0x000ea4000800017f */
[----:B--2---:R-:W-:Y:S05]  /*74b0*/  @!P0 BRA `(.L_x_303) ;  /* 0x0000000400648947 */ /* 0x004fea0003800000 */
.L_x_321:
[----:B------:R-:W-:-:S07]  /*74c0*/  IMAD R3, R4, 0x8, R3 ;  /* 0x0000000804037824 */ /* 0x000fce00078e0203 */
.L_x_304:
[----:B---3--:R3:W4:Y:S02]  /*74d0*/  SYNCS.PHASECHK.TRANS64.TRYWAIT P0, [R3+URZ], R2 ;  /* 0x00000002030075a7 */ /* 0x008724000800017f */
[----:B----4-:R-:W-:Y:S05]  /*74e0*/  @!P0 NANOSLEEP.SYNCS 0x989680 ;  /* 0x009896800000895d */ /* 0x010fea0003900000 */
[----:B------:R-:W4:Y:S02]  /*74f0*/  @!P0 SYNCS.PHASECHK.TRANS64 P0, [R3+URZ], R2 ;  /* 0x00000002030085a7 */ /* 0x000f24000800007f */
[----:B----4-:R-:W-:Y:S05]  /*7500*/  @!P0 BRA `(.L_x_304) ;  /* 0xfffffffc00f08947 */ /* 0x010fea000383ffff */
.L_x_232:
[----:B------:R-:W-:Y:S05]  /*7510*/  BSYNC B6 ;  /* 0x0000000000067941 */ /* 0x000fea0003800000 */
.L_x_229:
[----:B------:R-:W-:Y:S05]  /*7520*/  EXIT ;  /* 0x000000000000794d */ /* 0x000fea0003800000 */
.L_x_237:
[----:B------:R-:W-:Y:S02]  /*7530*/  IMAD.MOV.U32 R12, RZ, RZ, RZ ;  /* 0x000000ffff0c7224 */ /* 0x000fe400078e00ff */
[----:B------:R-:W-:Y:S02]  /*7540*/  IMAD.MOV.U32 R11, RZ, RZ, 0x1f ;  /* 0x0000001fff0b7424 */ /* 0x000fe400078e00ff */
[----:B------:R-:W-:-:S07]  /*7550*/  IMAD.MOV.U32 R15, RZ, RZ, -0x1 ;  /* 0xffffffffff0f7424 */ /* 0x000fce00078e00ff */
[----:B------:R-:W-:Y:S05]  /*7560*/  WARPSYNC.COLLECTIVE R15, `(.L_x_305) ;  /* 0x000000000f087348 */ /* 0x000fea0003c00000 */
[----:B------:R1:W2:Y:S02]  /*7570*/  SHFL.IDX P6, R14, R13, R12, R11 ;  /* 0x0000000c0d0e7389 */ /* 0x0002a400000c000b */
[----:B-12---:R-:W-:Y:S01]  /*7580*/  ENDCOLLECTIVE ;  /* 0x000000000000791b */ /* 0x006fe20003800000 */
.L_x_305:
[----:B------:R-:W-:Y:S05]  /*7590*/  BRA `(.L_x_306) ;  /* 0xffffff9400647947 */ /* 0x000fea000383ffff */
.L_x_239:
[----:B--2---:R2:W3:Y:S02]  /*75a0*/  SYNCS.PHASECHK.TRANS64.TRYWAIT P0, [R16+URZ+0x30800], R11 ;  /* 0x0308000b100075a7 */ /* 0x0044e4000800017f */
[----:B---3--:R-:W-:Y:S05]  /*75b0*/  @!P0 NANOSLEEP.SYNCS 0x989680 ;  /* 0x009896800000895d */ /* 0x008fea0003900000 */
[----:B------:R-:W3:Y:S02]  /*75c0*/  @!P0 SYNCS.PHASECHK.TRANS64 P0, [R16+URZ+0x30800], R11 ;  /* 0x0308000b100085a7 */ /* 0x000ee4000800007f */
[----:B---3--:R-:W-:Y:S05]  /*75d0*/  @!P0 BRA `(.L_x_239) ;  /* 0xfffffffc00f08947 */ /* 0x008fea000383ffff */
[----:B------:R-:W-:Y:S05]  /*75e0*/  BRA `(.L_x_238) ;  /* 0xffffff9400bc7947 */ /* 0x000fea000383ffff */
.L_x_244:
[----:B---3--:R3:W4:Y:S02]  /*75f0*/  SYNCS.PHASECHK.TRANS64.TRYWAIT P1, [R2+URZ+0x30810], R153 ;  /* 0x03081099020075a7 */ /* 0x008724000802017f */
[----:B----4-:R-:W-:Y:S05]  /*7600*/  @!P1 NANOSLEEP.SYNCS 0x989680 ;  /* 0x009896800000995d */ /* 0x010fea0003900000 */
[----:B------:R-:W4:Y:S02]  /*7610*/  @!P1 SYNCS.PHASECHK.TRANS64 P1, [R2+URZ+0x30810], R153 ;  /* 0x03081099020095a7 */ /* 0x000f24000802007f */
[----:B----4-:R-:W-:Y:S05]  /*7620*/  @!P1 BRA `(.L_x_244) ;  /* 0xfffffffc00f09947 */ /* 0x010fea000383ffff */
[----:B------:R-:W-:Y:S05]  /*7630*/  BRA `(.L_x_243) ;  /* 0xffffffa000507947 */ /* 0x000fea000383ffff */
.L_x_248:
[----:B------:R1:W1:Y:S02]  /*7640*/  SYNCS.PHASECHK.TRANS64.TRYWAIT P1, [R2+URZ+0x30830], R153 ;  /* 0x03083099020075a7 */ /* 0x000264000802017f */
[----:B-1----:R-:W-:Y:S05]  /*7650*/  @!P1 NANOSLEEP.SYNCS 0x989680 ;  /* 0x009896800000995d */ /* 0x002fea0003900000 */
[----:B------:R-:W1:Y:S02]  /*7660*/  @!P1 SYNCS.PHASECHK.TRANS64 P1, [R2+URZ+0x30830], R153 ;  /* 0x03083099020095a7 */ /* 0x000e64000802007f */
[----:B-1----:R-:W-:Y:S05]  /*7670*/  @!P1 BRA `(.L_x_248) ;  /* 0xfffffffc00f09947 */ /* 0x002fea000383ffff */
[----:B------:R-:W-:Y:S05]  /*7680*/  BRA `(.L_x_247) ;  /* 0xffffffa400a87947 */ /* 0x000fea000383ffff */
.L_x_279:
[----:B-1----:R1:W2:Y:S02]  /*7690*/  SYNCS.PHASECHK.TRANS64.TRYWAIT P1, [R11+URZ+0x30820], R0 ;  /* 0x030820000b0075a7 */ /* 0x0022a4000802017f */
[----:B--2---:R-:W-:Y:S05]  /*76a0*/  @!P1 NANOSLEEP.SYNCS 0x989680 ;  /* 0x009896800000995d */ /* 0x004fea0003900000 */
[----:B------:R-:W2:Y:S02]  /*76b0*/  @!P1 SYNCS.PHASECHK.TRANS64 P1, [R11+URZ+0x30820], R0 ;  /* 0x030820000b0095a7 */ /* 0x000ea4000802007f */
[----:B--2---:R-:W-:Y:S05]  /*76c0*/  @!P1 BRA `(.L_x_279) ;  /* 0xfffffffc00f09947 */ /* 0x004fea000383ffff */
[----:B------:R-:W-:Y:S05]  /*76d0*/  BRA `(.L_x_307) ;  /* 0xffffffe400187947 */ /* 0x000fea000383ffff */
.L_x_283:
[----:B-1----:R1:W2:Y:S02]  /*76e0*/  SYNCS.PHASECHK.TRANS64.TRYWAIT P1, [R11+URZ+0x30840], R21 ;  /* 0x030840150b0075a7 */ /* 0x0022a4000802017f */
[----:B--2---:R-:W-:Y:S05]  /*76f0*/  @!P1 NANOSLEEP.SYNCS 0x989680 ;  /* 0x009896800000995d */ /* 0x004fea0003900000 */
[----:B------:R-:W2:Y:S02]  /*7700*/  @!P1 SYNCS.PHASECHK.TRANS64 P1, [R11+URZ+0x30840], R21 ;  /* 0x030840150b0095a7 */ /* 0x000ea4000802007f */
[----:B--2---:R-:W-:Y:S05]  /*7710*/  @!P1 BRA `(.L_x_283) ;  /* 0xfffffffc00f09947 */ /* 0x004fea000383ffff */
[----:B------:R-:W-:Y:S05]  /*7720*/  BRA `(.L_x_308) ;  /* 0xffffffe800847947 */ /* 0x000fea000383ffff */
.L_x_285:
[----:B--2---:R2:W3:Y:S02]  /*7730*/  SYNCS.PHASECHK.TRANS64.TRYWAIT P1, [R11+URZ+0x30828], R21 ;  /* 0x030828150b0075a7 */ /* 0x0044e4000802017f */
[----:B---3--:R-:W-:Y:S05]  /*7740*/  @!P1 NANOSLEEP.SYNCS 0x989680 ;  /* 0x009896800000995d */ /* 0x008fea0003900000 */
[----:B------:R-:W3:Y:S02]  /*7750*/  @!P1 SYNCS.PHASECHK.TRANS64 P1, [R11+URZ+0x30828], R21 ;  /* 0x030828150b0095a7 */ /* 0x000ee4000802007f */
[----:B---3--:R-:W-:Y:S05]  /*7760*/  @!P1 BRA `(.L_x_285) ;  /* 0xfffffffc00f09947 */ /* 0x008fea000383ffff */
[----:B------:R-:W-:Y:S05]  /*7770*/  BRA `(.L_x_309) ;  /* 0xffffffec00187947 */ /* 0x000fea000383ffff */
.L_x_287:
[----:B---3--:R3:W4:Y:S02]  /*7780*/  SYNCS.PHASECHK.TRANS64.TRYWAIT P1, [R11+URZ+0x30848], R21 ;  /* 0x030848150b0075a7 */ /* 0x008724000802017f */
[----:B----4-:R-:W-:Y:S05]  /*7790*/  @!P1 NANOSLEEP.SYNCS 0x989680 ;  /* 0x009896800000995d */ /* 0x010fea0003900000 */
[----:B------:R-:W4:Y:S02]  /*77a0*/  @!P1 SYNCS.PHASECHK.TRANS64 P1, [R11+URZ+0x30848], R21 ;  /* 0x030848150b0095a7 */ /* 0x000f24000802007f */
[----:B----4-:R-:W-:Y:S05]  /*77b0*/  @!P1 BRA `(.L_x_287) ;  /* 0xfffffffc00f09947 */ /* 0x010fea000383ffff */
[----:B------:R-:W-:Y:S05]  /*77c0*/  BRA `(.L_x_310) ;  /* 0xffffffec00887947 */ /* 0x000fea000383ffff */
.L_x_289:
[----:B------:R-:W-:-:S07]  /*77d0*/  SHF.L.U32 R4, R9, 0x1f, RZ ;  /* 0x0000001f09047819 */ /* 0x000fce00000006ff */
.L_x_311:
[----:B-1----:R1:W2:Y:S02]  /*77e0*/  SYNCS.PHASECHK.TRANS64.TRYWAIT P1, [R11+URZ+0x30820], R4 ;  /* 0x030820040b0075a7 */ /* 0x0022a4000802017f */
[----:B--2---:R-:W-:Y:S05]  /*77f0*/  @!P1 NANOSLEEP.SYNCS 0x989680 ;  /* 0x009896800000995d */ /* 0x004fea0003900000 */
[----:B------:R-:W2:Y:S02]  /*7800*/  @!P1 SYNCS.PHASECHK.TRANS64 P1, [R11+URZ+0x30820], R4 ;  /* 0x030820040b0095a7 */ /* 0x000ea4000802007f */
[----:B--2---:R-:W-:Y:S05]  /*7810*/  @!P1 BRA `(.L_x_311) ;  /* 0xfffffffc00f09947 */ /* 0x004fea000383ffff */
[----:B------:R-:W-:Y:S05]  /*7820*/  BRA `(.L_x_312) ;  /* 0xfffffff000107947 */ /* 0x000fea000383ffff */
.L_x_292:
[----:B---3--:R3:W4:Y:S02]  /*7830*/  SYNCS.PHASECHK.TRANS64.TRYWAIT P1, [R11+URZ+0x30840], R12 ;  /* 0x0308400c0b0075a7 */ /* 0x008724000802017f */
[----:B----4-:R-:W-:Y:S05]  /*7840*/  @!P1 NANOSLEEP.SYNCS 0x989680 ;  /* 0x009896800000995d */ /* 0x010fea0003900000 */
[----:B------:R-:W4:Y:S02]  /*7850*/  @!P1 SYNCS.PHASECHK.TRANS64 P1, [R11+URZ+0x30840], R12 ;  /* 0x0308400c0b0095a7 */ /* 0x000f24000802007f */
[----:B----4-:R-:W-:Y:S05]  /*7860*/  @!P1 BRA `(.L_x_292) ;  /* 0xfffffffc00f09947 */ /* 0x010fea000383ffff */
[----:B------:R-:W-:Y:S05]  /*7870*/  BRA `(.L_x_313) ;  /* 0xfffffff0009c7947 */ /* 0x000fea000383ffff */
.L_x_294:
[----:B-1----:R1:W2:Y:S02]  /*7880*/  SYNCS.PHASECHK.TRANS64.TRYWAIT P1, [R11+URZ+0x30828], R12 ;  /* 0x0308280c0b0075a7 */ /* 0x0022a4000802017f */
[----:B--2---:R-:W-:Y:S05]  /*7890*/  @!P1 NANOSLEEP.SYNCS 0x989680 ;  /* 0x009896800000995d */ /* 0x004fea0003900000 */
[----:B------:R-:W2:Y:S02]  /*78a0*/  @!P1 SYNCS.PHASECHK.TRANS64 P1, [R11+URZ+0x30828], R12 ;  /* 0x0308280c0b0095a7 */ /* 0x000ea4000802007f */
[----:B--2---:R-:W-:Y:S05]  /*78b0*/  @!P1 BRA `(.L_x_294) ;  /* 0xfffffffc00f09947 */ /* 0x004fea000383ffff */
[----:B------:R-:W-:Y:S05]  /*78c0*/  BRA `(.L_x_314) ;  /* 0xfffffff400247947 */ /* 0x000fea000383ffff */
.L_x_296:
[----:B-1----:R1:W2:Y:S02]  /*78d0*/  SYNCS.PHASECHK.TRANS64.TRYWAIT P0, [R4+URZ+0x30840], R3 ;  /* 0x03084003040075a7 */ /* 0x0022a4000800017f */
[----:B--2---:R-:W-:Y:S05]  /*78e0*/  @!P0 NANOSLEEP.SYNCS 0x989680 ;  /* 0x009896800000895d */ /* 0x004fea0003900000 */
[----:B------:R-:W2:Y:S02]  /*78f0*/  @!P0 SYNCS.PHASECHK.TRANS64 P0, [R4+URZ+0x30840], R3 ;  /* 0x03084003040085a7 */ /* 0x000ea4000800007f */
[----:B--2---:R-:W-:Y:S05]  /*7900*/  @!P0 BRA `(.L_x_296) ;  /* 0xfffffffc00f08947 */ /* 0x004fea000383ffff */
[----:B------:R-:W-:Y:S05]  /*7910*/  BRA `(.L_x_315) ;  /* 0xfffffff400ac7947 */ /* 0x000fea000383ffff */
.L_x_298:
[----:B------:R-:W-:Y:S01]  /*7920*/  BSSY B0, `(.L_x_316) ;  /* 0x0000006000007945 */ /* 0x000fe20003800000 */
[----:B------:R-:W-:-:S07]  /*7930*/  IMAD.MOV.U32 R15, RZ, RZ, -0x1 ;  /* 0xffffffffff0f7424 */ /* 0x000fce00078e00ff */
[----:B------:R-:W-:Y:S05]  /*7940*/  WARPSYNC.COLLECTIVE R15, `(.L_x_317) ;  /* 0x000000000f0c7348 */ /* 0x000fea0003c00000 */
[----:B------:R-:W-:Y:S02]  /*7950*/  ELECT P6, UR62, PT ;  /* 0x00000000003e782f */ /* 0x000fe400038c0000 */
[----:B------:R-:W-:Y:S01]  /*7960*/  MOV R14, UR62 ;  /* 0x0000003e000e7c02 */ /* 0x000fe20008000f00 */
[----:B------:R-:W-:Y:S10]  /*7970*/  ENDCOLLECTIVE ;  /* 0x000000000000791b */ /* 0x000ff40003800000 */
.L_x_317:
[----:B------:R-:W-:Y:S05]  /*7980*/  BSYNC B0 ;  /* 0x0000000000007941 */ /* 0x000fea0003800000 */
.L_x_316:
[----:B------:R-:W-:Y:S01]  /*7990*/  PLOP3.LUT P0, PT, P6, PT, PT, 0x80, 0x0 ;  /* 0x000000000000781c */ /* 0x000fe2000370f070 */
[----:B------:R-:W-:-:S12]  /*79a0*/  BRA `(.L_x_318) ;  /* 0xfffffff800547947 */ /* 0x000fd8000383ffff */
.L_x_300:
[----:B-1----:R1:W2:Y:S02]  /*79b0*/  SYNCS.PHASECHK.TRANS64.TRYWAIT P1, [R6+URZ], R5 ;  /* 0x00000005060075a7 */ /* 0x0022a4000802017f */
[----:B--2---:R-:W-:Y:S05]  /*79c0*/  @!P1 NANOSLEEP.SYNCS 0x989680 ;  /* 0x009896800000995d */ /* 0x004fea0003900000 */
[----:B------:R-:W2:Y:S02]  /*79d0*/  @!P1 SYNCS.PHASECHK.TRANS64 P1, [R6+URZ], R5 ;  /* 0x00000005060095a7 */ /* 0x000ea4000802007f */
[----:B--2---:R-:W-:Y:S05]  /*79e0*/  @!P1 BRA `(.L_x_300) ;  /* 0xfffffffc00f09947 */ /* 0x004fea000383ffff */
[----:B------:R-:W-:Y:S05]  /*79f0*/  BRA `(.L_x_319) ;  /* 0xfffffff800907947 */ /* 0x000fea000383ffff */
.L_x_301:
[----:B--2---:R2:W3:Y:S02]  /*7a00*/  SYNCS.PHASECHK.TRANS64.TRYWAIT P1, [R3+URZ], R2 ;  /* 0x00000002030075a7 */ /* 0x0044e4000802017f */
[----:B---3--:R-:W-:Y:S05]  /*7a10*/  @!P1 NANOSLEEP.SYNCS 0x989680 ;  /* 0x009896800000995d */ /* 0x008fea0003900000 */
[----:B------:R-:W3:Y:S02]  /*7a20*/  @!P1 SYNCS.PHASECHK.TRANS64 P1, [R3+URZ], R2 ;  /* 0x00000002030095a7 */ /* 0x000ee4000802007f */
[----:B---3--:R-:W-:Y:S05]  /*7a30*/  @!P1 BRA `(.L_x_301) ;  /* 0xfffffffc00f09947 */ /* 0x008fea000383ffff */
[----:B------:R-:W-:Y:S05]  /*7a40*/  BRA `(.L_x_320) ;  /* 0xfffffff800847947 */ /* 0x000fea000383ffff */
.L_x_303:
[----:B--2---:R2:W3:Y:S02]  /*7a50*/  SYNCS.PHASECHK.TRANS64.TRYWAIT P0, [R0+URZ], R5 ;  /* 0x00000005000075a7 */ /* 0x0044e4000800017f */
[----:B---3--:R-:W-:Y:S05]  /*7a60*/  @!P0 NANOSLEEP.SYNCS 0x989680 ;  /* 0x009896800000895d */ /* 0x008fea0003900000 */
[----:B------:R-:W3:Y:S02]  /*7a70*/  @!P0 SYNCS.PHASECHK.TRANS64 P0, [R0+URZ], R5 ;  /* 0x00000005000085a7 */ /* 0x000ee4000800007f */
[----:B---3--:R-:W-:Y:S05]  /*7a80*/  @!P0 BRA `(.L_x_303) ;  /* 0xfffffffc00f08947 */ /* 0x008fea000383ffff */
[----:B------:R-:W-:Y:S05]  /*7a90*/  BRA `(.L_x_321) ;  /* 0xfffffff800887947 */ /* 0x000fea000383ffff */
.L_x_322:
        /* <DEDUP_REMOVED lines=14> */
.L_x_7292:


//--------------------- .text._ZN7cutlass13device_kernelIN5flash11enable_sm90INS1_16FlashAttnBwdSm90INS1_25CollectiveMainloopBwdSm90ILi2ELi2ELi2EN4cute5tupleIJNS5_1CILi1EEES8_S8_EEENS6_IJNS7_ILi64EEENS7_ILi128EEESB_EEENS_10bfloat16_tEfNS_4arch4Sm90ELb0ELb0ELb1ELb0ELb1ELb1ELb0ELb0ELi2ELi1ELi2ELi1ELb0EEENS1_24CollectiveEpilogueBwdGQAISC_fSF_Li256ELb0ELb1EEENS1_19SingleTileSchedulerILb0ELb0ELb0ELi128EEEEEEEEEvNT_6ParamsE --------------------------
	.section	.text._ZN7cutlass13device_kernelIN5flash11enable_sm90INS1_16FlashAttnBwdSm90INS1_25CollectiveMainloopBwdSm90ILi2ELi2ELi2EN4cute5tupleIJNS5_1CILi1EEES8_S8_EEENS6_IJNS7_ILi64EEENS7_ILi128EEESB_EEENS_10bfloat16_tEfNS_4arch4Sm90ELb0ELb0ELb1ELb0ELb1ELb1ELb0ELb0ELi2ELi1ELi2ELi1ELb0EEENS1_24CollectiveEpilogueBwdGQAISC_fSF_Li256ELb0ELb1EEENS1_19SingleTileSchedulerILb0ELb0ELb0ELi128EEEEEEEEEvNT_6ParamsE,"ax",@progbits
	.align	128
.text._ZN7cutlass13device_kernelIN5flash11enable_sm90INS1_16FlashAttnBwdSm90INS1_25CollectiveMainloopBwdSm90ILi2ELi2ELi2EN4cute5tupleIJNS5_1CILi1EEES8_S8_EEENS6_IJNS7_ILi64EEENS7_ILi128EEESB_EEENS_10bfloat16_tEfNS_4arch4Sm90ELb0ELb0ELb1ELb0ELb1ELb1ELb0ELb0ELi2ELi1ELi2ELi1ELb0EEENS1_24CollectiveEpilogueBwdGQAISC_fSF_Li256ELb0ELb1EEENS1_19SingleTileSchedulerILb0ELb0ELb0ELi128EEEEEEEEEvNT_6ParamsE:
        .type           _ZN7cutlass13device_kernelIN5flash11enable_sm90INS1_16FlashAttnBwdSm90INS1_25CollectiveMainloopBwdSm90ILi2ELi2ELi2EN4cute5tupleIJNS5_1CILi1EEES8_S8_EEENS6_IJNS7_ILi64EEENS7_ILi128EEESB_EEENS_10bfloat16_tEfNS_4arch4Sm90ELb0ELb0ELb1ELb0ELb1ELb1ELb0ELb0ELi2ELi1ELi2ELi1ELb0EEENS1_24CollectiveEpilogueBwdGQAISC_fSF_Li256ELb0ELb1EEENS1_19SingleTileSchedulerILb0ELb0ELb0ELi128EEEEEEEEEvNT_6ParamsE,@function
        .size           _ZN7cutlass13device_kernelIN5flash11enable_sm90INS1_16FlashAttnBwdSm90INS1_25CollectiveMainloopBwdSm90ILi2ELi2ELi2EN4cute5tupleIJNS5_1CILi1EEES8_S8_EEENS6_IJNS7_ILi64EEENS7_ILi128EEESB_EEENS_10bfloat16_tEfNS_4arch4Sm90ELb0ELb0ELb1ELb0ELb1ELb1ELb0ELb0ELi2ELi1ELi2ELi1ELb0EEENS1_24CollectiveEpilogueBwdGQAISC_fSF_Li256ELb0ELb1EEENS1_19SingleTileSchedulerILb0ELb0ELb0ELi128EEEEEEEEEvNT_6ParamsE,(.L_x_7293 - _ZN7cutlass13device_kernelIN5flash11enable_sm90INS1_16FlashAttnBwdSm90INS1_25CollectiveMainloopBwdSm90ILi2ELi2ELi2EN4cute5tupleIJNS5_1CILi1EEES8_S8_EEENS6_IJNS7_ILi64EEENS7_ILi128EEESB_EEENS_10bfloat16_tEfNS_4arch4Sm90ELb0ELb0ELb1ELb0ELb1ELb1ELb0ELb0ELi2ELi1ELi2ELi1ELb0EEENS1_24CollectiveEpilogueBwdGQAISC_fSF_Li256ELb0ELb1EEENS1_19SingleTileSchedulerILb0ELb0ELb0ELi128EEEEEEEEEvNT_6ParamsE)
        .other          _ZN7cutlass13device_kernelIN5flash11enable_sm90INS1_16FlashAttnBwdSm90INS1_25CollectiveMainloopBwdSm90ILi2ELi2ELi2EN4cute5tupleIJNS5_1CILi1EEES8_S8_EEENS6_IJNS7_ILi64EEENS7_ILi128EEESB_EEENS_10bfloat16_tEfNS_4arch4Sm90ELb0ELb0ELb1ELb0ELb1ELb1ELb0ELb0ELi2ELi1ELi2ELi1ELb0EEENS1_24CollectiveEpilogueBwdGQAISC_fSF_Li256ELb0ELb1EEENS1_19SingleTileSchedulerILb0ELb0ELb0ELi128EEEEEEEEEvNT_6ParamsE,@"STO_CUDA_ENTRY STV_DEFAULT"
_ZN7cutlass13device_kernelIN5flash11enable_sm90INS1_16FlashAttnBwdSm90INS1_25CollectiveMainloopBwdSm90ILi2ELi2ELi2EN4cute5tupleIJNS5_1CILi1EEES8_S8_EEENS6_IJNS7_ILi64EEENS7_ILi128EEESB_EEENS_10bfloat16_tEfNS_4arch4Sm90ELb0ELb0ELb1ELb0ELb1ELb1ELb0ELb0ELi2ELi1ELi2ELi1ELb0EEENS1_24CollectiveEpilogueBwdGQAISC_fSF_Li256ELb0ELb1EEENS1_19SingleTileSchedulerILb0ELb0ELb0ELi128EEEEEEEEEvNT_6ParamsE:
        /* <DEDUP_REMOVED lines=22> */
.L_x_324:
[----:B------:R-:W-:Y:S05]  /*0160*/  BSYNC B0 ;  /* 0x0000000000007941 */ /* 0x000fea0003800000 */
.L_x_323:
        /* <DEDUP_REMOVED lines=34> */
.L_x_325:
        /* <DEDUP_REMOVED lines=22> */
.L_x_326:
[----:B---3--:R-:W-:Y:S01]  /*04f0*/  ISETP.NE.AND P0, PT, R2, RZ, PT ;  /* 0x000000ff0200720c */ /* 0x008fe20003f05270 */
[----:B------:R-:W-:Y:S01]  /*0500*/  IMAD.MOV.U32 R17, RZ, RZ, 0x1 ;  /* 0x00000001ff117424 */ /* 0x000fe200078e00ff */
[----:B------:R-:W-:Y:S01]  /*0510*/  NOP ;  /* 0x0000000000007918 */ /* 0x000fe20000000000 */
[----:B------:R-:W-:Y:S01]  /*0520*/  ULDC.64 UR38, c[0x0][0x208] ;  /* 0x0000820000267ab9 */ /* 0x000fe20000000a00 */
[----:B------:R-:W-:Y:S02]  /*0530*/  BSSY B6, `(.L_x_327) ;  /* 0x00007c4000067945 */ /* 0x000fe40003800000 */
[----:B------:R-:W-:Y:S01]  /*0540*/  SEL R17, R17, 0x2, !P0 ;  /* 0x0000000211117807 */ /* 0x000fe20004000000 */
[----:B-12-4-:R-:W-:Y:S06]  /*0550*/  BAR.SYNC.DEFER_BLOCKING 0x0 ;  /* 0x0000000000007b1d */ /* 0x016fec0000010000 */
[----:B------:R-:W-:Y:S05]  /*0560*/  @!P0 BRA `(.L_x_328) ;  /* 0x0000004800e08947 */ /* 0x000fea0003800000 */
.L_x_329:
        /* <DEDUP_REMOVED lines=33> */
.L_x_332:
        /* <DEDUP_REMOVED lines=15> */
.L_x_331:
        /* <DEDUP_REMOVED lines=22> */
.L_x_334:
        /* <DEDUP_REMOVED lines=15> */
.L_x_333:
        /* <DEDUP_REMOVED lines=8> */
.L_x_432:
        /* <DEDUP_REMOVED lines=27> */
.L_x_336:
        /* <DEDUP_REMOVED lines=159> */
.L_x_349:
[----:B------:R-:W-:-:S13]  /*16e0*/  ISETP.NE.AND P0, PT, R7, 0x3, PT ;  /* 0x000000030700780c */ /* 0x000fda0003f05270 */
[----:B---3--:R-:W-:Y:S05]  /*16f0*/  @!P0 BRA `(.L_x_339) ;  /* 0x0000000000048947 */ /* 0x008fea0003800000 */
[----:B------:R-:W-:Y:S01]  /*1700*/  BPT.TRAP 0x1 ;  /* 0x000000040000795c */ /* 0x000fe20000300000 */
.L_x_339:
[----:B------:R-:W-:Y:S01]  /*1710*/  IMAD R2, R3, 0x8, R16 ;  /* 0x0000000803027824 */ /* 0x000fe200078e0210 */
[----:B------:R-:W-:-:S04]  /*1720*/  SHF.L.U32 R153, R4, 0x1f, RZ ;  /* 0x0000001f04997819 */ /* 0x000fc800000006ff */
[----:B------:R2:W3:Y:S01]  /*1730*/  SYNCS.PHASECHK.TRANS64.TRYWAIT P1, [R2+URZ+0x30810], R153 ;  /* 0x03081099020075a7 */ /* 0x0004e2000802017f */
[----:B------:R-:W-:Y:S05]  /*1740*/  @!P0 BRA `(.L_x_340) ;  /* 0x0000000000048947 */ /* 0x000fea0003800000 */
[----:B------:R-:W-:Y:S01]  /*1750*/  BPT.TRAP 0x1 ;  /* 0x000000040000795c */ /* 0x000fe20000300000 */
.L_x_340:
[----:B---3--:R-:W-:Y:S05]  /*1760*/  @P1 BRA `(.L_x_341) ;  /* 0x0000000000081947 */ /* 0x008fea0003800000 */
[----:B------:R-:W3:Y:S02]  /*1770*/  SYNCS.PHASECHK.TRANS64.TRYWAIT P1, [R2+URZ+0x30810], R153 ;  /* 0x03081099020075a7 */ /* 0x000ee4000802017f */
[----:B---3--:R-:W-:Y:S05]  /*1780*/  @!P1 BRA `(.L_x_342) ;  /* 0x0000006800b09947 */ /* 0x008fea0003800000 */
.L_x_341:
        /* <DEDUP_REMOVED lines=81> */
.L_x_343:
[----:B------:R1:W1:Y:S01]  /*1ca0*/  SYNCS.PHASECHK.TRANS64.TRYWAIT P1, [R2+URZ+0x30830], R153 ;  /* 0x03083099020075a7 */ /* 0x000262000802017f */
[----:B------:R-:W-:Y:S05]  /*1cb0*/  @!P0 BRA `(.L_x_344) ;  /* 0x0000000000048947 */ /* 0x000fea0003800000 */
[----:B------:R-:W-:Y:S01]  /*1cc0*/  BPT.TRAP 0x1 ;  /* 0x000000040000795c */ /* 0x000fe20000300000 */
.L_x_344:
[----:B------:R-:W-:-:S05]  /*1cd0*/  VIADD R17, R16, 0x20000 ;  /* 0x0002000010117836 */ /* 0x000fca0000000000 */
[----:B------:R-:W-:-:S04]  /*1ce0*/  SHF.R.U32.HI R17, RZ, 0x4, R17 ;  /* 0x00000004ff117819 */ /* 0x000fc80000011611 */
[----:B------:R-:W-:-:S04]  /*1cf0*/  LOP3.LUT R17, R17, 0x3fff, RZ, 0xc0, !PT ;  /* 0x00003fff11117812 */ /* 0x000fc800078ec0ff */
[----:B------:R-:W-:Y:S01]  /*1d00*/  LOP3.LUT R152, R17, 0x10000, RZ, 0xfc, !PT ;  /* 0x0001000011987812 */ /* 0x000fe200078efcff */
[----:B-1----:R-:W-:Y:S06]  /*1d10*/  @P1 BRA `(.L_x_345) ;  /* 0x0000000000081947 */ /* 0x002fec0003800000 */
[----:B------:R-:W1:Y:S02]  /*1d20*/  SYNCS.PHASECHK.TRANS64.TRYWAIT P1, [R2+URZ+0x30830], R153 ;  /* 0x03083099020075a7 */ /* 0x000e64000802017f */
[----:B-1----:R-:W-:Y:S05]  /*1d30*/  @!P1 BRA `(.L_x_346) ;  /* 0x0000006400589947 */ /* 0x002fea0003800000 */
.L_x_345:
        /* <DEDUP_REMOVED lines=148> */
[----:B------:R-:W-:Y:S01]  /*2680*/  FFMA.FTZ R222, R203, UR5, -R220 ;  /* 0x00000005cbde7c23 */ /* 0x000fe200080108dc */
        /* <DEDUP_REMOVED lines=348> */
.L_x_347:
        /* <DEDUP_REMOVED lines=51> */
.L_x_348:
        /* <DEDUP_REMOVED lines=11> */
.L_x_338:
[----:B------:R-:W4:Y:S01]  /*4030*/  LDC R0, c[0x0][0x850] ;  /* 0x00021400ff007b82 */ /* 0x000f220000000800 */
[----:B------:R-:W5:Y:S01]  /*4040*/  S2R R7, SR_CTAID.Y ;  /* 0x0000000000077919 */ /* 0x000f620000002600 */
[----:B------:R-:W-:Y:S01]  /*4050*/  ULDC.64 UR4, c[0x0][0x818] ;  /* 0x0002060000047ab9 */ /* 0x000fe20000000a00 */
[----:B------:R-:W-:Y:S01]  /*4060*/  ULDC.64 UR6, c[0x0][0x840] ;  /* 0x0002100000067ab9 */ /* 0x000fe20000000a00 */
[----:B------:R-:W1:Y:S01]  /*4070*/  S2R R18, SR_TID.X ;  /* 0x0000000000127919 */ /* 0x000e620000002100 */
[----:B--2---:R-:W2:Y:S01]  /*4080*/  S2R R11, SR_CTAID.X ;  /* 0x00000000000b7919 */ /* 0x004ea20000002500 */
[----:B------:R-:W2:Y:S01]  /*4090*/  S2R R10, SR_CTAID.Z ;  /* 0x00000000000a7919 */ /* 0x000ea20000002700 */
[----:B----4-:R-:W-:Y:S01]  /*40a0*/  ISETP.NE.AND P0, PT, R0, 0x1, PT ;  /* 0x000000010000780c */ /* 0x010fe20003f05270 */
[----:B-----5:R-:W-:-:S12]  /*40b0*/  IMAD.MOV.U32 R6, RZ, RZ, R7 ;  /* 0x000000ffff067224 */ /* 0x020fd800078e0007 */
[----:B---3--:R-:W3:Y:S01]  /*40c0*/  @P0 LDC R2, c[0x0][0x854] ;  /* 0x00021500ff020b82 */ /* 0x008ee20000000800 */
[----:B-1----:R-:W-:Y:S02]  /*40d0*/  VIADD R12, R18, 0xffffff80 ;  /* 0xffffff80120c7836 */ /* 0x002fe40000000000 */
[----:B--2---:R-:W-:-:S05]  /*40e0*/  IMAD.SHL.U32 R4, R11, 0x4000, RZ ;  /* 0x000040000b047824 */ /* 0x004fca00078e00ff */
[----:B------:R-:W1:Y:S01]  /*40f0*/  @P0 LDC R3, c[0x0][0x858] ;  /* 0x00021600ff030b82 */ /* 0x000e620000000800 */
[----:B------:R-:W-:Y:S01]  /*4100*/  SHF.R.S32.HI R5, RZ, 0x1f, R4 ;  /* 0x0000001fff057819 */ /* 0x000fe20000011404 */
[----:B---3--:R-:W-:-:S05]  /*4110*/  @P0 IMAD.HI.U32 R2, R7, R2, RZ ;  /* 0x0000000207020227 */ /* 0x008fca00078e00ff */
[----:B-1----:R-:W-:Y:S02]  /*4120*/  @P0 SHF.R.U32.HI R6, RZ, R3, R2 ;  /* 0x00000003ff060219 */ /* 0x002fe40000011602 */
[----:B------:R-:W-:Y:S02]  /*4130*/  SHF.R.S32.HI R3, RZ, 0x1f, R12 ;  /* 0x0000001fff037819 */ /* 0x000fe4000001140c */
[----:B------:R-:W-:Y:S02]  /*4140*/  SHF.R.S32.HI R8, RZ, 0x1f, R6 ;  /* 0x0000001fff087819 */ /* 0x000fe40000011406 */
[----:B------:R-:W-:Y:S01]  /*4150*/  LEA.HI R12, R3, R12, RZ, 0x7 ;  /* 0x0000000c030c7211 */ /* 0x000fe200078f38ff */
[----:B------:R-:W-:-:S03]  /*4160*/  IMAD.WIDE.U32 R2, R6, UR4, R4 ;  /* 0x0000000406027c25 */ /* 0x000fc6000f8e0004 */
[----:B------:R-:W-:Y:S01]  /*4170*/  SHF.R.S32.HI R14, RZ, 0x7, R12 ;  /* 0x00000007ff0e7819 */ /* 0x000fe2000001140c */
[C---:B------:R-:W-:Y:S01]  /*4180*/  IMAD R13, R8.reuse, UR4, RZ ;  /* 0x00000004080d7c24 */ /* 0x040fe2000f8e02ff */
[----:B------:R-:W-:Y:S01]  /*4190*/  SHF.R.S32.HI R12, RZ, 0x1f, R10 ;  /* 0x0000001fff0c7819 */ /* 0x000fe2000001140a */
[----:B------:R-:W-:Y:S02]  /*41a0*/  IMAD R15, R8, UR6, RZ ;  /* 0x00000006080f7c24 */ /* 0x000fe4000f8e02ff */
[C---:B------:R-:W-:Y:S01]  /*41b0*/  IMAD R13, R6.reuse, UR5, R13 ;  /* 0x00000005060d7c24 */ /* 0x040fe2000f8e020d */
[----:B------:R-:W-:Y:S01]  /*41c0*/  ULDC.64 UR4, c[0x0][0x820] ;  /* 0x0002080000047ab9 */ /* 0x000fe20000000a00 */
[----:B------:R-:W-:-:S04]  /*41d0*/  IMAD.WIDE.U32 R4, R6, UR6, R4 ;  /* 0x0000000606047c25 */ /* 0x000fc8000f8e0004 */
[----:B------:R-:W-:Y:S01]  /*41e0*/  IMAD R15, R6, UR7, R15 ;  /* 0x00000007060f7c24 */ /* 0x000fe2000f8e020f */
[----:B------:R-:W-:Y:S01]  /*41f0*/  ULDC.64 UR6, c[0x0][0x848] ;  /* 0x0002120000067ab9 */ /* 0x000fe20000000a00 */
[----:B------:R-:W-:Y:S02]  /*4200*/  IMAD.IADD R3, R3, 0x1, R13 ;  /* 0x0000000103037824 */ /* 0x000fe400078e020d */
[----:B------:R-:W-:Y:S02]  /*4210*/  IMAD.IADD R5, R5, 0x1, R15 ;  /* 0x0000000105057824 */ /* 0x000fe400078e020f */
[C---:B------:R-:W-:Y:S02]  /*4220*/  IMAD R13, R12.reuse, UR4, RZ ;  /* 0x000000040c0d7c24 */ /* 0x040fe4000f8e02ff */
[----:B------:R-:W-:Y:S02]  /*4230*/  IMAD R15, R12, UR6, RZ ;  /* 0x000000060c0f7c24 */ /* 0x000fe4000f8e02ff */
[----:B------:R-:W-:Y:S01]  /*4240*/  IMAD.WIDE.U32 R2, R10, UR4, R2 ;  /* 0x000000040a027c25 */ /* 0x000fe2000f8e0002 */
[----:B------:R-:W-:-:S03]  /*4250*/  ULDC UR4, c[0x0][0x740] ;  /* 0x0001d00000047ab9 */ /* 0x000fc60000000800 */
[----:B------:R-:W-:Y:S01]  /*4260*/  FMUL.FTZ R88, R88, UR4 ;  /* 0x0000000458587c20 */ /* 0x000fe20008410000 */
[----:B------:R-:W-:Y:S02]  /*4270*/  IMAD R9, R14, 0x2000, R9 ;  /* 0x000020000e097824 */ /* 0x000fe400078e0209 */
[----:B------:R-:W-:Y:S01]  /*4280*/  FMUL.FTZ R89, R89, UR4 ;  /* 0x0000000459597c20 */ /* 0x000fe20008410000 */
[----:B------:R-:W-:Y:S02]  /*4290*/  IMAD R13, R10, UR5, R13 ;  /* 0x000000050a0d7c24 */ /* 0x000fe4000f8e020d */
[----:B------:R-:W-:Y:S01]  /*42a0*/  FMUL.FTZ R90, R90, UR4 ;  /* 0x000000045a5a7c20 */ /* 0x000fe20008410000 */
[C---:B------:R-:W-:Y:S02]  /*42b0*/  IMAD R17, R10.reuse, UR7, R15 ;  /* 0x000000070a117c24 */ /* 0x040fe4000f8e020f */
        /* <DEDUP_REMOVED lines=67> */
[----:B------:R-:W-:-:S05]  /*46f0*/  ISETP.NE.AND P1, PT, R18, 0x80, PT ;  /* 0x000000801200780c */ /* 0x000fca0003f25270 */
[----:B------:R-:W-:Y:S02]  /*4700*/  ULDC UR4, c[0x0][0x870] ;  /* 0x00021c0000047ab9 */ /* 0x000fe40000000800 */
[----:B------:R-:W1:Y:S01]  /*4710*/  LDC.64 R18, c[0x0][0x800] ;  /* 0x00020000ff127b82 */ /* 0x000e620000000a00 */
[----:B------:R-:W-:Y:S01]  /*4720*/  IMAD R11, R11, UR4, RZ ;  /* 0x000000040b0b7c24 */ /* 0x000fe2000f8e02ff */
[----:B------:R-:W-:Y:S01]  /*4730*/  ULDC UR4, c[0x0][0x80c] ;  /* 0x0002030000047ab9 */ /* 0x000fe20000000800 */
[----:B------:R-:W-:Y:S01]  /*4740*/  BSSY B0, `(.L_x_350) ;  /* 0x0000027000007945 */ /* 0x000fe20003800000 */
[----:B------:R-:W-:Y:S02]  /*4750*/  IMAD R9, R10, UR4, RZ ;  /* 0x000000040a097c24 */ /* 0x000fe4000f8e02ff */
[----:B------:R-:W-:Y:S01]  /*4760*/  IMAD R11, R11, UR4, RZ ;  /* 0x000000040b0b7c24 */ /* 0x000fe2000f8e02ff */
[----:B------:R-:W-:Y:S01]  /*4770*/  ULDC.64 UR4, c[0x0][0x868] ;  /* 0x00021a0000047ab9 */ /* 0x000fe20000000a00 */
[----:B------:R-:W2:Y:S01]  /*4780*/  LDC.64 R20, c[0x0][0x828] ;  /* 0x00020a00ff147b82 */ /* 0x000ea20000000a00 */
[----:B------:R-:W-:-:S02]  /*4790*/  SHF.R.S32.HI R13, RZ, 0x1f, R9 ;  /* 0x0000001fff0d7819 */ /* 0x000fc40000011409 */
[--C-:B------:R-:W-:Y:S01]  /*47a0*/  IADD3 R9, P0, P2, R11, R9, R6.reuse ;  /* 0x000000090b097210 */ /* 0x100fe20007a1e006 */
[----:B------:R-:W-:Y:S01]  /*47b0*/  IMAD.MOV R6, RZ, RZ, -R6 ;  /* 0x000000ffff067224 */ /* 0x000fe200078e0a06 */
[----:B------:R-:W-:-:S03]  /*47c0*/  SHF.R.S32.HI R11, RZ, 0x1f, R11 ;  /* 0x0000001fff0b7819 */ /* 0x000fc6000001140b */
[----:B------:R-:W-:Y:S01]  /*47d0*/  IMAD R7, R0, R6, R7 ;  /* 0x0000000600077224 */ /* 0x000fe200078e0207 */
[----:B------:R3:W-:Y:S01]  /*47e0*/  STS.128 [R12], R24 ;  /* 0x000000180c007388 */ /* 0x0007e20000000c00 */
[----:B------:R-:W-:Y:S01]  /*47f0*/  IADD3.X R8, R11, R13, R8, P0, P2 ;  /* 0x0000000d0b087210 */ /* 0x000fe200007e4408 */
[C---:B------:R-:W-:Y:S02]  /*4800*/  IMAD.SHL.U32 R11, R9.reuse, 0x4, RZ ;  /* 0x00000004090b7824 */ /* 0x040fe400078e00ff */
[----:B------:R3:W-:Y:S01]  /*4810*/  STS.128 [R12+0x800], R28 ;  /* 0x0008001c0c007388 */ /* 0x0007e20000000c00 */
[----:B------:R-:W-:Y:S02]  /*4820*/  SHF.L.U64.HI R10, R9, 0x2, R8 ;  /* 0x00000002090a7819 */ /* 0x000fe40000010208 */
[----:B------:R-:W-:Y:S01]  /*4830*/  IADD3 R8, P3, R11, UR4, RZ ;  /* 0x000000040b087c10 */ /* 0x000fe2000ff7e0ff */
[----:B------:R3:W-:Y:S01]  /*4840*/  STS.128 [R12+0x1000], R32 ;  /* 0x001000200c007388 */ /* 0x0007e20000000c00 */
[----:B-1----:R-:W-:-:S02]  /*4850*/  LEA R18, P2, R2, R18, 0x2 ;  /* 0x0000001202127211 */ /* 0x002fc400078410ff */
[----:B------:R-:W-:Y:S01]  /*4860*/  IADD3.X R9, R10, UR5, RZ, P3, !PT ;  /* 0x000000050a097c10 */ /* 0x000fe20009ffe4ff */
[----:B------:R3:W-:Y:S01]  /*4870*/  STS.128 [R12+0x1800], R36 ;  /* 0x001800240c007388 */ /* 0x0007e20000000c00 */
[----:B--2---:R-:W-:-:S03]  /*4880*/  LEA R20, P0, R4, R20, 0x2 ;  /* 0x0000001404147211 */ /* 0x004fc600078010ff */
        /* <DEDUP_REMOVED lines=12> */
[----:B------:R-:W-:Y:S05]  /*4950*/  @P1 BRA `(.L_x_351) ;  /* 0x0000000000141947 */ /* 0x000fea0003800000 */
.L_x_352:
[----:B------:R-:W2:Y:S04]  /*4960*/  LDG.E.STRONG.GPU R0, desc[UR38][R8.64] ;  /* 0x0000002608007981 */ /* 0x000ea8000c1ef900 */
[----:B--2---:R-:W-:Y:S01]  /*4970*/  CCTL.IVALL ;  /* 0x00000000ff00798f */ /* 0x004fe20002000000 */
[----:B------:R-:W-:Y:S05]  /*4980*/  YIELD ;  /* 0x0000000000007946 */ /* 0x000fea0003800000 */
[----:B------:R-:W-:-:S13]  /*4990*/  ISETP.NE.AND P3, PT, R0, R7, PT ;  /* 0x000000070000720c */ /* 0x000fda0003f65270 */
[----:B------:R-:W-:Y:S05]  /*49a0*/  @P3 BRA `(.L_x_352) ;  /* 0xfffffffc00ec3947 */ /* 0x000fea000383ffff */
.L_x_351:
[----:B------:R-:W-:Y:S05]  /*49b0*/  BSYNC B0 ;  /* 0x0000000000007941 */ /* 0x000fea0003800000 */
.L_x_350:
[----:B------:R-:W-:Y:S01]  /*49c0*/  UMOV UR4, 0xffffffff ;  /* 0xffffffff00047882 */ /* 0x000fe20000000000 */
[----:B------:R-:W-:Y:S02]  /*49d0*/  LEA.HI.X R19, R2, R19, R15, 0x2, P2 ;  /* 0x0000001302137211 */ /* 0x000fe400010f140f */
[----:B------:R-:W-:Y:S01]  /*49e0*/  LEA.HI.X R14, R4, R21, R14, 0x2, P0 ;  /* 0x00000015040e7211 */ /* 0x000fe200000f140e */
[----:B------:R-:W-:Y:S06]  /*49f0*/  BRA.DIV UR4, `(.L_x_353) ;  /* 0x0000003a043c7947 */ /* 0x000fec000b800000 */
[----:B------:R-:W-:Y:S01]  /*4a00*/  NOP ;  /* 0x0000000000007918 */ /* 0x000fe20000000000 */
.L_x_435:
[----:B------:R-:W-:Y:S01]  /*4a10*/  @!PT LDS RZ, [RZ] ;  /* 0x00000000fffff984 */ /* 0x000fe20000000800 */
[----:B------:R-:W-:Y:S01]  /*4a20*/  @!PT LDS RZ, [RZ] ;  /* 0x00000000fffff984 */ /* 0x000fe20000000800 */
[----:B------:R-:W-:Y:S01]  /*4a30*/  @!PT LDS RZ, [RZ] ;  /* 0x00000000fffff984 */ /* 0x000fe20000000800 */
[----:B------:R-:W-:Y:S01]  /*4a40*/  @!PT LDS RZ, [RZ] ;  /* 0x00000000fffff984 */ /* 0x000fe20000000800 */
[----:B------:R1:W-:Y:S06]  /*4a50*/  MEMBAR.ALL.CTA ;  /* 0x0000000000007992 */ /* 0x0003ec0000008000 */
[----:B-1----:R-:W1:Y:S01]  /*4a60*/  FENCE.VIEW.ASYNC.S ;  /* 0x00000000000073c6 */ /* 0x002e620000000000 */
[----:B------:R-:W-:Y:S05]  /*4a70*/  WARPSYNC.ALL ;  /* 0x0000000000007948 */ /* 0x000fea0003800000 */
[----:B------:R-:W-:Y:S01]  /*4a80*/  BSSY B0, `(.L_x_354) ;  /* 0x0000011000007945 */ /* 0x000fe20003800000 */
        /* <DEDUP_REMOVED lines=9> */
.L_x_356:
[----:B------:R-:W-:Y:S01]  /*4b20*/  @P0 ELECT P2, URZ, PT ;  /* 0x00000000003f082f */ /* 0x000fe20003840000 */
[----:B------:R1:W-:-:S12]  /*4b30*/  UBLKRED.G.S.ADD.F32.RN [UR4], [UR6], UR7, desc[UR8] ;  /* 0x00000804060073bb */ /* 0x0003d800080a1407 */
[----:B------:R-:W-:Y:S02]  /*4b40*/  @P2 PLOP3.LUT P0, PT, P2, PT, PT, 0x8, 0x0 ;  /* 0x000000000000281c */ /* 0x000fe4000170e170 */
[----:B------:R-:W-:-:S11]  /*4b50*/  PLOP3.LUT P2, PT, PT, PT, PT, 0x8, 0x0 ;  /* 0x000000000000781c */ /* 0x000fd60003f4e170 */
[----:B-1----:R-:W-:Y:S05]  /*4b60*/  @P0 BRA.U.ANY `(.L_x_356) ;  /* 0xfffffffd00ec0947 */ /* 0x002fea000393ffff */
[----:B------:R0:W-:Y:S01]  /*4b70*/  UTMACMDFLUSH ;  /* 0x00000000000079b7 */ /* 0x0001e20000000000 */
[----:B------:R-:W-:-:S04]  /*4b80*/  DEPBAR.LE SB0, 0x0 ;  /* 0x000080000000791a */ /* 0x000fc80000000000 */
.L_x_355:
[----:B------:R-:W-:Y:S05]  /*4b90*/  BSYNC B0 ;  /* 0x0000000000007941 */ /* 0x000fea0003800000 */
.L_x_354:
        /* <DEDUP_REMOVED lines=12> */
[----:B------:R-:W-:-:S05]  /*4c60*/  IMAD.MOV.U32 R3, RZ, RZ, 0x1 ;  /* 0x00000001ff037424 */ /* 0x000fca00078e00ff */
[----:B------:R1:W-:Y:S02]  /*4c70*/  REDG.E.ADD.S32.STRONG.GPU desc[UR38][R8.64], R3 ;  /* 0x000000030800798e */ /* 0x0003e4000c10e3a6 */
.L_x_358:
[----:B------:R-:W-:Y:S05]  /*4c80*/  BSYNC B0 ;  /* 0x0000000000007941 */ /* 0x000fea0003800000 */
.L_x_357:
[----:B------:R-:W-:Y:S06]  /*4c90*/  BAR.SYNC.DEFER_BLOCKING 0x1, 0x100 ;  /* 0x0044000000007b1d */ /* 0x000fec0000010000 */
[----:B------:R-:W-:Y:S01]  /*4ca0*/  ULDC.64 UR4, c[0x0][0x860] ;  /* 0x0002180000047ab9 */ /* 0x000fe20000000a00 */
[----:B------:R-:W-:Y:S01]  /*4cb0*/  BSSY B0, `(.L_x_359) ;  /* 0x0000019000007945 */ /* 0x000fe20003800000 */
[----:B------:R-:W-:-:S04]  /*4cc0*/  IADD3 R2, P0, R11, UR4, RZ ;  /* 0x000000040b027c10 */ /* 0x000fc8000ff1e0ff */
[----:B-1----:R-:W-:Y:S01]  /*4cd0*/  IADD3.X R3, R10, UR5, RZ, P0, !PT ;  /* 0x000000050a037c10 */ /* 0x002fe200087fe4ff */
        /* <DEDUP_REMOVED lines=17> */
.L_x_361:
[----:B------:R-:W2:Y:S04]  /*4df0*/  LDG.E.STRONG.GPU R0, desc[UR38][R2.64] ;  /* 0x0000002602007981 */ /* 0x000ea8000c1ef900 */
[----:B--2---:R-:W-:Y:S01]  /*4e00*/  CCTL.IVALL ;  /* 0x00000000ff00798f */ /* 0x004fe20002000000 */
[----:B------:R-:W-:Y:S05]  /*4e10*/  YIELD ;  /* 0x0000000000007946 */ /* 0x000fea0003800000 */
[----:B------:R-:W-:-:S13]  /*4e20*/  ISETP.NE.AND P0, PT, R0, R7, PT ;  /* 0x000000070000720c */ /* 0x000fda0003f05270 */
[----:B------:R-:W-:Y:S05]  /*4e30*/  @P0 BRA `(.L_x_361) ;  /* 0xfffffffc00ec0947 */ /* 0x000fea000383ffff */
.L_x_360:
[----:B------:R-:W-:Y:S05]  /*4e40*/  BSYNC B0 ;  /* 0x0000000000007941 */ /* 0x000fea0003800000 */
.L_x_359:
[----:B------:R-:W-:-:S03]  /*4e50*/  UMOV UR4, 0xffffffff ;  /* 0xffffffff00047882 */ /* 0x000fc60000000000 */
[----:B------:R-:W-:Y:S05]  /*4e60*/  BRA.DIV UR4, `(.L_x_362) ;  /* 0x00000036043c7947 */ /* 0x000fea000b800000 */
[----:B------:R-:W-:Y:S01]  /*4e70*/  NOP ;  /* 0x0000000000007918 */ /* 0x000fe20000000000 */
.L_x_438:
[----:B------:R-:W-:Y:S01]  /*4e80*/  @!PT LDS RZ, [RZ] ;  /* 0x00000000fffff984 */ /* 0x000fe20000000800 */
[----:B------:R-:W-:Y:S01]  /*4e90*/  @!PT LDS RZ, [RZ] ;  /* 0x00000000fffff984 */ /* 0x000fe20000000800 */
[----:B------:R-:W-:Y:S01]  /*4ea0*/  @!PT LDS RZ, [RZ] ;  /* 0x00000000fffff984 */ /* 0x000fe20000000800 */
[----:B------:R-:W-:Y:S01]  /*4eb0*/  @!PT LDS RZ, [RZ] ;  /* 0x00000000fffff984 */ /* 0x000fe20000000800 */
[----:B------:R2:W-:Y:S06]  /*4ec0*/  MEMBAR.ALL.CTA ;  /* 0x0000000000007992 */ /* 0x0005ec0000008000 */
[----:B--2---:R-:W2:Y:S01]  /*4ed0*/  FENCE.VIEW.ASYNC.S ;  /* 0x00000000000073c6 */ /* 0x004ea20000000000 */
[----:B------:R-:W-:Y:S05]  /*4ee0*/  WARPSYNC.ALL ;  /* 0x0000000000007948 */ /* 0x000fea0003800000 */
[----:B------:R-:W-:Y:S01]  /*4ef0*/  BSSY B0, `(.L_x_363) ;  /* 0x0000011000007945 */ /* 0x000fe20003800000 */
[----:B--2---:R-:W-:Y:S06]  /*4f00*/  BAR.SYNC.DEFER_BLOCKING 0x1, 0x100 ;  /* 0x0044000000007b1d */ /* 0x004fec0000010000 */
        /* <DEDUP_REMOVED lines=8> */
.L_x_365:
[----:B------:R-:W-:Y:S01]  /*4f90*/  @P0 ELECT P2, URZ, PT ;  /* 0x00000000003f082f */ /* 0x000fe20003840000 */
[----:B------:R2:W-:-:S12]  /*4fa0*/  UBLKRED.G.S.ADD.F32.RN [UR4], [UR6], UR7, desc[UR8] ;  /* 0x00000804060073bb */ /* 0x0005d800080a1407 */
[----:B------:R-:W-:Y:S02]  /*4fb0*/  @P2 PLOP3.LUT P0, PT, P2, PT, PT, 0x8, 0x0 ;  /* 0x000000000000281c */ /* 0x000fe4000170e170 */
[----:B------:R-:W-:-:S11]  /*4fc0*/  PLOP3.LUT P2, PT, PT, PT, PT, 0x8, 0x0 ;  /* 0x000000000000781c */ /* 0x000fd60003f4e170 */
[----:B--2---:R-:W-:Y:S05]  /*4fd0*/  @P0 BRA.U.ANY `(.L_x_365) ;  /* 0xfffffffd00ec0947 */ /* 0x004fea000393ffff */
[----:B------:R0:W-:Y:S01]  /*4fe0*/  UTMACMDFLUSH ;  /* 0x00000000000079b7 */ /* 0x0001e20000000000 */
[----:B------:R-:W-:-:S04]  /*4ff0*/  DEPBAR.LE SB0, 0x0 ;  /* 0x000080000000791a */ /* 0x000fc80000000000 */
.L_x_364:
[----:B------:R-:W-:Y:S05]  /*5000*/  BSYNC B0 ;  /* 0x0000000000007941 */ /* 0x000fea0003800000 */
.L_x_363:
[----:B------:R-:W-:Y:S01]  /*5010*/  NOP ;  /* 0x0000000000007918 */ /* 0x000fe20000000000 */
[----:B------:R-:W-:Y:S05]  /*5020*/  @P1 BRA `(.L_x_330) ;  /* 0x0000003000501947 */ /* 0x000fea0003800000 */
[----:B------:R-:W-:Y:S01]  /*5030*/  IMAD.MOV.U32 R5, RZ, RZ, 0x1 ;  /* 0x00000001ff057424 */ /* 0x000fe200078e00ff */
        /* <DEDUP_REMOVED lines=8> */
[----:B012345:R-:W-:Y:S04]  /*50c0*/  CCTL.IVALL ;  /* 0x00000000ff00798f */ /* 0x03ffe80002000000 */
[----:B------:R2:W-:Y:S01]  /*50d0*/  REDG.E.ADD.S32.STRONG.GPU desc[UR38][R2.64], R5 ;  /* 0x000000050200798e */ /* 0x0005e2000c10e3a6 */
[----:B------:R-:W-:Y:S05]  /*50e0*/  BRA `(.L_x_330) ;  /* 0x0000003000207947 */ /* 0x000fea0003800000 */
.L_x_328:
        /* <DEDUP_REMOVED lines=20> */
[----:B------:R-:W-:Y:S02]  /*5230*/  UIMAD UR6, UR8, UR10, URZ ;  /* 0x0000000a080672a4 */ /* 0x000fe4000f8e023f */
[----:B------:R-:W-:Y:S01]  /*5240*/  USHF.R.S32.HI UR10, URZ, 0x1f, UR7 ;  /* 0x0000001f3f0a7899 */ /* 0x000fe20008011407 */
[----:B--2---:R-:W-:Y:S01]  /*5250*/  ISETP.GE.AND P1, PT, R4, 0x1, PT ;  /* 0x000000010400780c */ /* 0x004fe20003f26270 */
[----:B------:R-:W-:Y:S02]  /*5260*/  UIMAD UR6, UR9, UR11, UR6 ;  /* 0x0000000b090672a4 */ /* 0x000fe4000f8e0206 */
[----:B------:R-:W-:-:S02]  /*5270*/  UIMAD UR11, UR7, UR13, URZ ;  /* 0x0000000d070b72a4 */ /* 0x000fc4000f8e023f */
[----:B------:R-:W-:Y:S02]  /*5280*/  UIADD3 UR5, UR5, UR6, URZ ;  /* 0x0000000605057290 */ /* 0x000fe4000fffe03f */
[----:B------:R-:W-:Y:S02]  /*5290*/  UIMAD UR6, UR10, UR14, URZ ;  /* 0x0000000e0a0672a4 */ /* 0x000fe4000f8e023f */
[----:B------:R-:W-:Y:S02]  /*52a0*/  UIADD3 UR10, UP0, UR11, UR9, URZ ;  /* 0x000000090b0a7290 */ /* 0x000fe4000ff1e03f */
        /* <DEDUP_REMOVED lines=13> */
[----:B------:R-:W-:-:S04]  /*5380*/  LEA.HI R3, R3, R0, RZ, 0x6 ;  /* 0x0000000003037211 */ /* 0x000fc800078f30ff */
        /* <DEDUP_REMOVED lines=17> */
.L_x_392:
        /* <DEDUP_REMOVED lines=17> */
.L_x_370:
[----:B------:R-:W2:Y:S04]  /*55b0*/  LDG.E.STRONG.GPU R6, desc[UR38][R2.64] ;  /* 0x0000002602067981 */ /* 0x000ea8000c1ef900 */
[----:B--2---:R-:W-:Y:S01]  /*55c0*/  CCTL.IVALL ;  /* 0x00000000ff00798f */ /* 0x004fe20002000000 */
[----:B------:R-:W-:Y:S05]  /*55d0*/  YIELD ;  /* 0x0000000000007946 */ /* 0x000fea0003800000 */
[----:B------:R-:W-:-:S13]  /*55e0*/  ISETP.NE.AND P3, PT, R6, UR26, PT ;  /* 0x0000001a06007c0c */ /* 0x000fda000bf65270 */
[----:B------:R-:W-:Y:S05]  /*55f0*/  @P3 BRA `(.L_x_370) ;  /* 0xfffffffc00ec3947 */ /* 0x000fea000383ffff */
.L_x_369:
[----:B------:R-:W-:Y:S05]  /*5600*/  BSYNC B0 ;  /* 0x0000000000007941 */ /* 0x000fea0003800000 */
.L_x_368:
[----:B------:R-:W-:-:S03]  /*5610*/  UMOV UR23, 0xffffffff ;  /* 0xffffffff00177882 */ /* 0x000fc60000000000 */
[----:B------:R-:W-:Y:S05]  /*5620*/  BRA.DIV UR23, `(.L_x_371) ;  /* 0x0000002e17687947 */ /* 0x000fea000b800000 */
[----:B------:R-:W-:Y:S01]  /*5630*/  NOP ;  /* 0x0000000000007918 */ /* 0x000fe20000000000 */
.L_x_441:
        /* <DEDUP_REMOVED lines=19> */
.L_x_373:
[----:B------:R-:W-:Y:S05]  /*5770*/  BSYNC B0 ;  /* 0x0000000000007941 */ /* 0x000fea0003800000 */
.L_x_372:
        /* <DEDUP_REMOVED lines=13> */
.L_x_375:
[----:B------:R-:W-:Y:S05]  /*5850*/  BSYNC B0 ;  /* 0x0000000000007941 */ /* 0x000fea0003800000 */
.L_x_374:
[----:B------:R-:W-:Y:S06]  /*5860*/  BAR.ARV 0xa, 0xa0 ;  /* 0x0282800000007b1d */ /* 0x000fec0000002000 */
[----:B------:R-:W-:Y:S04]  /*5870*/  BSSY B0, `(.L_x_376) ;  /* 0x0000003000007945 */ /* 0x000fe80003800000 */
[----:B------:R-:W-:Y:S05]  /*5880*/  @!P0 BRA `(.L_x_377) ;  /* 0x0000000000048947 */ /* 0x000fea0003800000 */
[----:B------:R-:W-:-:S04]  /*5890*/  DEPBAR.LE SB0, 0x0 ;  /* 0x000080000000791a */ /* 0x000fc80000000000 */
.L_x_377:
[----:B------:R-:W-:Y:S05]  /*58a0*/  BSYNC B0 ;  /* 0x0000000000007941 */ /* 0x000fea0003800000 */
.L_x_376:
        /* <DEDUP_REMOVED lines=19> */
.L_x_379:
[----:B------:R-:W-:Y:S05]  /*59e0*/  BSYNC B0 ;  /* 0x0000000000007941 */ /* 0x000fea0003800000 */
.L_x_378:
        /* <DEDUP_REMOVED lines=9> */
.L_x_382:
[----:B------:R-:W2:Y:S04]  /*5a80*/  LDG.E.STRONG.GPU R6, desc[UR38][R2.64] ;  /* 0x0000002602067981 */ /* 0x000ea8000c1ef900 */
[----:B--2---:R-:W-:Y:S01]  /*5a90*/  CCTL.IVALL ;  /* 0x00000000ff00798f */ /* 0x004fe20002000000 */
[----:B------:R-:W-:Y:S05]  /*5aa0*/  YIELD ;  /* 0x0000000000007946 */ /* 0x000fea0003800000 */
[----:B------:R-:W-:-:S13]  /*5ab0*/  ISETP.NE.AND P3, PT, R6, UR26, PT ;  /* 0x0000001a06007c0c */ /* 0x000fda000bf65270 */
[----:B------:R-:W-:Y:S05]  /*5ac0*/  @P3 BRA `(.L_x_382) ;  /* 0xfffffffc00ec3947 */ /* 0x000fea000383ffff */
.L_x_381:
[----:B------:R-:W-:Y:S05]  /*5ad0*/  BSYNC B0 ;  /* 0x0000000000007941 */ /* 0x000fea0003800000 */
.L_x_380:
[----:B------:R-:W-:-:S03]  /*5ae0*/  UMOV UR8, 0xffffffff ;  /* 0xffffffff00087882 */ /* 0x000fc60000000000 */
[----:B------:R-:W-:Y:S05]  /*5af0*/  BRA.DIV UR8, `(.L_x_383) ;  /* 0x0000002a08507947 */ /* 0x000fea000b800000 */
[----:B------:R-:W-:Y:S01]  /*5b00*/  NOP ;  /* 0x0000000000007918 */ /* 0x000fe20000000000 */
.L_x_444:
        /* <DEDUP_REMOVED lines=13> */
.L_x_385:
[----:B------:R-:W-:Y:S05]  /*5be0*/  BSYNC B0 ;  /* 0x0000000000007941 */ /* 0x000fea0003800000 */
.L_x_384:
        /* <DEDUP_REMOVED lines=13> */
.L_x_387:
[----:B------:R-:W-:Y:S05]  /*5cc0*/  BSYNC B0 ;  /* 0x0000000000007941 */ /* 0x000fea0003800000 */
.L_x_386:
[----:B------:R-:W-:Y:S06]  /*5cd0*/  BAR.ARV 0xa, 0xa0 ;  /* 0x0282800000007b1d */ /* 0x000fec0000002000 */
[----:B------:R-:W-:Y:S04]  /*5ce0*/  BSSY B0, `(.L_x_388) ;  /* 0x0000003000007945 */ /* 0x000fe80003800000 */
[----:B------:R-:W-:Y:S05]  /*5cf0*/  @!P0 BRA `(.L_x_389) ;  /* 0x0000000000048947 */ /* 0x000fea0003800000 */
[----:B------:R-:W-:-:S04]  /*5d00*/  DEPBAR.LE SB0, 0x0 ;  /* 0x000080000000791a */ /* 0x000fc80000000000 */
.L_x_389:
[----:B------:R-:W-:Y:S05]  /*5d10*/  BSYNC B0 ;  /* 0x0000000000007941 */ /* 0x000fea0003800000 */
.L_x_388:
        /* <DEDUP_REMOVED lines=19> */
.L_x_391:
[----:B------:R-:W-:Y:S05]  /*5e50*/  BSYNC B0 ;  /* 0x0000000000007941 */ /* 0x000fea0003800000 */
.L_x_390:
[----:B------:R-:W-:Y:S02]  /*5e60*/  UIADD3 UR4, UR4, 0x2, URZ ;  /* 0x0000000204047890 */ /* 0x000fe4000fffe03f */
[----:B------:R-:W-:Y:S01]  /*5e70*/  UIADD3 UR5, UR5, 0x1, URZ ;  /* 0x0000000105057890 */ /* 0x000fe2000fffe03f */
[----:B------:R-:W-:Y:S11]  /*5e80*/  @P2 BRA `(.L_x_392) ;  /* 0xfffffff400842947 */ /* 0x000ff6000383ffff */
.L_x_367:
        /* <DEDUP_REMOVED lines=13> */
.L_x_395:
[----:B------:R-:W2:Y:S04]  /*5f60*/  LDG.E.STRONG.GPU R0, desc[UR38][R2.64] ;  /* 0x0000002602007981 */ /* 0x000ea8000c1ef900 */
[----:B--2---:R-:W-:Y:S01]  /*5f70*/  CCTL.IVALL ;  /* 0x00000000ff00798f */ /* 0x004fe20002000000 */
[----:B------:R-:W-:Y:S05]  /*5f80*/  YIELD ;  /* 0x0000000000007946 */ /* 0x000fea0003800000 */
[----:B------:R-:W-:-:S13]  /*5f90*/  ISETP.NE.AND P2, PT, R0, UR26, PT ;  /* 0x0000001a00007c0c */ /* 0x000fda000bf45270 */
[----:B------:R-:W-:Y:S05]  /*5fa0*/  @P2 BRA `(.L_x_395) ;  /* 0xfffffffc00ec2947 */ /* 0x000fea000383ffff */
.L_x_394:
[----:B------:R-:W-:Y:S05]  /*5fb0*/  BSYNC B0 ;  /* 0x0000000000007941 */ /* 0x000fea0003800000 */
.L_x_393:
[----:B------:R-:W-:-:S03]  /*5fc0*/  UMOV UR5, 0xffffffff ;  /* 0xffffffff00057882 */ /* 0x000fc60000000000 */
[----:B------:R-:W-:Y:S05]  /*5fd0*/  BRA.DIV UR5, `(.L_x_396) ;  /* 0x0000002605347947 */ /* 0x000fea000b800000 */
[----:B------:R-:W-:Y:S01]  /*5fe0*/  NOP ;  /* 0x0000000000007918 */ /* 0x000fe20000000000 */
.L_x_447:
        /* <DEDUP_REMOVED lines=22> */
.L_x_398:
[----:B------:R-:W-:Y:S05]  /*6150*/  BSYNC B0 ;  /* 0x0000000000007941 */ /* 0x000fea0003800000 */
.L_x_397:
        /* <DEDUP_REMOVED lines=20> */
.L_x_400:
[----:B------:R-:W-:Y:S05]  /*62a0*/  BSYNC B0 ;  /* 0x0000000000007941 */ /* 0x000fea0003800000 */
.L_x_399:
[----:B------:R-:W-:Y:S06]  /*62b0*/  BAR.ARV 0xa, 0xa0 ;  /* 0x0282800000007b1d */ /* 0x000fec0000002000 */
[----:B------:R-:W-:Y:S04]  /*62c0*/  BSSY B0, `(.L_x_401) ;  /* 0x0000003000007945 */ /* 0x000fe80003800000 */
[----:B------:R-:W-:Y:S05]  /*62d0*/  @!P0 BRA `(.L_x_402) ;  /* 0x0000000000048947 */ /* 0x000fea0003800000 */
[----:B------:R-:W-:-:S04]  /*62e0*/  DEPBAR.LE SB0, 0x0 ;  /* 0x000080000000791a */ /* 0x000fc80000000000 */
.L_x_402:
[----:B------:R-:W-:Y:S05]  /*62f0*/  BSYNC B0 ;  /* 0x0000000000007941 */ /* 0x000fea0003800000 */
.L_x_401:
        /* <DEDUP_REMOVED lines=19> */
.L_x_366:
        /* <DEDUP_REMOVED lines=55> */
.L_x_448:
        /* <DEDUP_REMOVED lines=10> */
.L_x_406:
        /* <DEDUP_REMOVED lines=83> */
.L_x_417:
[----:B------:R-:W-:-:S04]  /*6d70*/  SHF.L.U32 R21, R9, 0x1f, RZ ;  /* 0x0000001f09157819 */ /* 0x000fc800000006ff */
[----:B-1----:R-:W1:Y:S02]  /*6d80*/  SYNCS.PHASECHK.TRANS64.TRYWAIT P1, [R11+URZ+0x30840], R21 ;  /* 0x030840150b0075a7 */ /* 0x002e64000802017f */
[----:B-12---:R-:W-:Y:S05]  /*6d90*/  @!P1 BRA `(.L_x_409) ;  /* 0x0000001400f49947 */ /* 0x006fea0003800000 */
.L_x_449:
[----:B------:R-:W-:Y:S05]  /*6da0*/  @P0 BRA `(.L_x_410) ;  /* 0x0000000000140947 */ /* 0x000fea0003800000 */
[----:B------:R-:W-:Y:S01]  /*6db0*/  ISETP.NE.AND P1, PT, R14, RZ, PT ;  /* 0x000000ff0e00720c */ /* 0x000fe20003f25270 */
[----:B------:R-:W-:-:S04]  /*6dc0*/  IMAD.MOV.U32 R0, RZ, RZ, 0x4100 ;  /* 0x00004100ff007424 */ /* 0x000fc800078e00ff */
[----:B------:R2:W-:Y:S08]  /*6dd0*/  SYNCS.ARRIVE.TRANS64 RZ, [R11+URZ+0x30830], R0 ;  /* 0x030830000bff79a7 */ /* 0x0005f0000800003f */
[----:B------:R-:W-:Y:S05]  /*6de0*/  @!P1 BRA `(.L_x_410) ;  /* 0x0000000000049947 */ /* 0x000fea0003800000 */
[----:B------:R-:W-:Y:S01]  /*6df0*/  BPT.TRAP 0x1 ;  /* 0x000000040000795c */ /* 0x000fe20000300000 */
.L_x_410:
        /* <DEDUP_REMOVED lines=36> */
.L_x_450:
[----:B------:R-:W-:Y:S05]  /*7040*/  @P0 BRA `(.L_x_412) ;  /* 0x0000000000140947 */ /* 0x000fea0003800000 */
[----:B------:R-:W-:Y:S01]  /*7050*/  ISETP.NE.AND P1, PT, R14, RZ, PT ;  /* 0x000000ff0e00720c */ /* 0x000fe20003f25270 */
[----:B------:R-:W-:-:S04]  /*7060*/  IMAD.MOV.U32 R2, RZ, RZ, 0x4100 ;  /* 0x00004100ff027424 */ /* 0x000fc800078e00ff */
[----:B------:R3:W-:Y:S08]  /*7070*/  SYNCS.ARRIVE.TRANS64 RZ, [R11+URZ+0x30818], R2 ;  /* 0x030818020bff79a7 */ /* 0x0007f0000800003f */
[----:B------:R-:W-:Y:S05]  /*7080*/  @!P1 BRA `(.L_x_412) ;  /* 0x0000000000049947 */ /* 0x000fea0003800000 */
[----:B------:R-:W-:Y:S01]  /*7090*/  BPT.TRAP 0x1 ;  /* 0x000000040000795c */ /* 0x000fe20000300000 */
.L_x_412:
        /* <DEDUP_REMOVED lines=27> */
.L_x_451:
        /* <DEDUP_REMOVED lines=9> */
.L_x_414:
        /* <DEDUP_REMOVED lines=31> */
.L_x_453:
[----:B------:R-:W-:Y:S05]  /*74d0*/  @P0 BRA `(.L_x_416) ;  /* 0x0000000000140947 */ /* 0x000fea0003800000 */
[----:B------:R-:W-:Y:S01]  /*74e0*/  ISETP.NE.AND P1, PT, R14, RZ, PT ;  /* 0x000000ff0e00720c */ /* 0x000fe20003f25270 */
[----:B-1----:R-:W-:-:S04]  /*74f0*/  IMAD.MOV.U32 R4, RZ, RZ, 0x4100 ;  /* 0x00004100ff047424 */ /* 0x002fc800078e00ff */
[----:B------:R2:W-:Y:S08]  /*7500*/  SYNCS.ARRIVE.TRANS64 RZ, [R11+URZ+0x30810], R4 ;  /* 0x030810040bff79a7 */ /* 0x0005f0000800003f */
[----:B------:R-:W-:Y:S05]  /*7510*/  @!P1 BRA `(.L_x_416) ;  /* 0x0000000000049947 */ /* 0x000fea0003800000 */
[----:B------:R-:W-:Y:S01]  /*7520*/  BPT.TRAP 0x1 ;  /* 0x000000040000795c */ /* 0x000fe20000300000 */
.L_x_416:
        /* <DEDUP_REMOVED lines=29> */
.L_x_408:
[----:B------:R-:W-:-:S13]  /*7700*/  ISETP.NE.AND P1, PT, R19, RZ, PT ;  /* 0x000000ff1300720c */ /* 0x000fda0003f25270 */
[----:B------:R-:W-:Y:S05]  /*7710*/  @!P1 BRA `(.L_x_407) ;  /* 0x0000000400289947 */ /* 0x000fea0003800000 */
[----:B------:R-:W-:-:S04]  /*7720*/  SHF.L.U32 R12, R9, 0x1f, RZ ;  /* 0x0000001f090c7819 */ /* 0x000fc800000006ff */
[----:B------:R-:W3:Y:S02]  /*7730*/  SYNCS.PHASECHK.TRANS64.TRYWAIT P1, [R11+URZ+0x30840], R12 ;  /* 0x0308400c0b0075a7 */ /* 0x000ee4000802017f */
[----:B---3--:R-:W-:Y:S05]  /*7740*/  @!P1 BRA `(.L_x_418) ;  /* 0x0000000c00dc9947 */ /* 0x008fea0003800000 */
.L_x_454:
[----:B------:R-:W-:Y:S05]  /*7750*/  @P0 BRA `(.L_x_419) ;  /* 0x0000000000140947 */ /* 0x000fea0003800000 */
[----:B------:R-:W-:Y:S01]  /*7760*/  ISETP.NE.AND P1, PT, R14, RZ, PT ;  /* 0x000000ff0e00720c */ /* 0x000fe20003f25270 */
[----:B-12---:R-:W-:-:S04]  /*7770*/  IMAD.MOV.U32 R4, RZ, RZ, 0x4100 ;  /* 0x00004100ff047424 */ /* 0x006fc800078e00ff */
[----:B------:R4:W-:Y:S08]  /*7780*/  SYNCS.ARRIVE.TRANS64 RZ, [R11+URZ+0x30830], R4 ;  /* 0x030830040bff79a7 */ /* 0x0009f0000800003f */
[----:B------:R-:W-:Y:S05]  /*7790*/  @!P1 BRA `(.L_x_419) ;  /* 0x0000000000049947 */ /* 0x000fea0003800000 */
[----:B------:R-:W-:Y:S01]  /*77a0*/  BPT.TRAP 0x1 ;  /* 0x000000040000795c */ /* 0x000fe20000300000 */
.L_x_419:
        /* <DEDUP_REMOVED lines=33> */
.L_x_455:
[----:B------:R-:W-:Y:S05]  /*79c0*/  @P0 BRA `(.L_x_421) ;  /* 0x0000000000140947 */ /* 0x000fea0003800000 */
[----:B------:R-:W-:Y:S01]  /*79d0*/  ISETP.NE.AND P0, PT, R14, RZ, PT ;  /* 0x000000ff0e00720c */ /* 0x000fe20003f05270 */
[----:B------:R-:W-:-:S04]  /*79e0*/  IMAD.MOV.U32 R4, RZ, RZ, 0x4100 ;  /* 0x00004100ff047424 */ /* 0x000fc800078e00ff */
[----:B------:R2:W-:Y:S08]  /*79f0*/  SYNCS.ARRIVE.TRANS64 RZ, [R11+URZ+0x30818], R4 ;  /* 0x030818040bff79a7 */ /* 0x0005f0000800003f */
[----:B------:R-:W-:Y:S05]  /*7a00*/  @!P0 BRA `(.L_x_421) ;  /* 0x0000000000048947 */ /* 0x000fea0003800000 */
[----:B------:R-:W-:Y:S01]  /*7a10*/  BPT.TRAP 0x1 ;  /* 0x000000040000795c */ /* 0x000fe20000300000 */
.L_x_421:
        /* <DEDUP_REMOVED lines=26> */
.L_x_407:
[----:B-12---:R-:W-:Y:S01]  /*7bc0*/  IMAD R4, R20, 0x8, R11 ;  /* 0x0000000814047824 */ /* 0x006fe200078e020b */
[----:B------:R-:W-:Y:S01]  /*7bd0*/  SHF.L.U32 R3, R9, 0x1f, RZ ;  /* 0x0000001f09037819 */ /* 0x000fe200000006ff */
[----:B------:R-:W1:Y:S03]  /*7be0*/  S2R R2, SR_TID.X ;  /* 0x0000000000027919 */ /* 0x000e660000002100 */
[----:B------:R-:W2:Y:S01]  /*7bf0*/  SYNCS.PHASECHK.TRANS64.TRYWAIT P0, [R4+URZ+0x30840], R3 ;  /* 0x03084003040075a7 */ /* 0x000ea2000800017f */
[----:B-1----:R-:W-:-:S04]  /*7c00*/  LOP3.LUT R2, R2, 0x7f, RZ, 0xc0, !PT ;  /* 0x0000007f02027812 */ /* 0x002fc800078ec0ff */
[----:B------:R-:W-:Y:S01]  /*7c10*/  ISETP.NE.AND P1, PT, R2, RZ, PT ;  /* 0x000000ff0200720c */ /* 0x000fe20003f25270 */
[----:B--2---:R-:W-:-:S12]  /*7c20*/  @!P0 BRA `(.L_x_422) ;  /* 0x0000000800cc8947 */ /* 0x004fd80003800000 */
.L_x_456:
[----:B------:R-:W-:Y:S05]  /*7c30*/  @P1 BRA `(.L_x_423) ;  /* 0x0000000000181947 */ /* 0x000fea0003800000 */
[----:B------:R-:W2:Y:S01]  /*7c40*/  S2R R2, SR_TID.X ;  /* 0x0000000000027919 */ /* 0x000ea20000002100 */
[----:B-1----:R-:W-:-:S04]  /*7c50*/  IMAD.MOV.U32 R3, RZ, RZ, 0x4100 ;  /* 0x00004100ff037424 */ /* 0x002fc800078e00ff */
[----:B------:R4:W-:Y:S01]  /*7c60*/  SYNCS.ARRIVE.TRANS64 RZ, [R4+URZ+0x30830], R3 ;  /* 0x0308300304ff79a7 */ /* 0x0009e2000800003f */
[----:B--2---:R-:W-:-:S13]  /*7c70*/  LOP3.LUT P0, RZ, R2, 0x1f, RZ, 0xc0, !PT ;  /* 0x0000001f02ff7812 */ /* 0x004fda000780c0ff */
[----:B----4-:R-:W-:Y:S05]  /*7c80*/  @!P0 BRA `(.L_x_423) ;  /* 0x0000000000048947 */ /* 0x010fea0003800000 */
[----:B------:R-:W-:Y:S01]  /*7c90*/  BPT.TRAP 0x1 ;  /* 0x000000040000795c */ /* 0x000fe20000300000 */
.L_x_423:
        /* <DEDUP_REMOVED lines=40> */
.L_x_404:
[----:B------:R-:W-:Y:S05]  /*7f20*/  BSYNC B0 ;  /* 0x0000000000007941 */ /* 0x000fea0003800000 */
.L_x_403:
[----:B------:R-:W-:-:S03]  /*7f30*/  UMOV UR6, 0xffffffff ;  /* 0xffffffff00067882 */ /* 0x000fc60000000000 */
[----:B------:R-:W-:Y:S05]  /*7f40*/  BRA.DIV UR6, `(.L_x_424) ;  /* 0x0000000a06187947 */ /* 0x000fea000b800000 */
[----:B------:R-:W-:-:S13]  /*7f50*/  ELECT P0, URZ, PT ;  /* 0x00000000003f782f */ /* 0x000fda0003800000 */
.L_x_459:
[----:B------:R-:W-:Y:S05]  /*7f60*/  @!P0 BRA `(.L_x_330) ;  /* 0x0000000000808947 */ /* 0x000fea0003800000 */
[----:B------:R-:W-:-:S04]  /*7f70*/  LOP3.LUT R17, R17, 0x2, RZ, 0xfc, !PT ;  /* 0x0000000211117812 */ /* 0x000fc800078efcff */
[----:B------:R-:W-:-:S13]  /*7f80*/  ISETP.NE.AND P0, PT, R17, 0x3, PT ;  /* 0x000000031100780c */ /* 0x000fda0003f05270 */
[----:B------:R-:W-:Y:S05]  /*7f90*/  @!P0 BRA `(.L_x_425) ;  /* 0x0000000000048947 */ /* 0x000fea0003800000 */
[----:B------:R-:W-:Y:S01]  /*7fa0*/  BPT.TRAP 0x1 ;  /* 0x000000040000795c */ /* 0x000fe20000300000 */
.L_x_425:
        /* <DEDUP_REMOVED lines=15> */
.L_x_460:
[----:B------:R-:W2:Y:S02]  /*80a0*/  SYNCS.PHASECHK.TRANS64.TRYWAIT P1, [R3+URZ], R2 ;  /* 0x00000002030075a7 */ /* 0x000ea4000802017f */
[----:B--2---:R-:W-:Y:S05]  /*80b0*/  @!P1 BRA `(.L_x_427) ;  /* 0x0000000400f49947 */ /* 0x004fea0003800000 */
.L_x_461:
[----:B------:R-:W-:Y:S05]  /*80c0*/  @!P0 BRA `(.L_x_428) ;  /* 0x0000000000048947 */ /* 0x000fea0003800000 */
[----:B------:R-:W-:Y:S01]  /*80d0*/  BPT.TRAP 0x1 ;  /* 0x000000040000795c */ /* 0x000fe20000300000 */
.L_x_428:
[----:B--2---:R-:W-:-:S04]  /*80e0*/  VIADD R3, R7, 0x30840 ;  /* 0x0003084007037836 */ /* 0x004fc80000000000 */
[----:B------:R-:W-:-:S04]  /*80f0*/  IMAD R0, R0, 0x8, R3 ;  /* 0x0000000800007824 */ /* 0x000fc800078e0203 */
[----:B------:R-:W2:Y:S02]  /*8100*/  SYNCS.PHASECHK.TRANS64.TRYWAIT P0, [R0+URZ], R5 ;  /* 0x00000005000075a7 */ /* 0x000ea4000800017f */
[----:B--2---:R-:W-:Y:S05]  /*8110*/  @!P0 BRA `(.L_x_429) ;  /* 0x0000000400f08947 */ /* 0x004fea0003800000 */
.L_x_462:
[----:B------:R-:W-:-:S07]  /*8120*/  IMAD R3, R4, 0x8, R3 ;  /* 0x0000000804037824 */ /* 0x000fce00078e0203 */
.L_x_430:
[----:B---3--:R3:W4:Y:S02]  /*8130*/  SYNCS.PHASECHK.TRANS64.TRYWAIT P0, [R3+URZ], R2 ;  /* 0x00000002030075a7 */ /* 0x008724000800017f */
[----:B----4-:R-:W-:Y:S05]  /*8140*/  @!P0 NANOSLEEP.SYNCS 0x989680 ;  /* 0x009896800000895d */ /* 0x010fea0003900000 */
[----:B------:R-:W4:Y:S02]  /*8150*/  @!P0 SYNCS.PHASECHK.TRANS64 P0, [R3+URZ], R2 ;  /* 0x00000002030085a7 */ /* 0x000f24000800007f */
[----:B----4-:R-:W-:Y:S05]  /*8160*/  @!P0 BRA `(.L_x_430) ;  /* 0xfffffffc00f08947 */ /* 0x010fea000383ffff */
.L_x_330:
[----:B------:R-:W-:Y:S05]  /*8170*/  BSYNC B6 ;  /* 0x0000000000067941 */ /* 0x000fea0003800000 */
.L_x_327:
[----:B------:R-:W-:Y:S05]  /*8180*/  EXIT ;  /* 0x000000000000794d */ /* 0x000fea0003800000 */
.L_x_335:
[----:B------:R-:W-:Y:S02]  /*8190*/  IMAD.MOV.U32 R12, RZ, RZ, RZ ;  /* 0x000000ffff0c7224 */ /* 0x000fe400078e00ff */
[----:B------:R-:W-:Y:S02]  /*81a0*/  IMAD.MOV.U32 R11, RZ, RZ, 0x1f ;  /* 0x0000001fff0b7424 */ /* 0x000fe400078e00ff */
[----:B------:R-:W-:-:S07]  /*81b0*/  IMAD.MOV.U32 R15, RZ, RZ, -0x1 ;  /* 0xffffffffff0f7424 */ /* 0x000fce00078e00ff */
[----:B------:R-:W-:Y:S05]  /*81c0*/  WARPSYNC.COLLECTIVE R15, `(.L_x_431) ;  /* 0x000000000f087348 */ /* 0x000fea0003c00000 */
[----:B------:R1:W2:Y:S02]  /*81d0*/  SHFL.IDX P6, R14, R13, R12, R11 ;  /* 0x0000000c0d0e7389 */ /* 0x0002a400000c000b */
[----:B-12---:R-:W-:Y:S01]  /*81e0*/  ENDCOLLECTIVE ;  /* 0x000000000000791b */ /* 0x006fe20003800000 */
.L_x_431:
[----:B------:R-:W-:Y:S05]  /*81f0*/  BRA `(.L_x_432) ;  /* 0xffffff8800507947 */ /* 0x000fea000383ffff */
.L_x_337:
[----:B--2---:R2:W3:Y:S02]  /*8200*/  SYNCS.PHASECHK.TRANS64.TRYWAIT P0, [R16+URZ+0x30800], R11 ;  /* 0x0308000b100075a7 */ /* 0x0044e4000800017f */
[----:B---3--:R-:W-:Y:S05]  /*8210*/  @!P0 NANOSLEEP.SYNCS 0x989680 ;  /* 0x009896800000895d */ /* 0x008fea0003900000 */
[----:B------:R-:W3:Y:S02]  /*8220*/  @!P0 SYNCS.PHASECHK.TRANS64 P0, [R16+URZ+0x30800], R11 ;  /* 0x0308000b100085a7 */ /* 0x000ee4000800007f */
[----:B---3--:R-:W-:Y:S05]  /*8230*/  @!P0 BRA `(.L_x_337) ;  /* 0xfffffffc00f08947 */ /* 0x008fea000383ffff */
[----:B------:R-:W-:Y:S05]  /*8240*/  BRA `(.L_x_336) ;  /* 0xffffff8800a87947 */ /* 0x000fea000383ffff */
.L_x_342:
[----:B---3--:R3:W4:Y:S02]  /*8250*/  SYNCS.PHASECHK.TRANS64.TRYWAIT P1, [R2+URZ+0x30810], R153 ;  /* 0x03081099020075a7 */ /* 0x008724000802017f */
[----:B----4-:R-:W-:Y:S05]  /*8260*/  @!P1 NANOSLEEP.SYNCS 0x989680 ;  /* 0x009896800000995d */ /* 0x010fea0003900000 */
[----:B------:R-:W4:Y:S02]  /*8270*/  @!P1 SYNCS.PHASECHK.TRANS64 P1, [R2+URZ+0x30810], R153 ;  /* 0x03081099020095a7 */ /* 0x000f24000802007f */
[----:B----4-:R-:W-:Y:S05]  /*8280*/  @!P1 BRA `(.L_x_342) ;  /* 0xfffffffc00f09947 */ /* 0x010fea000383ffff */
[----:B------:R-:W-:Y:S05]  /*8290*/  BRA `(.L_x_341) ;  /* 0xffffff94003c7947 */ /* 0x000fea000383ffff */
.L_x_346:
[----:B------:R1:W1:Y:S02]  /*82a0*/  SYNCS.PHASECHK.TRANS64.TRYWAIT P1, [R2+URZ+0x30830], R153 ;  /* 0x03083099020075a7 */ /* 0x000264000802017f */
[----:B-1----:R-:W-:Y:S05]  /*82b0*/  @!P1 NANOSLEEP.SYNCS 0x989680 ;  /* 0x009896800000995d */ /* 0x002fea0003900000 */
[----:B------:R-:W1:Y:S02]  /*82c0*/  @!P1 SYNCS.PHASECHK.TRANS64 P1, [R2+URZ+0x30830], R153 ;  /* 0x03083099020095a7 */ /* 0x000e64000802007f */
[----:B-1----:R-:W-:Y:S05]  /*82d0*/  @!P1 BRA `(.L_x_346) ;  /* 0xfffffffc00f09947 */ /* 0x002fea000383ffff */
[----:B------:R-:W-:Y:S05]  /*82e0*/  BRA `(.L_x_345) ;  /* 0xffffff9800947947 */ /* 0x000fea000383ffff */
.L_x_353:
[----:B------:R-:W-:Y:S01]  /*82f0*/  BSSY B0, `(.L_x_433) ;  /* 0x0000005000007945 */ /* 0x000fe20003800000 */
[----:B------:R-:W-:-:S07]  /*8300*/  IMAD.MOV.U32 R15, RZ, RZ, -0x1 ;  /* 0xffffffffff0f7424 */ /* 0x000fce00078e00ff */
[----:B---3--:R-:W-:Y:S05]  /*8310*/  WARPSYNC.COLLECTIVE R15, `(.L_x_434) ;  /* 0x000000000f087348 */ /* 0x008fea0003c00000 */
[----:B------:R-:W-:Y:S01]  /*8320*/  NOP ;  /* 0x0000000000007918 */ /* 0x000fe20000000000 */
[----:B---3--:R-:W-:Y:S01]  /*8330*/  ENDCOLLECTIVE ;  /* 0x000000000000791b */ /* 0x008fe20003800000 */
.L_x_434:
[----:B------:R-:W-:Y:S05]  /*8340*/  BSYNC B0 ;  /* 0x0000000000007941 */ /* 0x000fea0003800000 */
.L_x_433:
[----:B------:R-:W-:Y:S05]  /*8350*/  BRA `(.L_x_435) ;  /* 0xffffffc400ac7947 */ /* 0x000fea000383ffff */
.L_x_362:
[----:B------:R-:W-:Y:S01]  /*8360*/  BSSY B0, `(.L_x_436) ;  /* 0x0000005000007945 */ /* 0x000fe20003800000 */
[----:B------:R-:W-:-:S07]  /*8370*/  IMAD.MOV.U32 R15, RZ, RZ, -0x1 ;  /* 0xffffffffff0f7424 */ /* 0x000fce00078e00ff */
[----:B-1-3--:R-:W-:Y:S05]  /*8380*/  WARPSYNC.COLLECTIVE R15, `(.L_x_437) ;  /* 0x000000000f087348 */ /* 0x00afea0003c00000 */
[----:B------:R-:W-:Y:S01]  /*8390*/  NOP ;  /* 0x0000000000007918 */ /* 0x000fe20000000000 */
[----:B-1-3--:R-:W-:Y:S01]  /*83a0*/  ENDCOLLECTIVE ;  /* 0x000000000000791b */ /* 0x00afe20003800000 */
.L_x_437:
[----:B------:R-:W-:Y:S05]  /*83b0*/  BSYNC B0 ;  /* 0x0000000000007941 */ /* 0x000fea0003800000 */
.L_x_436:
[----:B------:R-:W-:Y:S05]  /*83c0*/  BRA `(.L_x_438) ;  /* 0xffffffc800ac7947 */ /* 0x000fea000383ffff */
.L_x_371:
[----:B------:R-:W-:Y:S01]  /*83d0*/  BSSY B0, `(.L_x_439) ;  /* 0x0000005000007945 */ /* 0x000fe20003800000 */
[----:B------:R-:W-:-:S07]  /*83e0*/  IMAD.MOV.U32 R15, RZ, RZ, -0x1 ;  /* 0xffffffffff0f7424 */ /* 0x000fce00078e00ff */
[----:B------:R-:W-:Y:S05]  /*83f0*/  WARPSYNC.COLLECTIVE R15, `(.L_x_440) ;  /* 0x000000000f087348 */ /* 0x000fea0003c00000 */
[----:B------:R-:W-:Y:S01]  /*8400*/  NOP ;  /* 0x0000000000007918 */ /* 0x000fe20000000000 */
[----:B------:R-:W-:Y:S01]  /*8410*/  ENDCOLLECTIVE ;  /* 0x000000000000791b */ /* 0x000fe20003800000 */
.L_x_440:
[----:B------:R-:W-:Y:S05]  /*8420*/  BSYNC B0 ;  /* 0x0000000000007941 */ /* 0x000fea0003800000 */
.L_x_439:
[----:B------:R-:W-:Y:S05]  /*8430*/  BRA `(.L_x_441) ;  /* 0xffffffd000807947 */ /* 0x000fea000383ffff */
.L_x_383:
[----:B------:R-:W-:Y:S01]  /*8440*/  BSSY B0, `(.L_x_442) ;  /* 0x0000005000007945 */ /* 0x000fe20003800000 */
[----:B------:R-:W-:-:S07]  /*8450*/  IMAD.MOV.U32 R15, RZ, RZ, -0x1 ;  /* 0xffffffffff0f7424 */ /* 0x000fce00078e00ff */
[----:B------:R-:W-:Y:S05]  /*8460*/  WARPSYNC.COLLECTIVE R15, `(.L_x_443) ;  /* 0x000000000f087348 */ /* 0x000fea0003c00000 */
[----:B------:R-:W-:Y:S01]  /*8470*/  NOP ;  /* 0x0000000000007918 */ /* 0x000fe20000000000 */
[----:B------:R-:W-:Y:S01]  /*8480*/  ENDCOLLECTIVE ;  /* 0x000000000000791b */ /* 0x000fe20003800000 */
.L_x_443:
[----:B------:R-:W-:Y:S05]  /*8490*/  BSYNC B0 ;  /* 0x0000000000007941 */ /* 0x000fea0003800000 */
.L_x_442:
[----:B------:R-:W-:Y:S05]  /*84a0*/  BRA `(.L_x_444) ;  /* 0xffffffd400987947 */ /* 0x000fea000383ffff */
.L_x_396:
[----:B------:R-:W-:Y:S01]  /*84b0*/  BSSY B0, `(.L_x_445) ;  /* 0x0000005000007945 */ /* 0x000fe20003800000 */
[----:B------:R-:W-:-:S07]  /*84c0*/  IMAD.MOV.U32 R15, RZ, RZ, -0x1 ;  /* 0xffffffffff0f7424 */ /* 0x000fce00078e00ff */
[----:B------:R-:W-:Y:S05]  /*84d0*/  WARPSYNC.COLLECTIVE R15, `(.L_x_446) ;  /* 0x000000000f087348 */ /* 0x000fea0003c00000 */
[----:B------:R-:W-:Y:S01]  /*84e0*/  NOP ;  /* 0x0000000000007918 */ /* 0x000fe20000000000 */
[----:B------:R-:W-:Y:S01]  /*84f0*/  ENDCOLLECTIVE ;  /* 0x000000000000791b */ /* 0x000fe20003800000 */
.L_x_446:
[----:B------:R-:W-:Y:S05]  /*8500*/  BSYNC B0 ;  /* 0x0000000000007941 */ /* 0x000fea0003800000 */
.L_x_445:
[----:B------:R-:W-:Y:S05]  /*8510*/  BRA `(.L_x_447) ;  /* 0xffffffd800b47947 */ /* 0x000fea000383ffff */
.L_x_405:
[----:B-1----:R1:W2:Y:S02]  /*8520*/  SYNCS.PHASECHK.TRANS64.TRYWAIT P1, [R11+URZ+0x30820], R0 ;  /* 0x030820000b0075a7 */ /* 0x0022a4000802017f */
[----:B--2---:R-:W-:Y:S05]  /*8530*/  @!P1 NANOSLEEP.SYNCS 0x989680 ;  /* 0x009896800000995d */ /* 0x004fea0003900000 */
[----:B------:R-:W2:Y:S02]  /*8540*/  @!P1 SYNCS.PHASECHK.TRANS64 P1, [R11+URZ+0x30820], R0 ;  /* 0x030820000b0095a7 */ /* 0x000ea4000802007f */
[----:B--2---:R-:W-:Y:S05]  /*8550*/  @!P1 BRA `(.L_x_405) ;  /* 0xfffffffc00f09947 */ /* 0x004fea000383ffff */
[----:B------:R-:W-:Y:S05]  /*8560*/  BRA `(.L_x_448) ;  /* 0xffffffe0008c7947 */ /* 0x000fea000383ffff */
.L_x_409:
[----:B-1----:R1:W2:Y:S02]  /*8570*/  SYNCS.PHASECHK.TRANS64.TRYWAIT P1, [R11+URZ+0x30840], R21 ;  /* 0x030840150b0075a7 */ /* 0x0022a4000802017f */
[----:B--2---:R-:W-:Y:S05]  /*8580*/  @!P1 NANOSLEEP.SYNCS 0x989680 ;  /* 0x009896800000995d */ /* 0x004fea0003900000 */
[----:B------:R-:W2:Y:S02]  /*8590*/  @!P1 SYNCS.PHASECHK.TRANS64 P1, [R11+URZ+0x30840], R21 ;  /* 0x030840150b0095a7 */ /* 0x000ea4000802007f */
[----:B--2---:R-:W-:Y:S05]  /*85a0*/  @!P1 BRA `(.L_x_409) ;  /* 0xfffffffc00f09947 */ /* 0x004fea000383ffff */
[----:B------:R-:W-:Y:S05]  /*85b0*/  BRA `(.L_x_449) ;  /* 0xffffffe400f87947 */ /* 0x000fea000383ffff */
.L_x_411:
[----:B--2---:R2:W3:Y:S02]  /*85c0*/  SYNCS.PHASECHK.TRANS64.TRYWAIT P1, [R11+URZ+0x30828], R21 ;  /* 0x030828150b0075a7 */ /* 0x0044e4000802017f */
[----:B---3--:R-:W-:Y:S05]  /*85d0*/  @!P1 NANOSLEEP.SYNCS 0x989680 ;  /* 0x009896800000995d */ /* 0x008fea0003900000 */
[----:B------:R-:W3:Y:S02]  /*85e0*/  @!P1 SYNCS.PHASECHK.TRANS64 P1, [R11+URZ+0x30828], R21 ;  /* 0x030828150b0095a7 */ /* 0x000ee4000802007f */
[----:B---3--:R-:W-:Y:S05]  /*85f0*/  @!P1 BRA `(.L_x_411) ;  /* 0xfffffffc00f09947 */ /* 0x008fea000383ffff */
[----:B------:R-:W-:Y:S05]  /*8600*/  BRA `(.L_x_450) ;  /* 0xffffffe8008c7947 */ /* 0x000fea000383ffff */
.L_x_413:
[----:B---3--:R3:W4:Y:S02]  /*8610*/  SYNCS.PHASECHK.TRANS64.TRYWAIT P1, [R11+URZ+0x30848], R21 ;  /* 0x030848150b0075a7 */ /* 0x008724000802017f */
[----:B----4-:R-:W-:Y:S05]  /*8620*/  @!P1 NANOSLEEP.SYNCS 0x989680 ;  /* 0x009896800000995d */ /* 0x010fea0003900000 */
[----:B------:R-:W4:Y:S02]  /*8630*/  @!P1 SYNCS.PHASECHK.TRANS64 P1, [R11+URZ+0x30848], R21 ;  /* 0x030848150b0095a7 */ /* 0x000f24000802007f */
[----:B----4-:R-:W-:Y:S05]  /*8640*/  @!P1 BRA `(.L_x_413) ;  /* 0xfffffffc00f09947 */ /* 0x010fea000383ffff */
[----:B------:R-:W-:Y:S05]  /*8650*/  BRA `(.L_x_451) ;  /* 0xffffffe800fc7947 */ /* 0x000fea000383ffff */
.L_x_415:
[----:B------:R-:W-:-:S07]  /*8660*/  SHF.L.U32 R4, R9, 0x1f, RZ ;  /* 0x0000001f09047819 */ /* 0x000fce00000006ff */
.L_x_452:
[----:B-1----:R1:W2:Y:S02]  /*8670*/  SYNCS.PHASECHK.TRANS64.TRYWAIT P1, [R11+URZ+0x30820], R4 ;  /* 0x030820040b0075a7 */ /* 0x0022a4000802017f */
[----:B--2---:R-:W-:Y:S05]  /*8680*/  @!P1 NANOSLEEP.SYNCS 0x989680 ;  /* 0x009896800000995d */ /* 0x004fea0003900000 */
[----:B------:R-:W2:Y:S02]  /*8690*/  @!P1 SYNCS.PHASECHK.TRANS64 P1, [R11+URZ+0x30820], R4 ;  /* 0x030820040b0095a7 */ /* 0x000ea4000802007f */
[----:B--2---:R-:W-:Y:S05]  /*86a0*/  @!P1 BRA `(.L_x_452) ;  /* 0xfffffffc00f09947 */ /* 0x004fea000383ffff */
[----:B------:R-:W-:Y:S05]  /*86b0*/  BRA `(.L_x_453) ;  /* 0xffffffec00847947 */ /* 0x000fea000383ffff */
.L_x_418:
[----:B---3--:R3:W4:Y:S02]  /*86c0*/  SYNCS.PHASECHK.TRANS64.TRYWAIT P1, [R11+URZ+0x30840], R12 ;  /* 0x0308400c0b0075a7 */ /* 0x008724000802017f */
[----:B----4-:R-:W-:Y:S05]  /*86d0*/  @!P1 NANOSLEEP.SYNCS 0x989680 ;  /* 0x009896800000995d */ /* 0x010fea0003900000 */
[----:B------:R-:W4:Y:S02]  /*86e0*/  @!P1 SYNCS.PHASECHK.TRANS64 P1, [R11+URZ+0x30840], R12 ;  /* 0x0308400c0b0095a7 */ /* 0x000f24000802007f */
[----:B----4-:R-:W-:Y:S05]  /*86f0*/  @!P1 BRA `(.L_x_418) ;  /* 0xfffffffc00f09947 */ /* 0x010fea000383ffff */
[----:B------:R-:W-:Y:S05]  /*8700*/  BRA `(.L_x_454) ;  /* 0xfffffff000107947 */ /* 0x000fea000383ffff */
.L_x_420:
[----:B-1----:R1:W2:Y:S02]  /*8710*/  SYNCS.PHASECHK.TRANS64.TRYWAIT P1, [R11+URZ+0x30828], R12 ;  /* 0x0308280c0b0075a7 */ /* 0x0022a4000802017f */
[----:B--2---:R-:W-:Y:S05]  /*8720*/  @!P1 NANOSLEEP.SYNCS 0x989680 ;  /* 0x009896800000995d */ /* 0x004fea0003900000 */
[----:B------:R-:W2:Y:S02]  /*8730*/  @!P1 SYNCS.PHASECHK.TRANS64 P1, [R11+URZ+0x30828], R12 ;  /* 0x0308280c0b0095a7 */ /* 0x000ea4000802007f */
[----:B--2---:R-:W-:Y:S05]  /*8740*/  @!P1 BRA `(.L_x_420) ;  /* 0xfffffffc00f09947 */ /* 0x004fea000383ffff */
[----:B------:R-:W-:Y:S05]  /*8750*/  BRA `(.L_x_455) ;  /* 0xfffffff000987947 */ /* 0x000fea000383ffff */
.L_x_422:
[----:B-1----:R1:W2:Y:S02]  /*8760*/  SYNCS.PHASECHK.TRANS64.TRYWAIT P0, [R4+URZ+0x30840], R3 ;  /* 0x03084003040075a7 */ /* 0x0022a4000800017f */
[----:B--2---:R-:W-:Y:S05]  /*8770*/  @!P0 NANOSLEEP.SYNCS 0x989680 ;  /* 0x009896800000895d */ /* 0x004fea0003900000 */
[----:B------:R-:W2:Y:S02]  /*8780*/  @!P0 SYNCS.PHASECHK.TRANS64 P0, [R4+URZ+0x30840], R3 ;  /* 0x03084003040085a7 */ /* 0x000ea4000800007f */
[----:B--2---:R-:W-:Y:S05]  /*8790*/  @!P0 BRA `(.L_x_422) ;  /* 0xfffffffc00f08947 */ /* 0x004fea000383ffff */
[----:B------:R-:W-:Y:S05]  /*87a0*/  BRA `(.L_x_456) ;  /* 0xfffffff400207947 */ /* 0x000fea000383ffff */
.L_x_424:
[----:B------:R-:W-:Y:S01]  /*87b0*/  BSSY B0, `(.L_x_457) ;  /* 0x0000006000007945 */ /* 0x000fe20003800000 */
[----:B------:R-:W-:-:S07]  /*87c0*/  IMAD.MOV.U32 R15, RZ, RZ, -0x1 ;  /* 0xffffffffff0f7424 */ /* 0x000fce00078e00ff */
[----:B------:R-:W-:Y:S05]  /*87d0*/  WARPSYNC.COLLECTIVE R15, `(.L_x_458) ;  /* 0x000000000f0c7348 */ /* 0x000fea0003c00000 */
[----:B------:R-:W-:Y:S02]  /*87e0*/  ELECT P6, UR62, PT ;  /* 0x00000000003e782f */ /* 0x000fe400038c0000 */
[----:B------:R-:W-:Y:S01]  /*87f0*/  MOV R14, UR62 ;  /* 0x0000003e000e7c02 */ /* 0x000fe20008000f00 */
[----:B------:R-:W-:Y:S10]  /*8800*/  ENDCOLLECTIVE ;  /* 0x000000000000791b */ /* 0x000ff40003800000 */
.L_x_458:
[----:B------:R-:W-:Y:S05]  /*8810*/  BSYNC B0 ;  /* 0x0000000000007941 */ /* 0x000fea0003800000 */
.L_x_457:
[----:B------:R-:W-:Y:S01]  /*8820*/  PLOP3.LUT P0, PT, P6, PT, PT, 0x80, 0x0 ;  /* 0x000000000000781c */ /* 0x000fe2000370f070 */
[----:B------:R-:W-:-:S12]  /*8830*/  BRA `(.L_x_459) ;  /* 0xfffffff400c87947 */ /* 0x000fd8000383ffff */
.L_x_426:
[----:B-1----:R1:W2:Y:S02]  /*8840*/  SYNCS.PHASECHK.TRANS64.TRYWAIT P1, [R6+URZ], R5 ;  /* 0x00000005060075a7 */ /* 0x0022a4000802017f */
[----:B--2---:R-:W-:Y:S05]  /*8850*/  @!P1 NANOSLEEP.SYNCS 0x989680 ;  /* 0x009896800000995d */ /* 0x004fea0003900000 */
[----:B------:R-:W2:Y:S02]  /*8860*/  @!P1 SYNCS.PHASECHK.TRANS64 P1, [R6+URZ], R5 ;  /* 0x00000005060095a7 */ /* 0x000ea4000802007f */
[----:B--2---:R-:W-:Y:S05]  /*8870*/  @!P1 BRA `(.L_x_426) ;  /* 0xfffffffc00f09947 */ /* 0x004fea000383ffff */
[----:B------:R-:W-:Y:S05]  /*8880*/  BRA `(.L_x_460) ;  /* 0xfffffff800047947 */ /* 0x000fea000383ffff */
.L_x_427:
[----:B--2---:R2:W3:Y:S02]  /*8890*/  SYNCS.PHASECHK.TRANS64.TRYWAIT P1, [R3+URZ], R2 ;  /* 0x00000002030075a7 */ /* 0x0044e4000802017f */
[----:B---3--:R-:W-:Y:S05]  /*88a0*/  @!P1 NANOSLEEP.SYNCS 0x989680 ;  /* 0x009896800000995d */ /* 0x008fea0003900000 */
[----:B------:R-:W3:Y:S02]  /*88b0*/  @!P1 SYNCS.PHASECHK.TRANS64 P1, [R3+URZ], R2 ;  /* 0x00000002030095a7 */ /* 0x000ee4000802007f */
[----:B---3--:R-:W-:Y:S05]  /*88c0*/  @!P1 BRA `(.L_x_427) ;  /* 0xfffffffc00f09947 */ /* 0x008fea000383ffff */
[----:B------:R-:W-:Y:S05]  /*88d0*/  BRA `(.L_x_461) ;  /* 0xfffffff400f87947 */ /* 0x000fea000383ffff */
.L_x_429:
[----:B--2---:R2:W3:Y:S02]  /*88e0*/  SYNCS.PHASECHK.TRANS64.TRYWAIT P0, [R0+URZ], R5 ;  /* 0x00000005000075a7 */ /* 0x0044e4000800017f */
[----:B---3--:R-:W-:Y:S05]  /*88f0*/  @!P0 NANOSLEEP.SYNCS 0x989680 ;  /* 0x009896800000895d */ /* 0x008fea0003900000 */
[----:B------:R-:W3:Y:S02]  /*8900*/  @!P0 SYNCS.PHASECHK.TRANS64 P0, [R0+URZ], R5 ;  /* 0x00000005000085a7 */ /* 0x000ee4000800007f */
[----:B---3--:R-:W-:Y:S05]  /*8910*/  @!P0 BRA `(.L_x_429) ;  /* 0xfffffffc00f08947 */ /* 0x008fea000383ffff */
[----:B------:R-:W-:Y:S05]  /*8920*/  BRA `(.L_x_462) ;  /* 0xfffffff400fc7947 */ /* 0x000fea000383ffff */
.L_x_463:
        /* <DEDUP_REMOVED lines=13> */
.L_x_7293:


//--------------------- .text._ZN7cutlass13device_kernelIN5flash11enable_sm90INS1_16FlashAttnBwdSm90INS1_25CollectiveMainloopBwdSm90ILi2ELi2ELi2EN4cute5tupleIJNS5_1CILi1EEES8_S8_EEENS6_IJNS7_ILi64EEENS7_ILi128EEESB_EEENS_10bfloat16_tEfNS_4arch4Sm90ELb0ELb0ELb1ELb1ELb0ELb1ELb0ELb0ELi2ELi1ELi2ELi1ELb0EEENS1_21CollectiveEpilogueBwdISC_SD_SF_Li256ELb1ELb0ELi1EEENS1_19SingleTileSchedulerILb1ELb0ELb0ELi128EEEEEEEEEvNT_6ParamsE --------------------------
	.section	.text._ZN7cutlass13device_kernelIN5flash11enable_sm90INS1_16FlashAttnBwdSm90INS1_25CollectiveMainloopBwdSm90ILi2ELi2ELi2EN4cute5tupleIJNS5_1CILi1EEES8_S8_EEENS6_IJNS7_ILi64EEENS7_ILi128EEESB_EEENS_10bfloat16_tEfNS_4arch4Sm90ELb0ELb0ELb1ELb1ELb0ELb1ELb0ELb0ELi2ELi1ELi2ELi1ELb0EEENS1_21CollectiveEpilogueBwdISC_SD_SF_Li256ELb1ELb0ELi1EEENS1_19SingleTileSchedulerILb1ELb0ELb0ELi128EEEEEEEEEvNT_6ParamsE,"ax",@progbits
	.align	128
.text._ZN7cutlass13device_kernelIN5flash11enable_sm90INS1_16FlashAttnBwdSm90INS1_25CollectiveMainloopBwdSm90ILi2ELi2ELi2EN4cute5tupleIJNS5_1CILi1EEES8_S8_EEENS6_IJNS7_ILi64EEENS7_ILi128EEESB_EEENS_10bfloat16_tEfNS_4arch4Sm90ELb0ELb0ELb1ELb1ELb0ELb1ELb0ELb0ELi2ELi1ELi2ELi1ELb0EEENS1_21CollectiveEpilogueBwdISC_SD_SF_Li256ELb1ELb0ELi1EEENS1_19SingleTileSchedulerILb1ELb0ELb0ELi128EEEEEEEEEvNT_6ParamsE:
        .type           _ZN7cutlass13device_kernelIN5flash11enable_sm90INS1_16FlashAttnBwdSm90INS1_25CollectiveMainloopBwdSm90ILi2ELi2ELi2EN4cute5tupleIJNS5_1CILi1EEES8_S8_EEENS6_IJNS7_ILi64EEENS7_ILi128EEESB_EEENS_10bfloat16_tEfNS_4arch4Sm90ELb0ELb0ELb1ELb1ELb0ELb1ELb0ELb0ELi2ELi1ELi2ELi1ELb0EEENS1_21CollectiveEpilogueBwdISC_SD_SF_Li256ELb1ELb0ELi1EEENS1_19SingleTileSchedulerILb1ELb0ELb0ELi128EEEEEEEEEvNT_6ParamsE,@function
        .size           _ZN7cutlass13device_kernelIN5flash11enable_sm90INS1_16FlashAttnBwdSm90INS1_25CollectiveMainloopBwdSm90ILi2ELi2ELi2EN4cute5tupleIJNS5_1CILi1EEES8_S8_EEENS6_IJNS7_ILi64EEENS7_ILi128EEESB_EEENS_10bfloat16_tEfNS_4arch4Sm90ELb0ELb0ELb1ELb1ELb0ELb1ELb0ELb0ELi2ELi1ELi2ELi1ELb0EEENS1_21CollectiveEpilogueBwdISC_SD_SF_Li256ELb1ELb0ELi1EEENS1_19SingleTileSchedulerILb1ELb0ELb0ELi128EEEEEEEEEvNT_6ParamsE,(.L_x_7294 - _ZN7cutlass13device_kernelIN5flash11enable_sm90INS1_16FlashAttnBwdSm90INS1_25CollectiveMainloopBwdSm90ILi2ELi2ELi2EN4cute5tupleIJNS5_1CILi1EEES8_S8_EEENS6_IJNS7_ILi64EEENS7_ILi128EEESB_EEENS_10bfloat16_tEfNS_4arch4Sm90ELb0ELb0ELb1ELb1ELb0ELb1ELb0ELb0ELi2ELi1ELi2ELi1ELb0EEENS1_21CollectiveEpilogueBwdISC_SD_SF_Li256ELb1ELb0ELi1EEENS1_19SingleTileSchedulerILb1ELb0ELb0ELi128EEEEEEEEEvNT_6ParamsE)
        .other          _ZN7cutlass13device_kernelIN5flash11enable_sm90INS1_16FlashAttnBwdSm90INS1_25CollectiveMainloopBwdSm90ILi2ELi2ELi2EN4cute5tupleIJNS5_1CILi1EEES8_S8_EEENS6_IJNS7_ILi64EEENS7_ILi128EEESB_EEENS_10bfloat16_tEfNS_4arch4Sm90ELb0ELb0ELb1ELb1ELb0ELb1ELb0ELb0ELi2ELi1ELi2ELi1ELb0EEENS1_21CollectiveEpilogueBwdISC_SD_SF_Li256ELb1ELb0ELi1EEENS1_19SingleTileSchedulerILb1ELb0ELb0ELi128EEEEEEEEEvNT_6ParamsE,@"STO_CUDA_ENTRY STV_DEFAULT"
_ZN7cutlass13device_kernelIN5flash11enable_sm90INS1_16FlashAttnBwdSm90INS1_25CollectiveMainloopBwdSm90ILi2ELi2ELi2EN4cute5tupleIJNS5_1CILi1EEES8_S8_EEENS6_IJNS7_ILi64EEENS7_ILi128EEESB_EEENS_10bfloat16_tEfNS_4arch4Sm90ELb0ELb0ELb1ELb1ELb0ELb1ELb0ELb0ELi2ELi1ELi2ELi1ELb0EEENS1_21CollectiveEpilogueBwdISC_SD_SF_Li256ELb1ELb0ELi1EEENS1_19SingleTileSchedulerILb1ELb0ELb0ELi128EEEEEEEEEvNT_6ParamsE:
[----:B------:R-:W1:Y:S02]  /*0000*/  LDC R1, c[0x0][0x28] ;  /* 0x00000a00ff017b82 */ /* 0x000e640000000800 */
[----:B-1----:R-:W-:Y:S01]  /*0010*/  VIADD R1, R1, 0xfffffff8 ;  /* 0xfffffff801017836 */ /* 0x002fe20000000000 */
[----:B------:R-:W1:Y:S01]  /*0020*/  S2R R3, SR_TID.X ;  /* 0x0000000000037919 */ /* 0x000e620000002100 */
[----:B------:R-:W-:Y:S01]  /*0030*/  ELECT P0, URZ, PT ;  /* 0x00000000003f782f */ /* 0x000fe20003800000 */
[----:B------:R-:W-:Y:S01]  /*0040*/  BSSY B0, `(.L_x_464) ;  /* 0x0000013000007945 */ /* 0x000fe20003800000 */
[----:B-1----:R-:W-:-:S05]  /*0050*/  SHF.R.U32.HI R0, RZ, 0x5, R3 ;  /* 0x00000005ff007819 */ /* 0x002fca0000011603 */
[----:B------:R-:W1:Y:S02]  /*0060*/  SHFL.IDX PT, R2, R0, RZ, 0x1f ;  /* 0x00001fff00027589 */ /* 0x000e6400000e0000 */
[----:B-1----:R-:W-:-:S13]  /*0070*/  ISETP.EQ.AND P0, PT, R2, RZ, P0 ;  /* 0x000000ff0200720c */ /* 0x002fda0000702270 */
[----:B------:R-:W-:Y:S05]  /*0080*/  @!P0 BRA `(.L_x_465) ;  /* 0x0000000000388947 */ /* 0x000fea0003800000 */
        /* <DEDUP_REMOVED lines=14> */
.L_x_465:
[----:B------:R-:W-:Y:S05]  /*0170*/  BSYNC B0 ;  /* 0x0000000000007941 */ /* 0x000fea0003800000 */
.L_x_464:
        /* <DEDUP_REMOVED lines=34> */
.L_x_466:
        /* <DEDUP_REMOVED lines=22> */
.L_x_467:
[----:B---3--:R-:W-:Y:S01]  /*0500*/  ISETP.NE.AND P0, PT, R2, RZ, PT ;  /* 0x000000ff0200720c */ /* 0x008fe20003f05270 */
[----:B------:R-:W-:Y:S01]  /*0510*/  IMAD.MOV.U32 R2, RZ, RZ, 0x1 ;  /* 0x00000001ff027424 */ /* 0x000fe200078e00ff */
[----:B------:R-:W-:Y:S01]  /*0520*/  NOP ;  /* 0x0000000000007918 */ /* 0x000fe20000000000 */
[----:B------:R-:W-:Y:S01]  /*0530*/  ULDC.64 UR38, c[0x0][0x208] ;  /* 0x0000820000267ab9 */ /* 0x000fe20000000a00 */
[----:B------:R-:W-:Y:S02]  /*0540*/  BSSY B6, `(.L_x_468) ;  /* 0x0000a9c000067945 */ /* 0x000fe40003800000 */
[----:B------:R-:W-:-:S05]  /*0550*/  SEL R2, R2, 0x2, !P0 ;  /* 0x0000000202027807 */ /* 0x000fca0004000000 */
[----:B------:R3:W-:Y:S01]  /*0560*/  STL [R1], R2 ;  /* 0x0000000201007387 */ /* 0x0007e20000100800 */
[----:B-12-4-:R-:W-:Y:S06]  /*0570*/  BAR.SYNC.DEFER_BLOCKING 0x0 ;  /* 0x0000000000007b1d */ /* 0x016fec0000010000 */
[----:B------:R-:W-:Y:S05]  /*0580*/  @!P0 BRA `(.L_x_469) ;  /* 0x0000007400d48947 */ /* 0x000fea0003800000 */
.L_x_470:
[----:B------:R-:W-:-:S08]  /*0590*/  NOP ;  /* 0x0000000000007918 */ /* 0x000fd00000000000 */
[----:B------:R-:W1:Y:S02]  /*05a0*/  USETMAXREG.TRY_ALLOC.CTAPOOL UP0, 0xf0 ;  /* 0x000000f0000079c8 */ /* 0x000e640008000600 */
[----:B-1----:R-:W-:-:S13]  /*05b0*/  PLOP3.LUT P0, PT, PT, PT, UP0, 0x80, 0x0 ;  /* 0x000000000000781c */ /* 0x002fda0003f0f008 */
[----:B------:R-:W-:Y:S05]  /*05c0*/  @!P0 BRA `(.L_x_470) ;  /* 0xfffffffc00f08947 */ /* 0x000fea000383ffff */
[----:B------:R-:W-:Y:S01]  /*05d0*/  LOP3.LUT R0, R0, 0x3, RZ, 0xc0, !PT ;  /* 0x0000000300007812 */ /* 0x000fe200078ec0ff */
[----:B---3--:R-:W1:Y:S01]  /*05e0*/  S2R R2, SR_TID.X ;  /* 0x0000000000027919 */ /* 0x008e620000002100 */
[----:B------:R-:W-:Y:S01]  /*05f0*/  ULDC.64 UR4, c[0x0][0x8d8] ;  /* 0x0002360000047ab9 */ /* 0x000fe20000000a00 */
[----:B------:R-:W2:Y:S03]  /*0600*/  S2R R7, SR_CTAID.Z ;  /* 0x0000000000077919 */ /* 0x000ea60000002700 */
[----:B------:R-:W3:Y:S02]  /*0610*/  SHFL.IDX PT, R0, R0, RZ, 0x1f ;  /* 0x00001fff00007589 */ /* 0x000ee400000e0000 */
[----:B---3--:R-:W-:Y:S02]  /*0620*/  ISETP.NE.AND P0, PT, R0, RZ, PT ;  /* 0x000000ff0000720c */ /* 0x008fe40003f05270 */
[----:B-1----:R-:W-:-:S11]  /*0630*/  SHF.R.U32.HI R2, RZ, 0x7, R2 ;  /* 0x00000007ff027819 */ /* 0x002fd60000011602 */
[----:B------:R-:W-:-:S05]  /*0640*/  @!P0 VIADD R2, R2, 0x9 ;  /* 0x0000000902028836 */ /* 0x000fca0000000000 */
[----:B------:R1:W-:Y:S06]  /*0650*/  @!P0 BAR.ARV R2, 0xa0 ;  /* 0x000280020000851d */ /* 0x0003ec0000002000 */
[----:B------:R-:W-:-:S04]  /*0660*/  ISETP.NE.U32.AND P0, PT, RZ, UR4, PT ;  /* 0x00000004ff007c0c */ /* 0x000fc8000bf05070 */
[----:B------:R-:W-:-:S13]  /*0670*/  ISETP.NE.AND.EX P0, PT, RZ, UR5, PT, P0 ;  /* 0x00000005ff007c0c */ /* 0x000fda000bf05300 */
[----:B-12---:R-:W-:Y:S05]  /*0680*/  @!P0 BRA `(.L_x_471) ;  /* 0x0000000000108947 */ /* 0x006fea0003800000 */
[----:B------:R-:W1:Y:S02]  /*0690*/  LDC.64 R2, c[0x0][0x8d8] ;  /* 0x00023600ff027b82 */ /* 0x000e640000000a00 */
[----:B-1----:R-:W-:-:S05]  /*06a0*/  IMAD.WIDE R2, R7, 0x4, R2 ;  /* 0x0000000407027825 */ /* 0x002fca00078e0202 */
[----:B------:R1:W5:Y:S01]  /*06b0*/  LDG.E R0, desc[UR38][R2.64] ;  /* 0x0000002602007981 */ /* 0x000362000c1e1900 */
[----:B------:R-:W-:Y:S05]  /*06c0*/  BRA `(.L_x_472) ;  /* 0x00000000002c7947 */ /* 0x000fea0003800000 */
.L_x_471:
[----:B------:R-:W-:Y:S02]  /*06d0*/  ULDC.64 UR4, c[0x0][0x8d0] ;  /* 0x0002340000047ab9 */ /* 0x000fe40000000a00 */
[----:B------:R-:W-:-:S04]  /*06e0*/  ISETP.NE.U32.AND P0, PT, RZ, UR4, PT ;  /* 0x00000004ff007c0c */ /* 0x000fc8000bf05070 */
[----:B------:R-:W-:-:S13]  /*06f0*/  ISETP.NE.AND.EX P0, PT, RZ, UR5, PT, P0 ;  /* 0x00000005ff007c0c */ /* 0x000fda000bf05300 */
[----:B------:R-:W-:Y:S05]  /*0700*/  @!P0 BRA `(.L_x_473) ;  /* 0x0000000000188947 */ /* 0x000fea0003800000 */
[----:B------:R-:W1:Y:S02]  /*0710*/  LDC.64 R2, c[0x0][0x8d0] ;  /* 0x00023400ff027b82 */ /* 0x000e640000000a00 */
[----:B-1----:R-:W-:-:S05]  /*0720*/  IMAD.WIDE R2, R7, 0x4, R2 ;  /* 0x0000000407027825 */ /* 0x002fca00078e0202 */
[----:B------:R-:W2:Y:S04]  /*0730*/  LDG.E R0, desc[UR38][R2.64] ;  /* 0x0000002602007981 */ /* 0x000ea8000c1e1900 */
[----:B------:R-:W2:Y:S02]  /*0740*/  LDG.E R5, desc[UR38][R2.64+0x4] ;  /* 0x0000042602057981 */ /* 0x000ea4000c1e1900 */
[----:B--2---:R-:W-:Y:S01]  /*0750*/  IMAD.IADD R0, R5, 0x1, -R0 ;  /* 0x0000000105007824 */ /* 0x004fe200078e0a00 */
[----:B------:R-:W-:Y:S06]  /*0760*/  BRA `(.L_x_472) ;  /* 0x0000000000047947 */ /* 0x000fec0003800000 */
.L_x_473:
[----:B------:R-:W2:Y:S02]  /*0770*/  LDC R0, c[0x0][0x8bc] ;  /* 0x00022f00ff007b82 */ /* 0x000ea40000000800 */
.L_x_472:
[----:B------:R-:W3:Y:S02]  /*0780*/  S2R R17, SR_CTAID.X ;  /* 0x0000000000117919 */ /* 0x000ee40000002500 */
[----:B---3--:R-:W-:-:S05]  /*0790*/  IMAD.SHL.U32 R17, R17, 0x80, RZ ;  /* 0x0000008011117824 */ /* 0x008fca00078e00ff */
[----:B--2--5:R-:W-:-:S04]  /*07a0*/  ISETP.GE.AND P0, PT, R17, R0, PT ;  /* 0x000000001100720c */ /* 0x024fc80003f06270 */
[----:B------:R-:W-:-:S04]  /*07b0*/  SEL R228, R7, 0xffffffff, !P0 ;  /* 0xffffffff07e47807 */ /* 0x000fc80004000000 */
[----:B------:R-:W-:-:S13]  /*07c0*/  ISETP.GE.AND P0, PT, R228, RZ, PT ;  /* 0x000000ffe400720c */ /* 0x000fda0003f06270 */
[----:B------:R-:W-:Y:S05]  /*07d0*/  @!P0 BRA `(.L_x_474) ;  /* 0x000000a400c88947 */ /* 0x000fea0003800000 */
[----:B------:R-:W-:Y:S02]  /*07e0*/  ULDC.64 UR4, c[0x0][0x780] ;  /* 0x0001e00000047ab9 */ /* 0x000fe40000000a00 */
[----:B------:R-:W-:Y:S01]  /*07f0*/  ISETP.NE.U32.AND P0, PT, RZ, UR4, PT ;  /* 0x00000004ff007c0c */ /* 0x000fe2000bf05070 */
[----:B------:R-:W-:Y:S02]  /*0800*/  ULDC UR4, c[0x0][0x290] ;  /* 0x0000a40000047ab9 */ /* 0x000fe40000000800 */
[----:B------:R-:W-:Y:S01]  /*0810*/  IMAD.U32 R18, RZ, RZ, UR4 ;  /* 0x00000004ff127e24 */ /* 0x000fe2000f8e00ff */
[----:B------:R-:W-:-:S13]  /*0820*/  ISETP.NE.AND.EX P0, PT, RZ, UR5, PT, P0 ;  /* 0x00000005ff007c0c */ /* 0x000fda000bf05300 */
[----:B------:R-:W-:Y:S05]  /*0830*/  @!P0 BRA `(.L_x_475) ;  /* 0x0000000000108947 */ /* 0x000fea0003800000 */
[----:B-1----:R-:W1:Y:S02]  /*0840*/  LDC.64 R2, c[0x0][0x780] ;  /* 0x0001e000ff027b82 */ /* 0x002e640000000a00 */
[----:B-1----:R-:W-:-:S05]  /*0850*/  IMAD.WIDE R2, R228, 0x4, R2 ;  /* 0x00000004e4027825 */ /* 0x002fca00078e0202 */
[----:B------:R1:W5:Y:S01]  /*0860*/  LDG.E R19, desc[UR38][R2.64] ;  /* 0x0000002602137981 */ /* 0x000362000c1e1900 */
[----:B------:R-:W-:Y:S05]  /*0870*/  BRA `(.L_x_476) ;  /* 0x0000000000287947 */ /* 0x000fea0003800000 */
.L_x_475:
[----:B------:R-:W-:Y:S01]  /*0880*/  ULDC.64 UR4, c[0x0][0x770] ;  /* 0x0001dc0000047ab9 */ /* 0x000fe20000000a00 */
[----:B------:R-:W2:Y:S01]  /*0890*/  LDC R19, c[0x0][0x280] ;  /* 0x0000a000ff137b82 */ /* 0x000ea20000000800 */
[----:B------:R-:W-:-:S04]  /*08a0*/  ISETP.NE.U32.AND P0, PT, RZ, UR4, PT ;  /* 0x00000004ff007c0c */ /* 0x000fc8000bf05070 */
[----:B------:R-:W-:-:S13]  /*08b0*/  ISETP.NE.AND.EX P0, PT, RZ, UR5, PT, P0 ;  /* 0x00000005ff007c0c */ /* 0x000fda000bf05300 */
[----:B------:R-:W-:Y:S05]  /*08c0*/  @!P0 BRA `(.L_x_476) ;  /* 0x0000000000148947 */ /* 0x000fea0003800000 */
[----:B-1----:R-:W1:Y:S02]  /*08d0*/  LDC.64 R2, c[0x0][0x770] ;  /* 0x0001dc00ff027b82 */ /* 0x002e640000000a00 */
[----:B-1----:R-:W-:-:S05]  /*08e0*/  IMAD.WIDE R2, R228, 0x4, R2 ;  /* 0x00000004e4027825 */ /* 0x002fca00078e0202 */
[----:B--2---:R-:W2:Y:S04]  /*08f0*/  LDG.E R19, desc[UR38][R2.64] ;  /* 0x0000002602137981 */ /* 0x004ea8000c1e1900 */
[----:B------:R-:W2:Y:S02]  /*0900*/  LDG.E R0, desc[UR38][R2.64+0x4] ;  /* 0x0000042602007981 */ /* 0x000ea4000c1e1900 */
[----:B--2---:R-:W-:-:S07]  /*0910*/  IMAD.IADD R19, R0, 0x1, -R19 ;  /* 0x0000000100137824 */ /* 0x004fce00078e0a13 */
.L_x_476:
[----:B------:R-:W-:Y:S02]  /*0920*/  ULDC.64 UR4, c[0x0][0x788] ;  /* 0x0001e20000047ab9 */ /* 0x000fe40000000a00 */
[----:B------:R-:W-:-:S04]  /*0930*/  ISETP.NE.U32.AND P0, PT, RZ, UR4, PT ;  /* 0x00000004ff007c0c */ /* 0x000fc8000bf05070 */
[----:B------:R-:W-:-:S13]  /*0940*/  ISETP.NE.AND.EX P0, PT, RZ, UR5, PT, P0 ;  /* 0x00000005ff007c0c */ /* 0x000fda000bf05300 */
[----:B------:R-:W-:Y:S05]  /*0950*/  @!P0 BRA `(.L_x_477) ;  /* 0x0000000000108947 */ /* 0x000fea0003800000 */
[----:B-1----:R-:W1:Y:S02]  /*0960*/  LDC.64 R2, c[0x0][0x788] ;  /* 0x0001e200ff027b82 */ /* 0x002e640000000a00 */
[----:B-1----:R-:W-:-:S05]  /*0970*/  IMAD.WIDE R2, R228, 0x4, R2 ;  /* 0x00000004e4027825 */ /* 0x002fca00078e0202 */
[----:B------:R1:W5:Y:S01]  /*0980*/  LDG.E R18, desc[UR38][R2.64] ;  /* 0x0000002602127981 */ /* 0x000362000c1e1900 */
[----:B------:R-:W-:Y:S05]  /*0990*/  BRA `(.L_x_478) ;  /* 0x0000000000247947 */ /* 0x000fea0003800000 */
.L_x_477:
[----:B------:R-:W-:Y:S02]  /*09a0*/  ULDC.64 UR4, c[0x0][0x778] ;  /* 0x0001de0000047ab9 */ /* 0x000fe40000000a00 */
[----:B------:R-:W-:-:S04]  /*09b0*/  ISETP.NE.U32.AND P0, PT, RZ, UR4, PT ;  /* 0x00000004ff007c0c */ /* 0x000fc8000bf05070 */
[----:B------:R-:W-:-:S13]  /*09c0*/  ISETP.NE.AND.EX P0, PT, RZ, UR5, PT, P0 ;  /* 0x00000005ff007c0c */ /* 0x000fda000bf05300 */
[----:B------:R-:W-:Y:S05]  /*09d0*/  @!P0 BRA `(.L_x_478) ;  /* 0x0000000000148947 */ /* 0x000fea0003800000 */
[----:B-1----:R-:W1:Y:S02]  /*09e0*/  LDC.64 R2, c[0x0][0x778] ;  /* 0x0001de00ff027b82 */ /* 0x002e640000000a00 */
[----:B-1----:R-:W-:-:S05]  /*09f0*/  IMAD.WIDE R2, R228, 0x4, R2 ;  /* 0x00000004e4027825 */ /* 0x002fca00078e0202 */
[----:B------:R-:W3:Y:S04]  /*0a00*/  LDG.E R18, desc[UR38][R2.64] ;  /* 0x0000002602127981 */ /* 0x000ee8000c1e1900 */
[----:B------:R-:W3:Y:S02]  /*0a10*/  LDG.E R5, desc[UR38][R2.64+0x4] ;  /* 0x0000042602057981 */ /* 0x000ee4000c1e1900 */
[----:B---3--:R-:W-:-:S07]  /*0a20*/  IMAD.IADD R18, R5, 0x1, -R18 ;  /* 0x0000000105127824 */ /* 0x008fce00078e0a12 */
.L_x_478:
[----:B--2--5:R-:W-:Y:S02]  /*0a30*/  ISETP.GE.AND P1, PT, R19, 0x1, PT ;  /* 0x000000011300780c */ /* 0x024fe40003f26270 */
[----:B------:R-:W-:Y:S02]  /*0a40*/  CS2R R86, SRZ ;  /* 0x0000000000567805 */ /* 0x000fe4000001ff00 */
[----:B------:R-:W-:Y:S02]  /*0a50*/  PLOP3.LUT P0, PT, PT, PT, PT, 0x80, 0x0 ;  /* 0x000000000000781c */ /* 0x000fe40003f0f070 */
        /* <DEDUP_REMOVED lines=23> */
[----:B------:R-:W-:Y:S01]  /*0bd0*/  IMAD.MOV.U32 R14, RZ, RZ, RZ ;  /* 0x000000ffff0e7224 */ /* 0x000fe200078e00ff */
[----:B------:R-:W-:Y:S02]  /*0be0*/  CS2R R10, SRZ ;  /* 0x00000000000a7805 */ /* 0x000fe4000001ff00 */
[----:B------:R-:W-:Y:S01]  /*0bf0*/  CS2R R36, SRZ ;  /* 0x0000000000247805 */ /* 0x000fe2000001ff00 */
[----:B------:R-:W-:Y:S01]  /*0c00*/  IMAD.MOV.U32 R12, RZ, RZ, RZ ;  /* 0x000000ffff0c7224 */ /* 0x000fe200078e00ff */
[----:B------:R-:W-:Y:S02]  /*0c10*/  CS2R R8, SRZ ;  /* 0x0000000000087805 */ /* 0x000fe4000001ff00 */
[----:B------:R-:W-:-:S02]  /*0c20*/  CS2R R32, SRZ ;  /* 0x0000000000207805 */ /* 0x000fc4000001ff00 */
[----:B------:R-:W-:Y:S01]  /*0c30*/  CS2R R6, SRZ ;  /* 0x0000000000067805 */ /* 0x000fe2000001ff00 */
[----:B------:R-:W-:Y:S01]  /*0c40*/  IMAD.MOV.U32 R29, RZ, RZ, RZ ;  /* 0x000000ffff1d7224 */ /* 0x000fe200078e00ff */
[----:B------:R-:W-:Y:S01]  /*0c50*/  CS2R R4, SRZ ;  /* 0x0000000000047805 */ /* 0x000fe2000001ff00 */
[----:B------:R-:W-:Y:S01]  /*0c60*/  IMAD.MOV.U32 R25, RZ, RZ, RZ ;  /* 0x000000ffff197224 */ /* 0x000fe200078e00ff */
        /* <DEDUP_REMOVED lines=31> */
[----:B------:R-:W-:Y:S01]  /*0e60*/  CS2R R88, SRZ ;  /* 0x0000000000587805 */ /* 0x000fe2000001ff00 */
[----:B------:R-:W-:Y:S06]  /*0e70*/  @!P1 BRA `(.L_x_479) ;  /* 0x00000038006c9947 */ /* 0x000fec0003800000 */
[----:B------:R-:W-:Y:S01]  /*0e80*/  MOV R0, RZ ;  /* 0x000000ff00007202 */ /* 0x000fe20000000f00 */
[----:B------:R-:W-:Y:S01]  /*0e90*/  ULDC UR36, c[0x0][0x75c] ;  /* 0x0001d70000247ab9 */ /* 0x000fe20000000800 */
[----:B------:R-:W-:Y:S02]  /*0ea0*/  ULDC UR37, c[0x0][0x744] ;  /* 0x0001d10000257ab9 */ /* 0x000fe40000000800 */
[----:B------:R-:W-:-:S13]  /*0eb0*/  LOP3.LUT P0, RZ, R0, 0x3ff, RZ, 0xc0, !PT ;  /* 0x000003ff00ff7812 */ /* 0x000fda000780c0ff */
[----:B------:R-:W-:Y:S05]  /*0ec0*/  @!P0 BRA `(.L_x_480) ;  /* 0x00000000007c8947 */ /* 0x000fea0003800000 */
[----:B-1----:R-:W-:Y:S01]  /*0ed0*/  MOV R2, 0x0 ;  /* 0x0000000000027802 */ /* 0x002fe20000000f00 */
        /* <DEDUP_REMOVED lines=15> */
.L_x_481:
        /* <DEDUP_REMOVED lines=15> */
.L_x_480:
[----:B-1----:R-:W1:Y:S01]  /*10c0*/  S2R R3, SR_CgaCtaId ;  /* 0x0000000000037919 */ /* 0x002e620000008800 */
        /* <DEDUP_REMOVED lines=21> */
.L_x_483:
        /* <DEDUP_REMOVED lines=15> */
.L_x_482:
        /* <DEDUP_REMOVED lines=8> */
.L_x_619:
[----:B------:R-:W-:Y:S01]  /*1390*/  SHF.L.U32 R21, RZ, 0x1f, RZ ;  /* 0x0000001fff157819 */ /* 0x000fe200000006ff */
[----:B------:R-:W-:Y:S01]  /*13a0*/  VIADD R19, R19, 0x3f ;  /* 0x0000003f13137836 */ /* 0x000fe20000000000 */
[----:B--2---:R-:W-:Y:S01]  /*13b0*/  LEA.HI R4, R14, R14, RZ, 0x1 ;  /* 0x0000000e0e047211 */ /* 0x004fe200078f08ff */
[----:B------:R-:W-:Y:S01]  /*13c0*/  IMAD.IADD R17, R18, 0x1, -R17 ;  /* 0x0000000112117824 */ /* 0x000fe200078e0a11 */
[----:B------:R-:W2:Y:S01]  /*13d0*/  SYNCS.PHASECHK.TRANS64.TRYWAIT P0, [R16+URZ+0x30800], R21 ;  /* 0x03080015100075a7 */ /* 0x000ea2000800017f */
[----:B------:R-:W-:Y:S01]  /*13e0*/  LOP3.LUT R5, R2, 0xffffff80, RZ, 0xc0, !PT ;  /* 0xffffff8002057812 */ /* 0x000fe200078ec0ff */
[----:B------:R-:W-:Y:S01]  /*13f0*/  IMAD.SHL.U32 R2, R0, 0x40, RZ ;  /* 0x0000004000027824 */ /* 0x000fe200078e00ff */
[----:B------:R-:W-:Y:S02]  /*1400*/  LOP3.LUT R9, R4, 0xfffffffe, RZ, 0xc0, !PT ;  /* 0xfffffffe04097812 */ /* 0x000fe400078ec0ff */
[----:B------:R-:W-:Y:S01]  /*1410*/  SHF.R.S32.HI R4, RZ, 0x1f, R19 ;  /* 0x0000001fff047819 */ /* 0x000fe20000011413 */
[----:B------:R-:W-:Y:S01]  /*1420*/  IMAD.IADD R5, R0, 0x1, -R5 ;  /* 0x0000000100057824 */ /* 0x000fe200078e0a05 */
[----:B------:R-:W-:Y:S01]  /*1430*/  LEA.HI R7, R3, R0, RZ, 0x4 ;  /* 0x0000000003077211 */ /* 0x000fe200078f20ff */
[----:B------:R-:W-:Y:S01]  /*1440*/  IMAD.IADD R9, R14, 0x1, -R9 ;  /* 0x000000010e097824 */ /* 0x000fe200078e0a09 */
[----:B------:R-:W-:-:S02]  /*1450*/  LEA.HI R10, R4, R19, RZ, 0x6 ;  /* 0x00000013040a7211 */ /* 0x000fc400078f30ff */
[CC--:B------:R-:W-:Y:S02]  /*1460*/  LEA.HI R4, R3.reuse, R0.reuse, RZ, 0x5 ;  /* 0x0000000003047211 */ /* 0x0c0fe400078f28ff */
[----:B------:R-:W-:Y:S02]  /*1470*/  LEA.HI R11, R3, R0, RZ, 0x3 ;  /* 0x00000000030b7211 */ /* 0x000fe400078f18ff */
[----:B------:R-:W-:Y:S02]  /*1480*/  SHF.R.S32.HI R4, RZ, 0x5, R4 ;  /* 0x00000005ff047819 */ /* 0x000fe40000011404 */
[----:B------:R-:W-:Y:S02]  /*1490*/  SHF.R.S32.HI R12, RZ, 0x4, R7 ;  /* 0x00000004ff0c7819 */ /* 0x000fe40000011407 */
[----:B------:R-:W-:Y:S01]  /*14a0*/  SHF.R.S32.HI R0, RZ, 0x1f, R5 ;  /* 0x0000001fff007819 */ /* 0x000fe20000011405 */
[----:B------:R-:W-:Y:S01]  /*14b0*/  IMAD.SHL.U32 R4, R4, 0x10, RZ ;  /* 0x0000001004047824 */ /* 0x000fe200078e00ff */
[----:B------:R-:W-:-:S02]  /*14c0*/  LOP3.LUT R3, R2, 0x1c0, RZ, 0xc0, !PT ;  /* 0x000001c002037812 */ /* 0x000fc400078ec0ff */
[----:B------:R-:W-:Y:S02]  /*14d0*/  LEA.HI R7, R7, R12, RZ, 0x1 ;  /* 0x0000000c07077211 */ /* 0x000fe400078f08ff */
[CC--:B------:R-:W-:Y:S02]  /*14e0*/  LEA.HI R2, R0.reuse, R5.reuse, RZ, 0x2 ;  /* 0x0000000500027211 */ /* 0x0c0fe400078f10ff */
[----:B------:R-:W-:Y:S02]  /*14f0*/  LEA.HI R0, R0, R5, RZ, 0x5 ;  /* 0x0000000500007211 */ /* 0x000fe400078f28ff */
[----:B------:R-:W-:Y:S02]  /*1500*/  LOP3.LUT R8, R3, 0x30, R4, 0xf8, !PT ;  /* 0x0000003003087812 */ /* 0x000fe400078ef804 */
[----:B------:R-:W-:Y:S02]  /*1510*/  LOP3.LUT R15, R7, 0x7ffffe, RZ, 0xc0, !PT ;  /* 0x007ffffe070f7812 */ /* 0x000fe400078ec0ff */
[----:B------:R-:W-:-:S02]  /*1520*/  SHF.R.S32.HI R4, RZ, 0x2, R2 ;  /* 0x00000002ff047819 */ /* 0x000fc40000011402 */
[----:B------:R-:W-:Y:S01]  /*1530*/  SHF.R.S32.HI R7, RZ, 0x1f, R2 ;  /* 0x0000001fff077819 */ /* 0x000fe20000011402 */
[----:B------:R-:W-:Y:S01]  /*1540*/  IMAD.IADD R15, R12, 0x1, -R15 ;  /* 0x000000010c0f7824 */ /* 0x000fe200078e0a0f */
[----:B------:R-:W-:Y:S02]  /*1550*/  SHF.R.S32.HI R0, RZ, 0x5, R0 ;  /* 0x00000005ff007819 */ /* 0x000fe40000011400 */
[----:B------:R-:W-:Y:S02]  /*1560*/  LEA.HI R6, R13, R13, RZ, 0x1 ;  /* 0x0000000d0d067211 */ /* 0x000fe400078f08ff */
[----:B------:R-:W-:Y:S01]  /*1570*/  LEA.HI R7, R7, R4, RZ, 0x3 ;  /* 0x0000000407077211 */ /* 0x000fe200078f18ff */
[----:B------:R-:W-:Y:S01]  /*1580*/  IMAD R17, R0, -0x10, R17 ;  /* 0xfffffff000117824 */ /* 0x000fe200078e0211 */
[----:B------:R-:W-:Y:S01]  /*1590*/  LOP3.LUT R6, R6, 0xfffffffe, RZ, 0xc0, !PT ;  /* 0xfffffffe06067812 */ /* 0x000fe200078ec0ff */
[----:B------:R-:W-:Y:S01]  /*15a0*/  IMAD.SHL.U32 R0, R13, 0x1000, RZ ;  /* 0x000010000d007824 */ /* 0x000fe200078e00ff */
[----:B------:R-:W-:-:S02]  /*15b0*/  LOP3.LUT R8, R8, 0x8, R11, 0xf8, !PT ;  /* 0x0000000808087812 */ /* 0x000fc400078ef80b */
[----:B------:R-:W-:Y:S01]  /*15c0*/  SHF.R.U32.HI R3, RZ, 0x3, R3 ;  /* 0x00000003ff037819 */ /* 0x000fe20000011603 */
[----:B------:R-:W-:Y:S01]  /*15d0*/  IMAD.IADD R6, R13, 0x1, -R6 ;  /* 0x000000010d067824 */ /* 0x000fe200078e0a06 */
[----:B------:R-:W-:Y:S01]  /*15e0*/  LOP3.LUT R7, R7, 0xfffffff8, RZ, 0xc0, !PT ;  /* 0xfffffff807077812 */ /* 0x000fe200078ec0ff */
[----:B------:R-:W-:Y:S01]  /*15f0*/  IMAD R11, R15, 0x200, R0 ;  /* 0x000002000f0b7824 */ /* 0x000fe200078e0200 */
[----:B------:R-:W-:Y:S02]  /*1600*/  LOP3.LUT R8, R8, R3, RZ, 0x3c, !PT ;  /* 0x0000000308087212 */ /* 0x000fe400078e3cff */
[----:B------:R-:W-:Y:S02]  /*1610*/  IADD3 R7, R17, R7, -R4 ;  /* 0x0000000711077210 */ /* 0x000fe40007ffe804 */
[----:B------:R-:W-:Y:S01]  /*1620*/  LOP3.LUT R12, R2, 0x7ffffffc, RZ, 0xc0, !PT ;  /* 0x7ffffffc020c7812 */ /* 0x000fe200078ec0ff */
[----:B--2---:R-:W-:Y:S06]  /*1630*/  @P0 BRA `(.L_x_485) ;  /* 0x0000000000080947 */ /* 0x004fec0003800000 */
[----:B------:R-:W2:Y:S02]  /*1640*/  SYNCS.PHASECHK.TRANS64.TRYWAIT P0, [R16+URZ+0x30800], R21 ;  /* 0x03080015100075a7 */ /* 0x000ea4000800017f */
[----:B--2---:R-:W-:Y:S05]  /*1650*/  @!P0 BRA `(.L_x_486) ;  /* 0x00000098004c8947 */ /* 0x004fea0003800000 */
.L_x_485:
[----:B------:R-:W3:Y:S01]  /*1660*/  LDL.LU R2, [R1] ;  /* 0x0000000001027983 */ /* 0x000ee20000300800 */
[C---:B------:R-:W-:Y:S01]  /*1670*/  IMAD R3, R5.reuse, 0x4, R0 ;  /* 0x0000000405037824 */ /* 0x040fe200078e0200 */
[----:B------:R-:W-:Y:S01]  /*1680*/  CS2R R86, SRZ ;  /* 0x0000000000567805 */ /* 0x000fe2000001ff00 */
[----:B------:R-:W-:Y:S01]  /*1690*/  IMAD.IADD R11, R8, 0x1, R11 ;  /* 0x00000001080b7824 */ /* 0x000fe200078e020b */
[----:B------:R-:W-:Y:S01]  /*16a0*/  CS2R R84, SRZ ;  /* 0x0000000000547805 */ /* 0x000fe2000001ff00 */
[----:B------:R-:W-:Y:S01]  /*16b0*/  IMAD.IADD R12, R5, 0x1, -R12 ;  /* 0x00000001050c7824 */ /* 0x000fe200078e0a0c */
[----:B------:R-:W-:Y:S01]  /*16c0*/  CS2R R4, SRZ ;  /* 0x0000000000047805 */ /* 0x000fe2000001ff00 */
        /* <DEDUP_REMOVED lines=63> */
[----:B------:R-:W-:Y:S01]  /*1ac0*/  CS2R R88, SRZ ;  /* 0x0000000000587805 */ /* 0x000fe2000001ff00 */
[----:B------:R-:W-:Y:S01]  /*1ad0*/  IMAD R3, R3, 0x4, R16 ;  /* 0x0000000403037824 */ /* 0x000fe200078e0210 */
[----:B------:R-:W-:-:S02]  /*1ae0*/  SHF.R.S32.HI R10, RZ, 0x6, R10 ;  /* 0x00000006ff0a7819 */ /* 0x000fc4000001140a */
[----:B---3--:R-:W-:-:S07]  /*1af0*/  LOP3.LUT R7, R2, 0x1, RZ, 0xfc, !PT ;  /* 0x0000000102077812 */ /* 0x008fce00078efcff */
.L_x_497:
[----:B------:R-:W-:-:S13]  /*1b00*/  ISETP.NE.AND P0, PT, R7, 0x3, PT ;  /* 0x000000030700780c */ /* 0x000fda0003f05270 */
[----:B---3--:R-:W-:Y:S05]  /*1b10*/  @!P0 BRA `(.L_x_487) ;  /* 0x0000000000048947 */ /* 0x008fea0003800000 */
[----:B------:R-:W-:Y:S01]  /*1b20*/  BPT.TRAP 0x1 ;  /* 0x000000040000795c */ /* 0x000fe20000300000 */
.L_x_487:
[----:B------:R-:W-:Y:S01]  /*1b30*/  IMAD R2, R4, 0x8, R16 ;  /* 0x0000000804027824 */ /* 0x000fe200078e0210 */
[----:B------:R-:W-:-:S04]  /*1b40*/  SHF.L.U32 R153, R5, 0x1f, RZ ;  /* 0x0000001f05997819 */ /* 0x000fc800000006ff */
[----:B------:R3:W4:Y:S01]  /*1b50*/  SYNCS.PHASECHK.TRANS64.TRYWAIT P1, [R2+URZ+0x30810], R153 ;  /* 0x03081099020075a7 */ /* 0x000722000802017f */
[----:B------:R-:W-:Y:S05]  /*1b60*/  @!P0 BRA `(.L_x_488) ;  /* 0x0000000000048947 */ /* 0x000fea0003800000 */
[----:B------:R-:W-:Y:S01]  /*1b70*/  BPT.TRAP 0x1 ;  /* 0x000000040000795c */ /* 0x000fe20000300000 */
.L_x_488:
[----:B----4-:R-:W-:Y:S05]  /*1b80*/  @P1 BRA `(.L_x_489) ;  /* 0x0000000000081947 */ /* 0x010fea0003800000 */
[----:B------:R-:W4:Y:S02]  /*1b90*/  SYNCS.PHASECHK.TRANS64.TRYWAIT P1, [R2+URZ+0x30810], R153 ;  /* 0x03081099020075a7 */ /* 0x000f24000802017f */
[----:B----4-:R-:W-:Y:S05]  /*1ba0*/  @!P1 BRA `(.L_x_490) ;  /* 0x00000094000c9947 */ /* 0x010fea0003800000 */
.L_x_489:
[----:B------:R-:W-:Y:S05]  /*1bb0*/  WARPSYNC.ALL ;  /* 0x0000000000007948 */ /* 0x000fea0003800000 */
[----:B------:R-:W-:Y:S01]  /*1bc0*/  VIADD R0, R16, 0x18000 ;  /* 0x0001800010007836 */ /* 0x000fe20000000000 */
[----:B------:R-:W-:Y:S01]  /*1bd0*/  WARPGROUP.ARRIVE ;  /* 0x00000000000079c5 */ /* 0x000fe20000000000 */
[----:B-1----:R-:W-:Y:S01]  /*1be0*/  IMAD R13, R9, 0x2000, R16 ;  /* 0x00002000090d7824 */ /* 0x002fe200078e0210 */
[----:B------:R-:W-:Y:S01]  /*1bf0*/  UMOV UR5, 0x40000040 ;  /* 0x4000004000057882 */ /* 0x000fe20000000000 */
[----:B------:R-:W-:Y:S01]  /*1c00*/  UMOV UR7, 0x40000040 ;  /* 0x4000004000077882 */ /* 0x000fe20000000000 */
[----:B------:R-:W-:-:S02]  /*1c10*/  SHF.R.U32.HI R0, RZ, 0x4, R0 ;  /* 0x00000004ff007819 */ /* 0x000fc40000011600 */
[----:B------:R-:W-:Y:S02]  /*1c20*/  R2UR UR9, R13 ;  /* 0x000000000d0972ca */ /* 0x000fe400000e0000 */
[----:B------:R-:W-:-:S04]  /*1c30*/  LOP3.LUT R0, R0, 0x3fff, RZ, 0xc0, !PT ;  /* 0x00003fff00007812 */ /* 0x000fc800078ec0ff */
[----:B------:R-:W-:-:S05]  /*1c40*/  LOP3.LUT R13, R0, 0x10000, RZ, 0xfc, !PT ;  /* 0x00010000000d7812 */ /* 0x000fca00078efcff */
        /* <DEDUP_REMOVED lines=61> */
[----:B------:R1:W1:Y:S04]  /*2020*/  LDS.64 R222, [R13+0x28000] ;  /* 0x028000000dde7984 */ /* 0x0002680000000a00 */
[----:B------:R1:W1:Y:S04]  /*2030*/  LDS.64 R220, [R13+0x28020] ;  /* 0x028020000ddc7984 */ /* 0x0002680000000a00 */
[----:B------:R1:W1:Y:S04]  /*2040*/  LDS.64 R218, [R13+0x28040] ;  /* 0x028040000dda7984 */ /* 0x0002680000000a00 */
[----:B------:R1:W1:Y:S04]  /*2050*/  LDS.64 R216, [R13+0x28060] ;  /* 0x028060000dd87984 */ /* 0x0002680000000a00 */
[----:B------:R1:W1:Y:S04]  /*2060*/  LDS.64 R22, [R13+0x28080] ;  /* 0x028080000d167984 */ /* 0x0002680000000a00 */
[----:B--2---:R2:W1:Y:S04]  /*2070*/  LDS.64 R20, [R13+0x280a0] ;  /* 0x0280a0000d147984 */ /* 0x0044680000000a00 */
[----:B------:R2:W1:Y:S04]  /*2080*/  LDS.64 R18, [R13+0x280c0] ;  /* 0x0280c0000d127984 */ /* 0x0004680000000a00 */
[----:B------:R2:W1:Y:S01]  /*2090*/  LDS.64 R14, [R13+0x280e0] ;  /* 0x0280e0000d0e7984 */ /* 0x0004620000000a00 */
[----:B------:R-:W-:Y:S05]  /*20a0*/  @!P0 BRA `(.L_x_491) ;  /* 0x0000000000048947 */ /* 0x000fea0003800000 */
[----:B------:R-:W-:Y:S01]  /*20b0*/  BPT.TRAP 0x1 ;  /* 0x000000040000795c */ /* 0x000fe20000300000 */
.L_x_491:
[----:B------:R1:W1:Y:S01]  /*20c0*/  SYNCS.PHASECHK.TRANS64.TRYWAIT P1, [R2+URZ+0x30830], R153 ;  /* 0x03083099020075a7 */ /* 0x000262000802017f */
[----:B------:R-:W-:Y:S05]  /*20d0*/  @!P0 BRA `(.L_x_492) ;  /* 0x0000000000048947 */ /* 0x000fea0003800000 */
[----:B------:R-:W-:Y:S01]  /*20e0*/  BPT.TRAP 0x1 ;  /* 0x000000040000795c */ /* 0x000fe20000300000 */
.L_x_492:
[----:B------:R-:W-:-:S05]  /*20f0*/  VIADD R17, R16, 0x20000 ;  /* 0x0002000010117836 */ /* 0x000fca0000000000 */
[----:B------:R-:W-:-:S04]  /*2100*/  SHF.R.U32.HI R17, RZ, 0x4, R17 ;  /* 0x00000004ff117819 */ /* 0x000fc80000011611 */
[----:B------:R-:W-:-:S04]  /*2110*/  LOP3.LUT R17, R17, 0x3fff, RZ, 0xc0, !PT ;  /* 0x00003fff11117812 */ /* 0x000fc800078ec0ff */
[----:B------:R-:W-:Y:S01]  /*2120*/  LOP3.LUT R155, R17, 0x10000, RZ, 0xfc, !PT ;  /* 0x00010000119b7812 */ /* 0x000fe200078efcff */
[----:B-1----:R-:W-:Y:S06]  /*2130*/  @P1 BRA `(.L_x_493) ;  /* 0x0000000000081947 */ /* 0x002fec0003800000 */
[----:B------:R-:W1:Y:S02]  /*2140*/  SYNCS.PHASECHK.TRANS64.TRYWAIT P1, [R2+URZ+0x30830], R153 ;  /* 0x03083099020075a7 */ /* 0x000e64000802017f */
[----:B-1----:R-:W-:Y:S05]  /*2150*/  @!P1 BRA `(.L_x_494) ;  /* 0x0000008c00b49947 */ /* 0x002fea0003800000 */
.L_x_493:
[----:B------:R-:W-:Y:S01]  /*2160*/  UIADD3 UR9, UR9, 0x8000, URZ ;  /* 0x0000800009097890 */ /* 0x000fe2000fffe03f */
[----:B------:R-:W-:Y:S01]  /*2170*/  IMAD R155, R4, 0x400, R155 ;  /* 0x00000400049b7824 */ /* 0x000fe200078e029b */
[----:B------:R-:W-:Y:S01]  /*2180*/  UMOV UR7, 0x40000040 ;  /* 0x4000004000077882 */ /* 0x000fe20000000000 */
[----:B------:R-:W-:Y:S01]  /*2190*/  UMOV UR5, 0x40000040 ;  /* 0x4000004000057882 */ /* 0x000fe20000000000 */
[----:B------:R-:W-:Y:S01]  /*21a0*/  USHF.R.U32.HI UR9, URZ, 0x4, UR9 ;  /* 0x000000043f097899 */ /* 0x000fe20008011609 */
[----:B------:R-:W-:Y:S01]  /*21b0*/  FMUL.FTZ R224, R190, UR36 ;  /* 0x00000024bee07c20 */ /* 0x000fe20008410000 */
[----:B------:R-:W-:Y:S01]  /*21c0*/  R2UR UR8, R155 ;  /* 0x000000009b0872ca */ /* 0x000fe200000e0000 */
[----:B------:R-:W-:Y:S01]  /*21d0*/  FMUL.FTZ R225, R191, UR36 ;  /* 0x00000024bfe17c20 */ /* 0x000fe20008410000 */
[----:B------:R-:W-:Y:S01]  /*21e0*/  ULOP3.LUT UR9, UR9, 0x3fff, URZ, 0xc0, !UPT ;  /* 0x00003fff09097892 */ /* 0x000fe2000f8ec03f */
[----:B---34-:R-:W-:Y:S01]  /*21f0*/  WARPGROUP.ARRIVE ;  /* 0x00000000000079c5 */ /* 0x018fe20000000000 */
[----:B------:R-:W-:Y:S01]  /*2200*/  FMUL.FTZ R184, R184, UR36 ;  /* 0x00000024b8b87c20 */ /* 0x000fe20008410000 */
[----:B------:R-:W-:Y:S01]  /*2210*/  FMUL.FTZ R185, R185, UR36 ;  /* 0x00000024b9b97c20 */ /* 0x000fe20008410000 */
[----:B------:R-:W-:Y:S01]  /*2220*/  ULOP3.LUT UR9, UR9, 0x10000, URZ, 0xfc, !UPT ;  /* 0x0001000009097892 */ /* 0x000fe2000f8efc3f */
[----:B------:R-:W-:Y:S01]  /*2230*/  FMUL.FTZ R186, R186, UR36 ;  /* 0x00000024baba7c20 */ /* 0x000fe20008410000 */
[----:B------:R-:W-:Y:S01]  /*2240*/  LOP3.LUT R17, R17, 0x2000000, RZ, 0xfc, !PT ;  /* 0x0200000011117812 */ /* 0x000fe200078efcff */
[----:B------:R-:W-:Y:S01]  /*2250*/  FMUL.FTZ R187, R187, UR36 ;  /* 0x00000024bbbb7c20 */ /* 0x000fe20008410000 */
[----:B------:R-:W-:Y:S01]  /*2260*/  MUFU.TANH R184, R184 ;  /* 0x000000b800b87308 */ /* 0x000fe20000002400 */
[----:B------:R-:W-:Y:S01]  /*2270*/  ISETP.GT.AND P2, PT, R8, RZ, PT ;  /* 0x000000ff0800720c */ /* 0x000fe20003f44270 */
[----:B------:R-:W-:Y:S01]  /*2280*/  FMUL.FTZ R227, R201, UR36 ;  /* 0x00000024c9e37c20 */ /* 0x000fe20008410000 */
[----:B------:R-:W-:Y:S01]  /*2290*/  UMOV UR6, UR8 ;  /* 0x0000000800067c82 */ /* 0x000fe20008000000 */
[----:B------:R-:W-:Y:S01]  /*22a0*/  UMOV UR4, UR9 ;  /* 0x0000000900047c82 */ /* 0x000fe20008000000 */
[----:B------:R-:W-:Y:S01]  /*22b0*/  IMAD R17, R4, 0x400, R17 ;  /* 0x0000040004117824 */ /* 0x000fe200078e0211 */
[----:B------:R-:W-:Y:S01]  /*22c0*/  HGMMA.64x64x16.F32.BF16 R152, gdesc[UR4], RZ, !UPT, gsb0 ;  /* 0x00e00000049879f0 */ /* 0x000fe2000c0018ff */
[----:B------:R-:W-:Y:S01]  /*22d0*/  UIADD3 UR6, UR8, 0x2, URZ ;  /* 0x0000000208067890 */ /* 0x000fe2000fffe03f */
[----:B------:R-:W-:Y:S01]  /*22e0*/  MUFU.TANH R185, R185 ;  /* 0x000000b900b97308 */ /* 0x000fe20000002400 */
[----:B------:R-:W-:Y:S01]  /*22f0*/  UIADD3 UR4, UR9, 0x2, URZ ;  /* 0x0000000209047890 */ /* 0x000fe2000fffe03f */
[----:B------:R-:W-:Y:S01]  /*2300*/  ISETP.GT.AND P1, PT, R8, 0x8, PT ;  /* 0x000000080800780c */ /* 0x000fe20003f24270 */
[----:B------:R-:W-:Y:S01]  /*2310*/  UMOV UR7, 0x40000040 ;  /* 0x4000004000077882 */ /* 0x000fe20000000000 */
[----:B------:R-:W-:Y:S01]  /*2320*/  UMOV UR5, 0x40000040 ;  /* 0x4000004000057882 */ /* 0x000fe20000000000 */
[----:B------:R-:W-:Y:S01]  /*2330*/  FMUL.FTZ R226, R200, UR36 ;  /* 0x00000024c8e27c20 */ /* 0x000fe20008410000 */
[----:B------:R-:W-:Y:S01]  /*2340*/  FMUL.FTZ R188, R188, UR36 ;  /* 0x00000024bcbc7c20 */ /* 0x000fe20008410000 */
[----:B------:R-:W-:Y:S01]  /*2350*/  FMUL.FTZ R189, R189, UR36 ;  /* 0x00000024bdbd7c20 */ /* 0x000fe20008410000 */
[----:B------:R-:W1:Y:S01]  /*2360*/  MUFU.TANH R186, R186 ;  /* 0x000000ba00ba7308 */ /* 0x000e620000002400 */
[----:B------:R-:W-:Y:S01]  /*2370*/  FMUL.FTZ R194, R194, UR36 ;  /* 0x00000024c2c27c20 */ /* 0x000fe20008410000 */
[----:B------:R-:W-:Y:S01]  /*2380*/  FMUL.FTZ R192, R192, UR36 ;  /* 0x00000024c0c07c20 */ /* 0x000fe20008410000 */
[----:B------:R-:W-:Y:S01]  /*2390*/  FMUL.FTZ R193, R193, UR36 ;  /* 0x00000024c1c17c20 */ /* 0x000fe20008410000 */
[----:B------:R-:W-:Y:S01]  /*23a0*/  FMUL.FTZ R195, R195, UR36 ;  /* 0x00000024c3c37c20 */ /* 0x000fe20008410000 */
[----:B------:R-:W-:Y:S01]  /*23b0*/  FMUL.FTZ R196, R196, UR36 ;  /* 0x00000024c4c47c20 */ /* 0x000fe20008410000 */
[----:B------:R-:W-:Y:S01]  /*23c0*/  FMUL.FTZ R197, R197, UR36 ;  /* 0x00000024c5c57c20 */ /* 0x000fe20008410000 */
[----:B------:R-:W-:Y:S01]  /*23d0*/  FMUL.FTZ R198, R198, UR36 ;  /* 0x00000024c6c67c20 */ /* 0x000fe20008410000 */
[----:B------:R-:W3:Y:S01]  /*23e0*/  MUFU.TANH R187, R187 ;  /* 0x000000bb00bb7308 */ /* 0x000ee20000002400 */
[----:B------:R-:W-:Y:S01]  /*23f0*/  FMUL.FTZ R199, R199, UR36 ;  /* 0x00000024c7c77c20 */ /* 0x000fe20008410000 */
[----:B------:R-:W-:Y:S01]  /*2400*/  FMUL.FTZ R202, R202, UR36 ;  /* 0x00000024caca7c20 */ /* 0x000fe20008410000 */
[----:B------:R-:W-:Y:S01]  /*2410*/  FMUL.FTZ R210, R210, UR36 ;  /* 0x00000024d2d27c20 */ /* 0x000fe20008410000 */
[----:B------:R-:W-:Y:S01]  /*2420*/  FMUL.FTZ R209, R209, UR36 ;  /* 0x00000024d1d17c20 */ /* 0x000fe20008410000 */
[----:B------:R-:W-:-:S03]  /*2430*/  FMUL.FTZ R212, R212, UR36 ;  /* 0x00000024d4d47c20 */ /* 0x000fc60008410000 */
[----:B------:R-:W-:Y:S01]  /*2440*/  MUFU.TANH R188, R188 ;  /* 0x000000bc00bc7308 */ /* 0x000fe20000002400 */
[C---:B-1----:R-:W-:Y:S01]  /*2450*/  FSEL R201, R186.reuse, -INF , P1 ;  /* 0xff800000bac97808 */ /* 0x042fe20000800000 */
[----:B------:R-:W-:-:S04]  /*2460*/  FFMA.FTZ R186, -R186, R186, 1 ;  /* 0x3f800000baba7423 */ /* 0x000fc800000101ba */
[----:B------:R-:W-:Y:S02]  /*2470*/  FFMA.FTZ R233, R201, UR37, -R222 ;  /* 0x00000025c9e97c23 */ /* 0x000fe400080108de */
[----:B------:R-:W-:Y:S08]  /*2480*/  MUFU.TANH R189, R189 ;  /* 0x000000bd00bd7308 */ /* 0x000ff00000002400 */
[----:B------:R-:W-:Y:S08]  /*2490*/  MUFU.TANH R225, R225 ;  /* 0x000000e100e17308 */ /* 0x000ff00000002400 */
[----:B------:R-:W1:Y:S08]  /*24a0*/  MUFU.TANH R224, R224 ;  /* 0x000000e000e07308 */ /* 0x000e700000002400 */
        /* <DEDUP_REMOVED lines=60> */
[----:B------:R-:W-:Y:S01]  /*2870*/  UMOV UR7, 0x40000040 ;  /* 0x4000004000077882 */ /* 0x000fe20000000000 */
[C---:B------:R-:W-:Y:S01]  /*2880*/  FSEL R17, R184.reuse, -INF , P2 ;  /* 0xff800000b8117808 */ /* 0x040fe20001000000 */
[----:B------:R-:W-:-:S04]  /*2890*/  FFMA.FTZ R184, -R184, R184, 1 ;  /* 0x3f800000b8b87423 */ /* 0x000fc800000101b8 */
[----:B------:R-:W-:Y:S01]  /*28a0*/  FFMA.FTZ R232, R17, UR37, -R222 ;  /* 0x0000002511e87c23 */ /* 0x000fe200080108de */
[C---:B---3--:R-:W-:Y:S01]  /*28b0*/  FSEL R222, R187.reuse, -INF , P1 ;  /* 0xff800000bbde7808 */ /* 0x048fe20000800000 */
[----:B------:R-:W-:-:S04]  /*28c0*/  FFMA.FTZ R187, -R187, R187, 1 ;  /* 0x3f800000bbbb7423 */ /* 0x000fc800000101bb */
[----:B------:R-:W-:Y:S01]  /*28d0*/  FFMA.FTZ R222, R222, UR37, -R223 ;  /* 0x00000025dede7c23 */ /* 0x000fe200080108df */
[----:B------:R-:W-:Y:S01]  /*28e0*/  UMOV UR6, UR4 ;  /* 0x0000000400067c82 */ /* 0x000fe20008000000 */
[----:B------:R-:W-:Y:S02]  /*28f0*/  WARPGROUP.DEPBAR.LE gsb0, 0x0 ;  /* 0x00008000000079c5 */ /* 0x000fe40000010000 */
[----:B------:R-:W3:Y:S02]  /*2900*/  LDS.64 R190, [R13+0x28200] ;  /* 0x028200000dbe7984 */ /* 0x000ee40000000a00 */
[--C-:B---3--:R-:W-:Y:S01]  /*2910*/  FADD.FTZ R230, R154, -R190.reuse ;  /* 0x800000be9ae67221 */ /* 0x108fe20000010000 */
[----:B------:R-:W-:Y:S01]  /*2920*/  FSEL R154, R185, -INF , P2 ;  /* 0xff800000b99a7808 */ /* 0x000fe20001000000 */
[----:B------:R-:W-:Y:S01]  /*2930*/  FADD.FTZ R231, R152, -R190 ;  /* 0x800000be98e77221 */ /* 0x000fe20000010000 */
[--C-:B------:R-:W-:Y:S01]  /*2940*/  FADD.FTZ R201, R155, -R191.reuse ;  /* 0x800000bf9bc97221 */ /* 0x100fe20000010000 */
[----:B------:R-:W3:Y:S01]  /*2950*/  MUFU.EX2 R152, R232 ;  /* 0x000000e800987308 */ /* 0x000ee20000000800 */
[----:B------:R-:W-:Y:S01]  /*2960*/  FADD.FTZ R200, R153, -R191 ;  /* 0x800000bf99c87221 */ /* 0x000fe20000010000 */
[----:B------:R-:W-:Y:S01]  /*2970*/  FFMA.FTZ R17, R154, UR37, -R223 ;  /* 0x000000259a117c23 */ /* 0x000fe200080108df */
[----:B------:R-:W-:Y:S01]  /*2980*/  FFMA.FTZ R191, -R185, R185, 1 ;  /* 0x3f800000b9bf7423 */ /* 0x000fe200000101b9 */
[----:B------:R-:W4:Y:S01]  /*2990*/  LDS.64 R154, [R13+0x28220] ;  /* 0x028220000d9a7984 */ /* 0x000f220000000a00 */
[----:B------:R-:W-:Y:S01]  /*29a0*/  FMUL.FTZ R190, R203, UR36 ;  /* 0x00000024cbbe7c20 */ /* 0x000fe20008410000 */
[C---:B-1----:R-:W-:Y:S01]  /*29b0*/  FSEL R223, R224.reuse, -INF , P1 ;  /* 0xff800000e0df7808 */ /* 0x042fe20000800000 */
[----:B------:R-:W-:Y:S01]  /*29c0*/  FFMA.FTZ R224, -R224, R224, 1 ;  /* 0x3f800000e0e07423 */ /* 0x000fe200000101e0 */
[----:B------:R-:W1:Y:S08]  /*29d0*/  MUFU.EX2 R17, R17 ;  /* 0x0000001100117308 */ /* 0x000e700000000800 */
[----:B------:R-:W5:Y:S01]  /*29e0*/  MUFU.EX2 R153, R233 ;  /* 0x000000e900997308 */ /* 0x000f620000000800 */
[----:B---3--:R-:W-:-:S04]  /*29f0*/  FMUL.FTZ R185, R152, R231 ;  /* 0x000000e798b97220 */ /* 0x008fc80000410000 */
[----:B------:R-:W-:-:S03]  /*2a00*/  FMUL.FTZ R185, R184, R185 ;  /* 0x000000b9b8b97220 */ /* 0x000fc60000410000 */
[----:B------:R-:W-:Y:S01]  /*2a10*/  MUFU.TANH R190, R190 ;  /* 0x000000be00be7308 */ /* 0x000fe20000002400 */
[C---:B-1----:R-:W-:Y:S01]  /*2a20*/  FMUL.FTZ R200, R17.reuse, R200 ;  /* 0x000000c811c87220 */ /* 0x042fe20000410000 */
[----:B------:R-:W-:Y:S01]  /*2a30*/  F2FP.BF16.F32.PACK_AB R152, R17, R152 ;  /* 0x000000981198723e */ /* 0x000fe200000010ff */
[----:B------:R-:W-:Y:S02]  /*2a40*/  IMAD R17, R9, 0x4000, R16 ;  /* 0x0000400009117824 */ /* 0x000fe400078e0210 */
[----:B------:R-:W-:Y:S01]  /*2a50*/  FMUL.FTZ R184, R191, R200 ;  /* 0x000000c8bfb87220 */ /* 0x000fe20000410000 */
[----:B------:R-:W-:Y:S02]  /*2a60*/  FMUL.FTZ R191, R204, UR36 ;  /* 0x00000024ccbf7c20 */ /* 0x000fe40008410000 */
[----:B------:R4:W1:Y:S01]  /*2a70*/  MUFU.EX2 R200, R222 ;  /* 0x000000de00c87308 */ /* 0x0008620000000800 */
[----:B-----5:R-:W-:Y:S01]  /*2a80*/  FMUL.FTZ R203, R153, R230 ;  /* 0x000000e699cb7220 */ /* 0x020fe20000410000 */
[----:B------:R-:W-:-:S02]  /*2a90*/  F2FP.BF16.F32.PACK_AB R184, R184, R185 ;  /* 0x000000b9b8b8723e */ /* 0x000fc400000010ff */
[----:B------:R-:W-:Y:S01]  /*2aa0*/  R2UR UR5, R17 ;  /* 0x00000000110572ca */ /* 0x000fe200000e0000 */
[----:B------:R-:W-:Y:S01]  /*2ab0*/  FMUL.FTZ R186, R186, R203 ;  /* 0x000000cbbaba7220 */ /* 0x000fe20000410000 */
[C---:B------:R-:W-:Y:S01]  /*2ac0*/  FSEL R203, R188.reuse, -INF , P2 ;  /* 0xff800000bccb7808 */ /* 0x040fe20001000000 */
[----:B------:R-:W-:Y:S01]  /*2ad0*/  FFMA.FTZ R188, -R188, R188, 1 ;  /* 0x3f800000bcbc7423 */ /* 0x000fe200000101bc */
[----:B------:R-:W-:Y:S03]  /*2ae0*/  MUFU.TANH R191, R191 ;  /* 0x000000bf00bf7308 */ /* 0x000fe60000002400 */
[----:B------:R-:W-:Y:S01]  /*2af0*/  FFMA.FTZ R230, R203, UR37, -R220 ;  /* 0x00000025cbe67c23 */ /* 0x000fe200080108dc */
[----:B------:R-:W-:Y:S01]  /*2b00*/  FMUL.FTZ R203, R205, UR36 ;  /* 0x00000024cdcb7c20 */ /* 0x000fe20008410000 */
[--C-:B----4-:R-:W-:Y:S01]  /*2b10*/  FADD.FTZ R222, R156, -R154.reuse ;  /* 0x8000009a9cde7221 */ /* 0x110fe20000010000 */
[----:B------:R-:W-:Y:S01]  /*2b20*/  FADD.FTZ R205, R158, -R154 ;  /* 0x8000009a9ecd7221 */ /* 0x000fe20000010000 */
[----:B------:R-:W-:Y:S01]  /*2b30*/  FSEL R154, R189, -INF , P2 ;  /* 0xff800000bd9a7808 */ /* 0x000fe20001000000 */
[--C-:B------:R-:W-:Y:S01]  /*2b40*/  FADD.FTZ R159, R159, -R155.reuse ;  /* 0x8000009b9f9f7221 */ /* 0x100fe20000010000 */
[----:B-1----:R-:W-:Y:S01]  /*2b50*/  FMUL.FTZ R204, R200, R201 ;  /* 0x000000c9c8cc7220 */ /* 0x002fe20000410000 */
[----:B------:R-:W-:Y:S01]  /*2b60*/  FFMA.FTZ R156, R223, UR37, -R220 ;  /* 0x00000025df9c7c23 */ /* 0x000fe200080108dc */
[----:B------:R-:W1:Y:S01]  /*2b70*/  MUFU.EX2 R201, R230 ;  /* 0x000000e600c97308 */ /* 0x000e620000000800 */
[----:B------:R-:W-:Y:S01]  /*2b80*/  FMUL.FTZ R220, R207, UR36 ;  /* 0x00000024cfdc7c20 */ /* 0x000fe20008410000 */
[----:B------:R-:W-:Y:S01]  /*2b90*/  FMUL.FTZ R187, R187, R204 ;  /* 0x000000ccbbbb7220 */ /* 0x000fe20000410000 */
[----:B------:R-:W-:Y:S01]  /*2ba0*/  FMUL.FTZ R204, R206, UR36 ;  /* 0x00000024cecc7c20 */ /* 0x000fe20008410000 */
[----:B------:R-:W-:Y:S01]  /*2bb0*/  FADD.FTZ R206, R157, -R155 ;  /* 0x8000009b9dce7221 */ /* 0x000fe20000010000 */
[--C-:B------:R-:W-:Y:S01]  /*2bc0*/  FFMA.FTZ R157, R154, UR37, -R221.reuse ;  /* 0x000000259a9d7c23 */ /* 0x100fe200080108dd */
[----:B------:R-:W-:Y:S01]  /*2bd0*/  FSEL R154, R225, -INF , P1 ;  /* 0xff800000e19a7808 */ /* 0x000fe20000800000 */
[----:B------:R-:W-:Y:S01]  /*2be0*/  FFMA.FTZ R189, -R189, R189, 1 ;  /* 0x3f800000bdbd7423 */ /* 0x000fe200000101bd */
[----:B------:R-:W3:Y:S01]  /*2bf0*/  MUFU.EX2 R156, R156 ;  /* 0x0000009c009c7308 */ /* 0x000ee20000000800 */
[----:B------:R-:W-:Y:S01]  /*2c00*/  F2FP.BF16.F32.PACK_AB R185, R187, R186 ;  /* 0x000000babbb9723e */ /* 0x000fe200000010ff */
[----:B------:R-:W-:Y:S01]  /*2c10*/  USHF.R.U32.HI UR5, URZ, 0x4, UR5 ;  /* 0x000000043f057899 */ /* 0x000fe20008011605 */
[----:B------:R-:W-:Y:S01]  /*2c20*/  FFMA.FTZ R158, R154, UR37, -R221 ;  /* 0x000000259a9e7c23 */ /* 0x000fe200080108dd */
[----:B------:R-:W-:Y:S01]  /*2c30*/  FMUL.FTZ R221, R208, UR36 ;  /* 0x00000024d0dd7c20 */ /* 0x000fe20008410000 */
[----:B------:R-:W4:Y:S01]  /*2c40*/  LDS.64 R154, [R13+0x28240] ;  /* 0x028240000d9a7984 */ /* 0x000f220000000a00 */
[----:B------:R-:W-:Y:S01]  /*2c50*/  FFMA.FTZ R208, -R225, R225, 1 ;  /* 0x3f800000e1d07423 */ /* 0x000fe200000101e1 */
[----:B------:R-:W-:Y:S01]  /*2c60*/  F2FP.BF16.F32.PACK_AB R153, R200, R153 ;  /* 0x00000099c899723e */ /* 0x000fe200000010ff */
[----:B------:R-:W5:Y:S01]  /*2c70*/  MUFU.EX2 R157, R157 ;  /* 0x0000009d009d7308 */ /* 0x000f620000000800 */
[----:B-1----:R-:W-:Y:S01]  /*2c80*/  FMUL.FTZ R223, R201, R222 ;  /* 0x000000dec9df7220 */ /* 0x002fe20000410000 */
[----:B------:R-:W-:-:S03]  /*2c90*/  ULOP3.LUT UR9, UR5, 0x3fff, URZ, 0xc0, !UPT ;  /* 0x00003fff05097892 */ /* 0x000fc6000f8ec03f */
[----:B------:R-:W-:Y:S01]  /*2ca0*/  FMUL.FTZ R188, R188, R223 ;  /* 0x000000dfbcbc7220 */ /* 0x000fe20000410000 */
[----:B------:R-:W-:Y:S02]  /*2cb0*/  UMOV UR5, 0x40000040 ;  /* 0x4000004000057882 */ /* 0x000fe40000000000 */
[----:B------:R-:W1:Y:S01]  /*2cc0*/  MUFU.EX2 R158, R158 ;  /* 0x0000009e009e7308 */ /* 0x000e620000000800 */
[----:B---3--:R-:W-:-:S04]  /*2cd0*/  FMUL.FTZ R205, R156, R205 ;  /* 0x000000cd9ccd7220 */ /* 0x008fc80000410000 */
[----:B------:R-:W-:Y:S01]  /*2ce0*/  FMUL.FTZ R207, R224, R205 ;  /* 0x000000cde0cf7220 */ /* 0x000fe20000410000 */
[----:B------:R-:W-:Y:S02]  /*2cf0*/  FSEL R205, R194, -INF , P1 ;  /* 0xff800000c2cd7808 */ /* 0x000fe40000800000 */
[----:B------:R-:W-:Y:S01]  /*2d00*/  MUFU.TANH R204, R204 ;  /* 0x000000cc00cc7308 */ /* 0x000fe20000002400 */
[----:B-----5:R-:W-:Y:S02]  /*2d10*/  FMUL.FTZ R206, R157, R206 ;  /* 0x000000ce9dce7220 */ /* 0x020fe40000410000 */
[----:B------:R-:W-:Y:S02]  /*2d20*/  FFMA.FTZ R223, R205, UR37, -R218 ;  /* 0x00000025cddf7c23 */ /* 0x000fe400080108da */
[----:B------:R-:W-:-:S03]  /*2d30*/  FMUL.FTZ R189, R189, R206 ;  /* 0x000000cebdbd7220 */ /* 0x000fc60000410000 */
[----:B------:R-:W-:Y:S01]  /*2d40*/  MUFU.TANH R203, R203 ;  /* 0x000000cb00cb7308 */ /* 0x000fe20000002400 */
[----:B-1----:R-:W-:Y:S01]  /*2d50*/  FMUL.FTZ R159, R158, R159 ;  /* 0x0000009f9e9f7220 */ /* 0x002fe20000410000 */
[----:B------:R-:W-:-:S03]  /*2d60*/  F2FP.BF16.F32.PACK_AB R186, R189, R188 ;  /* 0x000000bcbdba723e */ /* 0x000fc600000010ff */
[----:B------:R-:W-:Y:S01]  /*2d70*/  FMUL.FTZ R208, R208, R159 ;  /* 0x0000009fd0d07220 */ /* 0x000fe20000410000 */
[C---:B------:R-:W-:Y:S01]  /*2d80*/  FSEL R159, R192.reuse, -INF , P2 ;  /* 0xff800000c09f7808 */ /* 0x040fe20001000000 */
[----:B------:R-:W-:Y:S01]  /*2d90*/  FFMA.FTZ R192, -R192, R192, 1 ;  /* 0x3f800000c0c07423 */ /* 0x000fe200000101c0 */
[----:B------:R-:W-:Y:S02]  /*2da0*/  MUFU.TANH R220, R220 ;  /* 0x000000dc00dc7308 */ /* 0x000fe40000002400 */
[----:B------:R-:W-:Y:S01]  /*2db0*/  F2FP.BF16.F32.PACK_AB R187, R208, R207 ;  /* 0x000000cfd0bb723e */ /* 0x000fe200000010ff */
[----:B------:R-:W-:Y:S01]  /*2dc0*/  FFMA.FTZ R159, R159, UR37, -R218 ;  /* 0x000000259f9f7c23 */ /* 0x000fe200080108da */
[----:B------:R-:W-:Y:S01]  /*2dd0*/  FSEL R218, R195, -INF , P1 ;  /* 0xff800000c3da7808 */ /* 0x000fe20000800000 */
[--C-:B----4-:R-:W-:Y:S01]  /*2de0*/  FADD.FTZ R222, R160, -R154.reuse ;  /* 0x8000009aa0de7221 */ /* 0x110fe20000010000 */
[----:B------:R-:W-:Y:S01]  /*2df0*/  FADD.FTZ R205, R162, -R154 ;  /* 0x8000009aa2cd7221 */ /* 0x000fe20000010000 */
[----:B------:R-:W-:Y:S01]  /*2e00*/  FSEL R154, R193, -INF , P2 ;  /* 0xff800000c19a7808 */ /* 0x000fe20001000000 */
[--C-:B------:R-:W-:Y:S01]  /*2e10*/  FADD.FTZ R160, R163, -R155.reuse ;  /* 0x8000009ba3a07221 */ /* 0x100fe20000010000 */
[----:B------:R-:W-:Y:S01]  /*2e20*/  FADD.FTZ R206, R161, -R155 ;  /* 0x8000009ba1ce7221 */ /* 0x000fe20000010000 */
[----:B------:R-:W1:Y:S01]  /*2e30*/  MUFU.EX2 R159, R159 ;  /* 0x0000009f009f7308 */ /* 0x000e620000000800 */
[----:B------:R-:W-:Y:S01]  /*2e40*/  FFMA.FTZ R161, -R194, R194, 1 ;  /* 0x3f800000c2a17423 */ /* 0x000fe200000101c2 */
[--C-:B------:R-:W-:Y:S01]  /*2e50*/  FFMA.FTZ R163, R154, UR37, -R219.reuse ;  /* 0x000000259aa37c23 */ /* 0x100fe200080108db */
[----:B------:R-:W-:Y:S01]  /*2e60*/  FFMA.FTZ R219, R218, UR37, -R219 ;  /* 0x00000025dadb7c23 */ /* 0x000fe200080108db */
[----:B------:R-:W3:Y:S01]  /*2e70*/  LDS.64 R154, [R13+0x28260] ;  /* 0x028260000d9a7984 */ /* 0x000ee20000000a00 */
[----:B------:R-:W-:Y:S01]  /*2e80*/  FMUL.FTZ R218, R211, UR36 ;  /* 0x00000024d3da7c20 */ /* 0x000fe20008410000 */
[----:B------:R-:W-:Y:S01]  /*2e90*/  FFMA.FTZ R193, -R193, R193, 1 ;  /* 0x3f800000c1c17423 */ /* 0x000fe200000101c1 */
[----:B------:R-:W-:Y:S01]  /*2ea0*/  FFMA.FTZ R195, -R195, R195, 1 ;  /* 0x3f800000c3c37423 */ /* 0x000fe200000101c3 */
[----:B------:R-:W4:Y:S08]  /*2eb0*/  MUFU.EX2 R162, R223 ;  /* 0x000000df00a27308 */ /* 0x000f300000000800 */
[----:B------:R-:W5:Y:S01]  /*2ec0*/  MUFU.EX2 R163, R163 ;  /* 0x000000a300a37308 */ /* 0x000f620000000800 */
[----:B-1----:R-:W-:-:S04]  /*2ed0*/  FMUL.FTZ R211, R159, R222 ;  /* 0x000000de9fd37220 */ /* 0x002fc80000410000 */
[----:B------:R-:W-:-:S03]  /*2ee0*/  FMUL.FTZ R194, R192, R211 ;  /* 0x000000d3c0c27220 */ /* 0x000fc60000410000 */
[----:B------:R-:W-:Y:S01]  /*2ef0*/  MUFU.TANH R221, R221 ;  /* 0x000000dd00dd7308 */ /* 0x000fe20000002400 */
[----:B----4-:R-:W-:-:S04]  /*2f00*/  FMUL.FTZ R222, R162, R205 ;  /* 0x000000cda2de7220 */ /* 0x010fc80000410000 */
[----:B------:R-:W-:Y:S01]  /*2f10*/  FMUL.FTZ R192, R161, R222 ;  /* 0x000000dea1c07220 */ /* 0x000fe20000410000 */
[----:B------:R-:W-:Y:S02]  /*2f20*/  FSEL R161, R196, -INF , P2 ;  /* 0xff800000c4a17808 */ /* 0x000fe40001000000 */
[----:B------:R-:W1:Y:S01]  /*2f30*/  MUFU.EX2 R205, R219 ;  /* 0x000000db00cd7308 */ /* 0x000e620000000800 */
[----:B-----5:R-:W-:-:S04]  /*2f40*/  FMUL.FTZ R206, R163, R206 ;  /* 0x000000cea3ce7220 */ /* 0x020fc80000410000 */
[----:B------:R-:W-:Y:S01]  /*2f50*/  FMUL.FTZ R193, R193, R206 ;  /* 0x000000cec1c17220 */ /* 0x000fe20000410000 */
[----:B------:R-:W-:Y:S01]  /*2f60*/  FFMA.FTZ R206, R161, UR37, -R216 ;  /* 0x00000025a1ce7c23 */ /* 0x000fe200080108d8 */
[----:B------:R-:W-:Y:S01]  /*2f70*/  FSEL R161, R198, -INF , P1 ;  /* 0xff800000c6a17808 */ /* 0x000fe20000800000 */
[----:B------:R-:W-:Y:S02]  /*2f80*/  MUFU.TANH R218, R218 ;  /* 0x000000da00da7308 */ /* 0x000fe40000002400 */
[----:B------:R-:W-:Y:S01]  /*2f90*/  F2FP.BF16.F32.PACK_AB R188, R193, R194 ;  /* 0x000000c2c1bc723e */ /* 0x000fe200000010ff */
[--C-:B---3--:R-:W-:Y:S01]  /*2fa0*/  FADD.FTZ R211, R164, -R154.reuse ;  /* 0x8000009aa4d37221 */ /* 0x108fe20000010000 */
[----:B------:R-:W-:Y:S01]  /*2fb0*/  FADD.FTZ R223, R166, -R154 ;  /* 0x8000009aa6df7221 */ /* 0x000fe20000010000 */
[----:B------:R-:W-:Y:S01]  /*2fc0*/  FSEL R154, R197, -INF , P2 ;  /* 0xff800000c59a7808 */ /* 0x000fe20001000000 */
[----:B------:R-:W-:Y:S02]  /*2fd0*/  FFMA.FTZ R216, R161, UR37, -R216 ;  /* 0x00000025a1d87c23 */ /* 0x000fe400080108d8 */
[----:B------:R-:W3:Y:S01]  /*2fe0*/  MUFU.EX2 R206, R206 ;  /* 0x000000ce00ce7308 */ /* 0x000ee20000000800 */
[----:B-1----:R-:W-:Y:S01]  /*2ff0*/  FMUL.FTZ R160, R205, R160 ;  /* 0x000000a0cda07220 */ /* 0x002fe20000410000 */
[----:B------:R-:W-:Y:S01]  /*3000*/  FFMA.FTZ R197, -R197, R197, 1 ;  /* 0x3f800000c5c57423 */ /* 0x000fe200000101c5 */
[----:B------:R-:W-:Y:S01]  /*3010*/  FFMA.FTZ R166, R154, UR37, -R217 ;  /* 0x000000259aa67c23 */ /* 0x000fe200080108d9 */
[----:B------:R-:W-:Y:S01]  /*3020*/  FFMA.FTZ R154, -R196, R196, 1 ;  /* 0x3f800000c49a7423 */ /* 0x000fe200000101c4 */
[----:B------:R-:W-:Y:S01]  /*3030*/  FMUL.FTZ R195, R195, R160 ;  /* 0x000000a0c3c37220 */ /* 0x000fe20000410000 */
[----:B------:R-:W-:Y:S01]  /*3040*/  FSEL R160, R199, -INF , P1 ;  /* 0xff800000c7a07808 */ /* 0x000fe20000800000 */
[----:B------:R-:W-:Y:S01]  /*3050*/  FADD.FTZ R196, R167, -R155 ;  /* 0x8000009ba7c47221 */ /* 0x000fe20000010000 */
[----:B------:R-:W-:Y:S01]  /*3060*/  FSEL R167, R226, -INF , P2 ;  /* 0xff800000e2a77808 */ /* 0x000fe20001000000 */
[----:B------:R-:W1:Y:S01]  /*3070*/  MUFU.EX2 R166, R166 ;  /* 0x000000a600a67308 */ /* 0x000e620000000800 */
[----:B------:R-:W-:Y:S01]  /*3080*/  FFMA.FTZ R199, -R199, R199, 1 ;  /* 0x3f800000c7c77423 */ /* 0x000fe200000101c7 */
[----:B------:R-:W-:Y:S01]  /*3090*/  FFMA.FTZ R217, R160, UR37, -R217 ;  /* 0x00000025a0d97c23 */ /* 0x000fe200080108d9 */
[----:B------:R-:W-:Y:S01]  /*30a0*/  FFMA.FTZ R226, -R226, R226, 1 ;  /* 0x3f800000e2e27423 */ /* 0x000fe200000101e2 */
[----:B------:R-:W4:Y:S01]  /*30b0*/  LDS.64 R160, [R13+0x28280] ;  /* 0x028280000da07984 */ /* 0x000f220000000a00 */
[----:B------:R-:W-:Y:S01]  /*30c0*/  FFMA.FTZ R167, R167, UR37, -R22 ;  /* 0x00000025a7a77c23 */ /* 0x000fe20008010816 */
[----:B------:R-:W-:Y:S01]  /*30d0*/  F2FP.BF16.F32.PACK_AB R189, R195, R192 ;  /* 0x000000c0c3bd723e */ /* 0x000fe200000010ff */
[----:B---3--:R-:W-:Y:S01]  /*30e0*/  FMUL.FTZ R219, R206, R211 ;  /* 0x000000d3cedb7220 */ /* 0x008fe20000410000 */
[----:B------:R-:W-:Y:S01]  /*30f0*/  FADD.FTZ R211, R165, -R155 ;  /* 0x8000009ba5d37221 */ /* 0x000fe20000010000 */
[----:B------:R-:W-:Y:S01]  /*3100*/  FFMA.FTZ R155, -R198, R198, 1 ;  /* 0x3f800000c69b7423 */ /* 0x000fe200000101c6 */
[----:B------:R-:W-:Y:S01]  /*3110*/  FMUL.FTZ R198, R213, UR36 ;  /* 0x00000024d5c67c20 */ /* 0x000fe20008410000 */
[----:B------:R-:W-:Y:S01]  /*3120*/  FSEL R213, R202, -INF , P1 ;  /* 0xff800000cad57808 */ /* 0x000fe20000800000 */
[----:B------:R3:W5:Y:S01]  /*3130*/  MUFU.EX2 R165, R217 ;  /* 0x000000d900a57308 */ /* 0x0007620000000800 */
[----:B------:R-:W-:Y:S01]  /*3140*/  FMUL.FTZ R154, R154, R219 ;  /* 0x000000db9a9a7220 */ /* 0x000fe20000410000 */
[----:B------:R-:W-:-:S02]  /*3150*/  F2FP.BF16.F32.PACK_AB R205, R205, R162 ;  /* 0x000000a2cdcd723e */ /* 0x000fc400000010ff */
[----:B------:R-:W-:Y:S01]  /*3160*/  FFMA.FTZ R213, R213, UR37, -R22 ;  /* 0x00000025d5d57c23 */ /* 0x000fe20008010816 */
[C---:B-1----:R-:W-:Y:S01]  /*3170*/  FMUL.FTZ R22, R166.reuse, R211 ;  /* 0x000000d3a6167220 */ /* 0x042fe20000410000 */
[----:B------:R-:W-:Y:S02]  /*3180*/  F2FP.BF16.F32.PACK_AB R206, R166, R206 ;  /* 0x000000cea6ce723e */ /* 0x000fe400000010ff */
[----:B------:R-:W1:Y:S01]  /*3190*/  MUFU.EX2 R167, R167 ;  /* 0x000000a700a77308 */ /* 0x000e620000000800 */
[----:B------:R-:W-:Y:S01]  /*31a0*/  FMUL.FTZ R197, R197, R22 ;  /* 0x00000016c5c57220 */ /* 0x000fe20000410000 */
[----:B------:R-:W-:Y:S01]  /*31b0*/  FSEL R22, R227, -INF , P2 ;  /* 0xff800000e3167808 */ /* 0x000fe20001000000 */
[----:B---3--:R-:W-:Y:S01]  /*31c0*/  FMUL.FTZ R217, R215, UR36 ;  /* 0x00000024d7d97c20 */ /* 0x008fe20008410000 */
[----:B------:R-:W-:-:S04]  /*31d0*/  FFMA.FTZ R215, -R191, R191, 1 ;  /* 0x3f800000bfd77423 */ /* 0x000fc800000101bf */
[----:B------:R-:W3:Y:S01]  /*31e0*/  MUFU.EX2 R164, R216 ;  /* 0x000000d800a47308 */ /* 0x000ee20000000800 */
[----:B-----5:R-:W-:-:S04]  /*31f0*/  FMUL.FTZ R196, R165, R196 ;  /* 0x000000c4a5c47220 */ /* 0x020fc80000410000 */
[----:B------:R-:W-:Y:S01]  /*3200*/  FMUL.FTZ R196, R199, R196 ;  /* 0x000000c4c7c47220 */ /* 0x000fe20000410000 */
[----:B------:R-:W-:Y:S02]  /*3210*/  FFMA.FTZ R199, -R202, R202, 1 ;  /* 0x3f800000cac77423 */ /* 0x000fe400000101ca */
[----:B------:R5:W2:Y:S01]  /*3220*/  MUFU.EX2 R211, R213 ;  /* 0x000000d500d37308 */ /* 0x000aa20000000800 */
[--C-:B----4-:R-:W-:Y:S01]  /*3230*/  FADD.FTZ R168, R168, -R160.reuse ;  /* 0x800000a0a8a87221 */ /* 0x110fe20000010000 */
[----:B------:R-:W-:Y:S01]  /*3240*/  FADD.FTZ R222, R170, -R160 ;  /* 0x800000a0aade7221 */ /* 0x000fe20000010000 */
[----:B------:R-:W-:Y:S01]  /*3250*/  FFMA.FTZ R160, R22, UR37, -R23 ;  /* 0x0000002516a07c23 */ /* 0x000fe20008010817 */
[----:B------:R-:W-:Y:S01]  /*3260*/  FSEL R22, R190, -INF , P1 ;  /* 0xff800000be167808 */ /* 0x000fe20000800000 */
[--C-:B------:R-:W-:Y:S01]  /*3270*/  FADD.FTZ R219, R169, -R161.reuse ;  /* 0x800000a1a9db7221 */ /* 0x100fe20000010000 */
[----:B------:R-:W-:Y:S01]  /*3280*/  FADD.FTZ R170, R171, -R161 ;  /* 0x800000a1abaa7221 */ /* 0x000fe20000010000 */
[----:B-1----:R-:W-:Y:S01]  /*3290*/  FMUL.FTZ R169, R167, R168 ;  /* 0x000000a8a7a97220 */ /* 0x002fe20000410000 */
[----:B-----5:R-:W-:Y:S01]  /*32a0*/  FFMA.FTZ R213, -R227, R227, 1 ;  /* 0x3f800000e3d57423 */ /* 0x020fe200000101e3 */
[----:B------:R-:W1:Y:S01]  /*32b0*/  MUFU.EX2 R160, R160 ;  /* 0x000000a000a07308 */ /* 0x000e620000000800 */
[----:B------:R-:W-:Y:S01]  /*32c0*/  FFMA.FTZ R161, R22, UR37, -R23 ;  /* 0x0000002516a17c23 */ /* 0x000fe20008010817 */
[----:B------:R-:W-:Y:S01]  /*32d0*/  FMUL.FTZ R202, R226, R169 ;  /* 0x000000a9e2ca7220 */ /* 0x000fe20000410000 */
[----:B------:R-:W4:Y:S01]  /*32e0*/  LDS.64 R22, [R13+0x282a0] ;  /* 0x0282a0000d167984 */ /* 0x000f220000000a00 */
[----:B------:R-:W-:Y:S01]  /*32f0*/  FSEL R169, R191, -INF , P2 ;  /* 0xff800000bfa97808 */ /* 0x000fe20001000000 */
[----:B---3--:R-:W-:Y:S01]  /*3300*/  FMUL.FTZ R216, R164, R223 ;  /* 0x000000dfa4d87220 */ /* 0x008fe20000410000 */
[----:B--2---:R-:W-:Y:S01]  /*3310*/  FMUL.FTZ R222, R211, R222 ;  /* 0x000000ded3de7220 */ /* 0x004fe20000410000 */
[----:B------:R-:W-:Y:S01]  /*3320*/  F2FP.BF16.F32.PACK_AB R207, R165, R164 ;  /* 0x000000a4a5cf723e */ /* 0x000fe200000010ff */
[----:B------:R-:W2:Y:S01]  /*3330*/  MUFU.EX2 R161, R161 ;  /* 0x000000a100a17308 */ /* 0x000ea20000000800 */
[----:B------:R-:W-:Y:S01]  /*3340*/  FMUL.FTZ R155, R155, R216 ;  /* 0x000000d89b9b7220 */ /* 0x000fe20000410000 */
[----:B------:R-:W-:Y:S01]  /*3350*/  FMUL.FTZ R216, R214, UR36 ;  /* 0x00000024d6d87c20 */ /* 0x000fe20008410000 */
[----:B------:R-:W-:Y:S01]  /*3360*/  FFMA.FTZ R214, -R190, R190, 1 ;  /* 0x3f800000bed67423 */ /* 0x000fe200000101be */
[----:B------:R-:W-:Y:S01]  /*3370*/  FMUL.FTZ R199, R199, R222 ;  /* 0x000000dec7c77220 */ /* 0x000fe20000410000 */
[----:B------:R-:W-:-:S03]  /*3380*/  FFMA.FTZ R222, -R203, R203, 1 ;  /* 0x3f800000cbde7423 */ /* 0x000fc600000101cb */
[----:B------:R-:W-:Y:S01]  /*3390*/  MUFU.TANH R216, R216 ;  /* 0x000000d800d87308 */ /* 0x000fe20000002400 */
[C---:B-1----:R-:W-:Y:S01]  /*33a0*/  FMUL.FTZ R168, R160.reuse, R219 ;  /* 0x000000dba0a87220 */ /* 0x042fe20000410000 */
[----:B------:R-:W-:-:S03]  /*33b0*/  F2FP.BF16.F32.PACK_AB R160, R160, R167 ;  /* 0x000000a7a0a0723e */ /* 0x000fc600000010ff */
[----:B------:R-:W-:Y:S01]  /*33c0*/  FMUL.FTZ R213, R213, R168 ;  /* 0x000000a8d5d57220 */ /* 0x000fe20000410000 */
[--C-:B------:R-:W-:Y:S01]  /*33d0*/  FFMA.FTZ R168, R169, UR37, -R20.reuse ;  /* 0x00000025a9a87c23 */ /* 0x100fe20008010814 */
[C---:B------:R-:W-:Y:S01]  /*33e0*/  FSEL R169, R204.reuse, -INF , P1 ;  /* 0xff800000cca97808 */ /* 0x040fe20000800000 */
[----:B------:R-:W-:Y:S01]  /*33f0*/  MUFU.TANH R198, R198 ;  /* 0x000000c600c67308 */ /* 0x000fe20000002400 */
[----:B--2---:R-:W-:Y:S01]  /*3400*/  FMUL.FTZ R171, R161, R170 ;  /* 0x000000aaa1ab7220 */ /* 0x004fe20000410000 */
[----:B------:R-:W-:Y:S01]  /*3410*/  FFMA.FTZ R204, -R204, R204, 1 ;  /* 0x3f800000cccc7423 */ /* 0x000fe200000101cc */
[----:B------:R-:W-:Y:S01]  /*3420*/  F2FP.BF16.F32.PACK_AB R192, R213, R202 ;  /* 0x000000cad5c0723e */ /* 0x000fe200000010ff */
[----:B------:R-:W-:Y:S01]  /*3430*/  FFMA.FTZ R169, R169, UR37, -R20 ;  /* 0x00000025a9a97c23 */ /* 0x000fe20008010814 */
[----:B------:R-:W-:Y:S01]  /*3440*/  FSEL R20, R203, -INF , P2 ;  /* 0xff800000cb147808 */ /* 0x000fe20001000000 */
[----:B------:R-:W-:Y:S01]  /*3450*/  FMUL.FTZ R214, R214, R171 ;  /* 0x000000abd6d67220 */ /* 0x000fe20000410000 */
[----:B------:R-:W-:Y:S01]  /*3460*/  FFMA.FTZ R203, -R220, R220, 1 ;  /* 0x3f800000dccb7423 */ /* 0x000fe200000101dc */
[----:B------:R-:W1:Y:S01]  /*3470*/  MUFU.EX2 R168, R168 ;  /* 0x000000a800a87308 */ /* 0x000e620000000800 */
[----:B------:R-:W-:Y:S01]  /*3480*/  F2FP.BF16.F32.PACK_AB R161, R161, R211 ;  /* 0x000000d3a1a1723e */ /* 0x000fe200000010ff */
[----:B------:R-:W-:Y:S01]  /*3490*/  FFMA.FTZ R170, R20, UR37, -R21 ;  /* 0x0000002514aa7c23 */ /* 0x000fe20008010815 */
[----:B------:R-:W-:-:S02]  /*34a0*/  FSEL R20, R220, -INF , P1 ;  /* 0xff800000dc147808 */ /* 0x000fc40000800000 */
[----:B------:R-:W-:-:S03]  /*34b0*/  F2FP.BF16.F32.PACK_AB R193, R214, R199 ;  /* 0x000000c7d6c1723e */ /* 0x000fc600000010ff */
[----:B------:R-:W-:Y:S01]  /*34c0*/  FFMA.FTZ R190, R20, UR37, -R21 ;  /* 0x0000002514be7c23 */ /* 0x000fe20008010815 */
[----:B------:R-:W-:Y:S01]  /*34d0*/  FSEL R21, R221, -INF , P2 ;  /* 0xff800000dd157808 */ /* 0x000fe20001000000 */
[----:B------:R-:W2:Y:S01]  /*34e0*/  MUFU.EX2 R170, R170 ;  /* 0x000000aa00aa7308 */ /* 0x000ea20000000800 */
[----:B----4-:R-:W-:Y:S01]  /*34f0*/  FADD.FTZ R171, R172, -R22 ;  /* 0x80000016acab7221 */ /* 0x010fe20000010000 */
[--C-:B------:R-:W-:Y:S01]  /*3500*/  FADD.FTZ R173, R173, -R23.reuse ;  /* 0x80000017adad7221 */ /* 0x100fe20000010000 */
[----:B------:R-:W-:Y:S01]  /*3510*/  FADD.FTZ R175, R175, -R23 ;  /* 0x80000017afaf7221 */ /* 0x000fe20000010000 */
[----:B------:R-:W-:Y:S01]  /*3520*/  FFMA.FTZ R23, R21, UR37, -R18 ;  /* 0x0000002515177c23 */ /* 0x000fe20008010812 */
[----:B------:R-:W-:Y:S01]  /*3530*/  FADD.FTZ R174, R174, -R22 ;  /* 0x80000016aeae7221 */ /* 0x000fe20000010000 */
[----:B-1----:R-:W-:Y:S01]  /*3540*/  FMUL.FTZ R20, R168, R171 ;  /* 0x000000aba8147220 */ /* 0x002fe20000410000 */
[----:B------:R-:W-:Y:S01]  /*3550*/  FSEL R171, R210, -INF , P1 ;  /* 0xff800000d2ab7808 */ /* 0x000fe20000800000 */
[----:B------:R-:W1:Y:S02]  /*3560*/  MUFU.EX2 R169, R169 ;  /* 0x000000a900a97308 */ /* 0x000e640000000800 */
[----:B------:R-:W-:-:S02]  /*3570*/  FMUL.FTZ R215, R215, R20 ;  /* 0x00000014d7d77220 */ /* 0x000fc40000410000 */
[----:B------:R-:W-:Y:S01]  /*3580*/  FFMA.FTZ R171, R171, UR37, -R18 ;  /* 0x00000025abab7c23 */ /* 0x000fe20008010812 */
[----:B------:R-:W-:Y:S01]  /*3590*/  FSEL R18, R209, -INF , P2 ;  /* 0xff800000d1127808 */ /* 0x000fe20001000000 */
[----:B------:R-:W3:Y:S02]  /*35a0*/  LDS.64 R20, [R13+0x282c0] ;  /* 0x0282c0000d147984 */ /* 0x000ee40000000a00 */
[----:B------:R4:W5:Y:S01]  /*35b0*/  MUFU.EX2 R22, R190 ;  /* 0x000000be00167308 */ /* 0x0009620000000800 */
[----:B--2---:R-:W-:Y:S01]  /*35c0*/  F2FP.BF16.F32.PACK_AB R162, R170, R168 ;  /* 0x000000a8aaa2723e */ /* 0x004fe200000010ff */
[----:B------:R-:W-:Y:S01]  /*35d0*/  FFMA.FTZ R172, R18, UR37, -R19 ;  /* 0x0000002512ac7c23 */ /* 0x000fe20008010813 */
[----:B------:R-:W-:-:S05]  /*35e0*/  FSEL R18, R218, -INF , P1 ;  /* 0xff800000da127808 */ /* 0x000fca0000800000 */
[----:B------:R-:W2:Y:S01]  /*35f0*/  MUFU.TANH R217, R217 ;  /* 0x000000d900d97308 */ /* 0x000ea20000002400 */
[----:B----4-:R-:W-:Y:S01]  /*3600*/  FFMA.FTZ R190, R18, UR37, -R19 ;  /* 0x0000002512be7c23 */ /* 0x010fe20008010813 */
[----:B------:R-:W-:Y:S01]  /*3610*/  FMUL.FTZ R19, R170, R173 ;  /* 0x000000adaa137220 */ /* 0x000fe20000410000 */
[----:B-1----:R-:W-:-:S03]  /*3620*/  FMUL.FTZ R191, R169, R174 ;  /* 0x000000aea9bf7220 */ /* 0x002fc60000410000 */
[----:B------:R-:W-:Y:S01]  /*3630*/  FMUL.FTZ R222, R222, R19 ;  /* 0x00000013dede7220 */ /* 0x000fe20000410000 */
[----:B------:R-:W-:Y:S01]  /*3640*/  FMUL.FTZ R204, R204, R191 ;  /* 0x000000bfcccc7220 */ /* 0x000fe20000410000 */
[----:B------:R-:W-:Y:S01]  /*3650*/  FSEL R191, R212, -INF , P2 ;  /* 0xff800000d4bf7808 */ /* 0x000fe20001000000 */
[----:B------:R1:W4:Y:S01]  /*3660*/  LDS.64 R18, [R13+0x282e0] ;  /* 0x0282e0000d127984 */ /* 0x0003220000000a00 */
[----:B-----5:R-:W-:Y:S01]  /*3670*/  FMUL.FTZ R220, R22, R175 ;  /* 0x000000af16dc7220 */ /* 0x020fe20000410000 */
[----:B------:R-:W5:Y:S01]  /*3680*/  MUFU.EX2 R171, R171 ;  /* 0x000000ab00ab7308 */ /* 0x000f620000000800 */
[----:B------:R-:W-:Y:S01]  /*3690*/  FFMA.FTZ R212, -R212, R212, 1 ;  /* 0x3f800000d4d47423 */ /* 0x000fe200000101d4 */
[----:B------:R-:W-:Y:S01]  /*36a0*/  FFMA.FTZ R174, R191, UR37, -R14 ;  /* 0x00000025bfae7c23 */ /* 0x000fe2000801080e */
[C---:B------:R-:W-:Y:S01]  /*36b0*/  FSEL R191, R216.reuse, -INF , P1 ;  /* 0xff800000d8bf7808 */ /* 0x040fe20000800000 */
[----:B------:R-:W-:Y:S01]  /*36c0*/  FMUL.FTZ R203, R203, R220 ;  /* 0x000000dccbcb7220 */ /* 0x000fe20000410000 */
[----:B------:R-:W-:Y:S01]  /*36d0*/  FFMA.FTZ R216, -R216, R216, 1 ;  /* 0x3f800000d8d87423 */ /* 0x000fe200000101d8 */
[----:B------:R-:W-:-:S02]  /*36e0*/  F2FP.BF16.F32.PACK_AB R194, R222, R215 ;  /* 0x000000d7dec2723e */ /* 0x000fc400000010ff */
[----:B------:R-:W-:Y:S01]  /*36f0*/  FFMA.FTZ R175, R191, UR37, -R14 ;  /* 0x00000025bfaf7c23 */ /* 0x000fe2000801080e */
[C---:B------:R-:W-:Y:S01]  /*3700*/  FSEL R14, R198.reuse, -INF , P2 ;  /* 0xff800000c60e7808 */ /* 0x040fe20001000000 */
[----:B------:R-:W-:Y:S01]  /*3710*/  MUFU.EX2 R23, R23 ;  /* 0x0000001700177308 */ /* 0x000fe20000000800 */
[----:B------:R-:W-:Y:S01]  /*3720*/  FFMA.FTZ R198, -R198, R198, 1 ;  /* 0x3f800000c6c67423 */ /* 0x000fe200000101c6 */
[----:B------:R-:W-:Y:S02]  /*3730*/  F2FP.BF16.F32.PACK_AB R195, R203, R204 ;  /* 0x000000cccbc3723e */ /* 0x000fe400000010ff */
[--C-:B-1----:R-:W-:Y:S01]  /*3740*/  FFMA.FTZ R13, R14, UR37, -R15.reuse ;  /* 0x000000250e0d7c23 */ /* 0x102fe2000801080f */
[C---:B--2---:R-:W-:Y:S01]  /*3750*/  FSEL R14, R217.reuse, -INF , P1 ;  /* 0xff800000d90e7808 */ /* 0x044fe20000800000 */
[----:B------:R-:W-:Y:S01]  /*3760*/  FFMA.FTZ R217, -R217, R217, 1 ;  /* 0x3f800000d9d97423 */ /* 0x000fe200000101d9 */
[----:B------:R-:W-:Y:S01]  /*3770*/  F2FP.BF16.F32.PACK_AB R204, R163, R159 ;  /* 0x0000009fa3cc723e */ /* 0x000fe200000010ff */
[----:B------:R-:W1:Y:S01]  /*3780*/  MUFU.EX2 R172, R172 ;  /* 0x000000ac00ac7308 */ /* 0x000e620000000800 */
[----:B---3--:R-:W-:Y:S01]  /*3790*/  FADD.FTZ R178, R178, -R20 ;  /* 0x80000014b2b27221 */ /* 0x008fe20000010000 */
[----:B------:R-:W-:Y:S01]  /*37a0*/  FFMA.FTZ R14, R14, UR37, -R15 ;  /* 0x000000250e0e7c23 */ /* 0x000fe2000801080f */
[--C-:B------:R-:W-:Y:S01]  /*37b0*/  FADD.FTZ R191, R177, -R21.reuse ;  /* 0x80000015b1bf7221 */ /* 0x100fe20000010000 */
[----:B------:R-:W-:Y:S01]  /*37c0*/  FADD.FTZ R220, R179, -R21 ;  /* 0x80000015b3dc7221 */ /* 0x000fe20000010000 */
[----:B-----5:R-:W-:Y:S01]  /*37d0*/  FMUL.FTZ R177, R171, R178 ;  /* 0x000000b2abb17220 */ /* 0x020fe20000410000 */
[----:B------:R-:W-:Y:S01]  /*37e0*/  FFMA.FTZ R15, -R221, R221, 1 ;  /* 0x3f800000dd0f7423 */ /* 0x000fe200000101dd */
[----:B------:R-:W-:Y:S01]  /*37f0*/  FFMA.FTZ R21, -R218, R218, 1 ;  /* 0x3f800000da157423 */ /* 0x000fe200000101da */
[----:B------:R-:W-:Y:S01]  /*3800*/  MUFU.EX2 R175, R175 ;  /* 0x000000af00af7308 */ /* 0x000fe20000000800 */
[----:B------:R-:W-:-:S07]  /*3810*/  F2FP.BF16.F32.PACK_AB R163, R22, R169 ;  /* 0x000000a916a3723e */ /* 0x000fce00000010ff */
[----:B------:R2:W3:Y:S01]  /*3820*/  MUFU.EX2 R173, R190 ;  /* 0x000000be00ad7308 */ /* 0x0004e20000000800 */
[C---:B-1----:R-:W-:Y:S01]  /*3830*/  FMUL.FTZ R191, R172.reuse, R191 ;  /* 0x000000bfacbf7220 */ /* 0x042fe20000410000 */
[----:B------:R-:W-:Y:S01]  /*3840*/  F2FP.BF16.F32.PACK_AB R172, R172, R23 ;  /* 0x00000017acac723e */ /* 0x000fe200000010ff */
[--C-:B----4-:R-:W-:Y:S01]  /*3850*/  FADD.FTZ R178, R181, -R19.reuse ;  /* 0x80000013b5b27221 */ /* 0x110fe20000010000 */
[----:B------:R-:W-:-:S04]  /*3860*/  FADD.FTZ R183, R183, -R19 ;  /* 0x80000013b7b77221 */ /* 0x000fc80000010000 */
[----:B------:R-:W1:Y:S01]  /*3870*/  MUFU.EX2 R174, R174 ;  /* 0x000000ae00ae7308 */ /* 0x000e620000000800 */
[----:B--2---:R-:W-:Y:S01]  /*3880*/  FADD.FTZ R190, R176, -R20 ;  /* 0x80000014b0be7221 */ /* 0x004fe20000010000 */
[----:B------:R-:W-:Y:S01]  /*3890*/  FFMA.FTZ R20, -R210, R210, 1 ;  /* 0x3f800000d2147423 */ /* 0x000fe200000101d2 */
[----:B------:R-:W-:Y:S02]  /*38a0*/  FFMA.FTZ R176, -R209, R209, 1 ;  /* 0x3f800000d1b07423 */ /* 0x000fe400000101d1 */
[----:B------:R-:W-:Y:S01]  /*38b0*/  FMUL.FTZ R190, R23, R190 ;  /* 0x000000be17be7220 */ /* 0x000fe20000410000 */
[----:B------:R-:W-:Y:S01]  /*38c0*/  FMUL.FTZ R20, R20, R177 ;  /* 0x000000b114147220 */ /* 0x000fe20000410000 */
[--C-:B------:R-:W-:Y:S01]  /*38d0*/  FADD.FTZ R177, R180, -R18.reuse ;  /* 0x80000012b4b17221 */ /* 0x100fe20000010000 */
[----:B------:R-:W2:Y:S01]  /*38e0*/  MUFU.EX2 R13, R13 ;  /* 0x0000000d000d7308 */ /* 0x000ea20000000800 */
[----:B------:R-:W-:Y:S01]  /*38f0*/  FADD.FTZ R18, R182, -R18 ;  /* 0x80000012b6127221 */ /* 0x000fe20000010000 */
[----:B---3--:R-:W-:Y:S01]  /*3900*/  FMUL.FTZ R220, R173, R220 ;  /* 0x000000dcaddc7220 */ /* 0x008fe20000410000 */
[----:B------:R-:W-:Y:S01]  /*3910*/  FMUL.FTZ R15, R15, R190 ;  /* 0x000000be0f0f7220 */ /* 0x000fe20000410000 */
[----:B------:R-:W-:Y:S01]  /*3920*/  FMUL.FTZ R176, R176, R191 ;  /* 0x000000bfb0b07220 */ /* 0x000fe20000410000 */
[----:B------:R-:W-:Y:S01]  /*3930*/  FMUL.FTZ R19, R175, R18 ;  /* 0x00000012af137220 */ /* 0x000fe20000410000 */
[----:B------:R-:W-:Y:S01]  /*3940*/  F2FP.BF16.F32.PACK_AB R191, R196, R155 ;  /* 0x0000009bc4bf723e */ /* 0x000fe200000010ff */
[----:B------:R-:W-:Y:S01]  /*3950*/  IMAD R155, R4, 0x2000, R11 ;  /* 0x00002000049b7824 */ /* 0x000fe200078e020b */
[----:B------:R-:W3:Y:S01]  /*3960*/  MUFU.EX2 R14, R14 ;  /* 0x0000000e000e7308 */ /* 0x000ee20000000800 */
[----:B-1----:R-:W-:Y:S01]  /*3970*/  FMUL.FTZ R177, R174, R177 ;  /* 0x000000b1aeb17220 */ /* 0x002fe20000410000 */
[----:B------:R-:W-:Y:S01]  /*3980*/  FMUL.FTZ R21, R21, R220 ;  /* 0x000000dc15157220 */ /* 0x000fe20000410000 */
[----:B------:R-:W-:Y:S01]  /*3990*/  FMUL.FTZ R19, R216, R19 ;  /* 0x00000013d8137220 */ /* 0x000fe20000410000 */
[----:B------:R-:W-:Y:S01]  /*39a0*/  F2FP.BF16.F32.PACK_AB R196, R176, R15 ;  /* 0x0000000fb0c4723e */ /* 0x000fe200000010ff */
[----:B------:R-:W-:Y:S01]  /*39b0*/  FMUL.FTZ R177, R212, R177 ;  /* 0x000000b1d4b17220 */ /* 0x000fe20000410000 */
[----:B------:R-:W-:Y:S01]  /*39c0*/  IMAD R15, R155, 0x2, R16 ;  /* 0x000000029b0f7824 */ /* 0x000fe200078e0210 */
[----:B------:R-:W-:Y:S01]  /*39d0*/  F2FP.BF16.F32.PACK_AB R190, R197, R154 ;  /* 0x0000009ac5be723e */ /* 0x000fe200000010ff */
[----:B--2---:R-:W-:Y:S01]  /*39e0*/  FMUL.FTZ R179, R13, R178 ;  /* 0x000000b20db37220 */ /* 0x004fe20000410000 */
[----:B------:R-:W-:-:S02]  /*39f0*/  F2FP.BF16.F32.PACK_AB R197, R21, R20 ;  /* 0x0000001415c5723e */ /* 0x000fc400000010ff */
        /* <DEDUP_REMOVED lines=11> */
[----:B------:R-:W-:-:S04]  /*3ab0*/  F2FP.BF16.F32.PACK_AB R175, R14, R175 ;  /* 0x000000af0eaf723e */ /* 0x000fc800000010ff */
[----:B------:R-:W-:-:S05]  /*3ac0*/  F2FP.BF16.F32.PACK_AB R199, R18, R19 ;  /* 0x0000001312c7723e */ /* 0x000fca00000010ff */
[----:B------:R1:W-:Y:S01]  /*3ad0*/  STSM.16.MT88.4 [R15+0x2a000], R196 ;  /* 0x02a000c40f007844 */ /* 0x0003e20000004200 */
[----:B------:R-:W-:-:S06]  /*3ae0*/  WARPGROUP.ARRIVE ;  /* 0x00000000000079c5 */ /* 0x000fcc0000000000 */
[----:B------:R-:W-:Y:S01]  /*3af0*/  HGMMA.64x128x16.F32.BF16 R88, R152, gdesc[UR4].tnspB, R88, gsb0 ;  /* 0x41e0000498587df0 */ /* 0x000fe20008001858 */
[----:B------:R-:W-:Y:S01]  /*3b00*/  UIADD3 UR6, UR4, 0x80, URZ ;  /* 0x0000008004067890 */ /* 0x000fe2000fffe03f */
[----:B------:R-:W-:Y:S01]  /*3b10*/  UMOV UR7, 0x40000040 ;  /* 0x4000004000077882 */ /* 0x000fe20000000000 */
[----:B-1----:R-:W-:-:S04]  /*3b20*/  SHF.R.U32.HI R15, RZ, 0x4, R229 ;  /* 0x00000004ff0f7819 */ /* 0x002fc800000116e5 */
[----:B------:R-:W-:-:S04]  /*3b30*/  LOP3.LUT R15, R15, 0x3fff, RZ, 0xc0, !PT ;  /* 0x00003fff0f0f7812 */ /* 0x000fc800078ec0ff */
[----:B------:R-:W-:-:S05]  /*3b40*/  LOP3.LUT R15, R15, 0x10000, RZ, 0xfc, !PT ;  /* 0x000100000f0f7812 */ /* 0x000fca00078efcff */
[----:B------:R-:W-:-:S05]  /*3b50*/  IMAD R15, R4, 0x400, R15 ;  /* 0x00000400040f7824 */ /* 0x000fca00078e020f */
[----:B------:R-:W-:Y:S01]  /*3b60*/  R2UR UR8, R15 ;  /* 0x000000000f0872ca */ /* 0x000fe200000e0000 */
[----:B------:R-:W-:Y:S02]  /*3b70*/  WARPGROUP.DEPBAR.LE gsb0, 0x0 ;  /* 0x00008000000079c5 */ /* 0x000fe40000010000 */
[----:B------:R-:W-:-:S06]  /*3b80*/  WARPGROUP.ARRIVE ;  /* 0x00000000000079c5 */ /* 0x000fcc0000000000 */
        /* <DEDUP_REMOVED lines=76> */
.L_x_495:
        /* <DEDUP_REMOVED lines=49> */
.L_x_496:
        /* <DEDUP_REMOVED lines=11> */
[----:B------:R-:W-:Y:S01]  /*4410*/  ULDC UR4, c[0x0][0x740] ;  /* 0x0001d00000047ab9 */ /* 0x000fe20000000800 */
[----:B------:R-:W-:Y:S01]  /*4420*/  PLOP3.LUT P0, PT, PT, PT, PT, 0x8, 0x0 ;  /* 0x000000000000781c */ /* 0x000fe20003f0e170 */
        /* <DEDUP_REMOVED lines=63> */
[----:B------:R-:W-:-:S07]  /*4820*/  FMUL.FTZ R87, R87, UR4 ;  /* 0x0000000457577c20 */ /* 0x000fce0008410000 */
.L_x_479:
[----:B------:R-:W-:Y:S05]  /*4830*/  @P0 BRA `(.L_x_498) ;  /* 0x0000001c00ac0947 */ /* 0x000fea0003800000 */
[----:B------:R-:W2:Y:S01]  /*4840*/  S2R R16, SR_TID.X ;  /* 0x0000000000107919 */ /* 0x000ea20000002100 */
[----:B------:R-:W4:Y:S01]  /*4850*/  S2UR UR5, SR_CgaCtaId ;  /* 0x00000000000579c3 */ /* 0x000f220000008800 */
[----:B------:R-:W-:Y:S01]  /*4860*/  UMOV UR4, 0x400 ;  /* 0x0000040000047882 */ /* 0x000fe20000000000 */
[----:B------:R-:W-:-:S06]  /*4870*/  F2FP.BF16.F32.PACK_AB R88, R89, R88 ;  /* 0x000000585958723e */ /* 0x000fcc00000010ff */
[----:B------:R-:W-:Y:S01]  /*4880*/  BAR.SYNC.DEFER_BLOCKING 0x1, 0x100 ;  /* 0x0044000000007b1d */ /* 0x000fe20000010000 */
[----:B------:R-:W-:Y:S02]  /*4890*/  F2FP.BF16.F32.PACK_AB R89, R91, R90 ;  /* 0x0000005a5b59723e */ /* 0x000fe400000010ff */
[----:B------:R-:W-:Y:S02]  /*48a0*/  F2FP.BF16.F32.PACK_AB R96, R97, R96 ;  /* 0x000000606160723e */ /* 0x000fe400000010ff */
[----:B------:R-:W-:-:S03]  /*48b0*/  F2FP.BF16.F32.PACK_AB R90, R93, R92 ;  /* 0x0000005c5d5a723e */ /* 0x000fc600000010ff */
[----:B------:R-:W3:Y:S01]  /*48c0*/  LDC.64 R26, c[0x0][0x870] ;  /* 0x00021c00ff1a7b82 */ /* 0x000ee20000000a00 */
[----:B------:R-:W-:Y:S02]  /*48d0*/  F2FP.BF16.F32.PACK_AB R91, R95, R94 ;  /* 0x0000005e5f5b723e */ /* 0x000fe400000010ff */
[----:B------:R-:W-:Y:S02]  /*48e0*/  F2FP.BF16.F32.PACK_AB R97, R99, R98 ;  /* 0x000000626361723e */ /* 0x000fe400000010ff */
[----:B------:R-:W-:Y:S02]  /*48f0*/  F2FP.BF16.F32.PACK_AB R104, R105, R104 ;  /* 0x000000686968723e */ /* 0x000fe400000010ff */
[----:B------:R-:W-:Y:S01]  /*4900*/  F2FP.BF16.F32.PACK_AB R98, R101, R100 ;  /* 0x000000646562723e */ /* 0x000fe200000010ff */
[----:B------:R-:W3:Y:S01]  /*4910*/  LDC.64 R38, c[0x0][0x850] ;  /* 0x00021400ff267b82 */ /* 0x000ee20000000a00 */
[----:B------:R-:W-:Y:S02]  /*4920*/  F2FP.BF16.F32.PACK_AB R99, R103, R102 ;  /* 0x000000666763723e */ /* 0x000fe400000010ff */
[----:B------:R-:W-:-:S02]  /*4930*/  F2FP.BF16.F32.PACK_AB R105, R107, R106 ;  /* 0x0000006a6b69723e */ /* 0x000fc400000010ff */
[----:B------:R-:W-:Y:S01]  /*4940*/  F2FP.BF16.F32.PACK_AB R112, R113, R112 ;  /* 0x000000707170723e */ /* 0x000fe200000010ff */
[----:B----4-:R-:W-:Y:S01]  /*4950*/  ULEA UR4, UR5, UR4, 0x18 ;  /* 0x0000000405047291 */ /* 0x010fe2000f8ec03f */
[----:B------:R-:W-:Y:S02]  /*4960*/  F2FP.BF16.F32.PACK_AB R106, R109, R108 ;  /* 0x0000006c6d6a723e */ /* 0x000fe400000010ff */
[----:B------:R-:W-:Y:S02]  /*4970*/  F2FP.BF16.F32.PACK_AB R107, R111, R110 ;  /* 0x0000006e6f6b723e */ /* 0x000fe400000010ff */
[----:B------:R-:W-:Y:S02]  /*4980*/  F2FP.BF16.F32.PACK_AB R113, R115, R114 ;  /* 0x000000727371723e */ /* 0x000fe400000010ff */
[----:B--2---:R-:W-:Y:S02]  /*4990*/  IADD3 R16, R16, -0x80, RZ ;  /* 0xffffff8010107810 */ /* 0x004fe40007ffe0ff */
[----:B------:R-:W-:-:S02]  /*49a0*/  F2FP.BF16.F32.PACK_AB R120, R121, R120 ;  /* 0x000000787978723e */ /* 0x000fc400000010ff */
[----:B------:R-:W-:Y:S02]  /*49b0*/  SHF.R.S32.HI R15, RZ, 0x1f, R16 ;  /* 0x0000001fff0f7819 */ /* 0x000fe40000011410 */
[----:B------:R-:W-:Y:S02]  /*49c0*/  F2FP.BF16.F32.PACK_AB R114, R117, R116 ;  /* 0x000000747572723e */ /* 0x000fe400000010ff */
[CC--:B------:R-:W-:Y:S02]  /*49d0*/  LEA.HI R0, R15.reuse, R16.reuse, RZ, 0x4 ;  /* 0x000000100f007211 */ /* 0x0c0fe400078f20ff */
[----:B------:R-:W-:Y:S02]  /*49e0*/  LEA.HI R19, R15, R16, RZ, 0x5 ;  /* 0x000000100f137211 */ /* 0x000fe400078f28ff */
[----:B-1----:R-:W-:Y:S02]  /*49f0*/  LOP3.LUT R3, R0, 0xfffffff0, RZ, 0xc0, !PT ;  /* 0xfffffff000037812 */ /* 0x002fe400078ec0ff */
[----:B------:R-:W-:Y:S01]  /*4a00*/  SHF.R.S32.HI R0, RZ, 0x4, R0 ;  /* 0x00000004ff007819 */ /* 0x000fe20000011400 */
[----:B------:R-:W-:Y:S01]  /*4a10*/  IMAD.SHL.U32 R19, R19, 0x20, RZ ;  /* 0x0000002013137824 */ /* 0x000fe200078e00ff */
[----:B------:R-:W-:Y:S01]  /*4a20*/  F2FP.BF16.F32.PACK_AB R115, R119, R118 ;  /* 0x000000767773723e */ /* 0x000fe200000010ff */
[----:B---3--:R-:W-:Y:S01]  /*4a30*/  IMAD.IADD R2, R16, 0x1, -R3 ;  /* 0x0000000110027824 */ /* 0x008fe200078e0a03 */
[----:B------:R-:W-:Y:S01]  /*4a40*/  F2FP.BF16.F32.PACK_AB R121, R123, R122 ;  /* 0x0000007a7b79723e */ /* 0x000fe200000010ff */
[----:B------:R-:W-:Y:S01]  /*4a50*/  IMAD.SHL.U32 R18, R0, 0x8, RZ ;  /* 0x0000000800127824 */ /* 0x000fe200078e00ff */
[----:B------:R-:W-:Y:S01]  /*4a60*/  LOP3.LUT R20, R19, 0x7ffffc00, RZ, 0xc0, !PT ;  /* 0x7ffffc0013147812 */ /* 0x000fe200078ec0ff */
[----:B------:R-:W-:Y:S01]  /*4a70*/  IMAD.MOV.U32 R19, RZ, RZ, 0x40 ;  /* 0x00000040ff137424 */ /* 0x000fe200078e00ff */
[----:B------:R-:W-:-:S02]  /*4a80*/  SHF.R.S32.HI R3, RZ, 0x1f, R2 ;  /* 0x0000001fff037819 */ /* 0x000fc40000011402 */
[----:B------:R-:W-:Y:S02]  /*4a90*/  F2FP.BF16.F32.PACK_AB R128, R129, R128 ;  /* 0x000000808180723e */ /* 0x000fe400000010ff */
[----:B------:R-:W-:Y:S02]  /*4aa0*/  LEA.HI R13, R3, R2, RZ, 0x3 ;  /* 0x00000002030d7211 */ /* 0x000fe400078f18ff */
[----:B------:R-:W-:Y:S02]  /*4ab0*/  F2FP.BF16.F32.PACK_AB R122, R125, R124 ;  /* 0x0000007c7d7a723e */ /* 0x000fe400000010ff */
[----:B------:R-:W-:Y:S02]  /*4ac0*/  LOP3.LUT R3, R13, 0xfffffff8, RZ, 0xc0, !PT ;  /* 0xfffffff80d037812 */ /* 0x000fe400078ec0ff */
[----:B------:R-:W-:Y:S02]  /*4ad0*/  SHF.R.S32.HI R13, RZ, 0x3, R13 ;  /* 0x00000003ff0d7819 */ /* 0x000fe4000001140d */
[----:B------:R-:W-:Y:S01]  /*4ae0*/  F2FP.BF16.F32.PACK_AB R123, R127, R126 ;  /* 0x0000007e7f7b723e */ /* 0x000fe200000010ff */
[----:B------:R-:W-:Y:S01]  /*4af0*/  IMAD.IADD R3, R2, 0x1, -R3 ;  /* 0x0000000102037824 */ /* 0x000fe200078e0a03 */
[----:B------:R-:W-:Y:S01]  /*4b00*/  F2FP.BF16.F32.PACK_AB R129, R131, R130 ;  /* 0x000000828381723e */ /* 0x000fe200000010ff */
[----:B------:R-:W-:Y:S01]  /*4b10*/  IMAD R20, R13, 0x200, R20 ;  /* 0x000002000d147824 */ /* 0x000fe200078e0214 */
[----:B------:R-:W-:Y:S01]  /*4b20*/  F2FP.BF16.F32.PACK_AB R136, R137, R136 ;  /* 0x000000888988723e */ /* 0x000fe200000010ff */
[C---:B------:R-:W-:Y:S01]  /*4b30*/  IMAD.SHL.U32 R17, R3.reuse, 0x40, RZ ;  /* 0x0000004003117824 */ /* 0x040fe200078e00ff */
[----:B------:R-:W-:-:S02]  /*4b40*/  R2P PR, R3, 0x6 ;  /* 0x0000000603007804 */ /* 0x000fc40000000000 */
[----:B------:R-:W-:Y:S02]  /*4b50*/  F2FP.BF16.F32.PACK_AB R130, R133, R132 ;  /* 0x000000848582723e */ /* 0x000fe400000010ff */
[----:B------:R-:W-:Y:S02]  /*4b60*/  LOP3.LUT R17, R17, 0x1c0, RZ, 0xc0, !PT ;  /* 0x000001c011117812 */ /* 0x000fe400078ec0ff */
[----:B------:R-:W-:Y:S02]  /*4b70*/  SEL R19, R19, 0xffffffc0, !P2 ;  /* 0xffffffc013137807 */ /* 0x000fe40005000000 */
[----:B------:R-:W-:Y:S02]  /*4b80*/  LOP3.LUT R18, R17, 0x8, R18, 0xf8, !PT ;  /* 0x0000000811127812 */ /* 0x000fe400078ef812 */
[----:B------:R-:W-:Y:S02]  /*4b90*/  SHF.R.U32.HI R17, RZ, 0x3, R17 ;  /* 0x00000003ff117819 */ /* 0x000fe40000011611 */
[----:B------:R-:W-:-:S02]  /*4ba0*/  F2FP.BF16.F32.PACK_AB R131, R135, R134 ;  /* 0x000000868783723e */ /* 0x000fc400000010ff */
[----:B------:R-:W-:Y:S01]  /*4bb0*/  LOP3.LUT R17, R18, R17, RZ, 0x3c, !PT ;  /* 0x0000001112117212 */ /* 0x000fe200078e3cff */
[----:B------:R-:W-:Y:S01]  /*4bc0*/  IMAD.MOV.U32 R18, RZ, RZ, 0x20 ;  /* 0x00000020ff127424 */ /* 0x000fe200078e00ff */
[----:B------:R-:W-:Y:S02]  /*4bd0*/  F2FP.BF16.F32.PACK_AB R137, R139, R138 ;  /* 0x0000008a8b89723e */ /* 0x000fe400000010ff */
[----:B------:R-:W-:Y:S01]  /*4be0*/  F2FP.BF16.F32.PACK_AB R144, R145, R144 ;  /* 0x000000909190723e */ /* 0x000fe200000010ff */
[----:B------:R-:W-:Y:S01]  /*4bf0*/  IMAD.IADD R17, R17, 0x1, R20 ;  /* 0x0000000111117824 */ /* 0x000fe200078e0214 */
[----:B------:R-:W-:Y:S02]  /*4c00*/  SEL R18, R18, 0xffffffe0, !P1 ;  /* 0xffffffe012127807 */ /* 0x000fe40004800000 */
[----:B------:R-:W-:Y:S02]  /*4c10*/  F2FP.BF16.F32.PACK_AB R138, R141, R140 ;  /* 0x0000008c8d8a723e */ /* 0x000fe400000010ff */
[----:B------:R-:W-:-:S02]  /*4c20*/  LEA R17, R17, UR4, 0x1 ;  /* 0x0000000411117c11 */ /* 0x000fc4000f8e08ff */
[----:B------:R-:W-:Y:S02]  /*4c30*/  F2FP.BF16.F32.PACK_AB R139, R143, R142 ;  /* 0x0000008e8f8b723e */ /* 0x000fe400000010ff */
[--C-:B------:R-:W-:Y:S01]  /*4c40*/  IADD3 R20, R18, 0x8000, R17.reuse ;  /* 0x0000800012147810 */ /* 0x100fe20007ffe011 */
[----:B------:R-:W-:Y:S01]  /*4c50*/  STSM.16.M88.4 [R17+0x8000], R88 ;  /* 0x0080005811007844 */ /* 0x000fe20000000200 */
[----:B------:R-:W-:Y:S02]  /*4c60*/  IADD3 R21, R19, 0x8000, R17 ;  /* 0x0000800013157810 */ /* 0x000fe40007ffe011 */
[----:B------:R-:W-:Y:S01]  /*4c70*/  F2FP.BF16.F32.PACK_AB R145, R147, R146 ;  /* 0x000000929391723e */ /* 0x000fe200000010ff */
[----:B------:R-:W-:Y:S01]  /*4c80*/  IMAD.IADD R22, R20, 0x1, R19 ;  /* 0x0000000114167824 */ /* 0x000fe200078e0213 */
[----:B------:R-:W-:Y:S01]  /*4c90*/  STSM.16.M88.4 [R20], R96 ;  /* 0x0000006014007844 */ /* 0x000fe20000000200 */
[----:B------:R-:W-:Y:S01]  /*4ca0*/  F2FP.BF16.F32.PACK_AB R146, R149, R148 ;  /* 0x000000949592723e */ /* 0x000fe200000010ff */
[----:B------:R-:W1:Y:S01]  /*4cb0*/  LDC.64 R18, c[0x0][0x870] ;  /* 0x00021c00ff127b82 */ /* 0x000e620000000a00 */
[----:B------:R-:W-:Y:S01]  /*4cc0*/  F2FP.BF16.F32.PACK_AB R147, R151, R150 ;  /* 0x000000969793723e */ /* 0x000fe200000010ff */
[----:B------:R-:W-:Y:S01]  /*4cd0*/  STSM.16.M88.4 [R21], R104 ;  /* 0x0000006815007844 */ /* 0x000fe20000000200 */
[----:B------:R-:W-:-:S02]  /*4ce0*/  F2FP.BF16.F32.PACK_AB R4, R25, R4 ;  /* 0x000000041904723e */ /* 0x000fc400000010ff */
[----:B------:R-:W-:Y:S01]  /*4cf0*/  F2FP.BF16.F32.PACK_AB R5, R8, R5 ;  /* 0x000000050805723e */ /* 0x000fe200000010ff */
[----:B------:R-:W-:Y:S01]  /*4d00*/  STSM.16.M88.4 [R22], R112 ;  /* 0x0000007016007844 */ /* 0x000fe20000000200 */
[----:B------:R-:W-:Y:S02]  /*4d10*/  F2FP.BF16.F32.PACK_AB R6, R29, R6 ;  /* 0x000000061d06723e */ /* 0x000fe400000010ff */
[----:B------:R-:W-:Y:S01]  /*4d20*/  F2FP.BF16.F32.PACK_AB R7, R10, R7 ;  /* 0x000000070a07723e */ /* 0x000fe200000010ff */
[----:B------:R-:W-:Y:S01]  /*4d30*/  STSM.16.M88.4 [R17+0xc000], R120 ;  /* 0x00c0007811007844 */ /* 0x000fe20000000200 */
[----:B------:R-:W-:Y:S02]  /*4d40*/  F2FP.BF16.F32.PACK_AB R40, R41, R40 ;  /* 0x000000282928723e */ /* 0x000fe400000010ff */
[----:B------:R-:W-:Y:S01]  /*4d50*/  F2FP.BF16.F32.PACK_AB R8, R33, R32 ;  /* 0x000000202108723e */ /* 0x000fe200000010ff */
[----:B------:R-:W-:Y:S01]  /*4d60*/  STSM.16.M88.4 [R20+0x4000], R128 ;  /* 0x0040008014007844 */ /* 0x000fe20000000200 */
[----:B------:R-:W-:-:S02]  /*4d70*/  F2FP.BF16.F32.PACK_AB R9, R12, R9 ;  /* 0x000000090c09723e */ /* 0x000fc400000010ff */
[----:B------:R-:W-:Y:S01]  /*4d80*/  F2FP.BF16.F32.PACK_AB R10, R37, R36 ;  /* 0x00000024250a723e */ /* 0x000fe200000010ff */
[----:B------:R-:W-:Y:S01]  /*4d90*/  STSM.16.M88.4 [R21+0x4000], R136 ;  /* 0x0040008815007844 */ /* 0x000fe20000000200 */
[----:B------:R-:W-:Y:S02]  /*4da0*/  F2FP.BF16.F32.PACK_AB R11, R14, R11 ;  /* 0x0000000b0e0b723e */ /* 0x000fe400000010ff */
[----:B------:R-:W-:Y:S01]  /*4db0*/  F2FP.BF16.F32.PACK_AB R41, R43, R42 ;  /* 0x0000002a2b29723e */ /* 0x000fe200000010ff */
[----:B------:R-:W-:Y:S01]  /*4dc0*/  STSM.16.M88.4 [R22+0x4000], R144 ;  /* 0x0040009016007844 */ /* 0x000fe20000000200 */
[----:B------:R-:W-:Y:S01]  /*4dd0*/  F2FP.BF16.F32.PACK_AB R48, R49, R48 ;  /* 0x000000303130723e */ /* 0x000fe200000010ff */
[----:B-1----:R-:W-:Y:S01]  /*4de0*/  IMAD.WIDE R18, R228, 0x4, R18 ;  /* 0x00000004e4127825 */ /* 0x002fe200078e0212 */
[----:B------:R-:W-:Y:S01]  /*4df0*/  F2FP.BF16.F32.PACK_AB R42, R45, R44 ;  /* 0x0000002c2d2a723e */ /* 0x000fe200000010ff */
[----:B------:R1:W-:Y:S01]  /*4e00*/  STSM.16.M88.4 [R17], R4 ;  /* 0x0000000411007844 */ /* 0x0003e20000000200 */
        /* <DEDUP_REMOVED lines=8> */
[----:B------:R-:W-:Y:S01]  /*4e90*/  F2FP.BF16.F32.PACK_AB R64, R65, R64 ;  /* 0x000000404140723e */ /* 0x000fe200000010ff */
[----:B------:R4:W-:Y:S01]  /*4ea0*/  STSM.16.M88.4 [R22+-0x8000], R48 ;  /* 0xff80003016007844 */ /* 0x0009e20000000200 */
[----:B------:R-:W-:Y:S01]  /*4eb0*/  F2FP.BF16.F32.PACK_AB R58, R61, R60 ;  /* 0x0000003c3d3a723e */ /* 0x000fe200000010ff */
[----:B-1----:R-:W1:Y:S01]  /*4ec0*/  LDC.64 R4, c[0x0][0x878] ;  /* 0x00021e00ff047b82 */ /* 0x002e620000000a00 */
[----:B------:R-:W-:-:S02]  /*4ed0*/  F2FP.BF16.F32.PACK_AB R59, R63, R62 ;  /* 0x0000003e3f3b723e */ /* 0x000fc400000010ff */
[----:B------:R-:W-:Y:S02]  /*4ee0*/  F2FP.BF16.F32.PACK_AB R65, R67, R66 ;  /* 0x000000424341723e */ /* 0x000fe400000010ff */
        /* <DEDUP_REMOVED lines=13> */
[----:B------:R-:W-:-:S03]  /*4fc0*/  ISETP.NE.U32.AND P3, PT, R26, RZ, PT ;  /* 0x000000ff1a00720c */ /* 0x000fc60003f65070 */
[----:B------:R4:W-:Y:S01]  /*4fd0*/  STSM.16.M88.4 [R22+-0x4000], R80 ;  /* 0xffc0005016007844 */ /* 0x0009e20000000200 */
[----:B------:R-:W-:Y:S01]  /*4fe0*/  ISETP.NE.AND.EX P3, PT, R27, RZ, PT, P3 ;  /* 0x000000ff1b00720c */ /* 0x000fe20003f65330 */
[----:B------:R-:W-:-:S12]  /*4ff0*/  BAR.SYNC.DEFER_BLOCKING 0x1, 0x100 ;  /* 0x0044000000007b1d */ /* 0x000fd80000010000 */
[----:B------:R-:W4:Y:S01]  /*5000*/  @P3 LDG.E R7, desc[UR38][R18.64] ;  /* 0x0000002612073981 */ /* 0x000f22000c1e1900 */
[----:B-1----:R-:W-:Y:S01]  /*5010*/  ISETP.NE.U32.AND P0, PT, R4, RZ, PT ;  /* 0x000000ff0400720c */ /* 0x002fe20003f05070 */
[----:B------:R-:W-:Y:S01]  /*5020*/  ULDC UR5, c[0x0][0x808] ;  /* 0x0002020000057ab9 */ /* 0x000fe20000000800 */
[----:B--2---:R-:W-:Y:S01]  /*5030*/  LEA.HI R9, R15, R16, RZ, 0x7 ;  /* 0x000000100f097211 */ /* 0x004fe200078f38ff */
[----:B---3--:R-:W1:Y:S01]  /*5040*/  S2R R43, SR_CTAID.X ;  /* 0x00000000002b7919 */ /* 0x008e620000002500 */
[----:B------:R-:W-:Y:S01]  /*5050*/  ISETP.NE.AND.EX P0, PT, R5, RZ, PT, P0 ;  /* 0x000000ff0500720c */ /* 0x000fe20003f05300 */
[----:B------:R-:W-:Y:S02]  /*5060*/  IMAD.SHL.U32 R8, R0, 0x40, RZ ;  /* 0x0000004000087824 */ /* 0x000fe400078e00ff */
[----:B------:R-:W-:Y:S02]  /*5070*/  IMAD.SHL.U32 R3, R3, 0x8, RZ ;  /* 0x0000000803037824 */ /* 0x000fe400078e00ff */
[----:B------:R-:W-:-:S08]  /*5080*/  IMAD.U32 R6, RZ, RZ, UR5 ;  /* 0x00000005ff067e24 */ /* 0x000fd0000f8e00ff */
[----:B------:R-:W2:Y:S01]  /*5090*/  @P0 LDC.64 R4, c[0x0][0x878] ;  /* 0x00021e00ff040b82 */ /* 0x000ea20000000a00 */
[----:B------:R-:W-:Y:S01]  /*50a0*/  IMAD.SHL.U32 R9, R9, 0x4, RZ ;  /* 0x0000000409097824 */ /* 0x000fe200078e00ff */
[----:B------:R-:W-:-:S04]  /*50b0*/  LOP3.LUT R8, R8, 0x1c0, RZ, 0xc0, !PT ;  /* 0x000001c008087812 */ /* 0x000fc800078ec0ff */
[----:B------:R-:W-:Y:S02]  /*50c0*/  LOP3.LUT R3, R8, 0x38, R3, 0xf8, !PT ;  /* 0x0000003808037812 */ /* 0x000fe400078ef803 */
[----:B------:R-:W-:Y:S02]  /*50d0*/  LOP3.LUT R10, R9, 0x7ffffe00, RZ, 0xc0, !PT ;  /* 0x7ffffe00090a7812 */ /* 0x000fe400078ec0ff */
[----:B------:R-:W-:Y:S01]  /*50e0*/  SHF.R.U32.HI R8, RZ, 0x3, R8 ;  /* 0x00000003ff087819 */ /* 0x000fe20000011608 */
[----:B------:R-:W3:Y:S02]  /*50f0*/  S2UR UR5, SR_CTAID.Y ;  /* 0x00000000000579c3 */ /* 0x000ee40000002600 */
[----:B------:R-:W-:Y:S01]  /*5100*/  IMAD R10, R13, 0x2000, R10 ;  /* 0x000020000d0a7824 */ /* 0x000fe200078e020a */
[----:B------:R-:W-:Y:S02]  /*5110*/  LOP3.LUT R3, R3, R8, RZ, 0x3c, !PT ;  /* 0x0000000803037212 */ /* 0x000fe400078e3cff */
[----:B------:R-:W-:Y:S01]  /*5120*/  CS2R R28, SRZ ;  /* 0x00000000001c7805 */ /* 0x000fe2000001ff00 */
[----:B--2---:R-:W-:-:S04]  /*5130*/  @P0 IMAD.WIDE R4, R228, 0x4, R4 ;  /* 0x00000004e4040825 */ /* 0x004fc800078e0204 */
[----:B------:R-:W-:Y:S01]  /*5140*/  IMAD.IADD R3, R10, 0x1, R3 ;  /* 0x000000010a037824 */ /* 0x000fe200078e0203 */
[----:B------:R4:W5:Y:S02]  /*5150*/  @P0 LDG.E R6, desc[UR38][R4.64] ;  /* 0x0000002604060981 */ /* 0x000964000c1e1900 */
[----:B----4-:R-:W-:Y:S01]  /*5160*/  @P3 SHF.R.S32.HI R4, RZ, 0x1f, R7 ;  /* 0x0000001fff043819 */ /* 0x010fe20000011407 */
[----:B-1-3--:R-:W-:Y:S06]  /*5170*/  @P0 BRA `(.L_x_499) ;  /* 0x0000000000100947 */ /* 0x00afec0003800000 */
[----:B------:R-:W-:Y:S05]  /*5180*/  @!P3 BRA `(.L_x_499) ;  /* 0x00000000000cb947 */ /* 0x000fea0003800000 */
[----:B------:R-:W2:Y:S04]  /*5190*/  LDG.E R5, desc[UR38][R18.64] ;  /* 0x0000002612057981 */ /* 0x000ea8000c1e1900 */
[----:B-----5:R-:W2:Y:S02]  /*51a0*/  LDG.E R6, desc[UR38][R18.64+0x4] ;  /* 0x0000042612067981 */ /* 0x020ea4000c1e1900 */
[----:B--2---:R-:W-:-:S07]  /*51b0*/  IMAD.IADD R6, R6, 0x1, -R5 ;  /* 0x0000000106067824 */ /* 0x004fce00078e0a05 */
.L_x_499:
[----:B-----5:R-:W-:Y:S01]  /*51c0*/  IMAD R6, R43, -0x80, R6 ;  /* 0xffffff802b067824 */ /* 0x020fe200078e0206 */
[----:B------:R-:W-:Y:S01]  /*51d0*/  LEA R46, R3, UR4, 0x1 ;  /* 0x00000004032e7c11 */ /* 0x000fe2000f8e08ff */
[----:B------:R-:W-:Y:S01]  /*51e0*/  @P3 IMAD.MOV.U32 R28, RZ, RZ, R7 ;  /* 0x000000ffff1c3224 */ /* 0x000fe200078e0007 */
[----:B------:R-:W-:Y:S01]  /*51f0*/  USHF.R.S32.HI UR4, URZ, 0x1f, UR5 ;  /* 0x0000001f3f047899 */ /* 0x000fe20008011405 */
[----:B------:R-:W-:Y:S01]  /*5200*/  @P3 IMAD.MOV.U32 R29, RZ, RZ, R4 ;  /* 0x000000ffff1d3224 */ /* 0x000fe200078e0004 */
[----:B------:R-:W-:Y:S01]  /*5210*/  VIMNMX R51, R6, 0x80, PT ;  /* 0x0000008006337848 */ /* 0x000fe20003fe0100 */
[----:B------:R1:W2:Y:S01]  /*5220*/  LDS.128 R32, [R46+0x8800] ;  /* 0x008800002e207984 */ /* 0x0002a20000000c00 */
[C---:B------:R-:W-:Y:S01]  /*5230*/  VIADD R3, R0.reuse, 0x10 ;  /* 0x0000001000037836 */ /* 0x040fe20000000000 */
[----:B------:R-:W-:Y:S01]  /*5240*/  IADD3 R30, P0, R0, R28, RZ ;  /* 0x0000001c001e7210 */ /* 0x000fe20007f1e0ff */
[----:B------:R-:W-:Y:S01]  /*5250*/  IMAD.SHL.U32 R28, R2, 0x8, RZ ;  /* 0x00000008021c7824 */ /* 0x000fe200078e00ff */
[----:B------:R1:W3:Y:S01]  /*5260*/  LDS.128 R24, [R46+0x1000] ;  /* 0x001000002e187984 */ /* 0x0002e20000000c00 */
[----:B------:R-:W4:Y:S01]  /*5270*/  LDC.64 R48, c[0x0][0x820] ;  /* 0x00020800ff307b82 */ /* 0x000f220000000a00 */
[-C--:B------:R-:W-:Y:S01]  /*5280*/  ISETP.GE.AND P6, PT, R3, R51.reuse, PT ;  /* 0x000000330300720c */ /* 0x080fe20003fc6270 */
[----:B------:R-:W-:Y:S01]  /*5290*/  IMAD R36, R38, UR4, RZ ;  /* 0x0000000426247c24 */ /* 0x000fe2000f8e02ff */
[----:B------:R1:W1:Y:S01]  /*52a0*/  LDS.128 R20, [R46+0x1800] ;  /* 0x001800002e147984 */ /* 0x0002620000000c00 */
[C---:B------:R-:W-:Y:S01]  /*52b0*/  ISETP.GE.AND P2, PT, R0.reuse, R51, PT ;  /* 0x000000330000720c */ /* 0x040fe20003f46270 */
[C---:B------:R-:W-:Y:S01]  /*52c0*/  VIADD R2, R0.reuse, 0x20 ;  /* 0x0000002000027836 */ /* 0x040fe20000000000 */
[C---:B------:R-:W-:Y:S01]  /*52d0*/  LEA.HI.X.SX32 R31, R0.reuse, R29, 0x1, P0 ;  /* 0x0000001d001f7211 */ /* 0x040fe200000f0eff */
[----:B------:R1:W1:Y:S01]  /*52e0*/  LDS.128 R16, [R46+0x2000] ;  /* 0x002000002e107984 */ /* 0x0002620000000c00 */
[----:B------:R-:W-:Y:S01]  /*52f0*/  VIADD R3, R0, 0x30 ;  /* 0x0000003000037836 */ /* 0x000fe20000000000 */
[----:B------:R-:W-:Y:S01]  /*5300*/  SHF.R.S32.HI R29, RZ, 0x1f, R28 ;  /* 0x0000001fff1d7819 */ /* 0x000fe2000001141c */
[----:B------:R-:W-:Y:S01]  /*5310*/  ULDC UR8, c[0x0][0x83c] ;  /* 0x00020f0000087ab9 */ /* 0x000fe20000000800 */
[----:B------:R1:W1:Y:S01]  /*5320*/  LDS.128 R12, [R46+0x2800] ;  /* 0x002800002e0c7984 */ /* 0x0002620000000c00 */
[----:B------:R-:W-:Y:S01]  /*5330*/  SHF.R.S32.HI R37, RZ, 0x1f, R228 ;  /* 0x0000001fff257819 */ /* 0x000fe200000114e4 */
[----:B------:R-:W-:Y:S01]  /*5340*/  IMAD R39, R39, UR5, R36 ;  /* 0x0000000527277c24 */ /* 0x000fe2000f8e0224 */
[----:B------:R-:W-:Y:S01]  /*5350*/  ISETP.GE.OR P4, PT, R28, UR8, P2 ;  /* 0x000000081c007c0c */ /* 0x000fe20009786670 */
[----:B------:R1:W1:Y:S01]  /*5360*/  LDS.128 R8, [R46+0x3000] ;  /* 0x003000002e087984 */ /* 0x0002620000000c00 */
[----:B------:R-:W-:Y:S01]  /*5370*/  VIADD R36, R0, 0x40 ;  /* 0x0000004000247836 */ /* 0x000fe20000000000 */
[-C--:B------:R-:W-:Y:S01]  /*5380*/  ISETP.GE.AND P0, PT, R2, R51.reuse, PT ;  /* 0x000000330200720c */ /* 0x080fe20003f06270 */
[----:B------:R-:W-:Y:S01]  /*5390*/  ULDC.64 UR6, c[0x0][0x858] ;  /* 0x0002160000067ab9 */ /* 0x000fe20000000a00 */
[----:B------:R1:W1:Y:S01]  /*53a0*/  LDS.128 R4, [R46+0x3800] ;  /* 0x003800002e047984 */ /* 0x0002620000000c00 */
[-C--:B------:R-:W-:Y:S01]  /*53b0*/  ISETP.GE.AND P5, PT, R3, R51.reuse, PT ;  /* 0x000000330300720c */ /* 0x080fe20003fa6270 */
[----:B------:R-:W-:Y:S01]  /*53c0*/  IMAD.WIDE.U32 R2, R38, UR5, R28 ;  /* 0x0000000526027c25 */ /* 0x000fe2000f8e001c */
[----:B------:R-:W-:Y:S01]  /*53d0*/  SEL R50, R37, RZ, !P3 ;  /* 0x000000ff25327207 */ /* 0x000fe20005800000 */
[----:B------:R-:W-:Y:S01]  /*53e0*/  BSSY B0, `(.L_x_500) ;  /* 0x0000018000007945 */ /* 0x000fe20003800000 */
[----:B------:R-:W-:Y:S01]  /*53f0*/  ISETP.GE.AND P1, PT, R36, R51, PT ;  /* 0x000000332400720c */ /* 0x000fe20003f26270 */
[----:B------:R-:W-:Y:S01]  /*5400*/  IMAD.IADD R3, R3, 0x1, R39 ;  /* 0x0000000103037824 */ /* 0x000fe200078e0227 */
[----:B------:R-:W-:Y:S01]  /*5410*/  SEL R47, R228, RZ, !P3 ;  /* 0x000000ffe42f7207 */ /* 0x000fe20005800000 */
[----:B------:R-:W-:Y:S01]  /*5420*/  IMAD R36, R50, UR6, RZ ;  /* 0x0000000632247c24 */ /* 0x000fe2000f8e02ff */
[----:B------:R-:W-:-:S02]  /*5430*/  P2R R52, PR, RZ, 0x40 ;  /* 0x00000040ff347803 */ /* 0x000fc40000000000 */
[----:B------:R-:W-:Y:S01]  /*5440*/  P2R R53, PR, RZ, 0x20 ;  /* 0x00000020ff357803 */ /* 0x000fe20000000000 */
[C---:B------:R-:W-:Y:S01]  /*5450*/  IMAD R41, R47.reuse, UR7, R36 ;  /* 0x000000072f297c24 */ /* 0x040fe2000f8e0224 */
[----:B------:R-:W-:Y:S01]  /*5460*/  ISETP.GE.OR P3, PT, R28, UR8, P6 ;  /* 0x000000081c007c0c */ /* 0x000fe2000b766670 */
[----:B------:R-:W-:-:S04]  /*5470*/  IMAD.WIDE.U32 R44, R47, UR6, R2 ;  /* 0x000000062f2c7c25 */ /* 0x000fc8000f8e0002 */
[----:B------:R-:W-:-:S04]  /*5480*/  IMAD.WIDE R2, R43, 0x80, R30 ;  /* 0x000000802b027825 */ /* 0x000fc800078e021e */
[----:B------:R-:W-:Y:S01]  /*5490*/  IMAD.IADD R41, R45, 0x1, R41 ;  /* 0x000000012d297824 */ /* 0x000fe200078e0229 */
[----:B--23--:R-:W-:Y:S06]  /*54a0*/  @P4 BRA `(.L_x_501) ;  /* 0x00000000002c4947 */ /* 0x00cfec0003800000 */
[----:B------:R-:W2:Y:S01]  /*54b0*/  LDS.128 R36, [R46+0x8000] ;  /* 0x008000002e247984 */ /* 0x000ea20000000c00 */
[----:B------:R-:W-:Y:S01]  /*54c0*/  ULDC.64 UR6, c[0x0][0x848] ;  /* 0x0002120000067ab9 */ /* 0x000fe20000000a00 */
[----:B------:R-:W-:Y:S02]  /*54d0*/  IMAD.MOV.U32 R40, RZ, RZ, R44 ;  /* 0x000000ffff287224 */ /* 0x000fe400078e002c */
[----:B------:R-:W-:Y:S02]  /*54e0*/  IMAD R43, R3, UR6, RZ ;  /* 0x00000006032b7c24 */ /* 0x000fe4000f8e02ff */
[----:B------:R-:W-:-:S04]  /*54f0*/  IMAD.WIDE.U32 R30, R2, UR6, R40 ;  /* 0x00000006021e7c25 */ /* 0x000fc8000f8e0028 */
[----:B------:R-:W-:Y:S01]  /*5500*/  IMAD R43, R2, UR7, R43 ;  /* 0x00000007022b7c24 */ /* 0x000fe2000f8e022b */
[----:B------:R-:W-:Y:S02]  /*5510*/  ULDC.64 UR6, c[0x0][0x830] ;  /* 0x00020c0000067ab9 */ /* 0x000fe40000000a00 */
[----:B------:R-:W-:Y:S01]  /*5520*/  LEA R42, P4, R30, UR6, 0x1 ;  /* 0x000000061e2a7c11 */ /* 0x000fe2000f8808ff */
[----:B------:R-:W-:-:S05]  /*5530*/  IMAD.IADD R31, R31, 0x1, R43 ;  /* 0x000000011f1f7824 */ /* 0x000fca00078e022b */
[----:B------:R-:W-:-:S05]  /*5540*/  LEA.HI.X R43, R30, UR7, R31, 0x1, P4 ;  /* 0x000000071e2b7c11 */ /* 0x000fca000a0f0c1f */
[----:B--2---:R2:W-:Y:S02]  /*5550*/  STG.E.128 desc[UR38][R42.64], R36 ;  /* 0x000000242a007986 */ /* 0x0045e4000c101d26 */
.L_x_501:
[----:B------:R-:W-:Y:S05]  /*5560*/  BSYNC B0 ;  /* 0x0000000000007941 */ /* 0x000fea0003800000 */
.L_x_500:
[----:B------:R-:W-:Y:S04]  /*5570*/  BSSY B0, `(.L_x_502) ;  /* 0x000000f000007945 */ /* 0x000fe80003800000 */
[----:B------:R-:W-:Y:S05]  /*5580*/  @P3 BRA `(.L_x_503) ;  /* 0x0000000000343947 */ /* 0x000fea0003800000 */
[----:B--2---:R-:W-:Y:S01]  /*5590*/  IADD3 R37, P3, R2, 0x10, RZ ;  /* 0x0000001002257810 */ /* 0x004fe20007f7e0ff */
[----:B------:R-:W-:Y:S01]  /*55a0*/  ULDC.64 UR6, c[0x0][0x848] ;  /* 0x0002120000067ab9 */ /* 0x000fe20000000a00 */
[----:B------:R-:W-:-:S03]  /*55b0*/  IMAD.MOV.U32 R31, RZ, RZ, R41 ;  /* 0x000000ffff1f7224 */ /* 0x000fc600078e0029 */
[----:B------:R-:W-:-:S04]  /*55c0*/  IMAD.X R30, RZ, RZ, R3, P3 ;  /* 0x000000ffff1e7224 */ /* 0x000fc800018e0603 */
[----:B------:R-:W-:Y:S02]  /*55d0*/  IMAD R36, R30, UR6, RZ ;  /* 0x000000061e247c24 */ /* 0x000fe4000f8e02ff */
[----:B------:R-:W-:-:S04]  /*55e0*/  IMAD.MOV.U32 R30, RZ, RZ, R44 ;  /* 0x000000ffff1e7224 */ /* 0x000fc800078e002c */
[----:B------:R-:W-:-:S04]  /*55f0*/  IMAD.WIDE.U32 R30, R37, UR6, R30 ;  /* 0x00000006251e7c25 */ /* 0x000fc8000f8e001e */
[----:B------:R-:W-:Y:S01]  /*5600*/  IMAD R37, R37, UR7, R36 ;  /* 0x0000000725257c24 */ /* 0x000fe2000f8e0224 */
[----:B------:R-:W-:Y:S02]  /*5610*/  ULDC.64 UR6, c[0x0][0x830] ;  /* 0x00020c0000067ab9 */ /* 0x000fe40000000a00 */
[----:B------:R-:W-:Y:S01]  /*5620*/  LEA R36, P3, R30, UR6, 0x1 ;  /* 0x000000061e247c11 */ /* 0x000fe2000f8608ff */
[----:B------:R-:W-:-:S05]  /*5630*/  IMAD.IADD R31, R31, 0x1, R37 ;  /* 0x000000011f1f7824 */ /* 0x000fca00078e0225 */
[----:B------:R-:W-:-:S05]  /*5640*/  LEA.HI.X R37, R30, UR7, R31, 0x1, P3 ;  /* 0x000000071e257c11 */ /* 0x000fca00098f0c1f */
[----:B------:R3:W-:Y:S02]  /*5650*/  STG.E.128 desc[UR38][R36.64], R32 ;  /* 0x0000002024007986 */ /* 0x0007e4000c101d26 */
.L_x_503:
[----:B------:R-:W-:Y:S05]  /*5660*/  BSYNC B0 ;  /* 0x0000000000007941 */ /* 0x000fea0003800000 */
.L_x_502:
[----:B---3--:R3:W1:Y:S01]  /*5670*/  LDS.128 R32, [R46+0x9000] ;  /* 0x009000002e207984 */ /* 0x0086620000000c00 */
[C---:B------:R-:W-:Y:S01]  /*5680*/  ISETP.GE.OR P4, PT, R28.reuse, UR8, P0 ;  /* 0x000000081c007c0c */ /* 0x040fe20008786670 */
[----:B------:R-:W-:Y:S01]  /*5690*/  BSSY B0, `(.L_x_504) ;  /* 0x0000010000007945 */ /* 0x000fe20003800000 */
[----:B------:R-:W-:-:S11]  /*56a0*/  ISETP.GE.OR P3, PT, R28, UR8, P5 ;  /* 0x000000081c007c0c */ /* 0x000fd6000af66670 */
[----:B---3--:R-:W-:Y:S05]  /*56b0*/  @P4 BRA `(.L_x_505) ;  /* 0x0000000000344947 */ /* 0x008fea0003800000 */
        /* <DEDUP_REMOVED lines=12> */
[----:B-1----:R3:W-:Y:S02]  /*5780*/  STG.E.128 desc[UR38][R36.64], R32 ;  /* 0x0000002024007986 */ /* 0x0027e4000c101d26 */
.L_x_505:
[----:B------:R-:W-:Y:S05]  /*5790*/  BSYNC B0 ;  /* 0x0000000000007941 */ /* 0x000fea0003800000 */
.L_x_504:
[----:B-1-3--:R1:W3:Y:S01]  /*57a0*/  LDS.128 R32, [R46+0x9800] ;  /* 0x009800002e207984 */ /* 0x00a2e20000000c00 */
[----:B------:R-:W-:Y:S01]  /*57b0*/  BSSY B0, `(.L_x_506) ;  /* 0x0000010000007945 */ /* 0x000fe20003800000 */
[----:B--2---:R-:W-:-:S03]  /*57c0*/  VIADD R38, R0, 0x50 ;  /* 0x0000005000267836 */ /* 0x004fc60000000000 */
[----:B------:R-:W-:Y:S05]  /*57d0*/  @P3 BRA `(.L_x_507) ;  /* 0x0000000000343947 */ /* 0x000fea0003800000 */
[----:B------:R-:W-:Y:S01]  /*57e0*/  IADD3 R37, P3, R2, 0x30, RZ ;  /* 0x0000003002257810 */ /* 0x000fe20007f7e0ff */
        /* <DEDUP_REMOVED lines=11> */
[----:B---3--:R2:W-:Y:S02]  /*58a0*/  STG.E.128 desc[UR38][R36.64], R32 ;  /* 0x0000002024007986 */ /* 0x0085e4000c101d26 */
.L_x_507:
[----:B------:R-:W-:Y:S05]  /*58b0*/  BSYNC B0 ;  /* 0x0000000000007941 */ /* 0x000fea0003800000 */
.L_x_506:
[----:B--23--:R2:W3:Y:S01]  /*58c0*/  LDS.128 R32, [R46+0xa000] ;  /* 0x00a000002e207984 */ /* 0x00c4e20000000c00 */
[----:B------:R-:W-:Y:S01]  /*58d0*/  ISETP.GE.OR P4, PT, R28, UR8, P1 ;  /* 0x000000081c007c0c */ /* 0x000fe20008f86670 */
[----:B------:R-:W-:Y:S01]  /*58e0*/  BSSY B0, `(.L_x_508) ;  /* 0x0000010000007945 */ /* 0x000fe20003800000 */
[----:B------:R-:W-:-:S11]  /*58f0*/  ISETP.GE.AND P3, PT, R38, R51, PT ;  /* 0x000000332600720c */ /* 0x000fd60003f66270 */
[----:B--2---:R-:W-:Y:S05]  /*5900*/  @P4 BRA `(.L_x_509) ;  /* 0x0000000000344947 */ /* 0x004fea0003800000 */
        /* <DEDUP_REMOVED lines=13> */
.L_x_509:
[----:B------:R-:W-:Y:S05]  /*59e0*/  BSYNC B0 ;  /* 0x0000000000007941 */ /* 0x000fea0003800000 */
.L_x_508:
[----:B--23--:R2:W3:Y:S01]  /*59f0*/  LDS.128 R32, [R46+0xa800] ;  /* 0x00a800002e207984 */ /* 0x00c4e20000000c00 */
[----:B------:R-:W-:Y:S01]  /*5a00*/  ISETP.GE.OR P4, PT, R28, UR8, P3 ;  /* 0x000000081c007c0c */ /* 0x000fe20009f86670 */
[----:B------:R-:W-:Y:S01]  /*5a10*/  BSSY B0, `(.L_x_510) ;  /* 0x0000010000007945 */ /* 0x000fe20003800000 */
[----:B------:R-:W-:-:S11]  /*5a20*/  VIADD R38, R0, 0x60 ;  /* 0x0000006000267836 */ /* 0x000fd60000000000 */
        /* <DEDUP_REMOVED lines=14> */
.L_x_511:
[----:B------:R-:W-:Y:S05]  /*5b10*/  BSYNC B0 ;  /* 0x0000000000007941 */ /* 0x000fea0003800000 */
.L_x_510:
[----:B--23--:R2:W3:Y:S01]  /*5b20*/  LDS.128 R32, [R46+0xb000] ;  /* 0x00b000002e207984 */ /* 0x00c4e20000000c00 */
[----:B------:R-:W-:Y:S01]  /*5b30*/  ISETP.GE.AND P4, PT, R38, R51, PT ;  /* 0x000000332600720c */ /* 0x000fe20003f86270 */
[----:B------:R-:W-:Y:S01]  /*5b40*/  BSSY B0, `(.L_x_512) ;  /* 0x0000011000007945 */ /* 0x000fe20003800000 */
[----:B----4-:R-:W-:Y:S02]  /*5b50*/  IMAD R38, R48, UR4, RZ ;  /* 0x0000000430267c24 */ /* 0x010fe4000f8e02ff */
[----:B------:R-:W-:-:S13]  /*5b60*/  ISETP.GE.OR P5, PT, R28, UR8, P4 ;  /* 0x000000081c007c0c */ /* 0x000fda000a7a6670 */
        /* <DEDUP_REMOVED lines=14> */
.L_x_513:
[----:B------:R-:W-:Y:S05]  /*5c50*/  BSYNC B0 ;  /* 0x0000000000007941 */ /* 0x000fea0003800000 */
.L_x_512:
[----:B--23--:R2:W3:Y:S01]  /*5c60*/  LDS.128 R32, [R46+0xb800] ;  /* 0x00b800002e207984 */ /* 0x00c4e20000000c00 */
[----:B------:R-:W-:Y:S01]  /*5c70*/  VIADD R0, R0, 0x70 ;  /* 0x0000007000007836 */ /* 0x000fe20000000000 */
[----:B------:R-:W-:Y:S01]  /*5c80*/  BSSY B0, `(.L_x_514) ;  /* 0x0000013000007945 */ /* 0x000fe20003800000 */
[----:B------:R-:W-:Y:S02]  /*5c90*/  IMAD R43, R49, UR5, R38 ;  /* 0x00000005312b7c24 */ /* 0x000fe4000f8e0226 */
[----:B------:R-:W-:Y:S01]  /*5ca0*/  IMAD.WIDE.U32 R38, R48, UR5, R28 ;  /* 0x0000000530267c25 */ /* 0x000fe2000f8e001c */
[----:B------:R-:W-:-:S04]  /*5cb0*/  ISETP.GE.AND P5, PT, R0, R51, PT ;  /* 0x000000330000720c */ /* 0x000fc80003fa6270 */
[----:B------:R-:W-:-:S13]  /*5cc0*/  ISETP.GE.OR P6, PT, R28, UR8, P5 ;  /* 0x000000081c007c0c */ /* 0x000fda000afc6670 */
[----:B--2---:R-:W-:Y:S05]  /*5cd0*/  @P6 BRA `(.L_x_515) ;  /* 0x0000000000346947 */ /* 0x004fea0003800000 */
[----:B------:R-:W-:Y:S01]  /*5ce0*/  IADD3 R37, P6, R2, 0x70, RZ ;  /* 0x0000007002257810 */ /* 0x000fe20007fde0ff */
[----:B------:R-:W-:Y:S01]  /*5cf0*/  ULDC.64 UR6, c[0x0][0x848] ;  /* 0x0002120000067ab9 */ /* 0x000fe20000000a00 */
[----:B------:R-:W-:Y:S02]  /*5d00*/  IMAD.MOV.U32 R30, RZ, RZ, R44 ;  /* 0x000000ffff1e7224 */ /* 0x000fe400078e002c */
[----:B------:R-:W-:Y:S02]  /*5d10*/  IMAD.MOV.U32 R31, RZ, RZ, R41 ;  /* 0x000000ffff1f7224 */ /* 0x000fe400078e0029 */
[----:B------:R-:W-:Y:S02]  /*5d20*/  IMAD.X R0, RZ, RZ, R3, P6 ;  /* 0x000000ffff007224 */ /* 0x000fe400030e0603 */
[----:B------:R-:W-:-:S04]  /*5d30*/  IMAD.WIDE.U32 R30, R37, UR6, R30 ;  /* 0x00000006251e7c25 */ /* 0x000fc8000f8e001e */
[----:B------:R-:W-:-:S04]  /*5d40*/  IMAD R0, R0, UR6, RZ ;  /* 0x0000000600007c24 */ /* 0x000fc8000f8e02ff */
[----:B------:R-:W-:Y:S01]  /*5d50*/  IMAD R37, R37, UR7, R0 ;  /* 0x0000000725257c24 */ /* 0x000fe2000f8e0200 */
[----:B------:R-:W-:Y:S02]  /*5d60*/  ULDC.64 UR6, c[0x0][0x830] ;  /* 0x00020c0000067ab9 */ /* 0x000fe40000000a00 */
[----:B------:R-:W-:Y:S01]  /*5d70*/  LEA R36, P6, R30, UR6, 0x1 ;  /* 0x000000061e247c11 */ /* 0x000fe2000f8c08ff */
[----:B------:R-:W-:-:S05]  /*5d80*/  IMAD.IADD R31, R31, 0x1, R37 ;  /* 0x000000011f1f7824 */ /* 0x000fca00078e0225 */
[----:B------:R-:W-:-:S05]  /*5d90*/  LEA.HI.X R37, R30, UR7, R31, 0x1, P6 ;  /* 0x000000071e257c11 */ /* 0x000fca000b0f0c1f */
[----:B---3--:R2:W-:Y:S02]  /*5da0*/  STG.E.128 desc[UR38][R36.64], R32 ;  /* 0x0000002024007986 */ /* 0x0085e4000c101d26 */
.L_x_515:
[----:B------:R-:W-:Y:S05]  /*5db0*/  BSYNC B0 ;  /* 0x0000000000007941 */ /* 0x000fea0003800000 */
.L_x_514:
[----:B------:R-:W-:Y:S01]  /*5dc0*/  P2R R0, PR, RZ, 0x20 ;  /* 0x00000020ff007803 */ /* 0x000fe20000000000 */
[----:B------:R-:W-:Y:S01]  /*5dd0*/  ULDC UR6, c[0x0][0x80c] ;  /* 0x0002030000067ab9 */ /* 0x000fe20000000800 */
[----:B------:R-:W-:Y:S01]  /*5de0*/  ISETP.NE.AND P5, PT, R52, RZ, PT ;  /* 0x000000ff3400720c */ /* 0x000fe20003fa5270 */
[----:B------:R-:W-:Y:S01]  /*5df0*/  ULDC.64 UR4, c[0x0][0x828] ;  /* 0x00020a0000047ab9 */ /* 0x000fe20000000a00 */
[----:B------:R-:W-:Y:S01]  /*5e00*/  ISETP.NE.AND P6, PT, R53, RZ, PT ;  /* 0x000000ff3500720c */ /* 0x000fe20003fc5270 */
[----:B------:R-:W-:Y:S01]  /*5e10*/  IMAD.IADD R39, R39, 0x1, R43 ;  /* 0x0000000127277824 */ /* 0x000fe200078e022b */
[C---:B------:R-:W-:Y:S01]  /*5e20*/  ISETP.GE.OR P5, PT, R28.reuse, UR6, P5 ;  /* 0x000000061c007c0c */ /* 0x040fe2000afa6670 */
[----:B------:R-:W-:Y:S01]  /*5e30*/  BSSY B0, `(.L_x_516) ;  /* 0x000001a000007945 */ /* 0x000fe20003800000 */
[----:B------:R-:W-:Y:S01]  /*5e40*/  ISETP.GE.OR P2, PT, R28, UR6, P2 ;  /* 0x000000061c007c0c */ /* 0x000fe20009746670 */
[----:B------:R-:W-:Y:S01]  /*5e50*/  IMAD.WIDE.U32 R38, R47, UR4, R38 ;  /* 0x000000042f267c25 */ /* 0x000fe2000f8e0026 */
[----:B------:R-:W-:-:S02]  /*5e60*/  P2R R40, PR, RZ, 0x20 ;  /* 0x00000020ff287803 */ /* 0x000fc40000000000 */
[----:B------:R-:W-:Y:S01]  /*5e70*/  ISETP.NE.AND P5, PT, R0, RZ, PT ;  /* 0x000000ff0000720c */ /* 0x000fe20003fa5270 */
[----:B------:R-:W-:Y:S01]  /*5e80*/  IMAD R0, R50, UR4, RZ ;  /* 0x0000000432007c24 */ /* 0x000fe2000f8e02ff */
[C---:B------:R-:W-:Y:S02]  /*5e90*/  ISETP.GE.OR P0, PT, R28.reuse, UR6, P0 ;  /* 0x000000061c007c0c */ /* 0x040fe40008706670 */
[C---:B------:R-:W-:Y:S01]  /*5ea0*/  ISETP.GE.OR P6, PT, R28.reuse, UR6, P6 ;  /* 0x000000061c007c0c */ /* 0x040fe2000b7c6670 */
[----:B--23--:R-:W-:Y:S01]  /*5eb0*/  IMAD R35, R47, UR5, R0 ;  /* 0x000000052f237c24 */ /* 0x00cfe2000f8e0200 */
[C---:B------:R-:W-:Y:S02]  /*5ec0*/  ISETP.GE.OR P1, PT, R28.reuse, UR6, P1 ;  /* 0x000000061c007c0c */ /* 0x040fe40008f26670 */
[C---:B------:R-:W-:Y:S01]  /*5ed0*/  ISETP.GE.OR P3, PT, R28.reuse, UR6, P3 ;  /* 0x000000061c007c0c */ /* 0x040fe20009f66670 */
[----:B------:R-:W-:Y:S01]  /*5ee0*/  IMAD.IADD R35, R39, 0x1, R35 ;  /* 0x0000000127237824 */ /* 0x000fe200078e0223 */
[----:B------:R-:W-:-:S02]  /*5ef0*/  ISETP.GE.OR P4, PT, R28, UR6, P4 ;  /* 0x000000061c007c0c */ /* 0x000fc4000a786670 */
[----:B------:R-:W-:Y:S02]  /*5f00*/  ISETP.GE.OR P5, PT, R28, UR6, P5 ;  /* 0x000000061c007c0c */ /* 0x000fe4000afa6670 */
[----:B------:R2:W3:Y:S01]  /*5f10*/  LDS.128 R28, [R46] ;  /* 0x000000002e1c7984 */ /* 0x0004e20000000c00 */
[----:B------:R-:W-:Y:S10]  /*5f20*/  @P2 BRA `(.L_x_517) ;  /* 0x0000000000282947 */ /* 0x000ff40003800000 */
        /* <DEDUP_REMOVED lines=9> */
[----:B---3--:R4:W-:Y:S02]  /*5fc0*/  STG.E.128 desc[UR38][R36.64], R28 ;  /* 0x0000001c24007986 */ /* 0x0089e4000c101d26 */
.L_x_517:
[----:B------:R-:W-:Y:S05]  /*5fd0*/  BSYNC B0 ;  /* 0x0000000000007941 */ /* 0x000fea0003800000 */
.L_x_516:
[----:B---34-:R3:W4:Y:S01]  /*5fe0*/  LDS.128 R28, [R46+0x800] ;  /* 0x000800002e1c7984 */ /* 0x0187220000000c00 */
[----:B------:R-:W-:Y:S01]  /*5ff0*/  ISETP.NE.AND P2, PT, R40, RZ, PT ;  /* 0x000000ff2800720c */ /* 0x000fe20003f45270 */
[----:B------:R-:W-:-:S12]  /*6000*/  BSSY B0, `(.L_x_518) ;  /* 0x000000f000007945 */ /* 0x000fd80003800000 */
[----:B------:R-:W-:Y:S05]  /*6010*/  @P2 BRA `(.L_x_519) ;  /* 0x0000000000342947 */ /* 0x000fea0003800000 */
[----:B------:R-:W-:Y:S01]  /*6020*/  IADD3 R37, P2, R2, 0x10, RZ ;  /* 0x0000001002257810 */ /* 0x000fe20007f5e0ff */
[----:B------:R-:W-:Y:S01]  /*6030*/  ULDC.64 UR4, c[0x0][0x818] ;  /* 0x0002060000047ab9 */ /* 0x000fe20000000a00 */
[----:B------:R-:W-:Y:S01]  /*6040*/  MOV R32, R38 ;  /* 0x0000002600207202 */ /* 0x000fe20000000f00 */
        /* <DEDUP_REMOVED lines=9> */
[----:B----4-:R4:W-:Y:S02]  /*60e0*/  STG.E.128 desc[UR38][R36.64], R28 ;  /* 0x0000001c24007986 */ /* 0x0109e4000c101d26 */
.L_x_519:
[----:B------:R-:W-:Y:S05]  /*60f0*/  BSYNC B0 ;  /* 0x0000000000007941 */ /* 0x000fea0003800000 */
.L_x_518:
[----:B------:R-:W-:Y:S04]  /*6100*/  BSSY B0, `(.L_x_520) ;  /* 0x000000f000007945 */ /* 0x000fe80003800000 */
[----:B------:R-:W-:Y:S05]  /*6110*/  @P0 BRA `(.L_x_521) ;  /* 0x0000000000340947 */ /* 0x000fea0003800000 */
[----:B----4-:R-:W-:Y:S01]  /*6120*/  IADD3 R31, P0, R2, 0x20, RZ ;  /* 0x00000020021f7810 */ /* 0x010fe20007f1e0ff */
        /* <DEDUP_REMOVED lines=11> */
[----:B------:R4:W-:Y:S02]  /*61e0*/  STG.E.128 desc[UR38][R30.64], R24 ;  /* 0x000000181e007986 */ /* 0x0009e4000c101d26 */
.L_x_521:
[----:B------:R-:W-:Y:S05]  /*61f0*/  BSYNC B0 ;  /* 0x0000000000007941 */ /* 0x000fea0003800000 */
.L_x_520:
        /* <DEDUP_REMOVED lines=15> */
.L_x_523:
[----:B------:R-:W-:Y:S05]  /*62f0*/  BSYNC B0 ;  /* 0x0000000000007941 */ /* 0x000fea0003800000 */
.L_x_522:
        /* <DEDUP_REMOVED lines=15> */
.L_x_525:
[----:B------:R-:W-:Y:S05]  /*63f0*/  BSYNC B0 ;  /* 0x0000000000007941 */ /* 0x000fea0003800000 */
.L_x_524:
        /* <DEDUP_REMOVED lines=15> */
.L_x_527:
[----:B------:R-:W-:Y:S05]  /*64f0*/  BSYNC B0 ;  /* 0x0000000000007941 */ /* 0x000fea0003800000 */
.L_x_526:
        /* <DEDUP_REMOVED lines=15> */
.L_x_529:
[----:B------:R-:W-:Y:S05]  /*65f0*/  BSYNC B0 ;  /* 0x0000000000007941 */ /* 0x000fea0003800000 */
.L_x_528:
[----:B------:R-:W-:Y:S05]  /*6600*/  @P5 BRA `(.L_x_474) ;  /* 0x00000048003c5947 */ /* 0x000fea0003800000 */
[----:B----4-:R-:W-:Y:S01]  /*6610*/  IADD3 R9, P0, R2, 0x70, RZ ;  /* 0x0000007002097810 */ /* 0x010fe20007f1e0ff */
[----:B------:R-:W-:Y:S01]  /*6620*/  ULDC.64 UR4, c[0x0][0x818] ;  /* 0x0002060000047ab9 */ /* 0x000fe20000000a00 */
[----:B------:R-:W-:-:S03]  /*6630*/  IMAD.MOV.U32 R2, RZ, RZ, R38 ;  /* 0x000000ffff027224 */ /* 0x000fc600078e0026 */
[----:B------:R-:W-:Y:S02]  /*6640*/  IMAD.X R0, RZ, RZ, R3, P0 ;  /* 0x000000ffff007224 */ /* 0x000fe400000e0603 */
        /* <DEDUP_REMOVED lines=8> */
[----:B------:R4:W-:Y:S01]  /*66d0*/  STG.E.128 desc[UR38][R8.64], R4 ;  /* 0x0000000408007986 */ /* 0x0009e2000c101d26 */
[----:B------:R-:W-:Y:S05]  /*66e0*/  BRA `(.L_x_474) ;  /* 0x0000004800047947 */ /* 0x000fea0003800000 */
.L_x_498:
[----:B------:R-:W2:Y:S08]  /*66f0*/  LDC.64 R4, c[0x0][0x870] ;  /* 0x00021c00ff047b82 */ /* 0x000eb00000000a00 */
[----:B-1-3--:R-:W1:Y:S01]  /*6700*/  LDC.64 R2, c[0x0][0x870] ;  /* 0x00021c00ff027b82 */ /* 0x00ae620000000a00 */
[----:B------:R-:W-:Y:S01]  /*6710*/  ULDC UR4, c[0x0][0x808] ;  /* 0x0002020000047ab9 */ /* 0x000fe20000000800 */
[----:B------:R-:W3:Y:S06]  /*6720*/  S2R R13, SR_CTAID.X ;  /* 0x00000000000d7919 */ /* 0x000eec0000002500 */
[----:B------:R-:W4:Y:S01]  /*6730*/  LDC.64 R14, c[0x0][0x820] ;  /* 0x00020800ff0e7b82 */ /* 0x000f220000000a00 */
[----:B--2---:R-:W-:-:S04]  /*6740*/  ISETP.NE.U32.AND P3, PT, R4, RZ, PT ;  /* 0x000000ff0400720c */ /* 0x004fc80003f65070 */
[----:B------:R-:W-:Y:S01]  /*6750*/  ISETP.NE.AND.EX P3, PT, R5, RZ, PT, P3 ;  /* 0x000000ff0500720c */ /* 0x000fe20003f65330 */
[----:B-1----:R-:W-:Y:S02]  /*6760*/  IMAD.WIDE R4, R228, 0x4, R2 ;  /* 0x00000004e4047825 */ /* 0x002fe400078e0202 */
[----:B------:R-:W1:Y:S02]  /*6770*/  LDC.64 R2, c[0x0][0x878] ;  /* 0x00021e00ff027b82 */ /* 0x000e640000000a00 */
[----:B------:R-:W-:-:S08]  /*6780*/  IMAD.U32 R0, RZ, RZ, UR4 ;  /* 0x00000004ff007e24 */ /* 0x000fd0000f8e00ff */
[----:B------:R-:W2:Y:S01]  /*6790*/  @P3 LDG.E R9, desc[UR38][R4.64] ;  /* 0x0000002604093981 */ /* 0x000ea2000c1e1900 */
[----:B-1----:R-:W-:-:S04]  /*67a0*/  ISETP.NE.U32.AND P0, PT, R2, RZ, PT ;  /* 0x000000ff0200720c */ /* 0x002fc80003f05070 */
[----:B------:R-:W-:-:S13]  /*67b0*/  ISETP.NE.AND.EX P0, PT, R3, RZ, PT, P0 ;  /* 0x000000ff0300720c */ /* 0x000fda0003f05300 */
[----:B------:R-:W1:Y:S02]  /*67c0*/  @P0 LDC.64 R2, c[0x0][0x878] ;  /* 0x00021e00ff020b82 */ /* 0x000e640000000a00 */
[----:B-1----:R-:W-:-:S05]  /*67d0*/  @P0 IMAD.WIDE R6, R228, 0x4, R2 ;  /* 0x00000004e4060825 */ /* 0x002fca00078e0202 */
[----:B------:R1:W5:Y:S01]  /*67e0*/  @P0 LDG.E R0, desc[UR38][R6.64] ;  /* 0x0000002606000981 */ /* 0x000362000c1e1900 */
[----:B------:R-:W1:Y:S01]  /*67f0*/  S2UR UR4, SR_CTAID.Y ;  /* 0x00000000000479c3 */ /* 0x000e620000002600 */
[----:B------:R-:W3:Y:S02]  /*6800*/  S2R R2, SR_TID.X ;  /* 0x0000000000027919 */ /* 0x000ee40000002100 */
[----:B---3--:R-:W-:Y:S01]  /*6810*/  VIADD R11, R2, 0xffffff80 ;  /* 0xffffff80020b7836 */ /* 0x008fe20000000000 */
[----:B------:R-:W-:-:S04]  /*6820*/  CS2R R2, SRZ ;  /* 0x0000000000027805 */ /* 0x000fc8000001ff00 */
[----:B------:R-:W-:-:S04]  /*6830*/  SHF.R.S32.HI R8, RZ, 0x1f, R11 ;  /* 0x0000001fff087819 */ /* 0x000fc8000001140b */
[----:B------:R-:W-:-:S04]  /*6840*/  LEA.HI R8, R8, R11, RZ, 0x4 ;  /* 0x0000000b08087211 */ /* 0x000fc800078f20ff */
[----:B------:R-:W-:Y:S02]  /*6850*/  SHF.R.S32.HI R17, RZ, 0x4, R8 ;  /* 0x00000004ff117819 */ /* 0x000fe40000011408 */
[--C-:B--2---:R-:W-:Y:S01]  /*6860*/  @P3 SHF.R.S32.HI R3, RZ, 0x1f, R9.reuse ;  /* 0x0000001fff033819 */ /* 0x104fe20000011409 */
[----:B------:R-:W-:Y:S01]  /*6870*/  @P3 IMAD.MOV.U32 R2, RZ, RZ, R9 ;  /* 0x000000ffff023224 */ /* 0x000fe200078e0009 */
[----:B-1--4-:R-:W-:Y:S06]  /*6880*/  @P0 BRA `(.L_x_530) ;  /* 0x0000000000100947 */ /* 0x012fec0003800000 */
[----:B------:R-:W-:Y:S05]  /*6890*/  @!P3 BRA `(.L_x_530) ;  /* 0x00000000000cb947 */ /* 0x000fea0003800000 */
[----:B------:R-:W2:Y:S04]  /*68a0*/  LDG.E R7, desc[UR38][R4.64] ;  /* 0x0000002604077981 */ /* 0x000ea8000c1e1900 */
[----:B-----5:R-:W2:Y:S02]  /*68b0*/  LDG.E R0, desc[UR38][R4.64+0x4] ;  /* 0x0000042604007981 */ /* 0x020ea4000c1e1900 */
[----:B--2---:R-:W-:-:S07]  /*68c0*/  IMAD.IADD R0, R0, 0x1, -R7 ;  /* 0x0000000100007824 */ /* 0x004fce00078e0a07 */
.L_x_530:
[----:B------:R-:W-:Y:S01]  /*68d0*/  LOP3.LUT R4, R8, 0x1ffffff0, RZ, 0xc0, !PT ;  /* 0x1ffffff008047812 */ /* 0x000fe200078ec0ff */
[----:B------:R-:W-:Y:S01]  /*68e0*/  USHF.R.S32.HI UR5, URZ, 0x1f, UR4 ;  /* 0x0000001f3f057899 */ /* 0x000fe20008011404 */
[----:B-----5:R-:W-:Y:S01]  /*68f0*/  IMAD R12, R13, -0x80, R0 ;  /* 0xffffff800d0c7824 */ /* 0x020fe200078e0200 */
[----:B------:R-:W1:Y:S01]  /*6900*/  LDC.64 R20, c[0x0][0x850] ;  /* 0x00021400ff147b82 */ /* 0x000e620000000a00 */
[----:B------:R-:W-:Y:S01]  /*6910*/  VIADD R5, R17, 0x10 ;  /* 0x0000001011057836 */ /* 0x000fe20000000000 */
[----:B------:R-:W-:Y:S01]  /*6920*/  ULDC UR8, c[0x0][0x80c] ;  /* 0x0002030000087ab9 */ /* 0x000fe20000000800 */
[----:B------:R-:W-:Y:S01]  /*6930*/  IMAD.IADD R4, R11, 0x1, -R4 ;  /* 0x000000010b047824 */ /* 0x000fe200078e0a04 */
[-C--:B------:R-:W-:Y:S01]  /*6940*/  ISETP.GE.AND P2, PT, R17, R12.reuse, PT ;  /* 0x0000000c1100720c */ /* 0x080fe20003f46270 */
[----:B------:R-:W-:Y:S01]  /*6950*/  IMAD R0, R14, UR5, RZ ;  /* 0x000000050e007c24 */ /* 0x000fe2000f8e02ff */
[----:B------:R-:W-:Y:S01]  /*6960*/  ISETP.GE.AND P6, PT, R5, R12, PT ;  /* 0x0000000c0500720c */ /* 0x000fe20003fc6270 */
[----:B------:R-:W-:Y:S01]  /*6970*/  IMAD.SHL.U32 R6, R4, 0x8, RZ ;  /* 0x0000000804067824 */ /* 0x000fe200078e00ff */
[C---:B------:R-:W-:Y:S01]  /*6980*/  IADD3 R2, P0, R17.reuse, R2, RZ ;  /* 0x0000000211027210 */ /* 0x040fe20007f1e0ff */
[----:B------:R-:W-:Y:S01]  /*6990*/  VIADD R5, R17, 0x20 ;  /* 0x0000002011057836 */ /* 0x000fe20000000000 */
[----:B------:R-:W-:Y:S01]  /*69a0*/  ULDC.64 UR6, c[0x0][0x828] ;  /* 0x00020a0000067ab9 */ /* 0x000fe20000000a00 */
[----:B------:R-:W-:Y:S01]  /*69b0*/  IMAD R15, R15, UR4, R0 ;  /* 0x000000040f0f7c24 */ /* 0x000fe2000f8e0200 */
[----:B------:R-:W-:Y:S01]  /*69c0*/  SHF.R.S32.HI R7, RZ, 0x1f, R6 ;  /* 0x0000001fff077819 */ /* 0x000fe20000011406 */
[----:B------:R-:W-:Y:S01]  /*69d0*/  VIADD R9, R17, 0x30 ;  /* 0x0000003011097836 */ /* 0x000fe20000000000 */
[----:B------:R-:W-:Y:S01]  /*69e0*/  SHF.R.S32.HI R0, RZ, 0x1f, R228 ;  /* 0x0000001fff007819 */ /* 0x000fe200000114e4 */
[----:B------:R-:W-:Y:S01]  /*69f0*/  BSSY B0, `(.L_x_531) ;  /* 0x000001e000007945 */ /* 0x000fe20003800000 */
[----:B------:R-:W-:Y:S01]  /*6a00*/  ISETP.GE.AND P5, PT, R5, R12, PT ;  /* 0x0000000c0500720c */ /* 0x000fe20003fa6270 */
[----:B------:R-:W-:Y:S01]  /*6a10*/  IMAD.WIDE.U32 R4, R14, UR4, R6 ;  /* 0x000000040e047c25 */ /* 0x000fe2000f8e0006 */
[----:B------:R-:W-:-:S02]  /*6a20*/  ISETP.GE.OR P4, PT, R6, UR8, P2 ;  /* 0x0000000806007c0c */ /* 0x000fc40009786670 */
[----:B------:R-:W-:Y:S01]  /*6a30*/  SEL R14, R0, RZ, !P3 ;  /* 0x000000ff000e7207 */ /* 0x000fe20005800000 */
[----:B------:R-:W-:Y:S01]  /*6a40*/  IMAD.IADD R5, R15, 0x1, R5 ;  /* 0x000000010f057824 */ /* 0x000fe200078e0205 */
[----:B------:R-:W-:Y:S02]  /*6a50*/  LEA.HI.X.SX32 R3, R17, R3, 0x1, P0 ;  /* 0x0000000311037211 */ /* 0x000fe400000f0eff */
[-C--:B------:R-:W-:Y:S01]  /*6a60*/  ISETP.GE.AND P0, PT, R9, R12.reuse, PT ;  /* 0x0000000c0900720c */ /* 0x080fe20003f06270 */
[----:B------:R-:W-:Y:S01]  /*6a70*/  VIADD R9, R17, 0x40 ;  /* 0x0000004011097836 */ /* 0x000fe20000000000 */
[----:B------:R-:W-:Y:S01]  /*6a80*/  SEL R15, R228, RZ, !P3 ;  /* 0x000000ffe40f7207 */ /* 0x000fe20005800000 */
[----:B------:R-:W-:Y:S01]  /*6a90*/  IMAD R0, R14, UR6, RZ ;  /* 0x000000060e007c24 */ /* 0x000fe2000f8e02ff */
[----:B------:R-:W-:Y:S01]  /*6aa0*/  P2R R18, PR, RZ, 0x40 ;  /* 0x00000040ff127803 */ /* 0x000fe20000000000 */
[----:B------:R-:W-:Y:S01]  /*6ab0*/  IMAD.WIDE R2, R13, 0x80, R2 ;  /* 0x000000800d027825 */ /* 0x000fe200078e0202 */
[----:B------:R-:W-:-:S02]  /*6ac0*/  ISETP.GE.AND P1, PT, R9, R12, PT ;  /* 0x0000000c0900720c */ /* 0x000fc40003f26270 */
[----:B------:R-:W-:Y:S01]  /*6ad0*/  P2R R22, PR, RZ, 0x20 ;  /* 0x00000020ff167803 */ /* 0x000fe20000000000 */
[C---:B------:R-:W-:Y:S01]  /*6ae0*/  IMAD R9, R15.reuse, UR7, R0 ;  /* 0x000000070f097c24 */ /* 0x040fe2000f8e0200 */
[----:B------:R-:W-:Y:S01]  /*6af0*/  ISETP.GE.OR P3, PT, R6, UR8, P6 ;  /* 0x0000000806007c0c */ /* 0x000fe2000b766670 */
[----:B------:R-:W-:-:S04]  /*6b00*/  IMAD.WIDE.U32 R10, R15, UR6, R4 ;  /* 0x000000060f0a7c25 */ /* 0x000fc8000f8e0004 */
[----:B------:R-:W-:Y:S01]  /*6b10*/  IMAD.IADD R9, R11, 0x1, R9 ;  /* 0x000000010b097824 */ /* 0x000fe200078e0209 */
[----:B------:R-:W-:Y:S07]  /*6b20*/  @P4 BRA `(.L_x_532) ;  /* 0x0000000000284947 */ /* 0x000fee0003800000 */
        /* <DEDUP_REMOVED lines=9> */
[----:B------:R2:W-:Y:S02]  /*6bc0*/  STG.E.128 desc[UR38][R24.64], RZ ;  /* 0x000000ff18007986 */ /* 0x0005e4000c101d26 */
.L_x_532:
[----:B------:R-:W-:Y:S05]  /*6bd0*/  BSYNC B0 ;  /* 0x0000000000007941 */ /* 0x000fea0003800000 */
.L_x_531:
[----:B------:R-:W-:Y:S01]  /*6be0*/  BSSY B0, `(.L_x_533) ;  /* 0x0000010000007945 */ /* 0x000fe20003800000 */
[----:B------:R-:W-:-:S03]  /*6bf0*/  ISETP.GE.OR P4, PT, R6, UR8, P5 ;  /* 0x0000000806007c0c */ /* 0x000fc6000af86670 */
[----:B------:R-:W-:Y:S10]  /*6c00*/  @P3 BRA `(.L_x_534) ;  /* 0x0000000000343947 */ /* 0x000ff40003800000 */
        /* <DEDUP_REMOVED lines=9> */
[----:B--2---:R-:W-:Y:S01]  /*6ca0*/  LEA R24, P3, R4, UR6, 0x1 ;  /* 0x0000000604187c11 */ /* 0x004fe2000f8608ff */
[----:B------:R-:W-:-:S05]  /*6cb0*/  IMAD.IADD R5, R5, 0x1, R13 ;  /* 0x0000000105057824 */ /* 0x000fca00078e020d */
[----:B------:R-:W-:-:S05]  /*6cc0*/  LEA.HI.X R25, R4, UR7, R5, 0x1, P3 ;  /* 0x0000000704197c11 */ /* 0x000fca00098f0c05 */
[----:B------:R3:W-:Y:S02]  /*6cd0*/  STG.E.128 desc[UR38][R24.64], RZ ;  /* 0x000000ff18007986 */ /* 0x0007e4000c101d26 */
.L_x_534:
[----:B------:R-:W-:Y:S05]  /*6ce0*/  BSYNC B0 ;  /* 0x0000000000007941 */ /* 0x000fea0003800000 */
.L_x_533:
        /* <DEDUP_REMOVED lines=12> */
[----:B--23--:R-:W-:Y:S01]  /*6db0*/  LEA R24, P4, R4, UR6, 0x1 ;  /* 0x0000000604187c11 */ /* 0x00cfe2000f8808ff */
[----:B------:R-:W-:-:S05]  /*6dc0*/  IMAD.IADD R5, R5, 0x1, R13 ;  /* 0x0000000105057824 */ /* 0x000fca00078e020d */
[----:B------:R-:W-:-:S05]  /*6dd0*/  LEA.HI.X R25, R4, UR7, R5, 0x1, P4 ;  /* 0x0000000704197c11 */ /* 0x000fca000a0f0c05 */
[----:B------:R4:W-:Y:S02]  /*6de0*/  STG.E.128 desc[UR38][R24.64], RZ ;  /* 0x000000ff18007986 */ /* 0x0009e4000c101d26 */
.L_x_536:
[----:B------:R-:W-:Y:S05]  /*6df0*/  BSYNC B0 ;  /* 0x0000000000007941 */ /* 0x000fea0003800000 */
.L_x_535:
[----:B------:R-:W-:Y:S01]  /*6e00*/  BSSY B0, `(.L_x_537) ;  /* 0x0000011000007945 */ /* 0x000fe20003800000 */
[----:B------:R-:W-:Y:S01]  /*6e10*/  ISETP.GE.OR P4, PT, R6, UR8, P1 ;  /* 0x0000000806007c0c */ /* 0x000fe20008f86670 */
[----:B------:R-:W-:Y:S02]  /*6e20*/  VIADD R19, R17, 0x50 ;  /* 0x0000005011137836 */ /* 0x000fe40000000000 */
        /* <DEDUP_REMOVED lines=10> */
[----:B--234-:R-:W-:Y:S01]  /*6ed0*/  LEA R24, P3, R4, UR6, 0x1 ;  /* 0x0000000604187c11 */ /* 0x01cfe2000f8608ff */
[----:B------:R-:W-:-:S05]  /*6ee0*/  IMAD.IADD R5, R5, 0x1, R13 ;  /* 0x0000000105057824 */ /* 0x000fca00078e020d */
[----:B------:R-:W-:-:S05]  /*6ef0*/  LEA.HI.X R25, R4, UR7, R5, 0x1, P3 ;  /* 0x0000000704197c11 */ /* 0x000fca00098f0c05 */
[----:B------:R2:W-:Y:S02]  /*6f00*/  STG.E.128 desc[UR38][R24.64], RZ ;  /* 0x000000ff18007986 */ /* 0x0005e4000c101d26 */
.L_x_538:
[----:B------:R-:W-:Y:S05]  /*6f10*/  BSYNC B0 ;  /* 0x0000000000007941 */ /* 0x000fea0003800000 */
.L_x_537:
[----:B------:R-:W-:Y:S01]  /*6f20*/  BSSY B0, `(.L_x_539) ;  /* 0x0000010000007945 */ /* 0x000fe20003800000 */
[----:B------:R-:W-:-:S03]  /*6f30*/  ISETP.GE.AND P3, PT, R19, R12, PT ;  /* 0x0000000c1300720c */ /* 0x000fc60003f66270 */
        /* <DEDUP_REMOVED lines=14> */
.L_x_540:
[----:B------:R-:W-:Y:S05]  /*7020*/  BSYNC B0 ;  /* 0x0000000000007941 */ /* 0x000fea0003800000 */
.L_x_539:
[----:B------:R-:W-:Y:S01]  /*7030*/  ISETP.GE.OR P4, PT, R6, UR8, P3 ;  /* 0x0000000806007c0c */ /* 0x000fe20009f86670 */
[----:B------:R-:W-:Y:S01]  /*7040*/  BSSY B0, `(.L_x_541) ;  /* 0x0000011000007945 */ /* 0x000fe20003800000 */
[----:B-1----:R-:W-:Y:S02]  /*7050*/  IMAD R16, R20, UR5, RZ ;  /* 0x0000000514107c24 */ /* 0x002fe4000f8e02ff */
[----:B------:R-:W-:-:S09]  /*7060*/  VIADD R19, R17, 0x60 ;  /* 0x0000006011137836 */ /* 0x000fd20000000000 */
[----:B------:R-:W-:Y:S05]  /*7070*/  @P4 BRA `(.L_x_542) ;  /* 0x0000000000344947 */ /* 0x000fea0003800000 */
        /* <DEDUP_REMOVED lines=13> */
.L_x_542:
[----:B------:R-:W-:Y:S05]  /*7150*/  BSYNC B0 ;  /* 0x0000000000007941 */ /* 0x000fea0003800000 */
.L_x_541:
[----:B------:R-:W-:Y:S01]  /*7160*/  ISETP.GE.AND P4, PT, R19, R12, PT ;  /* 0x0000000c1300720c */ /* 0x000fe20003f86270 */
[----:B------:R-:W-:Y:S01]  /*7170*/  ULDC UR9, c[0x0][0x83c] ;  /* 0x00020f0000097ab9 */ /* 0x000fe20000000800 */
[----:B------:R-:W-:Y:S01]  /*7180*/  BSSY B0, `(.L_x_543) ;  /* 0x0000012000007945 */ /* 0x000fe20003800000 */
[----:B------:R-:W-:Y:S01]  /*7190*/  IMAD R21, R21, UR4, R16 ;  /* 0x0000000415157c24 */ /* 0x000fe2000f8e0210 */
[----:B------:R-:W-:Y:S01]  /*71a0*/  ISETP.GE.OR P5, PT, R6, UR8, P4 ;  /* 0x0000000806007c0c */ /* 0x000fe2000a7a6670 */
[----:B------:R-:W-:-:S12]  /*71b0*/  VIADD R17, R17, 0x70 ;  /* 0x0000007011117836 */ /* 0x000fd80000000000 */
        /* <DEDUP_REMOVED lines=10> */
[----:B-1234-:R-:W-:Y:S01]  /*7260*/  LEA R24, P5, R4, UR6, 0x1 ;  /* 0x0000000604187c11 */ /* 0x01efe2000f8a08ff */
[----:B------:R-:W-:-:S05]  /*7270*/  IMAD.IADD R5, R5, 0x1, R13 ;  /* 0x0000000105057824 */ /* 0x000fca00078e020d */
[----:B------:R-:W-:-:S05]  /*7280*/  LEA.HI.X R25, R4, UR7, R5, 0x1, P5 ;  /* 0x0000000704197c11 */ /* 0x000fca000a8f0c05 */
[----:B------:R1:W-:Y:S02]  /*7290*/  STG.E.128 desc[UR38][R24.64], RZ ;  /* 0x000000ff18007986 */ /* 0x0003e4000c101d26 */
.L_x_544:
[----:B------:R-:W-:Y:S05]  /*72a0*/  BSYNC B0 ;  /* 0x0000000000007941 */ /* 0x000fea0003800000 */
.L_x_543:
[----:B------:R-:W-:Y:S01]  /*72b0*/  ISETP.GE.AND P5, PT, R17, R12, PT ;  /* 0x0000000c1100720c */ /* 0x000fe20003fa6270 */
[----:B------:R-:W-:Y:S03]  /*72c0*/  BSSY B0, `(.L_x_545) ;  /* 0x0000010000007945 */ /* 0x000fe60003800000 */
[----:B------:R-:W-:-:S13]  /*72d0*/  ISETP.GE.OR P6, PT, R6, UR8, P5 ;  /* 0x0000000806007c0c */ /* 0x000fda000afc6670 */
        /* <DEDUP_REMOVED lines=13> */
[----:B------:R1:W-:Y:S02]  /*73b0*/  STG.E.128 desc[UR38][R8.64], RZ ;  /* 0x000000ff08007986 */ /* 0x0003e4000c101d26 */
.L_x_546:
[----:B------:R-:W-:Y:S05]  /*73c0*/  BSYNC B0 ;  /* 0x0000000000007941 */ /* 0x000fea0003800000 */
.L_x_545:
[----:B------:R-:W-:Y:S01]  /*73d0*/  P2R R0, PR, RZ, 0x20 ;  /* 0x00000020ff007803 */ /* 0x000fe20000000000 */
[----:B------:R-:W-:Y:S01]  /*73e0*/  IMAD.WIDE.U32 R4, R20, UR4, R6 ;  /* 0x0000000414047c25 */ /* 0x000fe2000f8e0006 */
[----:B------:R-:W-:Y:S01]  /*73f0*/  ISETP.NE.AND P5, PT, R18, RZ, PT ;  /* 0x000000ff1200720c */ /* 0x000fe20003fa5270 */
[----:B------:R-:W-:Y:S01]  /*7400*/  ULDC.64 UR4, c[0x0][0x858] ;  /* 0x0002160000047ab9 */ /* 0x000fe20000000a00 */
[C---:B------:R-:W-:Y:S01]  /*7410*/  ISETP.GE.OR P2, PT, R6.reuse, UR9, P2 ;  /* 0x0000000906007c0c */ /* 0x040fe20009746670 */
[----:B------:R-:W-:Y:S01]  /*7420*/  IMAD.IADD R5, R21, 0x1, R5 ;  /* 0x0000000115057824 */ /* 0x000fe200078e0205 */
[----:B------:R-:W-:Y:S01]  /*7430*/  ISETP.GE.OR P5, PT, R6, UR9, P5 ;  /* 0x0000000906007c0c */ /* 0x000fe2000afa6670 */
[----:B------:R-:W-:Y:S01]  /*7440*/  BSSY B0, `(.L_x_547) ;  /* 0x0000019000007945 */ /* 0x000fe20003800000 */
[----:B------:R-:W-:Y:S01]  /*7450*/  ISETP.NE.AND P6, PT, R22, RZ, PT ;  /* 0x000000ff1600720c */ /* 0x000fe20003fc5270 */
[----:B-1----:R-:W-:Y:S01]  /*7460*/  IMAD.WIDE.U32 R8, R15, UR4, R4 ;  /* 0x000000040f087c25 */ /* 0x002fe2000f8e0004 */
[----:B------:R-:W-:-:S02]  /*7470*/  P2R R10, PR, RZ, 0x20 ;  /* 0x00000020ff0a7803 */ /* 0x000fc40000000000 */
[----:B------:R-:W-:Y:S01]  /*7480*/  ISETP.NE.AND P5, PT, R0, RZ, PT ;  /* 0x000000ff0000720c */ /* 0x000fe20003fa5270 */
[----:B------:R-:W-:Y:S01]  /*7490*/  IMAD R0, R14, UR4, RZ ;  /* 0x000000040e007c24 */ /* 0x000fe2000f8e02ff */
[C---:B------:R-:W-:Y:S02]  /*74a0*/  ISETP.GE.OR P6, PT, R6.reuse, UR9, P6 ;  /* 0x0000000906007c0c */ /* 0x040fe4000b7c6670 */
[C---:B------:R-:W-:Y:S01]  /*74b0*/  ISETP.GE.OR P0, PT, R6.reuse, UR9, P0 ;  /* 0x0000000906007c0c */ /* 0x040fe20008706670 */
[----:B------:R-:W-:Y:S01]  /*74c0*/  IMAD R7, R15, UR5, R0 ;  /* 0x000000050f077c24 */ /* 0x000fe2000f8e0200 */
[C---:B------:R-:W-:Y:S02]  /*74d0*/  ISETP.GE.OR P1, PT, R6.reuse, UR9, P1 ;  /* 0x0000000906007c0c */ /* 0x040fe40008f26670 */
[C---:B------:R-:W-:Y:S01]  /*74e0*/  ISETP.GE.OR P3, PT, R6.reuse, UR9, P3 ;  /* 0x0000000906007c0c */ /* 0x040fe20009f66670 */
[----:B------:R-:W-:Y:S01]  /*74f0*/  IMAD.IADD R7, R9, 0x1, R7 ;  /* 0x0000000109077824 */ /* 0x000fe200078e0207 */
[----:B------:R-:W-:-:S02]  /*7500*/  ISETP.GE.OR P4, PT, R6, UR9, P4 ;  /* 0x0000000906007c0c */ /* 0x000fc4000a786670 */
[----:B------:R-:W-:Y:S01]  /*7510*/  ISETP.GE.OR P5, PT, R6, UR9, P5 ;  /* 0x0000000906007c0c */ /* 0x000fe2000afa6670 */
[----:B------:R-:W-:-:S12]  /*7520*/  @P2 BRA `(.L_x_548) ;  /* 0x0000000000282947 */ /* 0x000fd80003800000 */
        /* <DEDUP_REMOVED lines=10> */
.L_x_548:
[----:B------:R-:W-:Y:S05]  /*75d0*/  BSYNC B0 ;  /* 0x0000000000007941 */ /* 0x000fea0003800000 */
.L_x_547:
[----:B------:R-:W-:Y:S01]  /*75e0*/  ISETP.NE.AND P2, PT, R10, RZ, PT ;  /* 0x000000ff0a00720c */ /* 0x000fe20003f45270 */
[----:B------:R-:W-:-:S12]  /*75f0*/  BSSY B0, `(.L_x_549) ;  /* 0x000000f000007945 */ /* 0x000fd80003800000 */
        /* <DEDUP_REMOVED lines=14> */
.L_x_550:
[----:B------:R-:W-:Y:S05]  /*76e0*/  BSYNC B0 ;  /* 0x0000000000007941 */ /* 0x000fea0003800000 */
.L_x_549:
[----:B------:R-:W-:Y:S04]  /*76f0*/  BSSY B0, `(.L_x_551) ;  /* 0x000000f000007945 */ /* 0x000fe80003800000 */
[----:B------:R-:W-:Y:S05]  /*7700*/  @P6 BRA `(.L_x_552) ;  /* 0x0000000000346947 */ /* 0x000fea0003800000 */
[----:B-1----:R-:W-:Y:S01]  /*7710*/  IADD3 R11, P2, R2, 0x20, RZ ;  /* 0x00000020020b7810 */ /* 0x002fe20007f5e0ff */
        /* <DEDUP_REMOVED lines=12> */
.L_x_552:
[----:B------:R-:W-:Y:S05]  /*77e0*/  BSYNC B0 ;  /* 0x0000000000007941 */ /* 0x000fea0003800000 */
.L_x_551:
        /* <DEDUP_REMOVED lines=15> */
.L_x_554:
[----:B------:R-:W-:Y:S05]  /*78e0*/  BSYNC B0 ;  /* 0x0000000000007941 */ /* 0x000fea0003800000 */
.L_x_553:
        /* <DEDUP_REMOVED lines=15> */
.L_x_556:
[----:B------:R-:W-:Y:S05]  /*79e0*/  BSYNC B0 ;  /* 0x0000000000007941 */ /* 0x000fea0003800000 */
.L_x_555:
        /* <DEDUP_REMOVED lines=15> */
.L_x_558:
[----:B------:R-:W-:Y:S05]  /*7ae0*/  BSYNC B0 ;  /* 0x0000000000007941 */ /* 0x000fea0003800000 */
.L_x_557:
        /* <DEDUP_REMOVED lines=15> */
.L_x_560:
[----:B------:R-:W-:Y:S05]  /*7be0*/  BSYNC B0 ;  /* 0x0000000000007941 */ /* 0x000fea0003800000 */
.L_x_559:
[----:B------:R-:W-:Y:S05]  /*7bf0*/  @P5 BRA `(.L_x_474) ;  /* 0x0000003000c05947 */ /* 0x000fea0003800000 */
[----:B------:R-:W-:Y:S01]  /*7c00*/  IADD3 R5, P0, R2, 0x70, RZ ;  /* 0x0000007002057810 */ /* 0x000fe20007f1e0ff */
        /* <DEDUP_REMOVED lines=11> */
[----:B------:R1:W-:Y:S01]  /*7cc0*/  STG.E.128 desc[UR38][R4.64], RZ ;  /* 0x000000ff04007986 */ /* 0x0003e2000c101d26 */
[----:B------:R-:W-:Y:S05]  /*7cd0*/  BRA `(.L_x_474) ;  /* 0x0000003000887947 */ /* 0x000fea0003800000 */
.L_x_469:
[----:B------:R-:W-:-:S08]  /*7ce0*/  NOP ;  /* 0x0000000000007918 */ /* 0x000fd00000000000 */
[----:B---3--:R-:W1:-:S00]  /*7cf0*/  USETMAXREG.DEALLOC.CTAPOOL 0x18 ;  /* 0x00000018000079c8 */ /* 0x008e4000080e0500 */
[----:B-1----:R-:W-:-:S06]  /*7d00*/  LOP3.LUT R0, R0, 0x3, RZ, 0xc0, !PT ;  /* 0x0000000300007812 */ /* 0x002fcc00078ec0ff */
[----:B------:R-:W1:Y:S02]  /*7d10*/  SHFL.IDX PT, R0, R0, RZ, 0x1f ;  /* 0x00001fff00007589 */ /* 0x000e6400000e0000 */
[----:B-1----:R-:W-:-:S13]  /*7d20*/  ISETP.NE.AND P0, PT, R0, RZ, PT ;  /* 0x000000ff0000720c */ /* 0x002fda0003f05270 */
[----:B------:R-:W-:Y:S05]  /*7d30*/  @!P0 BRA `(.L_x_561) ;  /* 0x0000000c00d48947 */ /* 0x000fea0003800000 */
[----:B------:R-:W-:-:S13]  /*7d40*/  ISETP.NE.AND P0, PT, R0, 0x1, PT ;  /* 0x000000010000780c */ /* 0x000fda0003f05270 */
[----:B------:R-:W-:Y:S05]  /*7d50*/  @P0 BRA `(.L_x_474) ;  /* 0x0000003000680947 */ /* 0x000fea0003800000 */
[----:B------:R-:W-:Y:S01]  /*7d60*/  ULDC.64 UR4, c[0x0][0x8d8] ;  /* 0x0002360000047ab9 */ /* 0x000fe20000000a00 */
[----:B------:R-:W1:Y:S01]  /*7d70*/  S2UR UR12, SR_CTAID.Z ;  /* 0x00000000000c79c3 */ /* 0x000e620000002700 */
[----:B------:R-:W-:-:S04]  /*7d80*/  ISETP.NE.U32.AND P0, PT, RZ, UR4, PT ;  /* 0x00000004ff007c0c */ /* 0x000fc8000bf05070 */
[----:B------:R-:W-:-:S13]  /*7d90*/  ISETP.NE.AND.EX P0, PT, RZ, UR5, PT, P0 ;  /* 0x00000005ff007c0c */ /* 0x000fda000bf05300 */
[----:B------:R-:W-:Y:S05]  /*7da0*/  @!P0 BRA `(.L_x_562) ;  /* 0x00000000001c8947 */ /* 0x000fea0003800000 */
[----:B------:R-:W-:Y:S02]  /*7db0*/  ULDC.64 UR4, c[0x0][0x8d8] ;  /* 0x0002360000047ab9 */ /* 0x000fe40000000a00 */
[----:B-1----:R-:W-:-:S06]  /*7dc0*/  UIMAD.WIDE UR4, UR12, 0x4, UR4 ;  /* 0x000000040c0478a5 */ /* 0x002fcc000f8e0204 */
[----:B------:R-:W-:Y:S02]  /*7dd0*/  IMAD.U32 R2, RZ, RZ, UR4 ;  /* 0x00000004ff027e24 */ /* 0x000fe4000f8e00ff */
[----:B------:R-:W-:-:S05]  /*7de0*/  IMAD.U32 R3, RZ, RZ, UR5 ;  /* 0x00000005ff037e24 */ /* 0x000fca000f8e00ff */
[----:B------:R-:W2:Y:S02]  /*7df0*/  LDG.E R2, desc[UR38][R2.64] ;  /* 0x0000002602027981 */ /* 0x000ea4000c1e1900 */
[----:B--2---:R-:W-:Y:S01]  /*7e00*/  R2UR UR5, R2 ;  /* 0x00000000020572ca */ /* 0x004fe200000e0000 */
[----:B------:R-:W-:-:S14]  /*7e10*/  BRA `(.L_x_563) ;  /* 0x0000000000387947 */ /* 0x000fdc0003800000 */
.L_x_562:
[----:B------:R-:W-:Y:S02]  /*7e20*/  ULDC.64 UR4, c[0x0][0x8d0] ;  /* 0x0002340000047ab9 */ /* 0x000fe40000000a00 */
[----:B------:R-:W-:-:S04]  /*7e30*/  ISETP.NE.U32.AND P0, PT, RZ, UR4, PT ;  /* 0x00000004ff007c0c */ /* 0x000fc8000bf05070 */
[----:B------:R-:W-:-:S13]  /*7e40*/  ISETP.NE.AND.EX P0, PT, RZ, UR5, PT, P0 ;  /* 0x00000005ff007c0c */ /* 0x000fda000bf05300 */
[----:B------:R-:W-:Y:S05]  /*7e50*/  @!P0 BRA `(.L_x_564) ;  /* 0x0000000000248947 */ /* 0x000fea0003800000 */
[----:B------:R-:W-:Y:S02]  /*7e60*/  ULDC.64 UR4, c[0x0][0x8d0] ;  /* 0x0002340000047ab9 */ /* 0x000fe40000000a00 */
[----:B-1----:R-:W-:-:S06]  /*7e70*/  UIMAD.WIDE UR4, UR12, 0x4, UR4 ;  /* 0x000000040c0478a5 */ /* 0x002fcc000f8e0204 */
[----:B------:R-:W-:Y:S02]  /*7e80*/  IMAD.U32 R2, RZ, RZ, UR4 ;  /* 0x00000004ff027e24 */ /* 0x000fe4000f8e00ff */
[----:B------:R-:W-:-:S05]  /*7e90*/  IMAD.U32 R3, RZ, RZ, UR5 ;  /* 0x00000005ff037e24 */ /* 0x000fca000f8e00ff */
[----:B------:R-:W2:Y:S04]  /*7ea0*/  LDG.E R0, desc[UR38][R2.64] ;  /* 0x0000002602007981 */ /* 0x000ea8000c1e1900 */
[----:B------:R-:W2:Y:S02]  /*7eb0*/  LDG.E R5, desc[UR38][R2.64+0x4] ;  /* 0x0000042602057981 */ /* 0x000ea4000c1e1900 */
[----:B--2---:R-:W-:-:S05]  /*7ec0*/  IMAD.IADD R0, R5, 0x1, -R0 ;  /* 0x0000000105007824 */ /* 0x004fca00078e0a00 */
[----:B------:R-:W-:Y:S01]  /*7ed0*/  R2UR UR5, R0 ;  /* 0x00000000000572ca */ /* 0x000fe200000e0000 */
[----:B------:R-:W-:-:S14]  /*7ee0*/  BRA `(.L_x_563) ;  /* 0x0000000000047947 */ /* 0x000fdc0003800000 */
.L_x_564:
[----:B------:R-:W-:-:S05]  /*7ef0*/  ULDC UR5, c[0x0][0x8bc] ;  /* 0x00022f0000057ab9 */ /* 0x000fca0000000800 */
.L_x_563:
[----:B------:R-:W2:Y:S02]  /*7f00*/  S2UR UR4, SR_CTAID.X ;  /* 0x00000000000479c3 */ /* 0x000ea40000002500 */
[----:B--2---:R-:W-:-:S04]  /*7f10*/  USHF.L.U32 UR4, UR4, 0x7, URZ ;  /* 0x0000000704047899 */ /* 0x004fc8000800063f */
[----:B------:R-:W-:-:S04]  /*7f20*/  UISETP.GE.AND UP0, UPT, UR4, UR5, UPT ;  /* 0x000000050400728c */ /* 0x000fc8000bf06270 */
[----:B-1----:R-:W-:-:S06]  /*7f30*/  USEL UR12, UR12, 0xffffffff, !UP0 ;  /* 0xffffffff0c0c7887 */ /* 0x002fcc000c000000 */
[----:B------:R-:W-:-:S13]  /*7f40*/  ISETP.LE.AND P0, PT, RZ, UR12, PT ;  /* 0x0000000cff007c0c */ /* 0x000fda000bf03270 */
[----:B------:R-:W-:Y:S05]  /*7f50*/  @!P0 BRA `(.L_x_474) ;  /* 0x0000002c00e88947 */ /* 0x000fea0003800000 */
[----:B------:R-:W-:Y:S02]  /*7f60*/  ULDC.64 UR4, c[0x0][0x770] ;  /* 0x0001dc0000047ab9 */ /* 0x000fe40000000a00 */
[----:B------:R-:W-:-:S04]  /*7f70*/  UISETP.NE.U32.AND UP0, UPT, UR4, URZ, UPT ;  /* 0x0000003f0400728c */ /* 0x000fc8000bf05070 */
[----:B------:R-:W-:-:S03]  /*7f80*/  UISETP.NE.AND.EX UP0, UPT, UR5, URZ, UPT, UP0 ;  /* 0x0000003f0500728c */ /* 0x000fc6000bf05300 */
[----:B------:R-:W-:Y:S02]  /*7f90*/  ULDC.64 UR4, c[0x0][0x770] ;  /* 0x0001dc0000047ab9 */ /* 0x000fe40000000a00 */
[----:B------:R-:W-:Y:S01]  /*7fa0*/  UIMAD.WIDE UR4, UR12, 0x4, UR4 ;  /* 0x000000040c0478a5 */ /* 0x000fe2000f8e0204 */
[----:B------:R-:W-:-:S05]  /*7fb0*/  PLOP3.LUT P0, PT, PT, PT, UP0, 0x80, 0x0 ;  /* 0x000000000000781c */ /* 0x000fca0003f0f008 */
[----:B------:R-:W-:Y:S02]  /*7fc0*/  IMAD.U32 R2, RZ, RZ, UR4 ;  /* 0x00000004ff027e24 */ /* 0x000fe4000f8e00ff */
[----:B------:R-:W-:Y:S01]  /*7fd0*/  IMAD.U32 R3, RZ, RZ, UR5 ;  /* 0x00000005ff037e24 */ /* 0x000fe2000f8e00ff */
[----:B------:R-:W-:-:S05]  /*7fe0*/  ULDC.64 UR4, c[0x0][0x780] ;  /* 0x0001e00000047ab9 */ /* 0x000fca0000000a00 */
[----:B------:R-:W2:Y:S01]  /*7ff0*/  @P0 LDG.E R6, desc[UR38][R2.64] ;  /* 0x0000002602060981 */ /* 0x000ea2000c1e1900 */
[----:B------:R-:W-:Y:S01]  /*8000*/  UISETP.NE.U32.AND UP1, UPT, UR4, URZ, UPT ;  /* 0x0000003f0400728c */ /* 0x000fe2000bf25070 */
[----:B------:R-:W-:-:S03]  /*8010*/  ULDC UR6, c[0x0][0x280] ;  /* 0x0000a00000067ab9 */ /* 0x000fc60000000800 */
[----:B------:R-:W-:Y:S01]  /*8020*/  UISETP.NE.AND.EX UP1, UPT, UR5, URZ, UPT, UP1 ;  /* 0x0000003f0500728c */ /* 0x000fe2000bf25310 */
[----:B------:R-:W-:-:S05]  /*8030*/  IMAD.U32 R0, RZ, RZ, UR6 ;  /* 0x00000006ff007e24 */ /* 0x000fca000f8e00ff */
[----:B------:R-:W-:-:S05]  /*8040*/  PLOP3.LUT P1, PT, PT, PT, UP1, 0x80, 0x0 ;  /* 0x000000000000781c */ /* 0x000fca0003f2f018 */
[----:B------:R-:W-:Y:S02]  /*8050*/  @UP1 ULDC.64 UR4, c[0x0][0x780] ;  /* 0x0001e00000041ab9 */ /* 0x000fe40000000a00 */
[----:B------:R-:W-:-:S06]  /*8060*/  @UP1 UIMAD.WIDE UR4, UR12, 0x4, UR4 ;  /* 0x000000040c0418a5 */ /* 0x000fcc000f8e0204 */
[----:B------:R-:W-:Y:S02]  /*8070*/  IMAD.U32 R4, RZ, RZ, UR4 ;  /* 0x00000004ff047e24 */ /* 0x000fe4000f8e00ff */
[----:B------:R-:W-:-:S05]  /*8080*/  IMAD.U32 R5, RZ, RZ, UR5 ;  /* 0x00000005ff057e24 */ /* 0x000fca000f8e00ff */
[----:B------:R1:W5:Y:S01]  /*8090*/  @P1 LDG.E R0, desc[UR38][R4.64] ;  /* 0x0000002604001981 */ /* 0x000362000c1e1900 */
[----:B------:R-:W-:Y:S01]  /*80a0*/  PLOP3.LUT P2, PT, PT, PT, UP0, 0x80, 0x0 ;  /* 0x000000000000781c */ /* 0x000fe20003f4f008 */
[----:B------:R-:W3:Y:S02]  /*80b0*/  S2UR UR13, SR_CTAID.Y ;  /* 0x00000000000d79c3 */ /* 0x000ee40000002600 */
[----:B---3--:R-:W-:-:S10]  /*80c0*/  USHF.R.S32.HI UR7, URZ, 0x1f, UR13 ;  /* 0x0000001f3f077899 */ /* 0x008fd4000801140d */
[----:B--2---:R-:W-:-:S13]  /*80d0*/  @P2 R2UR UR4, R6 ;  /* 0x00000000060422ca */ /* 0x004fda00000e0000 */
[----:B------:R-:W-:-:S04]  /*80e0*/  @UP0 ULEA UR4, UR12, UR4, 0x6 ;  /* 0x000000040c040291 */ /* 0x000fc8000f8e303f */
[----:B------:R-:W-:-:S04]  /*80f0*/  @UP0 USHF.R.S32.HI UR5, URZ, 0x1f, UR4 ;  /* 0x0000001f3f050899 */ /* 0x000fc80008011404 */
[----:B------:R-:W-:-:S04]  /*8100*/  @UP0 ULEA.HI UR5, UR5, UR4, URZ, 0x6 ;  /* 0x0000000405050291 */ /* 0x000fc8000f8f303f */
[----:B------:R-:W-:-:S04]  /*8110*/  @UP0 USHF.L.U32 UR5, UR5, 0x7, URZ ;  /* 0x0000000705050899 */ /* 0x000fc8000800063f */
[----:B------:R-:W-:Y:S01]  /*8120*/  @UP0 ULOP3.LUT UR6, UR5, 0xffffe000, URZ, 0xc0, !UPT ;  /* 0xffffe00005060892 */ /* 0x000fe2000f8ec03f */
[----:B-1----:R-:W-:Y:S11]  /*8130*/  @P1 BRA `(.L_x_565) ;  /* 0x0000000000101947 */ /* 0x002ff60003800000 */
[----:B------:R-:W-:Y:S05]  /*8140*/  @!P0 BRA `(.L_x_565) ;  /* 0x00000000000c8947 */ /* 0x000fea0003800000 */
[----:B------:R-:W2:Y:S04]  /*8150*/  LDG.E R5, desc[UR38][R2.64] ;  /* 0x0000002602057981 */ /* 0x000ea8000c1e1900 */
[----:B-----5:R-:W2:Y:S02]  /*8160*/  LDG.E R0, desc[UR38][R2.64+0x4] ;  /* 0x0000042602007981 */ /* 0x020ea4000c1e1900 */
[----:B--2---:R-:W-:-:S07]  /*8170*/  IMAD.IADD R0, R0, 0x1, -R5 ;  /* 0x0000000100007824 */ /* 0x004fce00078e0a05 */
.L_x_565:
[----:B-----5:R-:W-:Y:S01]  /*8180*/  ISETP.GE.AND P0, PT, R0, 0x1, PT ;  /* 0x000000010000780c */ /* 0x020fe20003f06270 */
[----:B------:R-:W-:Y:S01]  /*8190*/  @UP0 USHF.R.S32.HI UR8, URZ, 0x1f, UR6 ;  /* 0x0000001f3f080899 */ /* 0x000fe20008011406 */
[----:B------:R-:W-:Y:S01]  /*81a0*/  UMOV UR4, URZ ;  /* 0x0000003f00047c82 */ /* 0x000fe20008000000 */
[----:B------:R-:W-:Y:S01]  /*81b0*/  UMOV UR5, URZ ;  /* 0x0000003f00057c82 */ /* 0x000fe20008000000 */
[----:B------:R-:W-:-:S04]  /*81c0*/  @UP0 UMOV UR4, UR6 ;  /* 0x0000000600040c82 */ /* 0x000fc80008000000 */
[----:B------:R-:W-:-:S05]  /*81d0*/  @UP0 UMOV UR5, UR8 ;  /* 0x0000000800050c82 */ /* 0x000fca0008000000 */
[----:B------:R-:W-:Y:S05]  /*81e0*/  @!P0 BRA `(.L_x_474) ;  /* 0x0000002c00448947 */ /* 0x000fea0003800000 */
[----:B------:R-:W-:Y:S01]  /*81f0*/  ULDC.64 UR8, c[0x0][0x2d8] ;  /* 0x0000b60000087ab9 */ /* 0x000fe20000000a00 */
[C---:B------:R-:W-:Y:S01]  /*8200*/  VIADD R2, R0.reuse, 0x3f ;  /* 0x0000003f00027836 */ /* 0x040fe20000000000 */
[----:B------:R-:W-:Y:S01]  /*8210*/  UIMAD UR7, UR7, UR8, URZ ;  /* 0x00000008070772a4 */ /* 0x000fe2000f8e023f */
[----:B------:R-:W-:Y:S01]  /*8220*/  ISETP.GE.AND P1, PT, R0, 0x41, PT ;  /* 0x000000410000780c */ /* 0x000fe20003f26270 */
[----:B------:R-:W-:Y:S02]  /*8230*/  USHF.R.S32.HI UR6, URZ, 0x1f, UR12 ;  /* 0x0000001f3f067899 */ /* 0x000fe4000801140c */
[----:B------:R-:W-:Y:S01]  /*8240*/  UIMAD.WIDE.U32 UR10, UR13, UR8, URZ ;  /* 0x000000080d0a72a5 */ /* 0x000fe2000f8e003f */
[----:B------:R-:W-:Y:S01]  /*8250*/  SHF.R.S32.HI R3, RZ, 0x1f, R2 ;  /* 0x0000001fff037819 */ /* 0x000fe20000011402 */
[----:B------:R-:W-:Y:S02]  /*8260*/  UIMAD UR7, UR13, UR9, UR7 ;  /* 0x000000090d0772a4 */ /* 0x000fe4000f8e0207 */
[----:B------:R-:W-:Y:S01]  /*8270*/  UIADD3 UR8, UP1, UR4, UR10, URZ ;  /* 0x0000000a04087290 */ /* 0x000fe2000ff3e03f */
[----:B------:R-:W-:Y:S01]  /*8280*/  LEA.HI R3, R3, R2, RZ, 0x6 ;  /* 0x0000000203037211 */ /* 0x000fe200078f30ff */
[----:B------:R-:W-:-:S02]  /*8290*/  UIADD3 UR7, UR11, UR7, URZ ;  /* 0x000000070b077290 */ /* 0x000fc4000fffe03f */
[----:B------:R-:W-:Y:S01]  /*82a0*/  USEL UR6, UR6, URZ, !UP0 ;  /* 0x0000003f06067287 */ /* 0x000fe2000c000000 */
[----:B------:R-:W-:Y:S01]  /*82b0*/  SHF.R.S32.HI R3, RZ, 0x6, R3 ;  /* 0x00000006ff037819 */ /* 0x000fe20000011403 */
[----:B------:R-:W-:Y:S01]  /*82c0*/  ULDC.64 UR14, c[0x0][0x2e0] ;  /* 0x0000b800000e7ab9 */ /* 0x000fe20000000a00 */
[----:B------:R-:W-:Y:S02]  /*82d0*/  USEL UR13, UR12, URZ, !UP0 ;  /* 0x0000003f0c0d7287 */ /* 0x000fe4000c000000 */
[----:B------:R-:W-:Y:S01]  /*82e0*/  UIADD3.X UR9, UR5, UR7, URZ, UP1, !UPT ;  /* 0x0000000705097290 */ /* 0x000fe20008ffe43f */
[----:B------:R-:W-:Y:S01]  /*82f0*/  VIMNMX R3, R3, 0x1, !PT ;  /* 0x0000000103037848 */ /* 0x000fe20007fe0100 */
[----:B------:R-:W-:Y:S02]  /*8300*/  UIMAD UR6, UR6, UR14, URZ ;  /* 0x0000000e060672a4 */ /* 0x000fe4000f8e023f */
[----:B------:R-:W-:Y:S01]  /*8310*/  UIMAD.WIDE.U32 UR8, UR13, UR14, UR8 ;  /* 0x0000000e0d0872a5 */ /* 0x000fe2000f8e0008 */
[----:B------:R-:W-:Y:S01]  /*8320*/  LOP3.LUT R2, R3, 0x1, RZ, 0xc0, !PT ;  /* 0x0000000103027812 */ /* 0x000fe200078ec0ff */
[----:B------:R-:W-:Y:S01]  /*8330*/  UIMAD UR12, UR13, UR15, UR6 ;  /* 0x0000000f0d0c72a4 */ /* 0x000fe2000f8e0206 */
[----:B------:R-:W-:-:S03]  /*8340*/  ELECT P0, URZ, PT ;  /* 0x00000000003f782f */ /* 0x000fc60003800000 */
[----:B------:R-:W-:Y:S01]  /*8350*/  UIADD3 UR19, UR9, UR12, URZ ;  /* 0x0000000c09137290 */ /* 0x000fe2000fffe03f */
[----:B------:R-:W-:Y:S01]  /*8360*/  UMOV UR6, URZ ;  /* 0x0000003f00067c82 */ /* 0x000fe20008000000 */
[----:B------:R-:W-:Y:S10]  /*8370*/  @!P1 BRA `(.L_x_566) ;  /* 0x0000000400889947 */ /* 0x000ff40003800000 */
[----:B------:R-:W-:Y:S01]  /*8380*/  UMOV UR6, UR10 ;  /* 0x0000000a00067c82 */ /* 0x000fe20008000000 */
[----:B------:R-:W-:Y:S01]  /*8390*/  ULDC.64 UR10, c[0x0][0x2c0] ;  /* 0x0000b000000a7ab9 */ /* 0x000fe20000000a00 */
[----:B------:R-:W-:Y:S01]  /*83a0*/  UIMAD.WIDE.U32 UR6, UR13, UR14, UR6 ;  /* 0x0000000e0d0672a5 */ /* 0x000fe2000f8e0006 */
[----:B------:R-:W-:Y:S01]  /*83b0*/  IMAD.IADD R0, R3, 0x1, -R2 ;  /* 0x0000000103007824 */ /* 0x000fe200078e0a02 */
[----:B------:R-:W-:Y:S02]  /*83c0*/  ULDC.64 UR20, c[0x0][0x2c0] ;  /* 0x0000b00000147ab9 */ /* 0x000fe40000000a00 */
[----:B------:R-:W-:-:S04]  /*83d0*/  UIADD3 UR15, UP0, UR4, UR6, URZ ;  /* 0x00000006040f7290 */ /* 0x000fc8000ff1e03f */
[----:B------:R-:W-:Y:S02]  /*83e0*/  UIADD3.X UR4, UR5, UR12, UR7, UP0, !UPT ;  /* 0x0000000c05047290 */ /* 0x000fe400087fe407 */
[----:B------:R-:W-:Y:S01]  /*83f0*/  ULEA UR14, UP0, UR15, UR10, 0x2 ;  /* 0x0000000a0f0e7291 */ /* 0x000fe2000f80103f */
[----:B------:R-:W-:-:S03]  /*8400*/  UMOV UR5, URZ ;  /* 0x0000003f00057c82 */ /* 0x000fc60008000000 */
[----:B------:R-:W-:Y:S02]  /*8410*/  ULEA.HI.X UR15, UR15, UR11, UR4, 0x2, UP0 ;  /* 0x0000000b0f0f7291 */ /* 0x000fe400080f1404 */
[----:B------:R-:W-:Y:S02]  /*8420*/  UIADD3 UR10, UP0, UR14, 0x4000, URZ ;  /* 0x000040000e0a7890 */ /* 0x000fe4000ff1e03f */
[----:B------:R-:W-:Y:S02]  /*8430*/  UIADD3 UR12, UP1, UR14, 0x8000, URZ ;  /* 0x000080000e0c7890 */ /* 0x000fe4000ff3e03f */
[----:B------:R-:W-:Y:S02]  /*8440*/  UIADD3 UR14, UP2, UR14, 0xc000, URZ ;  /* 0x0000c0000e0e7890 */ /* 0x000fe4000ff5e03f */
[----:B------:R-:W-:Y:S02]  /*8450*/  UIADD3.X UR11, URZ, UR15, URZ, UP0, !UPT ;  /* 0x0000000f3f0b7290 */ /* 0x000fe400087fe43f */
[----:B------:R-:W-:-:S02]  /*8460*/  UIADD3.X UR13, URZ, UR15, URZ, UP1, !UPT ;  /* 0x0000000f3f0d7290 */ /* 0x000fc40008ffe43f */
[----:B------:R-:W-:Y:S01]  /*8470*/  UIADD3.X UR15, URZ, UR15, URZ, UP2, !UPT ;  /* 0x0000000f3f0f7290 */ /* 0x000fe200097fe43f */
[----:B------:R-:W-:-:S11]  /*8480*/  UMOV UR4, URZ ;  /* 0x0000003f00047c82 */ /* 0x000fd60008000000 */
.L_x_579:
        /* <DEDUP_REMOVED lines=21> */
.L_x_568:
[----:B------:R-:W-:Y:S05]  /*85e0*/  BSYNC B0 ;  /* 0x0000000000007941 */ /* 0x000fea0003800000 */
.L_x_567:
        /* <DEDUP_REMOVED lines=13> */
.L_x_570:
[----:B------:R-:W-:Y:S05]  /*86c0*/  BSYNC B0 ;  /* 0x0000000000007941 */ /* 0x000fea0003800000 */
.L_x_569:
[----:B------:R-:W-:Y:S06]  /*86d0*/  BAR.ARV 0xa, 0xa0 ;  /* 0x0282800000007b1d */ /* 0x000fec0000002000 */
[----:B------:R-:W-:Y:S04]  /*86e0*/  BSSY B0, `(.L_x_571) ;  /* 0x0000003000007945 */ /* 0x000fe80003800000 */
[----:B------:R-:W-:Y:S05]  /*86f0*/  @!P0 BRA `(.L_x_572) ;  /* 0x0000000000048947 */ /* 0x000fea0003800000 */
[----:B------:R-:W-:-:S04]  /*8700*/  DEPBAR.LE SB0, 0x0 ;  /* 0x000080000000791a */ /* 0x000fc80000000000 */
.L_x_572:
[----:B------:R-:W-:Y:S05]  /*8710*/  BSYNC B0 ;  /* 0x0000000000007941 */ /* 0x000fea0003800000 */
.L_x_571:
        /* <DEDUP_REMOVED lines=13> */
.L_x_574:
[----:B------:R-:W-:Y:S05]  /*87f0*/  BSYNC B0 ;  /* 0x0000000000007941 */ /* 0x000fea0003800000 */
.L_x_573:
        /* <DEDUP_REMOVED lines=13> */
.L_x_576:
[----:B------:R-:W-:Y:S05]  /*88d0*/  BSYNC B0 ;  /* 0x0000000000007941 */ /* 0x000fea0003800000 */
.L_x_575:
[----:B------:R-:W-:Y:S01]  /*88e0*/  VIADD R0, R0, 0xfffffffe ;  /* 0xfffffffe00007836 */ /* 0x000fe20000000000 */
[----:B------:R-:W-:Y:S06]  /*88f0*/  BAR.ARV 0xa, 0xa0 ;  /* 0x0282800000007b1d */ /* 0x000fec0000002000 */
[----:B------:R-:W-:Y:S01]  /*8900*/  BSSY B0, `(.L_x_577) ;  /* 0x0000004000007945 */ /* 0x000fe20003800000 */
[----:B------:R-:W-:-:S03]  /*8910*/  ISETP.NE.AND P1, PT, R0, RZ, PT ;  /* 0x000000ff0000720c */ /* 0x000fc60003f25270 */
[----:B------:R-:W-:Y:S10]  /*8920*/  @!P0 BRA `(.L_x_578) ;  /* 0x0000000000048947 */ /* 0x000ff40003800000 */
[----:B------:R-:W-:-:S04]  /*8930*/  DEPBAR.LE SB0, 0x0 ;  /* 0x000080000000791a */ /* 0x000fc80000000000 */
.L_x_578:
[----:B------:R-:W-:Y:S05]  /*8940*/  BSYNC B0 ;  /* 0x0000000000007941 */ /* 0x000fea0003800000 */
.L_x_577:
[----:B------:R-:W-:Y:S06]  /*8950*/  BAR.ARV 0xb, 0xa0 ;  /* 0x02c2800000007b1d */ /* 0x000fec0000002000 */
[----:B------:R-:W-:Y:S02]  /*8960*/  UIADD3 UR5, UR5, 0x2, URZ ;  /* 0x0000000205057890 */ /* 0x000fe4000fffe03f */
[----:B------:R-:W-:Y:S01]  /*8970*/  UIADD3 UR4, UR4, 0x1, URZ ;  /* 0x0000000104047890 */ /* 0x000fe2000fffe03f */
[----:B------:R-:W-:Y:S11]  /*8980*/  @P1 BRA `(.L_x_579) ;  /* 0xfffffff800c01947 */ /* 0x000ff6000383ffff */
[----:B------:R-:W-:-:S12]  /*8990*/  USHF.L.U32 UR6, UR5, 0xd, URZ ;  /* 0x0000000d05067899 */ /* 0x000fd8000800063f */
.L_x_566:
        /* <DEDUP_REMOVED lines=10> */
[----:B------:R-:W-:Y:S01]  /*8a40*/  ULEA UR4, UP0, UR11, UR4, 0x2 ;  /* 0x000000040b047291 */ /* 0x000fe2000f80103f */
[----:B------:R-:W-:-:S03]  /*8a50*/  UMOV UR13, 0x14f00000 ;  /* 0x14f00000000d7882 */ /* 0x000fc60000000000 */
[----:B------:R-:W-:-:S03]  /*8a60*/  ULEA.HI.X UR5, UR11, UR5, UR12, 0x2, UP0 ;  /* 0x000000050b057291 */ /* 0x000fc600080f140c */
[----:B------:R-:W-:Y:S01]  /*8a70*/  UMOV UR12, 0x0 ;  /* 0x00000000000c7882 */ /* 0x000fe20000000000 */
[----:B-1----:R-:W-:-:S03]  /*8a80*/  ULEA UR7, UR10, UR7, 0x18 ;  /* 0x000000070a077291 */ /* 0x002fc6000f8ec03f */
[----:B------:R-:W-:Y:S01]  /*8a90*/  UMOV UR10, 0x400 ;  /* 0x00000400000a7882 */ /* 0x000fe20000000000 */
[----:B------:R-:W-:-:S09]  /*8aa0*/  UIADD3 UR7, UR7, 0x10000, URZ ;  /* 0x0001000007077890 */ /* 0x000fd2000fffe03f */
[----:B------:R1:W-:Y:S02]  /*8ab0*/  UBLKRED.G.S.ADD.F32.RN [UR4], [UR7], UR10, desc[UR12] ;  /* 0x00000c04070073bb */ /* 0x0003e400080a140a */
[----:B-1----:R0:W-:Y:S02]  /*8ac0*/  UTMACMDFLUSH ;  /* 0x00000000000079b7 */ /* 0x0021e40000000000 */
.L_x_581:
[----:B------:R-:W-:Y:S05]  /*8ad0*/  BSYNC B0 ;  /* 0x0000000000007941 */ /* 0x000fea0003800000 */
.L_x_580:
[----:B------:R-:W-:Y:S06]  /*8ae0*/  BAR.SYNC.DEFER_BLOCKING 0xe, 0xa0 ;  /* 0x0382800000007b1d */ /* 0x000fec0000010000 */
[----:B------:R-:W-:Y:S04]  /*8af0*/  BSSY B0, `(.L_x_582) ;  /* 0x0000012000007945 */ /* 0x000fe80003800000 */
[----:B------:R-:W-:Y:S05]  /*8b00*/  @!P0 BRA `(.L_x_583) ;  /* 0x0000000000408947 */ /* 0x000fea0003800000 */
[----:B------:R-:W1:Y:S01]  /*8b10*/  S2UR UR7, SR_CgaCtaId ;  /* 0x00000000000779c3 */ /* 0x000e620000008800 */
[----:B------:R-:W-:Y:S01]  /*8b20*/  UIADD3 UR4, UR6, 0x1000, URZ ;  /* 0x0000100006047890 */ /* 0x000fe2000fffe03f */
[----:B------:R-:W-:Y:S01]  /*8b30*/  UMOV UR5, 0x400 ;  /* 0x0000040000057882 */ /* 0x000fe20000000000 */
[----:B------:R-:W-:Y:S02]  /*8b40*/  ULDC.64 UR10, c[0x0][0x2c0] ;  /* 0x0000b000000a7ab9 */ /* 0x000fe40000000a00 */
[----:B------:R-:W-:Y:S01]  /*8b50*/  UIADD3 UR12, UP0, UR4, UR8, URZ ;  /* 0x00000008040c7290 */ /* 0x000fe2000ff1e03f */
[----:B------:R-:W-:Y:S01]  /*8b60*/  UMOV UR13, 0x14f00000 ;  /* 0x14f00000000d7882 */ /* 0x000fe20000000000 */
[----:B-1----:R-:W-:Y:S02]  /*8b70*/  ULEA UR7, UR7, UR5, 0x18 ;  /* 0x0000000507077291 */ /* 0x002fe4000f8ec03f */
[----:B------:R-:W-:Y:S02]  /*8b80*/  ULEA.HI.X.SX32 UR5, UR4, UR19, 0x1, UP0 ;  /* 0x0000001304057291 */ /* 0x000fe400080f0e3f */
[----:B------:R-:W-:-:S02]  /*8b90*/  ULEA UR4, UP0, UR12, UR10, 0x2 ;  /* 0x0000000a0c047291 */ /* 0x000fc4000f80103f */
[----:B------:R-:W-:Y:S02]  /*8ba0*/  UIADD3 UR7, UR7, 0x14000, URZ ;  /* 0x0001400007077890 */ /* 0x000fe4000fffe03f */
[----:B------:R-:W-:Y:S01]  /*8bb0*/  ULEA.HI.X UR5, UR12, UR11, UR5, 0x2, UP0 ;  /* 0x0000000b0c057291 */ /* 0x000fe200080f1405 */
[----:B------:R-:W-:Y:S02]  /*8bc0*/  UMOV UR10, 0x400 ;  /* 0x00000400000a7882 */ /* 0x000fe40000000000 */
[----:B------:R-:W-:-:S06]  /*8bd0*/  UMOV UR12, 0x0 ;  /* 0x00000000000c7882 */ /* 0x000fcc0000000000 */
[----:B------:R1:W-:Y:S01]  /*8be0*/  UBLKRED.G.S.ADD.F32.RN [UR4], [UR7], UR10, desc[UR12] ;  /* 0x00000c04070073bb */ /* 0x0003e200080a140a */
[----:B------:R0:W-:Y:S01]  /*8bf0*/  UTMACMDFLUSH ;  /* 0x00000000000079b7 */ /* 0x0001e20000000000 */
[----:B-1----:R-:W-:-:S04]  /*8c00*/  DEPBAR.LE SB0, 0x1 ;  /* 0x000080400000791a */ /* 0x002fc80000000000 */
.L_x_583:
[----:B------:R-:W-:Y:S05]  /*8c10*/  BSYNC B0 ;  /* 0x0000000000007941 */ /* 0x000fea0003800000 */
.L_x_582:
[----:B------:R-:W-:Y:S06]  /*8c20*/  BAR.ARV 0xa, 0xa0 ;  /* 0x0282800000007b1d */ /* 0x000fec0000002000 */
[----:B------:R-:W-:Y:S04]  /*8c30*/  BSSY B0, `(.L_x_584) ;  /* 0x0000003000007945 */ /* 0x000fe80003800000 */
[----:B------:R-:W-:Y:S05]  /*8c40*/  @!P0 BRA `(.L_x_585) ;  /* 0x0000000000048947 */ /* 0x000fea0003800000 */
[----:B------:R-:W-:-:S04]  /*8c50*/  DEPBAR.LE SB0, 0x0 ;  /* 0x000080000000791a */ /* 0x000fc80000000000 */
.L_x_585:
[----:B------:R-:W-:Y:S05]  /*8c60*/  BSYNC B0 ;  /* 0x0000000000007941 */ /* 0x000fea0003800000 */
.L_x_584:
[----:B------:R-:W-:Y:S06]  /*8c70*/  BAR.ARV 0xb, 0xa0 ;  /* 0x02c2800000007b1d */ /* 0x000fec0000002000 */
[----:B------:R-:W-:Y:S05]  /*8c80*/  BRA `(.L_x_474) ;  /* 0x00000020009c7947 */ /* 0x000fea0003800000 */
.L_x_561:
[----:B------:R-:W-:Y:S01]  /*8c90*/  ULDC.64 UR4, c[0x0][0x8d8] ;  /* 0x0002360000047ab9 */ /* 0x000fe20000000a00 */
[----:B------:R-:W1:Y:S01]  /*8ca0*/  S2R R7, SR_CTAID.Z ;  /* 0x0000000000077919 */ /* 0x000e620000002700 */
[----:B------:R-:W-:Y:S01]  /*8cb0*/  ISETP.NE.U32.AND P0, PT, RZ, UR4, PT ;  /* 0x00000004ff007c0c */ /* 0x000fe2000bf05070 */
[----:B------:R-:W2:Y:S03]  /*8cc0*/  S2UR UR20, SR_CTAID.Y ;  /* 0x00000000001479c3 */ /* 0x000ea60000002600 */
[----:B------:R-:W-:-:S13]  /*8cd0*/  ISETP.NE.AND.EX P0, PT, RZ, UR5, PT, P0 ;  /* 0x00000005ff007c0c */ /* 0x000fda000bf05300 */
[----:B------:R-:W-:Y:S05]  /*8ce0*/  @!P0 BRA `(.L_x_586) ;  /* 0x0000000000108947 */ /* 0x000fea0003800000 */
[----:B------:R-:W1:Y:S02]  /*8cf0*/  LDC.64 R2, c[0x0][0x8d8] ;  /* 0x00023600ff027b82 */ /* 0x000e640000000a00 */
[----:B-1----:R-:W-:-:S05]  /*8d00*/  IMAD.WIDE R2, R7, 0x4, R2 ;  /* 0x0000000407027825 */ /* 0x002fca00078e0202 */
[----:B------:R1:W5:Y:S01]  /*8d10*/  LDG.E R5, desc[UR38][R2.64] ;  /* 0x0000002602057981 */ /* 0x000362000c1e1900 */
[----:B------:R-:W-:Y:S05]  /*8d20*/  BRA `(.L_x_587) ;  /* 0x00000000002c7947 */ /* 0x000fea0003800000 */
.L_x_586:
[----:B------:R-:W-:Y:S02]  /*8d30*/  ULDC.64 UR4, c[0x0][0x8d0] ;  /* 0x0002340000047ab9 */ /* 0x000fe40000000a00 */
[----:B------:R-:W-:-:S04]  /*8d40*/  ISETP.NE.U32.AND P0, PT, RZ, UR4, PT ;  /* 0x00000004ff007c0c */ /* 0x000fc8000bf05070 */
[----:B------:R-:W-:-:S13]  /*8d50*/  ISETP.NE.AND.EX P0, PT, RZ, UR5, PT, P0 ;  /* 0x00000005ff007c0c */ /* 0x000fda000bf05300 */
[----:B------:R-:W-:Y:S05]  /*8d60*/  @!P0 BRA `(.L_x_588) ;  /* 0x0000000000188947 */ /* 0x000fea0003800000 */
[----:B------:R-:W1:Y:S02]  /*8d70*/  LDC.64 R2, c[0x0][0x8d0] ;  /* 0x00023400ff027b82 */ /* 0x000e640000000a00 */
[----:B-1----:R-:W-:-:S05]  /*8d80*/  IMAD.WIDE R2, R7, 0x4, R2 ;  /* 0x0000000407027825 */ /* 0x002fca00078e0202 */
[----:B------:R-:W3:Y:S04]  /*8d90*/  LDG.E R5, desc[UR38][R2.64] ;  /* 0x0000002602057981 */ /* 0x000ee8000c1e1900 */
[----:B------:R-:W3:Y:S02]  /*8da0*/  LDG.E R0, desc[UR38][R2.64+0x4] ;  /* 0x0000042602007981 */ /* 0x000ee4000c1e1900 */
[----:B---3--:R-:W-:Y:S01]  /*8db0*/  IMAD.IADD R5, R0, 0x1, -R5 ;  /* 0x0000000100057824 */ /* 0x008fe200078e0a05 */
[----:B------:R-:W-:Y:S06]  /*8dc0*/  BRA `(.L_x_587) ;  /* 0x0000000000047947 */ /* 0x000fec0003800000 */
.L_x_588:
[----:B------:R-:W3:Y:S02]  /*8dd0*/  LDC R5, c[0x0][0x8bc] ;  /* 0x00022f00ff057b82 */ /* 0x000ee40000000800 */
.L_x_587:
[----:B------:R-:W4:Y:S01]  /*8de0*/  S2R R14, SR_CTAID.X ;  /* 0x00000000000e7919 */ /* 0x000f220000002500 */
[----:B------:R-:W-:Y:S02]  /*8df0*/  IMAD.MOV.U32 R0, RZ, RZ, 0x1 ;  /* 0x00000001ff007424 */ /* 0x000fe400078e00ff */
[----:B------:R-:W-:Y:S02]  /*8e00*/  IMAD.MOV.U32 R9, RZ, RZ, RZ ;  /* 0x000000ffff097224 */ /* 0x000fe400078e00ff */
[----:B----4-:R-:W-:-:S05]  /*8e10*/  IMAD.SHL.U32 R14, R14, 0x80, RZ ;  /* 0x000000800e0e7824 */ /* 0x010fca00078e00ff */
[----:B---3-5:R-:W-:-:S04]  /*8e20*/  ISETP.GE.AND P0, PT, R14, R5, PT ;  /* 0x000000050e00720c */ /* 0x028fc80003f06270 */
[----:B-1----:R-:W-:-:S04]  /*8e30*/  SEL R8, R7, 0xffffffff, !P0 ;  /* 0xffffffff07087807 */ /* 0x002fc80004000000 */
[----:B------:R-:W-:-:S13]  /*8e40*/  ISETP.GE.AND P0, PT, R8, RZ, PT ;  /* 0x000000ff0800720c */ /* 0x000fda0003f06270 */
[----:B------:R-:W-:Y:S05]  /*8e50*/  @!P0 BRA `(.L_x_589) ;  /* 0x0000001c00948947 */ /* 0x000fea0003800000 */
[----:B------:R-:W1:Y:S08]  /*8e60*/  LDC.64 R10, c[0x0][0x770] ;  /* 0x0001dc00ff0a7b82 */ /* 0x000e700000000a00 */
[----:B------:R-:W3:Y:S08]  /*8e70*/  LDC.64 R6, c[0x0][0x770] ;  /* 0x0001dc00ff067b82 */ /* 0x000ef00000000a00 */
[----:B------:R-:W4:Y:S01]  /*8e80*/  LDC.64 R4, c[0x0][0x778] ;  /* 0x0001de00ff047b82 */ /* 0x000f220000000a00 */
[----:B-1----:R-:W-:-:S07]  /*8e90*/  ISETP.NE.U32.AND P1, PT, R10, RZ, PT ;  /* 0x000000ff0a00720c */ /* 0x002fce0003f25070 */
[----:B------:R-:W1:Y:S01]  /*8ea0*/  LDC.64 R2, c[0x0][0x780] ;  /* 0x0001e000ff027b82 */ /* 0x000e620000000a00 */
[----:B------:R-:W-:Y:S01]  /*8eb0*/  ISETP.NE.AND.EX P1, PT, R11, RZ, PT, P1 ;  /* 0x000000ff0b00720c */ /* 0x000fe20003f25310 */
[----:B---3--:R-:W-:Y:S01]  /*8ec0*/  IMAD.WIDE R6, R8, 0x4, R6 ;  /* 0x0000000408067825 */ /* 0x008fe200078e0206 */
[----:B----4-:R-:W-:-:S11]  /*8ed0*/  ISETP.NE.U32.AND P0, PT, R4, RZ, PT ;  /* 0x000000ff0400720c */ /* 0x010fd60003f05070 */
[----:B------:R-:W3:Y:S01]  /*8ee0*/  @P1 LDG.E R9, desc[UR38][R6.64] ;  /* 0x0000002606091981 */ /* 0x000ee2000c1e1900 */
[----:B------:R-:W-:-:S03]  /*8ef0*/  ISETP.NE.AND.EX P0, PT, R5, RZ, PT, P0 ;  /* 0x000000ff0500720c */ /* 0x000fc60003f05300 */
[----:B------:R-:W4:Y:S01]  /*8f00*/  @P1 LDG.E R15, desc[UR38][R6.64] ;  /* 0x00000026060f1981 */ /* 0x000f22000c1e1900 */
[----:B-1----:R-:W-:-:S04]  /*8f10*/  ISETP.NE.U32.AND P2, PT, R2, RZ, PT ;  /* 0x000000ff0200720c */ /* 0x002fc80003f45070 */
[----:B------:R-:W-:-:S05]  /*8f20*/  ISETP.NE.AND.EX P2, PT, R3, RZ, PT, P2 ;  /* 0x000000ff0300720c */ /* 0x000fca0003f45320 */
[----:B------:R-:W1:Y:S08]  /*8f30*/  @P0 LDC.64 R2, c[0x0][0x778] ;  /* 0x0001de00ff020b82 */ /* 0x000e700000000a00 */
[----:B------:R-:W2:Y:S01]  /*8f40*/  @P2 LDC.64 R12, c[0x0][0x780] ;  /* 0x0001e000ff0c2b82 */ /* 0x000ea20000000a00 */
[----:B------:R-:W-:Y:S01]  /*8f50*/  IMAD.MOV.U32 R5, RZ, RZ, RZ ;  /* 0x000000ffff057224 */ /* 0x000fe200078e00ff */
[----:B------:R-:W-:Y:S01]  /*8f60*/  ULDC UR4, c[0x0][0x280] ;  /* 0x0000a00000047ab9 */ /* 0x000fe20000000800 */
[----:B-1----:R-:W-:-:S05]  /*8f70*/  @P0 IMAD.WIDE R2, R8, 0x4, R2 ;  /* 0x0000000408020825 */ /* 0x002fca00078e0202 */
[----:B------:R2:W5:Y:S01]  /*8f80*/  @P0 LDG.E R5, desc[UR38][R2.64] ;  /* 0x0000002602050981 */ /* 0x000562000c1e1900 */
[----:B------:R-:W-:Y:S02]  /*8f90*/  IMAD.U32 R4, RZ, RZ, UR4 ;  /* 0x00000004ff047e24 */ /* 0x000fe4000f8e00ff */
[----:B--2---:R-:W-:Y:S01]  /*8fa0*/  @P2 IMAD.WIDE R2, R8, 0x4, R12 ;  /* 0x0000000408022825 */ /* 0x004fe200078e020c */
[----:B------:R-:W-:-:S04]  /*8fb0*/  VOTEU.ANY UP0, P1 ;  /* 0x00000000003f7886 */ /* 0x000fc80000800100 */
[----:B------:R1:W5:Y:S02]  /*8fc0*/  @P2 LDG.E R4, desc[UR38][R2.64] ;  /* 0x0000002602042981 */ /* 0x000364000c1e1900 */
[----:B-1----:R-:W-:Y:S01]  /*8fd0*/  CS2R R2, SRZ ;  /* 0x0000000000027805 */ /* 0x002fe2000001ff00 */
[----:B---3--:R-:W-:-:S05]  /*8fe0*/  @P1 IMAD R9, R8, 0x40, R9 ;  /* 0x0000004008091824 */ /* 0x008fca00078e0209 */
[----:B------:R-:W-:-:S04]  /*8ff0*/  @P1 SHF.R.S32.HI R12, RZ, 0x1f, R9 ;  /* 0x0000001fff0c1819 */ /* 0x000fc80000011409 */
[----:B------:R-:W-:-:S04]  /*9000*/  @P1 LEA.HI R12, R12, R9, RZ, 0x6 ;  /* 0x000000090c0c1211 */ /* 0x000fc800078f30ff */
[----:B------:R-:W-:Y:S02]  /*9010*/  @P1 LOP3.LUT R12, R12, 0xffffffc0, RZ, 0xc0, !PT ;  /* 0xffffffc00c0c1812 */ /* 0x000fe400078ec0ff */
[----:B----4-:R-:W-:Y:S02]  /*9020*/  @P1 R2UR UR4, R15 ;  /* 0x000000000f0412ca */ /* 0x010fe400000e0000 */
[--C-:B------:R-:W-:Y:S01]  /*9030*/  @P1 SHF.R.S32.HI R9, RZ, 0x1f, R12.reuse ;  /* 0x0000001fff091819 */ /* 0x100fe2000001140c */
[----:B------:R-:W-:-:S04]  /*9040*/  @P1 IMAD.MOV.U32 R2, RZ, RZ, R12 ;  /* 0x000000ffff021224 */ /* 0x000fc800078e000c */
[----:B------:R-:W-:Y:S01]  /*9050*/  @P1 IMAD.MOV.U32 R3, RZ, RZ, R9 ;  /* 0x000000ffff031224 */ /* 0x000fe200078e0009 */
[----:B------:R-:W-:Y:S07]  /*9060*/  @P2 BRA `(.L_x_590) ;  /* 0x0000000000102947 */ /* 0x000fee0003800000 */
[----:B------:R-:W-:Y:S05]  /*9070*/  @!P1 BRA `(.L_x_590) ;  /* 0x00000000000c9947 */ /* 0x000fea0003800000 */
[----:B------:R-:W2:Y:S04]  /*9080*/  LDG.E R9, desc[UR38][R6.64] ;  /* 0x0000002606097981 */ /* 0x000ea8000c1e1900 */
[----:B-----5:R-:W2:Y:S02]  /*9090*/  LDG.E R4, desc[UR38][R6.64+0x4] ;  /* 0x0000042606047981 */ /* 0x020ea4000c1e1900 */
[----:B--2---:R-:W-:-:S07]  /*90a0*/  IMAD.IADD R4, R4, 0x1, -R9 ;  /* 0x0000000104047824 */ /* 0x004fce00078e0a09 */
.L_x_590:
[----:B-----5:R-:W-:Y:S01]  /*90b0*/  ISETP.GE.AND P1, PT, R4, 0x1, PT ;  /* 0x000000010400780c */ /* 0x020fe20003f26270 */
[----:B------:R-:W-:Y:S01]  /*90c0*/  UMOV UR35, URZ ;  /* 0x0000003f00237c82 */ /* 0x000fe20008000000 */
[----:B------:R-:W-:Y:S01]  /*90d0*/  @UP0 UMOV UR35, UR4 ;  /* 0x0000000400230c82 */ /* 0x000fe20008000000 */
[----:B------:R-:W-:-:S10]  /*90e0*/  IMAD.MOV.U32 R9, RZ, RZ, RZ ;  /* 0x000000ffff097224 */ /* 0x000fd400078e00ff */
[----:B------:R-:W-:Y:S05]  /*90f0*/  @!P1 BRA `(.L_x_589) ;  /* 0x0000001800ec9947 */ /* 0x000fea0003800000 */
[----:B------:R-:W1:Y:S01]  /*9100*/  S2R R9, SR_CTAID.Y ;  /* 0x0000000000097919 */ /* 0x000e620000002600 */
[----:B------:R-:W2:Y:S01]  /*9110*/  LDC.64 R12, c[0x0][0x718] ;  /* 0x0001c600ff0c7b82 */ /* 0x000ea20000000a00 */
[----:B------:R-:W-:Y:S01]  /*9120*/  ISETP.NE.U32.AND P1, PT, R10, RZ, PT ;  /* 0x000000ff0a00720c */ /* 0x000fe20003f25070 */
[----:B------:R-:W-:Y:S01]  /*9130*/  ULDC UR4, c[0x0][0x2e8] ;  /* 0x0000ba0000047ab9 */ /* 0x000fe20000000800 */
[----:B------:R-:W-:Y:S01]  /*9140*/  R2UR UR13, R8 ;  /* 0x00000000080d72ca */ /* 0x000fe200000e0000 */
[----:B------:R-:W-:Y:S01]  /*9150*/  VOTEU.ANY UP1, P0 ;  /* 0x00000000003f7886 */ /* 0x000fe20000020100 */
[----:B------:R-:W-:Y:S02]  /*9160*/  ISETP.NE.AND.EX P1, PT, R11, RZ, PT, P1 ;  /* 0x000000ff0b00720c */ /* 0x000fe40003f25310 */
[----:B------:R-:W-:Y:S02]  /*9170*/  ELECT P0, URZ, PT ;  /* 0x00000000003f782f */ /* 0x000fe40003800000 */
[----:B------:R-:W-:Y:S01]  /*9180*/  SHF.R.S32.HI R8, RZ, 0x1f, R8 ;  /* 0x0000001fff087819 */ /* 0x000fe20000011408 */
[----:B------:R-:W3:Y:S01]  /*9190*/  LDC.64 R10, c[0x0][0x720] ;  /* 0x0001c800ff0a7b82 */ /* 0x000ee20000000a00 */
[----:B------:R-:W-:Y:S01]  /*91a0*/  MOV R7, R3 ;  /* 0x0000000300077202 */ /* 0x000fe20000000f00 */
[----:B------:R-:W-:Y:S01]  /*91b0*/  UMOV UR12, UR20 ;  /* 0x00000014000c7c82 */ /* 0x000fe20008000000 */
[----:B------:R-:W-:Y:S01]  /*91c0*/  SEL R8, R8, RZ, !P1 ;  /* 0x000000ff08087207 */ /* 0x000fe20004800000 */
[----:B------:R-:W-:Y:S01]  /*91d0*/  BSSY B0, `(.L_x_589) ;  /* 0x00001ad000007945 */ /* 0x000fe20003800000 */
[----:B------:R-:W-:-:S02]  /*91e0*/  R2UR UR11, R14 ;  /* 0x000000000e0b72ca */ /* 0x000fc400000e0000 */
[----:B------:R-:W-:Y:S01]  /*91f0*/  R2UR UR8, R5 ;  /* 0x00000000050872ca */ /* 0x000fe200000e0000 */
[----:B------:R-:W-:Y:S01]  /*9200*/  VOTEU.ANY UP0, P1 ;  /* 0x00000000003f7886 */ /* 0x000fe20000800100 */
[----:B------:R-:W-:Y:S02]  /*9210*/  USEL UR21, UR13, URZ, !UP0 ;  /* 0x0000003f0d157287 */ /* 0x000fe4000c000000 */
[----:B------:R-:W-:Y:S02]  /*9220*/  UISETP.NE.AND UP0, UPT, UR4, 0x1, UPT ;  /* 0x000000010400788c */ /* 0x000fe4000bf05270 */
[----:B------:R-:W-:-:S07]  /*9230*/  USEL UR13, UR13, URZ, !UP1 ;  /* 0x0000003f0d0d7287 */ /* 0x000fce000c800000 */
[----:B------:R-:W-:Y:S01]  /*9240*/  UIADD3 UR11, UR11, UR8, URZ ;  /* 0x000000080b0b7290 */ /* 0x000fe2000fffe03f */
[----:B-1----:R-:W-:Y:S01]  /*9250*/  SHF.R.S32.HI R9, RZ, 0x1f, R9 ;  /* 0x0000001fff097819 */ /* 0x002fe20000011409 */
[----:B------:R-:W-:Y:S01]  /*9260*/  @UP0 ULDC UR6, c[0x0][0x2ec] ;  /* 0x0000bb0000060ab9 */ /* 0x000fe20000000800 */
[----:B------:R-:W-:Y:S01]  /*9270*/  @UP0 ULDC UR8, c[0x0][0x2f0] ;  /* 0x0000bc0000080ab9 */ /* 0x000fe20000000800 */
[----:B------:R-:W-:Y:S02]  /*9280*/  UIMAD.WIDE.U32 UR6, UR20, UR6, URZ ;  /* 0x00000006140672a5 */ /* 0x000fe4000f8e003f */
[----:B--2---:R-:W-:Y:S02]  /*9290*/  IMAD R6, R9, R12, RZ ;  /* 0x0000000c09067224 */ /* 0x004fe400078e02ff */
[----:B------:R-:W-:Y:S02]  /*92a0*/  @UP0 USHF.R.U32.HI UR12, URZ, UR8, UR7 ;  /* 0x000000083f0c0299 */ /* 0x000fe40008011607 */
[----:B------:R-:W-:-:S02]  /*92b0*/  IMAD R13, R13, UR20, R6 ;  /* 0x000000140d0d7c24 */ /* 0x000fc4000f8e0206 */
[----:B------:R-:W-:-:S04]  /*92c0*/  IMAD.MOV.U32 R6, RZ, RZ, R2 ;  /* 0x000000ffff067224 */ /* 0x000fc800078e0002 */
[----:B------:R-:W-:-:S04]  /*92d0*/  IMAD.WIDE.U32 R2, R12, UR20, R6 ;  /* 0x000000140c027c25 */ /* 0x000fc8000f8e0006 */
[----:B---3--:R-:W-:Y:S02]  /*92e0*/  IMAD R12, R8, R10, RZ ;  /* 0x0000000a080c7224 */ /* 0x008fe400078e02ff */
[----:B------:R-:W-:Y:S02]  /*92f0*/  IMAD.IADD R3, R3, 0x1, R13 ;  /* 0x0000000103037824 */ /* 0x000fe400078e020d */
[----:B------:R-:W-:Y:S02]  /*9300*/  IMAD R15, R11, UR21, R12 ;  /* 0x000000150b0f7c24 */ /* 0x000fe4000f8e020c */
[----:B------:R-:W1:Y:S01]  /*9310*/  LDC.64 R12, c[0x0][0x700] ;  /* 0x0001c000ff0c7b82 */ /* 0x000e620000000a00 */
[----:B------:R-:W-:-:S04]  /*9320*/  IMAD.WIDE.U32 R2, R10, UR21, R2 ;  /* 0x000000150a027c25 */ /* 0x000fc8000f8e0002 */
[----:B------:R-:W-:-:S03]  /*9330*/  IMAD.IADD R3, R3, 0x1, R15 ;  /* 0x0000000103037824 */ /* 0x000fc600078e020f */
[----:B------:R-:W2:Y:S01]  /*9340*/  LDC.64 R10, c[0x0][0x730] ;  /* 0x0001cc00ff0a7b82 */ /* 0x000ea20000000a00 */
[----:B-1----:R-:W-:-:S04]  /*9350*/  LEA R12, P1, R2, R12, 0x2 ;  /* 0x0000000c020c7211 */ /* 0x002fc800078210ff */
[----:B------:R-:W-:Y:S02]  /*9360*/  LEA.HI.X R13, R2, R13, R3, 0x2, P1 ;  /* 0x0000000d020d7211 */ /* 0x000fe400008f1403 */
[----:B------:R-:W-:Y:S01]  /*9370*/  R2UR UR4, R12 ;  /* 0x000000000c0472ca */ /* 0x000fe200000e0000 */
[----:B--2---:R-:W-:Y:S01]  /*9380*/  IMAD R2, R9, R10, RZ ;  /* 0x0000000a09027224 */ /* 0x004fe200078e02ff */
[----:B------:R-:W-:Y:S01]  /*9390*/  R2UR UR5, R13 ;  /* 0x000000000d0572ca */ /* 0x000fe200000e0000 */
[----:B------:R-:W-:-:S04]  /*93a0*/  IMAD.WIDE.U32 R6, R10, UR20, R6 ;  /* 0x000000140a067c25 */ /* 0x000fc8000f8e0006 */
[----:B------:R-:W-:Y:S02]  /*93b0*/  IMAD R11, R11, UR20, R2 ;  /* 0x000000140b0b7c24 */ /* 0x000fe4000f8e0202 */
[----:B------:R-:W1:Y:S01]  /*93c0*/  LDC.64 R2, c[0x0][0x738] ;  /* 0x0001ce00ff027b82 */ /* 0x000e620000000a00 */
[----:B------:R-:W-:Y:S02]  /*93d0*/  IMAD.MOV.U32 R9, RZ, RZ, RZ ;  /* 0x000000ffff097224 */ /* 0x000fe400078e00ff */
[----:B------:R-:W-:Y:S02]  /*93e0*/  IMAD.IADD R7, R7, 0x1, R11 ;  /* 0x0000000107077824 */ /* 0x000fe400078e020b */
[----:B-1----:R-:W-:Y:S02]  /*93f0*/  IMAD R8, R8, R2, RZ ;  /* 0x0000000208087224 */ /* 0x002fe400078e02ff */
[----:B------:R-:W-:-:S04]  /*9400*/  IMAD.WIDE.U32 R6, R2, UR21, R6 ;  /* 0x0000001502067c25 */ /* 0x000fc8000f8e0006 */
[----:B------:R-:W-:Y:S01]  /*9410*/  IMAD R11, R3, UR21, R8 ;  /* 0x00000015030b7c24 */ /* 0x000fe2000f8e0208 */
[----:B------:R-:W-:Y:S06]  /*9420*/  @!P0 BRA `(.L_x_591) ;  /* 0x00000018001c8947 */ /* 0x000fec0003800000 */
[----:B------:R-:W1:Y:S01]  /*9430*/  S2R R3, SR_CgaCtaId ;  /* 0x0000000000037919 */ /* 0x000e620000008800 */
[----:B------:R-:W-:Y:S01]  /*9440*/  MOV R12, 0x400 ;  /* 0x00000400000c7802 */ /* 0x000fe20000000f00 */
[----:B------:R-:W2:Y:S03]  /*9450*/  S2R R16, SR_TID.X ;  /* 0x0000000000107919 */ /* 0x000ea60000002100 */
[----:B-1----:R-:W-:Y:S01]  /*9460*/  LEA R12, R3, R12, 0x18 ;  /* 0x0000000c030c7211 */ /* 0x002fe200078ec0ff */
[----:B------:R-:W-:Y:S01]  /*9470*/  IMAD.MOV.U32 R3, RZ, RZ, 0x1 ;  /* 0x00000001ff037424 */ /* 0x000fe200078e00ff */
[----:B--2---:R-:W-:-:S04]  /*9480*/  LOP3.LUT R16, R16, 0x7f, RZ, 0xc0, !PT ;  /* 0x0000007f10107812 */ /* 0x004fc800078ec0ff */
[----:B------:R-:W-:Y:S02]  /*9490*/  SHF.L.U32 R3, R3, 0x1f, RZ ;  /* 0x0000001f03037819 */ /* 0x000fe400000006ff */
[----:B------:R-:W-:Y:S02]  /*94a0*/  ISETP.NE.AND P0, PT, R16, RZ, PT ;  /* 0x000000ff1000720c */ /* 0x000fe40003f05270 */
[----:B------:R-:W1:Y:S02]  /*94b0*/  SYNCS.PHASECHK.TRANS64.TRYWAIT P1, [R12+URZ+0x30820], R3 ;  /* 0x030820030c0075a7 */ /* 0x000e64000802017f */
[----:B-1----:R-:W-:Y:S09]  /*94c0*/  @!P1 BRA `(.L_x_592) ;  /* 0x0000001800ec9947 */ /* 0x002ff20003800000 */
.L_x_620:
[----:B------:R-:W-:Y:S02]  /*94d0*/  IMAD.IADD R11, R7, 0x1, R11 ;  /* 0x00000001070b7824 */ /* 0x000fe400078e020b */
        /* <DEDUP_REMOVED lines=8> */
.L_x_593:
[----:B-1----:R-:W1:Y:S01]  /*9560*/  LDC.64 R2, c[0x0][0x198] ;  /* 0x00006600ff027b82 */ /* 0x002e620000000a00 */
[----:B------:R-:W-:Y:S01]  /*9570*/  R2UR UR8, R12 ;  /* 0x000000000c0872ca */ /* 0x000fe200000e0000 */
[----:B------:R-:W-:Y:S01]  /*9580*/  UMOV UR22, 0x0 ;  /* 0x0000000000167882 */ /* 0x000fe20000000000 */
[----:B------:R-:W-:Y:S01]  /*9590*/  UMOV UR23, 0x14f00000 ;  /* 0x14f0000000177882 */ /* 0x000fe20000000000 */
[----:B------:R-:W-:Y:S01]  /*95a0*/  UMOV UR34, URZ ;  /* 0x0000003f00227c82 */ /* 0x000fe20008000000 */
[----:B------:R-:W-:Y:S01]  /*95b0*/  UMOV UR36, UR20 ;  /* 0x0000001400247c82 */ /* 0x000fe20008000000 */
[----:B------:R-:W-:Y:S01]  /*95c0*/  UMOV UR37, UR21 ;  /* 0x0000001500257c82 */ /* 0x000fe20008000000 */
[----:B------:R-:W-:Y:S01]  /*95d0*/  UMOV UR18, 0x40 ;  /* 0x0000004000127882 */ /* 0x000fe20000000000 */
[----:B------:R-:W-:Y:S01]  /*95e0*/  UMOV UR19, UR35 ;  /* 0x0000002300137c82 */ /* 0x000fe20008000000 */
[----:B------:R-:W-:Y:S01]  /*95f0*/  UMOV UR10, 0x10 ;  /* 0x00000010000a7882 */ /* 0x000fe20000000000 */
[----:B------:R-:W-:Y:S01]  /*9600*/  IMAD.MOV.U32 R5, RZ, RZ, 0x10000 ;  /* 0x00010000ff057424 */ /* 0x000fe200078e00ff */
[----:B------:R-:W-:Y:S01]  /*9610*/  UMOV UR30, 0x0 ;  /* 0x00000000001e7882 */ /* 0x000fe20000000000 */
[----:B------:R-:W-:Y:S01]  /*9620*/  UMOV UR31, 0x10000000 ;  /* 0x10000000001f7882 */ /* 0x000fe20000000000 */
[----:B------:R-:W-:Y:S01]  /*9630*/  UMOV UR50, 0x40 ;  /* 0x0000004000327882 */ /* 0x000fe20000000000 */
[----:B------:R-:W-:-:S02]  /*9640*/  UIADD3 UR32, UR8, 0x18000, URZ ;  /* 0x0001800008207890 */ /* 0x000fc4000fffe03f */
[----:B------:R-:W-:Y:S02]  /*9650*/  UIADD3 UR33, UR8, 0x30810, URZ ;  /* 0x0003081008217890 */ /* 0x000fe4000fffe03f */
[----:B------:R-:W-:Y:S02]  /*9660*/  UIADD3 UR16, UR8, 0x1a000, URZ ;  /* 0x0001a00008107890 */ /* 0x000fe4000fffe03f */
[----:B------:R-:W-:Y:S02]  /*9670*/  UIADD3 UR24, UR8, 0x28000, URZ ;  /* 0x0002800008187890 */ /* 0x000fe4000fffe03f */
[----:B------:R-:W-:Y:S01]  /*9680*/  UIADD3 UR9, UR8, 0x30800, URZ ;  /* 0x0003080008097890 */ /* 0x000fe2000fffe03f */
[----:B-1----:R-:W-:Y:S01]  /*9690*/  IMAD.MOV.U32 R9, RZ, RZ, R2 ;  /* 0x000000ffff097224 */ /* 0x002fe200078e0002 */
[----:B------:R-:W-:Y:S01]  /*96a0*/  UMOV UR17, UR33 ;  /* 0x0000002100117c82 */ /* 0x000fe20008000000 */
[----:B------:R-:W-:Y:S01]  /*96b0*/  IMAD.MOV.U32 R8, RZ, RZ, R3 ;  /* 0x000000ffff087224 */ /* 0x000fe200078e0003 */
[----:B------:R-:W-:Y:S01]  /*96c0*/  UMOV UR25, UR33 ;  /* 0x0000002100197c82 */ /* 0x000fe20008000000 */
[----:B------:R-:W-:Y:S01]  /*96d0*/  UIADD3 UR48, UR8, 0x4000, URZ ;  /* 0x0000400008307890 */ /* 0x000fe2000fffe03f */
[----:B------:R-:W-:Y:S01]  /*96e0*/  IADD3 R0, P1, R9, 0x2f0, RZ ;  /* 0x000002f009007810 */ /* 0x000fe20007f3e0ff */
[----:B------:R-:W-:Y:S01]  /*96f0*/  UIADD3 UR40, UR8, 0x8000, URZ ;  /* 0x0000800008287890 */ /* 0x000fe2000fffe03f */
[----:B------:R-:W-:-:S02]  /*9700*/  UMOV UR51, UR11 ;  /* 0x0000000b00337c82 */ /* 0x000fc40008000000 */
[----:B------:R-:W-:Y:S01]  /*9710*/  R2UR UR6, R0 ;  /* 0x00000000000672ca */ /* 0x000fe200000e0000 */
[----:B------:R-:W-:Y:S01]  /*9720*/  UMOV UR52, UR12 ;  /* 0x0000000c00347c82 */ /* 0x000fe20008000000 */
[C---:B------:R-:W-:Y:S01]  /*9730*/  IADD3 R0, P2, R9.reuse, 0x3f0, RZ ;  /* 0x000003f009007810 */ /* 0x040fe20007f5e0ff */
[----:B------:R-:W-:Y:S01]  /*9740*/  UMOV UR53, UR13 ;  /* 0x0000000d00357c82 */ /* 0x000fe20008000000 */
[----:B------:R-:W-:Y:S01]  /*9750*/  UMOV UR49, UR9 ;  /* 0x0000000900317c82 */ /* 0x000fe20008000000 */
[----:B------:R-:W-:Y:S01]  /*9760*/  UMOV UR43, UR11 ;  /* 0x0000000b002b7c82 */ /* 0x000fe20008000000 */
[----:B------:R-:W-:Y:S01]  /*9770*/  R2UR UR46, R0 ;  /* 0x00000000002e72ca */ /* 0x000fe200000e0000 */
[--C-:B------:R-:W-:Y:S01]  /*9780*/  IMAD.X R0, RZ, RZ, R8.reuse, P1 ;  /* 0x000000ffff007224 */ /* 0x100fe200008e0608 */
[----:B------:R-:W-:Y:S01]  /*9790*/  IADD3 R2, P1, R9, 0xf0, RZ ;  /* 0x000000f009027810 */ /* 0x000fe20007f3e0ff */
[----:B------:R-:W-:Y:S01]  /*97a0*/  UMOV UR44, UR12 ;  /* 0x0000000c002c7c82 */ /* 0x000fe20008000000 */
[----:B------:R-:W-:Y:S01]  /*97b0*/  UMOV UR45, UR13 ;  /* 0x0000000d002d7c82 */ /* 0x000fe20008000000 */
[----:B------:R-:W-:Y:S01]  /*97c0*/  UMOV UR42, UR34 ;  /* 0x00000022002a7c82 */ /* 0x000fe20008000000 */
[----:B------:R-:W-:Y:S01]  /*97d0*/  R2UR UR14, R2 ;  /* 0x00000000020e72ca */ /* 0x000fe200000e0000 */
[--C-:B------:R-:W-:Y:S01]  /*97e0*/  IMAD.X R3, RZ, RZ, R8.reuse, P1 ;  /* 0x000000ffff037224 */ /* 0x100fe200008e0608 */
[----:B------:R-:W-:Y:S01]  /*97f0*/  R2UR UR7, R0 ;  /* 0x00000000000772ca */ /* 0x000fe200000e0000 */
[----:B------:R-:W-:Y:S01]  /*9800*/  IMAD.X R0, RZ, RZ, R8, P2 ;  /* 0x000000ffff007224 */ /* 0x000fe200010e0608 */
[----:B------:R-:W-:Y:S01]  /*9810*/  ISETP.GE.AND P1, PT, R4, 0x41, PT ;  /* 0x000000410400780c */ /* 0x000fe20003f26270 */
[----:B------:R-:W-:Y:S01]  /*9820*/  UMOV UR41, UR9 ;  /* 0x0000000900297c82 */ /* 0x000fe20008000000 */
[----:B------:R-:W-:Y:S01]  /*9830*/  R2UR UR15, R3 ;  /* 0x00000000030f72ca */ /* 0x000fe200000e0000 */
[----:B------:R-:W-:Y:S01]  /*9840*/  UMOV UR26, 0x40 ;  /* 0x00000040001a7882 */ /* 0x000fe20000000000 */
[----:B------:R-:W-:Y:S01]  /*9850*/  R2UR UR47, R0 ;  /* 0x00000000002f72ca */ /* 0x000fe200000e0000 */
[----:B------:R-:W-:Y:S01]  /*9860*/  UMOV UR27, UR11 ;  /* 0x0000000b001b7c82 */ /* 0x000fe20008000000 */
[----:B------:R-:W-:Y:S01]  /*9870*/  UMOV UR28, UR12 ;  /* 0x0000000c001c7c82 */ /* 0x000fe20008000000 */
[----:B------:R-:W-:Y:S01]  /*9880*/  UMOV UR29, UR13 ;  /* 0x0000000d001d7c82 */ /* 0x000fe20008000000 */
[----:B------:R-:W-:-:S07]  /*9890*/  IMAD.MOV.U32 R0, RZ, RZ, RZ ;  /* 0x000000ffff007224 */ /* 0x000fce00078e00ff */
[----:B------:R-:W-:Y:S01]  /*98a0*/  UTMALDG.4D [UR32], [UR14], desc[UR22] ;  /* 0x000016200e0075b4 */ /* 0x000fe20008019000 */
[----:B------:R-:W-:Y:S01]  /*98b0*/  UTMALDG.4D [UR16], [UR14], desc[UR22] ;  /* 0x000016100e0075b4 */ /* 0x000fe20008019000 */
[----:B------:R1:W-:Y:S01]  /*98c0*/  UBLKCP.S.G [UR24], [UR4], UR10 ;  /* 0x00000018040073ba */ /* 0x0003e2000800020a */
[----:B------:R2:W-:Y:S02]  /*98d0*/  SYNCS.ARRIVE.TRANS64 RZ, [R12+URZ+0x30800], R5 ;  /* 0x030800050cff79a7 */ /* 0x0005e4000800003f */
[----:B--2---:R-:W-:Y:S01]  /*98e0*/  IMAD.MOV.U32 R5, RZ, RZ, RZ ;  /* 0x000000ffff057224 */ /* 0x004fe200078e00ff */
[----:B-1----:R-:W-:Y:S01]  /*98f0*/  UIADD3 UR24, UR8, 0xc000, URZ ;  /* 0x0000c00008187890 */ /* 0x002fe2000fffe03f */
[----:B------:R-:W-:Y:S01]  /*9900*/  UMOV UR10, UR34 ;  /* 0x00000022000a7c82 */ /* 0x000fe20008000000 */
[----:B------:R-:W-:Y:S01]  /*9910*/  UMOV UR25, UR9 ;  /* 0x0000000900197c82 */ /* 0x000fe20008000000 */
[----:B------:R1:W-:Y:S01]  /*9920*/  UTMALDG.4D [UR8], [UR6], desc[UR30] ;  /* 0x00001e08060075b4 */ /* 0x0003e20008019000 */
[----:B------:R1:W-:Y:S01]  /*9930*/  UTMALDG.4D [UR48], [UR6], desc[UR30] ;  /* 0x00001e30060075b4 */ /* 0x0003e20008019000 */
[----:B------:R1:W-:Y:S04]  /*9940*/  UTMALDG.4D [UR40], [UR46], desc[UR30] ;  /* 0x00001e282e0075b4 */ /* 0x0003e80008019000 */
[----:B------:R1:W-:Y:S02]  /*9950*/  UTMALDG.4D [UR24], [UR46], desc[UR30] ;  /* 0x00001e182e0075b4 */ /* 0x0003e40008019000 */
[----:B-1----:R-:W-:Y:S05]  /*9960*/  @!P1 BRA `(.L_x_594) ;  /* 0x0000000c00f09947 */ /* 0x002fea0003800000 */
[----:B------:R-:W1:Y:S01]  /*9970*/  S2R R13, SR_TID.X ;  /* 0x00000000000d7919 */ /* 0x000e620000002100 */
[C---:B------:R-:W-:Y:S01]  /*9980*/  VIADD R0, R4.reuse, 0x3f ;  /* 0x0000003f04007836 */ /* 0x040fe20000000000 */
[----:B------:R-:W-:Y:S01]  /*9990*/  ISETP.GE.AND P1, PT, R4, 0x81, PT ;  /* 0x000000810400780c */ /* 0x000fe20003f26270 */
[----:B------:R-:W-:Y:S02]  /*99a0*/  IMAD.MOV.U32 R10, RZ, RZ, 0x1 ;  /* 0x00000001ff0a7424 */ /* 0x000fe400078e00ff */
[----:B------:R-:W-:Y:S01]  /*99b0*/  IMAD.MOV.U32 R19, RZ, RZ, RZ ;  /* 0x000000ffff137224 */ /* 0x000fe200078e00ff */
[----:B------:R-:W-:-:S04]  /*99c0*/  SHF.R.S32.HI R5, RZ, 0x1f, R0 ;  /* 0x0000001fff057819 */ /* 0x000fc80000011400 */
[----:B------:R-:W-:Y:S01]  /*99d0*/  LEA.HI R5, R5, R0, RZ, 0x6 ;  /* 0x0000000005057211 */ /* 0x000fe200078f30ff */
[----:B------:R-:W-:-:S03]  /*99e0*/  IMAD.MOV.U32 R0, RZ, RZ, RZ ;  /* 0x000000ffff007224 */ /* 0x000fc600078e00ff */
[----:B------:R-:W-:-:S04]  /*99f0*/  LEA.HI.SX32 R5, R5, 0xffffffff, 0x1a ;  /* 0xffffffff05057811 */ /* 0x000fc800078fd2ff */
[----:B------:R-:W-:Y:S01]  /*9a00*/  VIMNMX R17, R5, 0x1, !PT ;  /* 0x0000000105117848 */ /* 0x000fe20007fe0100 */
[----:B------:R-:W-:-:S03]  /*9a10*/  IMAD.MOV.U32 R5, RZ, RZ, RZ ;  /* 0x000000ffff057224 */ /* 0x000fc600078e00ff */
[----:B------:R-:W-:Y:S02]  /*9a20*/  LOP3.LUT R18, R17, 0x1, RZ, 0xc0, !PT ;  /* 0x0000000111127812 */ /* 0x000fe400078ec0ff */
[----:B-1----:R-:W-:Y:S01]  /*9a30*/  LOP3.LUT R20, R13, 0x1f, RZ, 0xc0, !PT ;  /* 0x0000001f0d147812 */ /* 0x002fe200078ec0ff */
[----:B------:R-:W-:Y:S06]  /*9a40*/  @!P1 BRA `(.L_x_595) ;  /* 0x0000000800809947 */ /* 0x000fec0003800000 */
[----:B------:R-:W-:Y:S02]  /*9a50*/  IMAD.IADD R17, R17, 0x1, -R18 ;  /* 0x0000000111117824 */ /* 0x000fe400078e0a12 */
[----:B------:R-:W-:Y:S02]  /*9a60*/  IMAD.MOV.U32 R19, RZ, RZ, RZ ;  /* 0x000000ffff137224 */ /* 0x000fe400078e00ff */
[----:B------:R-:W-:-:S07]  /*9a70*/  IMAD.MOV.U32 R10, RZ, RZ, 0x1 ;  /* 0x00000001ff0a7424 */ /* 0x000fce00078e00ff */
.L_x_604:
[----:B------:R-:W-:-:S04]  /*9a80*/  SHF.L.U32 R21, R10, 0x1f, RZ ;  /* 0x0000001f0a157819 */ /* 0x000fc800000006ff */
[----:B-1----:R-:W1:Y:S02]  /*9a90*/  SYNCS.PHASECHK.TRANS64.TRYWAIT P1, [R12+URZ+0x30840], R21 ;  /* 0x030840150c0075a7 */ /* 0x002e64000802017f */
[----:B-12--5:R-:W-:Y:S05]  /*9aa0*/  @!P1 BRA `(.L_x_596) ;  /* 0x0000001400889947 */ /* 0x026fea0003800000 */
.L_x_621:
[----:B------:R-:W-:Y:S05]  /*9ab0*/  @P0 BRA `(.L_x_597) ;  /* 0x0000000000140947 */ /* 0x000fea0003800000 */
[----:B------:R-:W-:Y:S01]  /*9ac0*/  ISETP.NE.AND P1, PT, R20, RZ, PT ;  /* 0x000000ff1400720c */ /* 0x000fe20003f25270 */
[----:B------:R-:W-:-:S04]  /*9ad0*/  IMAD.MOV.U32 R3, RZ, RZ, 0x4100 ;  /* 0x00004100ff037424 */ /* 0x000fc800078e00ff */
[----:B------:R2:W-:Y:S08]  /*9ae0*/  SYNCS.ARRIVE.TRANS64 RZ, [R12+URZ+0x30830], R3 ;  /* 0x030830030cff79a7 */ /* 0x0005f0000800003f */
[----:B------:R-:W-:Y:S05]  /*9af0*/  @!P1 BRA `(.L_x_597) ;  /* 0x0000000000049947 */ /* 0x000fea0003800000 */
[----:B------:R-:W-:Y:S01]  /*9b00*/  BPT.TRAP 0x1 ;  /* 0x000000040000795c */ /* 0x000fe20000300000 */
.L_x_597:
[----:B------:R-:W2:Y:S01]  /*9b10*/  LDC.64 R14, c[0x0][0x728] ;  /* 0x0001ca00ff0e7b82 */ /* 0x000ea20000000a00 */
[----:B------:R-:W-:Y:S01]  /*9b20*/  IMAD.SHL.U32 R16, R19, 0x40, RZ ;  /* 0x0000004013107824 */ /* 0x000fe200078e00ff */
[----:B------:R-:W-:Y:S01]  /*9b30*/  R2UR UR14, R12 ;  /* 0x000000000c0e72ca */ /* 0x000fe200000e0000 */
[----:B------:R-:W-:Y:S01]  /*9b40*/  UMOV UR8, 0x0 ;  /* 0x0000000000087882 */ /* 0x000fe20000000000 */
[----:B------:R-:W-:Y:S01]  /*9b50*/  UMOV UR9, 0x14f00000 ;  /* 0x14f0000000097882 */ /* 0x000fe20000000000 */
[----:B------:R-:W-:Y:S01]  /*9b60*/  UMOV UR18, URZ ;  /* 0x0000003f00127c82 */ /* 0x000fe20008000000 */
[C---:B------:R-:W-:Y:S01]  /*9b70*/  IADD3 R2, P1, R16.reuse, R6, RZ ;  /* 0x0000000610027210 */ /* 0x040fe20007f3e0ff */
[----:B------:R-:W-:Y:S01]  /*9b80*/  UMOV UR26, 0x40 ;  /* 0x00000040001a7882 */ /* 0x000fe20000000000 */
[----:B------:R-:W3:Y:S01]  /*9b90*/  LDC.64 R4, c[0x0][0x198] ;  /* 0x00006600ff047b82 */ /* 0x000ee20000000a00 */
[----:B------:R-:W-:Y:S01]  /*9ba0*/  R2UR UR19, R16 ;  /* 0x00000000101372ca */ /* 0x000fe200000e0000 */
[----:B------:R-:W-:Y:S01]  /*9bb0*/  UMOV UR28, UR20 ;  /* 0x00000014001c7c82 */ /* 0x000fe20008000000 */
[----:B------:R-:W-:Y:S01]  /*9bc0*/  UMOV UR29, UR21 ;  /* 0x00000015001d7c82 */ /* 0x000fe20008000000 */
[----:B------:R-:W-:-:S03]  /*9bd0*/  UMOV UR10, 0x10 ;  /* 0x00000010000a7882 */ /* 0x000fc60000000000 */
[----:B------:R-:W-:Y:S02]  /*9be0*/  UIADD3 UR16, UR14, 0x20000, URZ ;  /* 0x000200000e107890 */ /* 0x000fe4000fffe03f */
[----:B------:R-:W-:Y:S02]  /*9bf0*/  UIADD3 UR17, UR14, 0x30830, URZ ;  /* 0x000308300e117890 */ /* 0x000fe4000fffe03f */
[----:B------:R-:W-:Y:S02]  /*9c00*/  UIADD3 UR24, UR14, 0x22000, URZ ;  /* 0x000220000e187890 */ /* 0x000fe4000fffe03f */
[----:B------:R-:W-:Y:S02]  /*9c10*/  UIADD3 UR14, UR14, 0x28200, URZ ;  /* 0x000282000e0e7890 */ /* 0x000fe4000fffe03f */
[----:B------:R-:W-:Y:S01]  /*9c20*/  UIADD3 UR19, UR19, UR35, URZ ;  /* 0x0000002313137290 */ /* 0x000fe2000fffe03f */
[----:B--2---:R-:W-:Y:S01]  /*9c30*/  LEA R3, P2, R2, R14, 0x2 ;  /* 0x0000000e02037211 */ /* 0x004fe200078410ff */
[----:B------:R-:W-:Y:S01]  /*9c40*/  UMOV UR25, UR17 ;  /* 0x0000001100197c82 */ /* 0x000fe20008000000 */
[----:B------:R-:W-:-:S02]  /*9c50*/  UMOV UR15, UR17 ;  /* 0x00000011000f7c82 */ /* 0x000fc40008000000 */
[----:B------:R-:W-:Y:S02]  /*9c60*/  R2UR UR22, R3 ;  /* 0x00000000031672ca */ /* 0x000fe400000e0000 */
[----:B------:R-:W-:Y:S01]  /*9c70*/  LEA.HI.X.SX32 R3, R16, R11, 0x1, P1 ;  /* 0x0000000b10037211 */ /* 0x000fe200008f0eff */
[----:B------:R-:W-:Y:S01]  /*9c80*/  UMOV UR27, UR19 ;  /* 0x00000013001b7c82 */ /* 0x000fe20008000000 */
[----:B---3--:R-:W-:Y:S02]  /*9c90*/  IMAD.MOV.U32 R9, RZ, RZ, R4 ;  /* 0x000000ffff097224 */ /* 0x008fe400078e0004 */
[----:B------:R-:W-:Y:S01]  /*9ca0*/  IMAD.MOV.U32 R8, RZ, RZ, R5 ;  /* 0x000000ffff087224 */ /* 0x000fe200078e0005 */
[----:B------:R-:W-:Y:S02]  /*9cb0*/  LEA.HI.X R2, R2, R15, R3, 0x2, P2 ;  /* 0x0000000f02027211 */ /* 0x000fe400010f1403 */
[----:B------:R-:W-:Y:S02]  /*9cc0*/  IADD3 R4, P1, R9, 0x1f0, RZ ;  /* 0x000001f009047810 */ /* 0x000fe40007f3e0ff */
[----:B------:R-:W-:-:S02]  /*9cd0*/  R2UR UR23, R2 ;  /* 0x00000000021772ca */ /* 0x000fc400000e0000 */
[----:B------:R-:W-:Y:S01]  /*9ce0*/  R2UR UR6, R4 ;  /* 0x00000000040672ca */ /* 0x000fe200000e0000 */
[----:B------:R-:W-:-:S05]  /*9cf0*/  IMAD.X R5, RZ, RZ, R8, P1 ;  /* 0x000000ffff057224 */ /* 0x000fca00008e0608 */
[----:B------:R-:W-:-:S13]  /*9d00*/  R2UR UR7, R5 ;  /* 0x00000000050772ca */ /* 0x000fda00000e0000 */
[----:B------:R2:W-:Y:S01]  /*9d10*/  UTMALDG.4D [UR16], [UR6], desc[UR8] ;  /* 0x00000810060075b4 */ /* 0x0005e20008019000 */
[----:B------:R2:W-:Y:S01]  /*9d20*/  UTMALDG.4D [UR24], [UR6], desc[UR8] ;  /* 0x00000818060075b4 */ /* 0x0005e20008019000 */
[----:B------:R2:W-:Y:S01]  /*9d30*/  UBLKCP.S.G [UR14], [UR22], UR10 ;  /* 0x0000000e160073ba */ /* 0x0005e2000800020a */
[----:B------:R-:W3:Y:S02]  /*9d40*/  SYNCS.PHASECHK.TRANS64.TRYWAIT P1, [R12+URZ+0x30828], R21 ;  /* 0x030828150c0075a7 */ /* 0x000ee4000802017f */
[----:B--23--:R-:W-:Y:S05]  /*9d50*/  @!P1 BRA `(.L_x_598) ;  /* 0x0000001000f09947 */ /* 0x00cfea0003800000 */
.L_x_622:
[----:B------:R-:W-:Y:S05]  /*9d60*/  @P0 BRA `(.L_x_599) ;  /* 0x0000000000140947 */ /* 0x000fea0003800000 */
[----:B------:R-:W-:Y:S01]  /*9d70*/  ISETP.NE.AND P1, PT, R20, RZ, PT ;  /* 0x000000ff1400720c */ /* 0x000fe20003f25270 */
[----:B------:R-:W-:-:S04]  /*9d80*/  IMAD.MOV.U32 R2, RZ, RZ, 0x4100 ;  /* 0x00004100ff027424 */ /* 0x000fc800078e00ff */
[----:B------:R3:W-:Y:S08]  /*9d90*/  SYNCS.ARRIVE.TRANS64 RZ, [R12+URZ+0x30818], R2 ;  /* 0x030818020cff79a7 */ /* 0x0007f0000800003f */
[----:B------:R-:W-:Y:S05]  /*9da0*/  @!P1 BRA `(.L_x_599) ;  /* 0x0000000000049947 */ /* 0x000fea0003800000 */
[----:B------:R-:W-:Y:S01]  /*9db0*/  BPT.TRAP 0x1 ;  /* 0x000000040000795c */ /* 0x000fe20000300000 */
.L_x_599:
[----:B------:R-:W-:Y:S01]  /*9dc0*/  VIADD R16, R16, 0x40 ;  /* 0x0000004010107836 */ /* 0x000fe20000000000 */
[----:B---3--:R-:W-:Y:S01]  /*9dd0*/  IADD3 R2, P1, R9, 0xf0, RZ ;  /* 0x000000f009027810 */ /* 0x008fe20007f3e0ff */
[----:B------:R-:W-:Y:S01]  /*9de0*/  UMOV UR14, 0x0 ;  /* 0x00000000000e7882 */ /* 0x000fe20000000000 */
[----:B------:R-:W-:Y:S01]  /*9df0*/  R2UR UR16, R12 ;  /* 0x000000000c1072ca */ /* 0x000fe200000e0000 */
[C---:B------:R-:W-:Y:S01]  /*9e00*/  VIADD R13, R16.reuse, UR35 ;  /* 0x00000023100d7c36 */ /* 0x040fe20008000000 */
[----:B------:R-:W-:Y:S01]  /*9e10*/  R2UR UR6, R16 ;  /* 0x00000000100672ca */ /* 0x000fe200000e0000 */
[----:B------:R-:W-:Y:S01]  /*9e20*/  IMAD.X R3, RZ, RZ, R8, P1 ;  /* 0x000000ffff037224 */ /* 0x000fe200008e0608 */
        /* <DEDUP_REMOVED lines=9> */
[----:B------:R-:W-:-:S02]  /*9ec0*/  UIADD3 UR24, UR16, 0x1c000, URZ ;  /* 0x0001c00010187890 */ /* 0x000fc4000fffe03f */
        /* <DEDUP_REMOVED lines=12> */
.L_x_623:
[----:B-123--:R-:W-:Y:S01]  /*9f90*/  SHF.R.S32.HI R21, RZ, 0x1f, R16 ;  /* 0x0000001fff157819 */ /* 0x00efe20000011410 */
[----:B------:R-:W-:Y:S06]  /*9fa0*/  @P0 BRA `(.L_x_601) ;  /* 0x00000000001c0947 */ /* 0x000fec0003800000 */
[----:B------:R1:W-:Y:S02]  /*9fb0*/  STL [R1+0x4], R0 ;  /* 0x0000040001007387 */ /* 0x0003e40000100800 */
[----:B-1----:R-:W-:-:S04]  /*9fc0*/  IMAD.MOV.U32 R0, RZ, RZ, 0x4100 ;  /* 0x00004100ff007424 */ /* 0x002fc800078e00ff */
[----:B------:R1:W-:Y:S02]  /*9fd0*/  SYNCS.ARRIVE.TRANS64 RZ, [R12+URZ+0x30838], R0 ;  /* 0x030838000cff79a7 */ /* 0x0003e4000800003f */
[----:B-1----:R1:W5:Y:S01]  /*9fe0*/  LDL.LU R0, [R1+0x4] ;  /* 0x0000040001007983 */ /* 0x0023620000300800 */
[----:B------:R-:W-:-:S13]  /*9ff0*/  ISETP.NE.AND P1, PT, R20, RZ, PT ;  /* 0x000000ff1400720c */ /* 0x000fda0003f25270 */
[----:B-1----:R-:W-:Y:S05]  /*a000*/  @!P1 BRA `(.L_x_601) ;  /* 0x0000000000049947 */ /* 0x002fea0003800000 */
[----:B------:R-:W-:Y:S01]  /*a010*/  BPT.TRAP 0x1 ;  /* 0x000000040000795c */ /* 0x000fe20000300000 */
.L_x_601:
[----:B------:R-:W-:Y:S01]  /*a020*/  IADD3 R16, P1, R16, R6, RZ ;  /* 0x0000000610107210 */ /* 0x000fe20007f3e0ff */
[----:B------:R-:W-:Y:S01]  /*a030*/  UMOV UR8, 0x0 ;  /* 0x0000000000087882 */ /* 0x000fe20000000000 */
[----:B------:R-:W-:Y:S01]  /*a040*/  R2UR UR14, R12 ;  /* 0x000000000c0e72ca */ /* 0x000fe200000e0000 */
[----:B------:R-:W-:Y:S01]  /*a050*/  UMOV UR9, 0x14f00000 ;  /* 0x14f0000000097882 */ /* 0x000fe20000000000 */
[----:B------:R-:W-:Y:S01]  /*a060*/  R2UR UR27, R13 ;  /* 0x000000000d1b72ca */ /* 0x000fe200000e0000 */
[----:B------:R-:W-:Y:S01]  /*a070*/  IMAD.X R21, R21, 0x1, R11, P1 ;  /* 0x0000000115157824 */ /* 0x000fe200008e060b */
[----:B------:R-:W-:Y:S01]  /*a080*/  LEA R14, P1, R16, R14, 0x2 ;  /* 0x0000000e100e7211 */ /* 0x000fe200078210ff */
[----:B------:R-:W-:Y:S01]  /*a090*/  UMOV UR26, URZ ;  /* 0x0000003f001a7c82 */ /* 0x000fe20008000000 */
[----:B------:R-:W-:Y:S01]  /*a0a0*/  R2UR UR6, R4 ;  /* 0x00000000040672ca */ /* 0x000fe200000e0000 */
[----:B------:R-:W-:Y:S01]  /*a0b0*/  UMOV UR28, UR20 ;  /* 0x00000014001c7c82 */ /* 0x000fe20008000000 */
[----:B------:R-:W-:Y:S01]  /*a0c0*/  LEA.HI.X R21, R16, R15, R21, 0x2, P1 ;  /* 0x0000000f10157211 */ /* 0x000fe200008f1415 */
[----:B------:R-:W-:Y:S01]  /*a0d0*/  UMOV UR29, UR21 ;  /* 0x00000015001d7c82 */ /* 0x000fe20008000000 */
[----:B------:R-:W-:Y:S01]  /*a0e0*/  R2UR UR7, R5 ;  /* 0x00000000050772ca */ /* 0x000fe200000e0000 */
[----:B------:R-:W-:Y:S01]  /*a0f0*/  UMOV UR18, 0x40 ;  /* 0x0000004000127882 */ /* 0x000fe20000000000 */
[----:B------:R-:W-:Y:S01]  /*a100*/  R2UR UR22, R14 ;  /* 0x000000000e1672ca */ /* 0x000fe200000e0000 */
[----:B------:R-:W-:Y:S01]  /*a110*/  UIADD3 UR24, UR14, 0x24000, URZ ;  /* 0x000240000e187890 */ /* 0x000fe2000fffe03f */
[----:B------:R-:W-:Y:S01]  /*a120*/  R2UR UR23, R21 ;  /* 0x00000000151772ca */ /* 0x000fe200000e0000 */
[----:B------:R-:W-:Y:S01]  /*a130*/  UIADD3 UR25, UR14, 0x30838, URZ ;  /* 0x000308380e197890 */ /* 0x000fe2000fffe03f */
[----:B------:R-:W-:Y:S01]  /*a140*/  LOP3.LUT R10, R10, 0x1, RZ, 0x3c, !PT ;  /* 0x000000010a0a7812 */ /* 0x000fe200078e3cff */
[----:B------:R-:W-:-:S02]  /*a150*/  UIADD3 UR16, UR14, 0x26000, URZ ;  /* 0x000260000e107890 */ /* 0x000fc4000fffe03f */
[----:B------:R-:W-:Y:S01]  /*a160*/  UIADD3 UR14, UR14, 0x28300, URZ ;  /* 0x000283000e0e7890 */ /* 0x000fe2000fffe03f */
[----:B------:R-:W-:Y:S01]  /*a170*/  SHF.L.U32 R5, R10, 0x1f, RZ ;  /* 0x0000001f0a057819 */ /* 0x000fe200000006ff */
[----:B------:R-:W-:Y:S01]  /*a180*/  UMOV UR19, UR27 ;  /* 0x0000001b00137c82 */ /* 0x000fe20008000000 */
[----:B------:R-:W-:Y:S01]  /*a190*/  UMOV UR17, UR25 ;  /* 0x0000001900117c82 */ /* 0x000fe20008000000 */
[----:B------:R-:W-:Y:S01]  /*a1a0*/  UMOV UR15, UR25 ;  /* 0x00000019000f7c82 */ /* 0x000fe20008000000 */
[----:B------:R1:W-:Y:S01]  /*a1b0*/  UTMALDG.4D [UR24], [UR6], desc[UR8] ;  /* 0x00000818060075b4 */ /* 0x0003e20008019000 */
[----:B------:R-:W-:Y:S01]  /*a1c0*/  UMOV UR10, 0x10 ;  /* 0x00000010000a7882 */ /* 0x000fe20000000000 */
[----:B------:R1:W-:Y:S02]  /*a1d0*/  UTMALDG.4D [UR16], [UR6], desc[UR8] ;  /* 0x00000810060075b4 */ /* 0x0003e40008019000 */
[----:B------:R1:W-:Y:S01]  /*a1e0*/  UBLKCP.S.G [UR14], [UR22], UR10 ;  /* 0x0000000e160073ba */ /* 0x0003e2000800020a */
[----:B------:R-:W2:Y:S02]  /*a1f0*/  SYNCS.PHASECHK.TRANS64.TRYWAIT P1, [R12+URZ+0x30820], R5 ;  /* 0x030820050c0075a7 */ /* 0x000ea4000802017f */
[----:B-12---:R-:W-:Y:S05]  /*a200*/  @!P1 BRA `(.L_x_602) ;  /* 0x0000000c00ec9947 */ /* 0x006fea0003800000 */
.L_x_625:
[----:B------:R-:W-:Y:S05]  /*a210*/  @P0 BRA `(.L_x_603) ;  /* 0x0000000000140947 */ /* 0x000fea0003800000 */
[----:B------:R-:W-:Y:S01]  /*a220*/  ISETP.NE.AND P1, PT, R20, RZ, PT ;  /* 0x000000ff1400720c */ /* 0x000fe20003f25270 */
[----:B-1----:R-:W-:-:S04]  /*a230*/  IMAD.MOV.U32 R5, RZ, RZ, 0x4100 ;  /* 0x00004100ff057424 */ /* 0x002fc800078e00ff */
[----:B------:R2:W-:Y:S08]  /*a240*/  SYNCS.ARRIVE.TRANS64 RZ, [R12+URZ+0x30810], R5 ;  /* 0x030810050cff79a7 */ /* 0x0005f0000800003f */
[----:B------:R-:W-:Y:S05]  /*a250*/  @!P1 BRA `(.L_x_603) ;  /* 0x0000000000049947 */ /* 0x000fea0003800000 */
[----:B------:R-:W-:Y:S01]  /*a260*/  BPT.TRAP 0x1 ;  /* 0x000000040000795c */ /* 0x000fe20000300000 */
.L_x_603:
        /* <DEDUP_REMOVED lines=18> */
[----:B------:R-:W-:Y:S02]  /*a390*/  UIADD3 UR27, UR15, UR35, URZ ;  /* 0x000000230f1b7290 */ /* 0x000fe4000fffe03f */
[----:B------:R-:W-:Y:S02]  /*a3a0*/  UIADD3 UR30, UR16, 0x28000, URZ ;  /* 0x00028000101e7890 */ /* 0x000fe4000fffe03f */
[----:B------:R-:W-:-:S02]  /*a3b0*/  UIADD3 UR16, UR16, 0x1a000, URZ ;  /* 0x0001a00010107890 */ /* 0x000fc4000fffe03f */
[----:B------:R-:W-:Y:S01]  /*a3c0*/  UIMAD.WIDE UR22, UR15, 0x4, UR4 ;  /* 0x000000040f1678a5 */ /* 0x000fe2000f8e0204 */
[----:B------:R-:W-:Y:S01]  /*a3d0*/  UMOV UR17, UR25 ;  /* 0x0000001900117c82 */ /* 0x000fe20008000000 */
[----:B------:R-:W-:Y:S01]  /*a3e0*/  UMOV UR19, UR27 ;  /* 0x0000001b00137c82 */ /* 0x000fe20008000000 */
[----:B------:R-:W-:Y:S01]  /*a3f0*/  UMOV UR31, UR25 ;  /* 0x00000019001f7c82 */ /* 0x000fe20008000000 */
[----:B------:R3:W-:Y:S03]  /*a400*/  UTMALDG.4D [UR24], [UR6], desc[UR8] ;  /* 0x00000818060075b4 */ /* 0x0007e60008019000 */
[----:B------:R3:W-:Y:S02]  /*a410*/  UTMALDG.4D [UR16], [UR6], desc[UR8] ;  /* 0x00000810060075b4 */ /* 0x0007e40008019000 */
[----:B------:R3:W-:Y:S02]  /*a420*/  UBLKCP.S.G [UR30], [UR22], UR14 ;  /* 0x0000001e160073ba */ /* 0x0007e4000800020e */
[----:B---3--:R-:W-:Y:S05]  /*a430*/  @P1 BRA `(.L_x_604) ;  /* 0xfffffff400901947 */ /* 0x008fea000383ffff */
[----:B-12---:R-:W-:-:S07]  /*a440*/  IMAD.U32 R5, RZ, RZ, UR15 ;  /* 0x0000000fff057e24 */ /* 0x006fce000f8e00ff */
.L_x_595:
[----:B------:R-:W-:-:S13]  /*a450*/  ISETP.NE.AND P1, PT, R18, RZ, PT ;  /* 0x000000ff1200720c */ /* 0x000fda0003f25270 */
[----:B------:R-:W-:Y:S05]  /*a460*/  @!P1 BRA `(.L_x_594) ;  /* 0x0000000400309947 */ /* 0x000fea0003800000 */
[----:B------:R-:W-:-:S04]  /*a470*/  SHF.L.U32 R13, R10, 0x1f, RZ ;  /* 0x0000001f0a0d7819 */ /* 0x000fc800000006ff */
[----:B------:R-:W1:Y:S02]  /*a480*/  SYNCS.PHASECHK.TRANS64.TRYWAIT P1, [R12+URZ+0x30840], R13 ;  /* 0x0308400d0c0075a7 */ /* 0x000e64000802017f */
[----:B-1----:R-:W-:Y:S05]  /*a490*/  @!P1 BRA `(.L_x_605) ;  /* 0x0000000c00609947 */ /* 0x002fea0003800000 */
.L_x_626:
[----:B------:R-:W-:Y:S05]  /*a4a0*/  @P0 BRA `(.L_x_606) ;  /* 0x0000000000140947 */ /* 0x000fea0003800000 */
[----:B------:R-:W-:Y:S01]  /*a4b0*/  ISETP.NE.AND P1, PT, R20, RZ, PT ;  /* 0x000000ff1400720c */ /* 0x000fe20003f25270 */
[----:B------:R-:W-:-:S04]  /*a4c0*/  IMAD.MOV.U32 R5, RZ, RZ, 0x4100 ;  /* 0x00004100ff057424 */ /* 0x000fc800078e00ff */
[----:B------:R2:W-:Y:S08]  /*a4d0*/  SYNCS.ARRIVE.TRANS64 RZ, [R12+URZ+0x30830], R5 ;  /* 0x030830050cff79a7 */ /* 0x0005f0000800003f */
[----:B------:R-:W-:Y:S05]  /*a4e0*/  @!P1 BRA `(.L_x_606) ;  /* 0x0000000000049947 */ /* 0x000fea0003800000 */
[----:B------:R-:W-:Y:S01]  /*a4f0*/  BPT.TRAP 0x1 ;  /* 0x000000040000795c */ /* 0x000fe20000300000 */
.L_x_606:
[----:B--2---:R-:W2:Y:S01]  /*a500*/  LDC.64 R4, c[0x0][0x728] ;  /* 0x0001ca00ff047b82 */ /* 0x004ea20000000a00 */
[----:B------:R-:W-:Y:S01]  /*a510*/  IMAD.SHL.U32 R19, R19, 0x40, RZ ;  /* 0x0000004013137824 */ /* 0x000fe200078e00ff */
[----:B------:R-:W-:Y:S01]  /*a520*/  R2UR UR14, R12 ;  /* 0x000000000c0e72ca */ /* 0x000fe200000e0000 */
[----:B------:R-:W-:Y:S01]  /*a530*/  UMOV UR8, 0x0 ;  /* 0x0000000000087882 */ /* 0x000fe20000000000 */
[----:B------:R-:W-:Y:S01]  /*a540*/  UMOV UR9, 0x14f00000 ;  /* 0x14f0000000097882 */ /* 0x000fe20000000000 */
[----:B------:R-:W-:Y:S01]  /*a550*/  UMOV UR26, URZ ;  /* 0x0000003f001a7c82 */ /* 0x000fe20008000000 */
[C---:B-----5:R-:W-:Y:S01]  /*a560*/  IADD3 R0, P1, R19.reuse, R6, RZ ;  /* 0x0000000613007210 */ /* 0x060fe20007f3e0ff */
        /* <DEDUP_REMOVED lines=8> */
[----:B------:R-:W-:Y:S02]  /*a5f0*/  UIADD3 UR27, UR27, UR35, URZ ;  /* 0x000000231b1b7290 */ /* 0x000fe4000fffe03f */
[----:B------:R-:W-:Y:S01]  /*a600*/  UIADD3 UR14, UR14, 0x28200, URZ ;  /* 0x000282000e0e7890 */ /* 0x000fe2000fffe03f */
[----:B--2---:R-:W-:Y:S01]  /*a610*/  LEA R4, P2, R0, R4, 0x2 ;  /* 0x0000000400047211 */ /* 0x004fe200078410ff */
[----:B------:R-:W-:Y:S01]  /*a620*/  UMOV UR17, UR25 ;  /* 0x0000001900117c82 */ /* 0x000fe20008000000 */
[----:B------:R-:W-:-:S02]  /*a630*/  UMOV UR15, UR25 ;  /* 0x00000019000f7c82 */ /* 0x000fc40008000000 */
[----:B------:R-:W-:Y:S01]  /*a640*/  R2UR UR22, R4 ;  /* 0x00000000041672ca */ /* 0x000fe200000e0000 */
[----:B------:R-:W-:Y:S01]  /*a650*/  UMOV UR19, UR27 ;  /* 0x0000001b00137c82 */ /* 0x000fe20008000000 */
        /* <DEDUP_REMOVED lines=12> */
.L_x_627:
[----:B------:R-:W-:Y:S05]  /*a720*/  @P0 BRA `(.L_x_608) ;  /* 0x0000000000140947 */ /* 0x000fea0003800000 */
[----:B------:R-:W-:Y:S01]  /*a730*/  ISETP.NE.AND P0, PT, R20, RZ, PT ;  /* 0x000000ff1400720c */ /* 0x000fe20003f05270 */
[----:B------:R-:W-:-:S04]  /*a740*/  IMAD.MOV.U32 R5, RZ, RZ, 0x4100 ;  /* 0x00004100ff057424 */ /* 0x000fc800078e00ff */
[----:B------:R3:W-:Y:S08]  /*a750*/  SYNCS.ARRIVE.TRANS64 RZ, [R12+URZ+0x30818], R5 ;  /* 0x030818050cff79a7 */ /* 0x0007f0000800003f */
[----:B------:R-:W-:Y:S05]  /*a760*/  @!P0 BRA `(.L_x_608) ;  /* 0x0000000000048947 */ /* 0x000fea0003800000 */
[----:B------:R-:W-:Y:S01]  /*a770*/  BPT.TRAP 0x1 ;  /* 0x000000040000795c */ /* 0x000fe20000300000 */
.L_x_608:
        /* <DEDUP_REMOVED lines=15> */
[----:B------:R-:W-:Y:S02]  /*a870*/  UIADD3 UR27, UR10, UR35, URZ ;  /* 0x000000230a1b7290 */ /* 0x000fe4000fffe03f */
[----:B---3--:R-:W-:Y:S01]  /*a880*/  IMAD.U32 R5, RZ, RZ, UR10 ;  /* 0x0000000aff057e24 */ /* 0x008fe2000f8e00ff */
        /* <DEDUP_REMOVED lines=9> */
[----:B---3--:R-:W-:Y:S01]  /*a920*/  NOP ;  /* 0x0000000000007918 */ /* 0x008fe20000000000 */
.L_x_594:
[----:B-----5:R-:W-:Y:S01]  /*a930*/  IMAD R4, R0, 0x8, R12 ;  /* 0x0000000800047824 */ /* 0x020fe200078e020c */
[----:B------:R-:W-:Y:S01]  /*a940*/  SHF.L.U32 R3, R10, 0x1f, RZ ;  /* 0x0000001f0a037819 */ /* 0x000fe200000006ff */
[----:B------:R-:W3:Y:S03]  /*a950*/  S2R R2, SR_TID.X ;  /* 0x0000000000027919 */ /* 0x000ee60000002100 */
[----:B------:R-:W4:Y:S01]  /*a960*/  SYNCS.PHASECHK.TRANS64.TRYWAIT P0, [R4+URZ+0x30840], R3 ;  /* 0x03084003040075a7 */ /* 0x000f22000800017f */
[----:B---3--:R-:W-:-:S04]  /*a970*/  LOP3.LUT R2, R2, 0x7f, RZ, 0xc0, !PT ;  /* 0x0000007f02027812 */ /* 0x008fc800078ec0ff */
[----:B------:R-:W-:Y:S01]  /*a980*/  ISETP.NE.AND P1, PT, R2, RZ, PT ;  /* 0x000000ff0200720c */ /* 0x000fe20003f25270 */
[----:B----4-:R-:W-:-:S12]  /*a990*/  @!P0 BRA `(.L_x_609) ;  /* 0x0000000800488947 */ /* 0x010fd80003800000 */
.L_x_628:
[----:B------:R-:W-:Y:S05]  /*a9a0*/  @P1 BRA `(.L_x_610) ;  /* 0x0000000000181947 */ /* 0x000fea0003800000 */
[----:B------:R-:W4:Y:S01]  /*a9b0*/  S2R R2, SR_TID.X ;  /* 0x0000000000027919 */ /* 0x000f220000002100 */
[----:B---3--:R-:W-:-:S04]  /*a9c0*/  IMAD.MOV.U32 R3, RZ, RZ, 0x4100 ;  /* 0x00004100ff037424 */ /* 0x008fc800078e00ff */
[----:B------:R3:W-:Y:S01]  /*a9d0*/  SYNCS.ARRIVE.TRANS64 RZ, [R4+URZ+0x30830], R3 ;  /* 0x0308300304ff79a7 */ /* 0x0007e2000800003f */
[----:B----4-:R-:W-:-:S13]  /*a9e0*/  LOP3.LUT P0, RZ, R2, 0x1f, RZ, 0xc0, !PT ;  /* 0x0000001f02ff7812 */ /* 0x010fda000780c0ff */
[----:B---3--:R-:W-:Y:S05]  /*a9f0*/  @!P0 BRA `(.L_x_610) ;  /* 0x0000000000048947 */ /* 0x008fea0003800000 */
[----:B------:R-:W-:Y:S01]  /*aa00*/  BPT.TRAP 0x1 ;  /* 0x000000040000795c */ /* 0x000fe20000300000 */
.L_x_610:
[----:B---3--:R-:W3:Y:S01]  /*aa10*/  LDC.64 R2, c[0x0][0x728] ;  /* 0x0001ca00ff027b82 */ /* 0x008ee20000000a00 */
[C---:B------:R-:W-:Y:S01]  /*aa20*/  IADD3 R6, P0, R5.reuse, R6, RZ ;  /* 0x0000000605067210 */ /* 0x040fe20007f1e0ff */
[----:B------:R-:W-:Y:S01]  /*aa30*/  UMOV UR8, 0x0 ;  /* 0x0000000000087882 */ /* 0x000fe20000000000 */
[----:B------:R-:W-:Y:S01]  /*aa40*/  R2UR UR25, R4 ;  /* 0x00000000041972ca */ /* 0x000fe200000e0000 */
[C-C-:B------:R-:W-:Y:S01]  /*aa50*/  IMAD R4, R0.reuse, 0x4000, R12.reuse ;  /* 0x0000400000047824 */ /* 0x140fe200078e020c */
[C---:B------:R-:W-:Y:S01]  /*aa60*/  LEA.HI.X.SX32 R11, R5.reuse, R11, 0x1, P0 ;  /* 0x0000000b050b7211 */ /* 0x040fe200000f0eff */
[----:B-12---:R-:W-:Y:S01]  /*aa70*/  IMAD R12, R0, 0x100, R12 ;  /* 0x00000100000c7824 */ /* 0x006fe200078e020c */
[----:B------:R-:W-:Y:S01]  /*aa80*/  R2UR UR27, R5 ;  /* 0x00000000051b72ca */ /* 0x000fe200000e0000 */
[----:B------:R-:W-:Y:S01]  /*aa90*/  UMOV UR9, 0x14f00000 ;  /* 0x14f0000000097882 */ /* 0x000fe20000000000 */
[----:B------:R-:W-:Y:S01]  /*aaa0*/  R2UR UR16, R4 ;  /* 0x00000000041072ca */ /* 0x000fe200000e0000 */
[----:B------:R-:W-:Y:S01]  /*aab0*/  UMOV UR26, URZ ;  /* 0x0000003f001a7c82 */ /* 0x000fe20008000000 */
[----:B------:R-:W-:Y:S01]  /*aac0*/  R2UR UR10, R12 ;  /* 0x000000000c0a72ca */ /* 0x000fe200000e0000 */
[----:B------:R-:W-:Y:S01]  /*aad0*/  UMOV UR28, UR20 ;  /* 0x00000014001c7c82 */ /* 0x000fe20008000000 */
[----:B------:R-:W-:Y:S01]  /*aae0*/  UMOV UR29, UR21 ;  /* 0x00000015001d7c82 */ /* 0x000fe20008000000 */
[----:B------:R-:W-:-:S02]  /*aaf0*/  UMOV UR18, 0x40 ;  /* 0x0000004000127882 */ /* 0x000fc40000000000 */
[----:B------:R-:W-:-:S04]  /*ab00*/  UIADD3 UR25, UR25, 0x30830, URZ ;  /* 0x0003083019197890 */ /* 0x000fc8000fffe03f */
[----:B------:R-:W-:Y:S02]  /*ab10*/  UIADD3 UR27, UR27, UR35, URZ ;  /* 0x000000231b1b7290 */ /* 0x000fe4000fffe03f */
[----:B------:R-:W-:Y:S01]  /*ab20*/  UIADD3 UR24, UR16, 0x20000, URZ ;  /* 0x0002000010187890 */ /* 0x000fe2000fffe03f */
[C---:B---3--:R-:W-:Y:S01]  /*ab30*/  LEA R2, P0, R6.reuse, R2, 0x2 ;  /* 0x0000000206027211 */ /* 0x048fe200078010ff */
[----:B------:R-:W-:Y:S02]  /*ab40*/  UIADD3 UR16, UR16, 0x22000, URZ ;  /* 0x0002200010107890 */ /* 0x000fe4000fffe03f */
[----:B------:R-:W-:Y:S01]  /*ab50*/  UIADD3 UR14, UR10, 0x28200, URZ ;  /* 0x000282000a0e7890 */ /* 0x000fe2000fffe03f */
[----:B------:R-:W-:Y:S01]  /*ab60*/  LEA.HI.X R3, R6, R3, R11, 0x2, P0 ;  /* 0x0000000306037211 */ /* 0x000fe200000f140b */
[----:B------:R-:W-:Y:S01]  /*ab70*/  UMOV UR17, UR25 ;  /* 0x0000001900117c82 */ /* 0x000fe20008000000 */
[----:B------:R-:W-:Y:S01]  /*ab80*/  IADD3 R9, P0, R9, 0x1f0, RZ ;  /* 0x000001f009097810 */ /* 0x000fe20007f1e0ff */
[----:B------:R-:W-:Y:S01]  /*ab90*/  UMOV UR19, UR27 ;  /* 0x0000001b00137c82 */ /* 0x000fe20008000000 */
[----:B------:R-:W-:Y:S01]  /*aba0*/  R2UR UR22, R2 ;  /* 0x00000000021672ca */ /* 0x000fe200000e0000 */
[----:B------:R-:W-:Y:S01]  /*abb0*/  UMOV UR15, UR25 ;  /* 0x00000019000f7c82 */ /* 0x000fe20008000000 */
[----:B------:R-:W-:Y:S01]  /*abc0*/  R2UR UR6, R9 ;  /* 0x00000000090672ca */ /* 0x000fe200000e0000 */
[----:B------:R-:W-:Y:S01]  /*abd0*/  IMAD.X R8, RZ, RZ, R8, P0 ;  /* 0x000000ffff087224 */ /* 0x000fe200000e0608 */
[----:B------:R-:W-:Y:S01]  /*abe0*/  R2UR UR23, R3 ;  /* 0x00000000031772ca */ /* 0x000fe200000e0000 */
[----:B------:R-:W-:Y:S01]  /*abf0*/  UMOV UR10, 0x10 ;  /* 0x00000010000a7882 */ /* 0x000fe20000000000 */
[----:B------:R-:W-:-:S02]  /*ac00*/  VIADD R9, R0, 0x1 ;  /* 0x0000000100097836 */ /* 0x000fc40000000000 */
[----:B------:R-:W-:-:S03]  /*ac10*/  R2UR UR7, R8 ;  /* 0x00000000080772ca */ /* 0x000fc600000e0000 */
[----:B------:R-:W-:-:S04]  /*ac20*/  ISETP.NE.AND P0, PT, R9, 0x2, PT ;  /* 0x000000020900780c */ /* 0x000fc80003f05270 */
[----:B------:R-:W-:Y:S02]  /*ac30*/  SEL R3, RZ, 0x1, P0 ;  /* 0x00000001ff037807 */ /* 0x000fe40000000000 */
[----:B------:R-:W-:Y:S02]  /*ac40*/  SEL R9, R9, RZ, P0 ;  /* 0x000000ff09097207 */ /* 0x000fe40000000000 */
[----:B------:R-:W-:Y:S02]  /*ac50*/  LOP3.LUT R0, R10, R3, RZ, 0x3c, !PT ;  /* 0x000000030a007212 */ /* 0x000fe400078e3cff */
[----:B------:R1:W-:Y:S01]  /*ac60*/  UTMALDG.4D [UR24], [UR6], desc[UR8] ;  /* 0x00000818060075b4 */ /* 0x0003e20008019000 */
[----:B------:R1:W-:Y:S01]  /*ac70*/  UTMALDG.4D [UR16], [UR6], desc[UR8] ;  /* 0x00000810060075b4 */ /* 0x0003e20008019000 */
[----:B------:R1:W-:Y:S02]  /*ac80*/  UBLKCP.S.G [UR14], [UR22], UR10 ;  /* 0x0000000e160073ba */ /* 0x0003e4000800020a */
[----:B-1----:R-:W-:Y:S01]  /*ac90*/  NOP ;  /* 0x0000000000007918 */ /* 0x002fe20000000000 */
.L_x_591:
[----:B------:R-:W-:Y:S05]  /*aca0*/  BSYNC B0 ;  /* 0x0000000000007941 */ /* 0x000fea0003800000 */
.L_x_589:
[----:B------:R-:W-:-:S03]  /*acb0*/  UMOV UR6, 0xffffffff ;  /* 0xffffffff00067882 */ /* 0x000fc60000000000 */
[----:B------:R-:W-:Y:S05]  /*acc0*/  BRA.DIV UR6, `(.L_x_611) ;  /* 0x0000000606907947 */ /* 0x000fea000b800000 */
[----:B------:R-:W-:-:S13]  /*acd0*/  ELECT P6, URZ, PT ;  /* 0x00000000003f782f */ /* 0x000fda00038c0000 */
.L_x_631:
[----:B------:R-:W-:Y:S05]  /*ace0*/  @!P6 BRA `(.L_x_474) ;  /* 0x000000000084e947 */ /* 0x000fea0003800000 */
[----:B------:R-:W3:Y:S02]  /*acf0*/  LDL.LU R2, [R1] ;  /* 0x0000000001027983 */ /* 0x000ee40000300800 */
[----:B---3--:R-:W-:-:S04]  /*ad00*/  LOP3.LUT R2, R2, 0x2, RZ, 0xfc, !PT ;  /* 0x0000000202027812 */ /* 0x008fc800078efcff */
[----:B------:R-:W-:-:S13]  /*ad10*/  ISETP.NE.AND P2, PT, R2, 0x3, PT ;  /* 0x000000030200780c */ /* 0x000fda0003f45270 */
[----:B------:R-:W-:Y:S05]  /*ad20*/  @!P2 BRA `(.L_x_612) ;  /* 0x000000000004a947 */ /* 0x000fea0003800000 */
[----:B--2---:R-:W-:Y:S01]  /*ad30*/  BPT.TRAP 0x1 ;  /* 0x000000040000795c */ /* 0x004fe20000300000 */
.L_x_612:
        /* <DEDUP_REMOVED lines=8> */
[----:B------:R-:W-:Y:S02]  /*adc0*/  SEL R5, RZ, 0x1, P1 ;  /* 0x00000001ff057807 */ /* 0x000fe40000800000 */
[----:B------:R-:W-:Y:S01]  /*add0*/  SEL R3, R3, RZ, P1 ;  /* 0x000000ff03037207 */ /* 0x000fe20000800000 */
[----:B------:R-:W1:Y:S01]  /*ade0*/  SYNCS.PHASECHK.TRANS64.TRYWAIT P0, [R7+URZ], R4 ;  /* 0x00000004070075a7 */ /* 0x000e62000800017f */
[----:B------:R-:W-:-:S03]  /*adf0*/  LOP3.LUT R5, R0, R5, RZ, 0x3c, !PT ;  /* 0x0000000500057212 */ /* 0x000fc600078e3cff */
[----:B------:R-:W-:Y:S01]  /*ae00*/  IMAD R11, R3, 0x8, R2 ;  /* 0x00000008030b7824 */ /* 0x000fe200078e0202 */
[----:B------:R-:W-:Y:S01]  /*ae10*/  SHF.L.U32 R2, R5, 0x1f, RZ ;  /* 0x0000001f05027819 */ /* 0x000fe200000006ff */
[----:B-1----:R-:W-:Y:S06]  /*ae20*/  @!P0 BRA `(.L_x_613) ;  /* 0x0000000400588947 */ /* 0x002fec0003800000 */
.L_x_632:
[----:B------:R-:W3:Y:S02]  /*ae30*/  SYNCS.PHASECHK.TRANS64.TRYWAIT P0, [R11+URZ], R2 ;  /* 0x000000020b0075a7 */ /* 0x000ee4000800017f */
[----:B---3--:R-:W-:Y:S05]  /*ae40*/  @!P0 BRA `(.L_x_614) ;  /* 0x0000000400648947 */ /* 0x008fea0003800000 */
.L_x_633:
[----:B------:R-:W-:Y:S05]  /*ae50*/  @!P2 BRA `(.L_x_615) ;  /* 0x000000000004a947 */ /* 0x000fea0003800000 */
[----:B--2---:R-:W-:Y:S01]  /*ae60*/  BPT.TRAP 0x1 ;  /* 0x000000040000795c */ /* 0x004fe20000300000 */
.L_x_615:
[----:B------:R-:W-:-:S04]  /*ae70*/  VIADD R0, R6, 0x30840 ;  /* 0x0003084006007836 */ /* 0x000fc80000000000 */
[----:B------:R-:W-:-:S04]  /*ae80*/  IMAD R9, R9, 0x8, R0 ;  /* 0x0000000809097824 */ /* 0x000fc800078e0200 */
[----:B------:R-:W4:Y:S02]  /*ae90*/  SYNCS.PHASECHK.TRANS64.TRYWAIT P0, [R9+URZ], R4 ;  /* 0x00000004090075a7 */ /* 0x000f24000800017f */
[----:B----4-:R-:W-:Y:S05]  /*aea0*/  @!P0 BRA `(.L_x_616) ;  /* 0x0000000400608947 */ /* 0x010fea0003800000 */
.L_x_634:
[----:B------:R-:W-:-:S07]  /*aeb0*/  IMAD R3, R3, 0x8, R0 ;  /* 0x0000000803037824 */ /* 0x000fce00078e0200 */
.L_x_617:
[----:B------:R1:W1:Y:S02]  /*aec0*/  SYNCS.PHASECHK.TRANS64.TRYWAIT P0, [R3+URZ], R2 ;  /* 0x00000002030075a7 */ /* 0x000264000800017f */
[----:B-1----:R-:W-:Y:S05]  /*aed0*/  @!P0 NANOSLEEP.SYNCS 0x989680 ;  /* 0x009896800000895d */ /* 0x002fea0003900000 */
[----:B------:R-:W1:Y:S02]  /*aee0*/  @!P0 SYNCS.PHASECHK.TRANS64 P0, [R3+URZ], R2 ;  /* 0x00000002030085a7 */ /* 0x000e64000800007f */
[----:B-1----:R-:W-:Y:S05]  /*aef0*/  @!P0 BRA `(.L_x_617) ;  /* 0xfffffffc00f08947 */ /* 0x002fea000383ffff */
.L_x_474:
[----:B--2---:R-:W-:Y:S05]  /*af00*/  BSYNC B6 ;  /* 0x0000000000067941 */ /* 0x004fea0003800000 */
.L_x_468:
[----:B------:R-:W-:Y:S05]  /*af10*/  EXIT ;  /* 0x000000000000794d */ /* 0x000fea0003800000 */
.L_x_484:
[----:B------:R-:W-:Y:S02]  /*af20*/  IMAD.MOV.U32 R12, RZ, RZ, RZ ;  /* 0x000000ffff0c7224 */ /* 0x000fe400078e00ff */
[----:B------:R-:W-:Y:S02]  /*af30*/  IMAD.MOV.U32 R11, RZ, RZ, 0x1f ;  /* 0x0000001fff0b7424 */ /* 0x000fe400078e00ff */
[----:B------:R-:W-:-:S07]  /*af40*/  IMAD.MOV.U32 R15, RZ, RZ, -0x1 ;  /* 0xffffffffff0f7424 */ /* 0x000fce00078e00ff */
[----:B------:R-:W-:Y:S05]  /*af50*/  WARPSYNC.COLLECTIVE R15, `(.L_x_618) ;  /* 0x000000000f087348 */ /* 0x000fea0003c00000 */
[----:B------:R1:W2:Y:S02]  /*af60*/  SHFL.IDX P6, R14, R13, R12, R11 ;  /* 0x0000000c0d0e7389 */ /* 0x0002a400000c000b */
[----:B-12---:R-:W-:Y:S01]  /*af70*/  ENDCOLLECTIVE ;  /* 0x000000000000791b */ /* 0x006fe20003800000 */
.L_x_618:
[----:B------:R-:W-:Y:S05]  /*af80*/  BRA `(.L_x_619) ;  /* 0xffffff6400007947 */ /* 0x000fea000383ffff */
.L_x_486:
[----:B--2---:R2:W3:Y:S02]  /*af90*/  SYNCS.PHASECHK.TRANS64.TRYWAIT P0, [R16+URZ+0x30800], R21 ;  /* 0x03080015100075a7 */ /* 0x0044e4000800017f */
[----:B---3--:R-:W-:Y:S05]  /*afa0*/  @!P0 NANOSLEEP.SYNCS 0x989680 ;  /* 0x009896800000895d */ /* 0x008fea0003900000 */
[----:B------:R-:W3:Y:S02]  /*afb0*/  @!P0 SYNCS.PHASECHK.TRANS64 P0, [R16+URZ+0x30800], R21 ;  /* 0x03080015100085a7 */ /* 0x000ee4000800007f */
[----:B---3--:R-:W-:Y:S05]  /*afc0*/  @!P0 BRA `(.L_x_486) ;  /* 0xfffffffc00f08947 */ /* 0x008fea000383ffff */
[----:B------:R-:W-:Y:S05]  /*afd0*/  BRA `(.L_x_485) ;  /* 0xffffff6400a07947 */ /* 0x000fea000383ffff */
.L_x_490:
[----:B----4-:R4:W1:Y:S02]  /*afe0*/  SYNCS.PHASECHK.TRANS64.TRYWAIT P1, [R2+URZ+0x30810], R153 ;  /* 0x03081099020075a7 */ /* 0x010864000802017f */
[----:B-1----:R-:W-:Y:S05]  /*aff0*/  @!P1 NANOSLEEP.SYNCS 0x989680 ;  /* 0x009896800000995d */ /* 0x002fea0003900000 */
[----:B------:R-:W1:Y:S02]  /*b000*/  @!P1 SYNCS.PHASECHK.TRANS64 P1, [R2+URZ+0x30810], R153 ;  /* 0x03081099020095a7 */ /* 0x000e64000802007f */
[----:B-1----:R-:W-:Y:S05]  /*b010*/  @!P1 BRA `(.L_x_490) ;  /* 0xfffffffc00f09947 */ /* 0x002fea000383ffff */
[----:B------:R-:W-:Y:S05]  /*b020*/  BRA `(.L_x_489) ;  /* 0xffffff6800e07947 */ /* 0x000fea000383ffff */
.L_x_494:
[----:B------:R1:W1:Y:S02]  /*b030*/  SYNCS.PHASECHK.TRANS64.TRYWAIT P1, [R2+URZ+0x30830], R153 ;  /* 0x03083099020075a7 */ /* 0x000264000802017f */
[----:B-1----:R-:W-:Y:S05]  /*b040*/  @!P1 NANOSLEEP.SYNCS 0x989680 ;  /* 0x009896800000995d */ /* 0x002fea0003900000 */
[----:B------:R-:W1:Y:S02]  /*b050*/  @!P1 SYNCS.PHASECHK.TRANS64 P1, [R2+URZ+0x30830], R153 ;  /* 0x03083099020095a7 */ /* 0x000e64000802007f */
[----:B-1----:R-:W-:Y:S05]  /*b060*/  @!P1 BRA `(.L_x_494) ;  /* 0xfffffffc00f09947 */ /* 0x002fea000383ffff */
[----:B------:R-:W-:Y:S05]  /*b070*/  BRA `(.L_x_493) ;  /* 0xffffff7000387947 */ /* 0x000fea000383ffff */
.L_x_592:
[----:B-1----:R1:W2:Y:S02]  /*b080*/  SYNCS.PHASECHK.TRANS64.TRYWAIT P1, [R12+URZ+0x30820], R3 ;  /* 0x030820030c0075a7 */ /* 0x0022a4000802017f */
[----:B--2---:R-:W-:Y:S05]  /*b090*/  @!P1 NANOSLEEP.SYNCS 0x989680 ;  /* 0x009896800000995d */ /* 0x004fea0003900000 */
[----:B------:R-:W2:Y:S02]  /*b0a0*/  @!P1 SYNCS.PHASECHK.TRANS64 P1, [R12+URZ+0x30820], R3 ;  /* 0x030820030c0095a7 */ /* 0x000ea4000802007f */
[----:B--2---:R-:W-:Y:S05]  /*b0b0*/  @!P1 BRA `(.L_x_592) ;  /* 0xfffffffc00f09947 */ /* 0x004fea000383ffff */
[----:B------:R-:W-:Y:S05]  /*b0c0*/  BRA `(.L_x_620) ;  /* 0xffffffe400007947 */ /* 0x000fea000383ffff */
.L_x_596:
[----:B-1----:R1:W2:Y:S02]  /*b0d0*/  SYNCS.PHASECHK.TRANS64.TRYWAIT P1, [R12+URZ+0x30840], R21 ;  /* 0x030840150c0075a7 */ /* 0x0022a4000802017f */
[----:B--2---:R-:W-:Y:S05]  /*b0e0*/  @!P1 NANOSLEEP.SYNCS 0x989680 ;  /* 0x009896800000995d */ /* 0x004fea0003900000 */
[----:B------:R-:W2:Y:S02]  /*b0f0*/  @!P1 SYNCS.PHASECHK.TRANS64 P1, [R12+URZ+0x30840], R21 ;  /* 0x030840150c0095a7 */ /* 0x000ea4000802007f */
[----:B--2---:R-:W-:Y:S05]  /*b100*/  @!P1 BRA `(.L_x_596) ;  /* 0xfffffffc00f09947 */ /* 0x004fea000383ffff */
[----:B------:R-:W-:Y:S05]  /*b110*/  BRA `(.L_x_621) ;  /* 0xffffffe800647947 */ /* 0x000fea000383ffff */
.L_x_598:
[----:B--2---:R2:W3:Y:S02]  /*b120*/  SYNCS.PHASECHK.TRANS64.TRYWAIT P1, [R12+URZ+0x30828], R21 ;  /* 0x030828150c0075a7 */ /* 0x0044e4000802017f */
[----:B---3--:R-:W-:Y:S05]  /*b130*/  @!P1 NANOSLEEP.SYNCS 0x989680 ;  /* 0x009896800000995d */ /* 0x008fea0003900000 */
[----:B------:R-:W3:Y:S02]  /*b140*/  @!P1 SYNCS.PHASECHK.TRANS64 P1, [R12+URZ+0x30828], R21 ;  /* 0x030828150c0095a7 */ /* 0x000ee4000802007f */
[----:B---3--:R-:W-:Y:S05]  /*b150*/  @!P1 BRA `(.L_x_598) ;  /* 0xfffffffc00f09947 */ /* 0x008fea000383ffff */
[----:B------:R-:W-:Y:S05]  /*b160*/  BRA `(.L_x_622) ;  /* 0xffffffe800fc7947 */ /* 0x000fea000383ffff */
.L_x_600:
[----:B---3--:R3:W4:Y:S02]  /*b170*/  SYNCS.PHASECHK.TRANS64.TRYWAIT P1, [R12+URZ+0x30848], R21 ;  /* 0x030848150c0075a7 */ /* 0x008724000802017f */
[----:B----4-:R-:W-:Y:S05]  /*b180*/  @!P1 NANOSLEEP.SYNCS 0x989680 ;  /* 0x009896800000995d */ /* 0x010fea0003900000 */
[----:B------:R-:W4:Y:S02]  /*b190*/  @!P1 SYNCS.PHASECHK.TRANS64 P1, [R12+URZ+0x30848], R21 ;  /* 0x030848150c0095a7 */ /* 0x000f24000802007f */
[----:B----4-:R-:W-:Y:S05]  /*b1a0*/  @!P1 BRA `(.L_x_600) ;  /* 0xfffffffc00f09947 */ /* 0x010fea000383ffff */
[----:B------:R-:W-:Y:S05]  /*b1b0*/  BRA `(.L_x_623) ;  /* 0xffffffec00747947 */ /* 0x000fea000383ffff */
.L_x_602:
[----:B------:R-:W-:-:S07]  /*b1c0*/  SHF.L.U32 R5, R10, 0x1f, RZ ;  /* 0x0000001f0a057819 */ /* 0x000fce00000006ff */
.L_x_624:
[----:B-1----:R1:W2:Y:S02]  /*b1d0*/  SYNCS.PHASECHK.TRANS64.TRYWAIT P1, [R12+URZ+0x30820], R5 ;  /* 0x030820050c0075a7 */ /* 0x0022a4000802017f */
[----:B--2---:R-:W-:Y:S05]  /*b1e0*/  @!P1 NANOSLEEP.SYNCS 0x989680 ;  /* 0x009896800000995d */ /* 0x004fea0003900000 */
[----:B------:R-:W2:Y:S02]  /*b1f0*/  @!P1 SYNCS.PHASECHK.TRANS64 P1, [R12+URZ+0x30820], R5 ;  /* 0x030820050c0095a7 */ /* 0x000ea4000802007f */
[----:B--2---:R-:W-:Y:S05]  /*b200*/  @!P1 BRA `(.L_x_624) ;  /* 0xfffffffc00f09947 */ /* 0x004fea000383ffff */
[----:B------:R-:W-:Y:S05]  /*b210*/  BRA `(.L_x_625) ;  /* 0xffffffec00fc7947 */ /* 0x000fea000383ffff */
.L_x_605:
[----:B-1----:R1:W2:Y:S02]  /*b220*/  SYNCS.PHASECHK.TRANS64.TRYWAIT P1, [R12+URZ+0x30840], R13 ;  /* 0x0308400d0c0075a7 */ /* 0x0022a4000802017f */
[----:B--2---:R-:W-:Y:S05]  /*b230*/  @!P1 NANOSLEEP.SYNCS 0x989680 ;  /* 0x009896800000995d */ /* 0x004fea0003900000 */
[----:B------:R-:W2:Y:S02]  /*b240*/  @!P1 SYNCS.PHASECHK.TRANS64 P1, [R12+URZ+0x30840], R13 ;  /* 0x0308400d0c0095a7 */ /* 0x000ea4000802007f */
[----:B--2---:R-:W-:Y:S05]  /*b250*/  @!P1 BRA `(.L_x_605) ;  /* 0xfffffffc00f09947 */ /* 0x004fea000383ffff */
[----:B------:R-:W-:Y:S05]  /*b260*/  BRA `(.L_x_626) ;  /* 0xfffffff0008c7947 */ /* 0x000fea000383ffff */
.L_x_607:
[----:B--2---:R2:W3:Y:S02]  /*b270*/  SYNCS.PHASECHK.TRANS64.TRYWAIT P1, [R12+URZ+0x30828], R13 ;  /* 0x0308280d0c0075a7 */ /* 0x0044e4000802017f */
[----:B---3--:R-:W-:Y:S05]  /*b280*/  @!P1 NANOSLEEP.SYNCS 0x989680 ;  /* 0x009896800000995d */ /* 0x008fea0003900000 */
[----:B------:R-:W3:Y:S02]  /*b290*/  @!P1 SYNCS.PHASECHK.TRANS64 P1, [R12+URZ+0x30828], R13 ;  /* 0x0308280d0c0095a7 */ /* 0x000ee4000802007f */
[----:B---3--:R-:W-:Y:S05]  /*b2a0*/  @!P1 BRA `(.L_x_607) ;  /* 0xfffffffc00f09947 */ /* 0x008fea000383ffff */
[----:B------:R-:W-:Y:S05]  /*b2b0*/  BRA `(.L_x_627) ;  /* 0xfffffff400187947 */ /* 0x000fea000383ffff */
.L_x_609:
[----:B---3--:R3:W4:Y:S02]  /*b2c0*/  SYNCS.PHASECHK.TRANS64.TRYWAIT P0, [R4+URZ+0x30840], R3 ;  /* 0x03084003040075a7 */ /* 0x008724000800017f */
[----:B----4-:R-:W-:Y:S05]  /*b2d0*/  @!P0 NANOSLEEP.SYNCS 0x989680 ;  /* 0x009896800000895d */ /* 0x010fea0003900000 */
[----:B------:R-:W4:Y:S02]  /*b2e0*/  @!P0 SYNCS.PHASECHK.TRANS64 P0, [R4+URZ+0x30840], R3 ;  /* 0x03084003040085a7 */ /* 0x000f24000800007f */
[----:B----4-:R-:W-:Y:S05]  /*b2f0*/  @!P0 BRA `(.L_x_609) ;  /* 0xfffffffc00f08947 */ /* 0x010fea000383ffff */
[----:B------:R-:W-:Y:S05]  /*b300*/  BRA `(.L_x_628) ;  /* 0xfffffff400a47947 */ /* 0x000fea000383ffff */
.L_x_611:
[----:B------:R-:W-:Y:S01]  /*b310*/  BSSY B0, `(.L_x_629) ;  /* 0x0000006000007945 */ /* 0x000fe20003800000 */
[----:B------:R-:W-:-:S07]  /*b320*/  IMAD.MOV.U32 R15, RZ, RZ, -0x1 ;  /* 0xffffffffff0f7424 */ /* 0x000fce00078e00ff */
[----:B--2---:R-:W-:Y:S05]  /*b330*/  WARPSYNC.COLLECTIVE R15, `(.L_x_630) ;  /* 0x000000000f0c7348 */ /* 0x004fea0003c00000 */
[----:B------:R-:W-:Y:S02]  /*b340*/  ELECT P6, UR62, PT ;  /* 0x00000000003e782f */ /* 0x000fe400038c0000 */
[----:B------:R-:W-:Y:S01]  /*b350*/  MOV R14, UR62 ;  /* 0x0000003e000e7c02 */ /* 0x000fe20008000f00 */
[----:B--2---:R-:W-:Y:S10]  /*b360*/  ENDCOLLECTIVE ;  /* 0x000000000000791b */ /* 0x004ff40003800000 */
.L_x_630:
[----:B------:R-:W-:Y:S05]  /*b370*/  BSYNC B0 ;  /* 0x0000000000007941 */ /* 0x000fea0003800000 */
.L_x_629:
[----:B------:R-:W-:Y:S05]  /*b380*/  BRA `(.L_x_631) ;  /* 0xfffffff800547947 */ /* 0x000fea000383ffff */
.L_x_613:
[----:B-1----:R1:W3:Y:S02]  /*b390*/  SYNCS.PHASECHK.TRANS64.TRYWAIT P0, [R7+URZ], R4 ;  /* 0x00000004070075a7 */ /* 0x0022e4000800017f */
[----:B---3--:R-:W-:Y:S05]  /*b3a0*/  @!P0 NANOSLEEP.SYNCS 0x989680 ;  /* 0x009896800000895d */ /* 0x008fea0003900000 */
[----:B------:R-:W3:Y:S02]  /*b3b0*/  @!P0 SYNCS.PHASECHK.TRANS64 P0, [R7+URZ], R4 ;  /* 0x00000004070085a7 */ /* 0x000ee4000800007f */
[----:B---3--:R-:W-:Y:S05]  /*b3c0*/  @!P0 BRA `(.L_x_613) ;  /* 0xfffffffc00f08947 */ /* 0x008fea000383ffff */
[----:B------:R-:W-:Y:S05]  /*b3d0*/  BRA `(.L_x_632) ;  /* 0xfffffff800947947 */ /* 0x000fea000383ffff */
.L_x_614:
[----:B---3--:R3:W4:Y:S02]  /*b3e0*/  SYNCS.PHASECHK.TRANS64.TRYWAIT P0, [R11+URZ], R2 ;  /* 0x000000020b0075a7 */ /* 0x008724000800017f */
[----:B----4-:R-:W-:Y:S05]  /*b3f0*/  @!P0 NANOSLEEP.SYNCS 0x989680 ;  /* 0x009896800000895d */ /* 0x010fea0003900000 */
[----:B------:R-:W4:Y:S02]  /*b400*/  @!P0 SYNCS.PHASECHK.TRANS64 P0, [R11+URZ], R2 ;  /* 0x000000020b0085a7 */ /* 0x000f24000800007f */
[----:B----4-:R-:W-:Y:S05]  /*b410*/  @!P0 BRA `(.L_x_614) ;  /* 0xfffffffc00f08947 */ /* 0x010fea000383ffff */
[----:B------:R-:W-:Y:S05]  /*b420*/  BRA `(.L_x_633) ;  /* 0xfffffff800887947 */ /* 0x000fea000383ffff */
.L_x_616:
[----:B----4-:R4:W1:Y:S02]  /*b430*/  SYNCS.PHASECHK.TRANS64.TRYWAIT P0, [R9+URZ], R4 ;  /* 0x00000004090075a7 */ /* 0x010864000800017f */
[----:B-1----:R-:W-:Y:S05]  /*b440*/  @!P0 NANOSLEEP.SYNCS 0x989680 ;  /* 0x009896800000895d */ /* 0x002fea0003900000 */
[----:B------:R-:W1:Y:S02]  /*b450*/  @!P0 SYNCS.PHASECHK.TRANS64 P0, [R9+URZ], R4 ;  /* 0x00000004090085a7 */ /* 0x000e64000800007f */
[----:B-1----:R-:W-:Y:S05]  /*b460*/  @!P0 BRA `(.L_x_616) ;  /* 0xfffffffc00f08947 */ /* 0x002fea000383ffff */
[----:B------:R-:W-:Y:S05]  /*b470*/  BRA `(.L_x_634) ;  /* 0xfffffff8008c7947 */ /* 0x000fea000383ffff */
.L_x_635:
        /* <DEDUP_REMOVED lines=16> */
.L_x_7294:


//--------------------- .text._ZN7cutlass13device_kernelIN5flash11enable_sm90INS1_16FlashAttnBwdSm90INS1_25CollectiveMainloopBwdSm90ILi2ELi2ELi2EN4cute5tupleIJNS5_1CILi1EEES8_S8_EEENS6_IJNS7_ILi64EEENS7_ILi128EEESB_EEENS_10bfloat16_tEfNS_4arch4Sm90ELb0ELb0ELb1ELb1ELb1ELb1ELb0ELb0ELi2ELi1ELi2ELi1ELb0EEENS1_21CollectiveEpilogueBwdISC_SD_SF_Li256ELb1ELb0ELi1EEENS1_19SingleTileSchedulerILb1ELb0ELb0ELi128EEEEEEEEEvNT_6ParamsE --------------------------
	.section	.text._ZN7cutlass13device_kernelIN5flash11enable_sm90INS1_16FlashAttnBwdSm90INS1_25CollectiveMainloopBwdSm90ILi2ELi2ELi2EN4cute5tupleIJNS5_1CILi1EEES8_S8_EEENS6_IJNS7_ILi64EEENS7_ILi128EEESB_EEENS_10bfloat16_tEfNS_4arch4Sm90ELb0ELb0ELb1ELb1ELb1ELb1ELb0ELb0ELi2ELi1ELi2ELi1ELb0EEENS1_21CollectiveEpilogueBwdISC_SD_SF_Li256ELb1ELb0ELi1EEENS1_19SingleTileSchedulerILb1ELb0ELb0ELi128EEEEEEEEEvNT_6ParamsE,"ax",@progbits
	.align	128
.text._ZN7cutlass13device_kernelIN5flash11enable_sm90INS1_16FlashAttnBwdSm90INS1_25CollectiveMainloopBwdSm90ILi2ELi2ELi2EN4cute5tupleIJNS5_1CILi1EEES8_S8_EEENS6_IJNS7_ILi64EEENS7_ILi128EEESB_EEENS_10bfloat16_tEfNS_4arch4Sm90ELb0ELb0ELb1ELb1ELb1ELb1ELb0ELb0ELi2ELi1ELi2ELi1ELb0EEENS1_21CollectiveEpilogueBwdISC_SD_SF_Li256ELb1ELb0ELi1EEENS1_19SingleTileSchedulerILb1ELb0ELb0ELi128EEEEEEEEEvNT_6ParamsE:
        .type           _ZN7cutlass13device_kernelIN5flash11enable_sm90INS1_16FlashAttnBwdSm90INS1_25CollectiveMainloopBwdSm90ILi2ELi2ELi2EN4cute5tupleIJNS5_1CILi1EEES8_S8_EEENS6_IJNS7_ILi64EEENS7_ILi128EEESB_EEENS_10bfloat16_tEfNS_4arch4Sm90ELb0ELb0ELb1ELb1ELb1ELb1ELb0ELb0ELi2ELi1ELi2ELi1ELb0EEENS1_21CollectiveEpilogueBwdISC_SD_SF_Li256ELb1ELb0ELi1EEENS1_19SingleTileSchedulerILb1ELb0ELb0ELi128EEEEEEEEEvNT_6ParamsE,@function
        .size           _ZN7cutlass13device_kernelIN5flash11enable_sm90INS1_16FlashAttnBwdSm90INS1_25CollectiveMainloopBwdSm90ILi2ELi2ELi2EN4cute5tupleIJNS5_1CILi1EEES8_S8_EEENS6_IJNS7_ILi64EEENS7_ILi128EEESB_EEENS_10bfloat16_tEfNS_4arch4Sm90ELb0ELb0ELb1ELb1ELb1ELb1ELb0ELb0ELi2ELi1ELi2ELi1ELb0EEENS1_21CollectiveEpilogueBwdISC_SD_SF_Li256ELb1ELb0ELi1EEENS1_19SingleTileSchedulerILb1ELb0ELb0ELi128EEEEEEEEEvNT_6ParamsE,(.L_x_7295 - _ZN7cutlass13device_kernelIN5flash11enable_sm90INS1_16FlashAttnBwdSm90INS1_25CollectiveMainloopBwdSm90ILi2ELi2ELi2EN4cute5tupleIJNS5_1CILi1EEES8_S8_EEENS6_IJNS7_ILi64EEENS7_ILi128EEESB_EEENS_10bfloat16_tEfNS_4arch4Sm90ELb0ELb0ELb1ELb1ELb1ELb1ELb0ELb0ELi2ELi1ELi2ELi1ELb0EEENS1_21CollectiveEpilogueBwdISC_SD_SF_Li256ELb1ELb0ELi1EEENS1_19SingleTileSchedulerILb1ELb0ELb0ELi128EEEEEEEEEvNT_6ParamsE)
        .other          _ZN7cutlass13device_kernelIN5flash11enable_sm90INS1_16FlashAttnBwdSm90INS1_25CollectiveMainloopBwdSm90ILi2ELi2ELi2EN4cute5tupleIJNS5_1CILi1EEES8_S8_EEENS6_IJNS7_ILi64EEENS7_ILi128EEESB_EEENS_10bfloat16_tEfNS_4arch4Sm90ELb0ELb0ELb1ELb1ELb1ELb1ELb0ELb0ELi2ELi1ELi2ELi1ELb0EEENS1_21CollectiveEpilogueBwdISC_SD_SF_Li256ELb1ELb0ELi1EEENS1_19SingleTileSchedulerILb1ELb0ELb0ELi128EEEEEEEEEvNT_6ParamsE,@"STO_CUDA_ENTRY STV_DEFAULT"
_ZN7cutlass13device_kernelIN5flash11enable_sm90INS1_16FlashAttnBwdSm90INS1_25CollectiveMainloopBwdSm90ILi2ELi2ELi2EN4cute5tupleIJNS5_1CILi1EEES8_S8_EEENS6_IJNS7_ILi64EEENS7_ILi128EEESB_EEENS_10bfloat16_tEfNS_4arch4Sm90ELb0ELb0ELb1ELb1ELb1ELb1ELb0ELb0ELi2ELi1ELi2ELi1ELb0EEENS1_21CollectiveEpilogueBwdISC_SD_SF_Li256ELb1ELb0ELi1EEENS1_19SingleTileSchedulerILb1ELb0ELb0ELi128EEEEEEEEEvNT_6ParamsE:
        /* <DEDUP_REMOVED lines=23> */
.L_x_637:
[----:B------:R-:W-:Y:S05]  /*0170*/  BSYNC B0 ;  /* 0x0000000000007941 */ /* 0x000fea0003800000 */
.L_x_636:
        /* <DEDUP_REMOVED lines=34> */
.L_x_638:
        /* <DEDUP_REMOVED lines=22> */
.L_x_639:
        /* <DEDUP_REMOVED lines=9> */
.L_x_642:
        /* <DEDUP_REMOVED lines=20> */
.L_x_643:
        /* <DEDUP_REMOVED lines=10> */
.L_x_645:
[----:B------:R-:W2:Y:S02]  /*0770*/  LDC R0, c[0x0][0x8bc] ;  /* 0x00022f00ff007b82 */ /* 0x000ea40000000800 */
.L_x_644:
        /* <DEDUP_REMOVED lines=16> */
.L_x_647:
        /* <DEDUP_REMOVED lines=10> */
.L_x_648:
        /* <DEDUP_REMOVED lines=8> */
.L_x_649:
        /* <DEDUP_REMOVED lines=9> */
.L_x_650:
        /* <DEDUP_REMOVED lines=90> */
.L_x_653:
        /* <DEDUP_REMOVED lines=15> */
.L_x_652:
        /* <DEDUP_REMOVED lines=22> */
.L_x_655:
        /* <DEDUP_REMOVED lines=15> */
.L_x_654:
        /* <DEDUP_REMOVED lines=8> */
.L_x_807:
        /* <DEDUP_REMOVED lines=45> */
.L_x_657:
        /* <DEDUP_REMOVED lines=74> */
.L_x_669:
[----:B------:R-:W-:-:S13]  /*1b00*/  ISETP.NE.AND P0, PT, R7, 0x3, PT ;  /* 0x000000030700780c */ /* 0x000fda0003f05270 */
[----:B---3--:R-:W-:Y:S05]  /*1b10*/  @!P0 BRA `(.L_x_659) ;  /* 0x0000000000048947 */ /* 0x008fea0003800000 */
[----:B------:R-:W-:Y:S01]  /*1b20*/  BPT.TRAP 0x1 ;  /* 0x000000040000795c */ /* 0x000fe20000300000 */
.L_x_659:
[----:B------:R-:W-:Y:S01]  /*1b30*/  IMAD R2, R4, 0x8, R16 ;  /* 0x0000000804027824 */ /* 0x000fe200078e0210 */
[----:B------:R-:W-:-:S04]  /*1b40*/  SHF.L.U32 R153, R5, 0x1f, RZ ;  /* 0x0000001f05997819 */ /* 0x000fc800000006ff */
[----:B------:R3:W4:Y:S01]  /*1b50*/  SYNCS.PHASECHK.TRANS64.TRYWAIT P1, [R2+URZ+0x30810], R153 ;  /* 0x03081099020075a7 */ /* 0x000722000802017f */
[----:B------:R-:W-:Y:S05]  /*1b60*/  @!P0 BRA `(.L_x_660) ;  /* 0x0000000000048947 */ /* 0x000fea0003800000 */
[----:B------:R-:W-:Y:S01]  /*1b70*/  BPT.TRAP 0x1 ;  /* 0x000000040000795c */ /* 0x000fe20000300000 */
.L_x_660:
[----:B----4-:R-:W-:Y:S05]  /*1b80*/  @P1 BRA `(.L_x_661) ;  /* 0x0000000000081947 */ /* 0x010fea0003800000 */
[----:B------:R-:W4:Y:S02]  /*1b90*/  SYNCS.PHASECHK.TRANS64.TRYWAIT P1, [R2+URZ+0x30810], R153 ;  /* 0x03081099020075a7 */ /* 0x000f24000802017f */
[----:B----4-:R-:W-:Y:S05]  /*1ba0*/  @!P1 BRA `(.L_x_662) ;  /* 0x0000009c000c9947 */ /* 0x010fea0003800000 */
.L_x_661:
        /* <DEDUP_REMOVED lines=81> */
.L_x_663:
[----:B------:R1:W1:Y:S01]  /*20c0*/  SYNCS.PHASECHK.TRANS64.TRYWAIT P1, [R2+URZ+0x30830], R153 ;  /* 0x03083099020075a7 */ /* 0x000262000802017f */
[----:B------:R-:W-:Y:S05]  /*20d0*/  @!P0 BRA `(.L_x_664) ;  /* 0x0000000000048947 */ /* 0x000fea0003800000 */
[----:B------:R-:W-:Y:S01]  /*20e0*/  BPT.TRAP 0x1 ;  /* 0x000000040000795c */ /* 0x000fe20000300000 */
.L_x_664:
[----:B------:R-:W-:-:S05]  /*20f0*/  VIADD R17, R16, 0x20000 ;  /* 0x0002000010117836 */ /* 0x000fca0000000000 */
[----:B------:R-:W-:-:S04]  /*2100*/  SHF.R.U32.HI R17, RZ, 0x4, R17 ;  /* 0x00000004ff117819 */ /* 0x000fc80000011611 */
[----:B------:R-:W-:-:S04]  /*2110*/  LOP3.LUT R17, R17, 0x3fff, RZ, 0xc0, !PT ;  /* 0x00003fff11117812 */ /* 0x000fc800078ec0ff */
[----:B------:R-:W-:Y:S01]  /*2120*/  LOP3.LUT R155, R17, 0x10000, RZ, 0xfc, !PT ;  /* 0x00010000119b7812 */ /* 0x000fe200078efcff */
[----:B-1----:R-:W-:Y:S06]  /*2130*/  @P1 BRA `(.L_x_665) ;  /* 0x0000000000081947 */ /* 0x002fec0003800000 */
[----:B------:R-:W1:Y:S02]  /*2140*/  SYNCS.PHASECHK.TRANS64.TRYWAIT P1, [R2+URZ+0x30830], R153 ;  /* 0x03083099020075a7 */ /* 0x000e64000802017f */
[----:B-1----:R-:W-:Y:S05]  /*2150*/  @!P1 BRA `(.L_x_666) ;  /* 0x0000009400b49947 */ /* 0x002fea0003800000 */
.L_x_665:
        /* <DEDUP_REMOVED lines=495> */
.L_x_667:
        /* <DEDUP_REMOVED lines=49> */
.L_x_668:
        /* <DEDUP_REMOVED lines=77> */
.L_x_651:
        /* <DEDUP_REMOVED lines=21> */
[----:B------:R-:W-:Y:S01]  /*4980*/  F2FP.BF16.F32.PACK_AB R113, R115, R114 ;  /* 0x000000727371723e */ /* 0x000fe200000010ff */
[----:B--2---:R-:W-:Y:S01]  /*4990*/  VIADD R16, R16, 0xffffff80 ;  /* 0xffffff8010107836 */ /* 0x004fe20000000000 */
[----:B------:R-:W-:Y:S02]  /*49a0*/  F2FP.BF16.F32.PACK_AB R120, R121, R120 ;  /* 0x000000787978723e */ /* 0x000fe400000010ff */
        /* <DEDUP_REMOVED lines=78> */
[----:B------:R-:W-:Y:S01]  /*4e90*/  F2FP.BF16.F32.PACK_AB R64, R65, R64 ;  /* 0x000000404140723e */ /* 0x000fe200000010ff */
[----:B------:R4:W-:Y:S01]  /*4ea0*/  STSM.16.M88.4 [R22+-0x8000], R48 ;  /* 0xff80003016007844 */ /* 0x0009e20000000200 */
[----:B------:R-:W-:-:S02]  /*4eb0*/  F2FP.BF16.F32.PACK_AB R58, R61, R60 ;  /* 0x0000003c3d3a723e */ /* 0x000fc400000010ff */
[----:B------:R-:W-:Y:S01]  /*4ec0*/  F2FP.BF16.F32.PACK_AB R59, R63, R62 ;  /* 0x0000003e3f3b723e */ /* 0x000fe200000010ff */
[----:B-1----:R-:W1:Y:S01]  /*4ed0*/  LDC.64 R4, c[0x0][0x878] ;  /* 0x00021e00ff047b82 */ /* 0x002e620000000a00 */
[----:B------:R-:W-:Y:S02]  /*4ee0*/  F2FP.BF16.F32.PACK_AB R65, R67, R66 ;  /* 0x000000424341723e */ /* 0x000fe400000010ff */
[----:B------:R-:W-:Y:S01]  /*4ef0*/  F2FP.BF16.F32.PACK_AB R72, R73, R72 ;  /* 0x000000484948723e */ /* 0x000fe200000010ff */
[----:B------:R4:W-:Y:S01]  /*4f00*/  STSM.16.M88.4 [R17+0x4000], R56 ;  /* 0x0040003811007844 */ /* 0x0009e20000000200 */
[----:B------:R-:W-:Y:S02]  /*4f10*/  F2FP.BF16.F32.PACK_AB R66, R69, R68 ;  /* 0x000000444542723e */ /* 0x000fe400000010ff */
[----:B------:R-:W-:Y:S02]  /*4f20*/  F2FP.BF16.F32.PACK_AB R67, R71, R70 ;  /* 0x000000464743723e */ /* 0x000fe400000010ff */
[----:B------:R-:W-:-:S02]  /*4f30*/  F2FP.BF16.F32.PACK_AB R73, R75, R74 ;  /* 0x0000004a4b49723e */ /* 0x000fc400000010ff */
[----:B------:R-:W-:Y:S01]  /*4f40*/  F2FP.BF16.F32.PACK_AB R80, R81, R80 ;  /* 0x000000505150723e */ /* 0x000fe200000010ff */
[----:B------:R4:W-:Y:S01]  /*4f50*/  STSM.16.M88.4 [R20+-0x4000], R64 ;  /* 0xffc0004014007844 */ /* 0x0009e20000000200 */
[----:B------:R-:W-:Y:S02]  /*4f60*/  F2FP.BF16.F32.PACK_AB R74, R77, R76 ;  /* 0x0000004c4d4a723e */ /* 0x000fe400000010ff */
[----:B------:R-:W-:Y:S02]  /*4f70*/  F2FP.BF16.F32.PACK_AB R75, R79, R78 ;  /* 0x0000004e4f4b723e */ /* 0x000fe400000010ff */
[----:B------:R-:W-:Y:S02]  /*4f80*/  F2FP.BF16.F32.PACK_AB R81, R83, R82 ;  /* 0x000000525351723e */ /* 0x000fe400000010ff */
[----:B------:R-:W-:Y:S01]  /*4f90*/  F2FP.BF16.F32.PACK_AB R82, R85, R84 ;  /* 0x000000545552723e */ /* 0x000fe200000010ff */
[----:B------:R4:W-:Y:S01]  /*4fa0*/  STSM.16.M88.4 [R21+-0x4000], R72 ;  /* 0xffc0004815007844 */ /* 0x0009e20000000200 */
[----:B------:R-:W-:-:S02]  /*4fb0*/  F2FP.BF16.F32.PACK_AB R83, R87, R86 ;  /* 0x000000565753723e */ /* 0x000fc400000010ff */
        /* <DEDUP_REMOVED lines=32> */
.L_x_671:
        /* <DEDUP_REMOVED lines=58> */
.L_x_673:
[----:B------:R-:W-:Y:S05]  /*5560*/  BSYNC B0 ;  /* 0x0000000000007941 */ /* 0x000fea0003800000 */
.L_x_672:
        /* <DEDUP_REMOVED lines=15> */
.L_x_675:
[----:B------:R-:W-:Y:S05]  /*5660*/  BSYNC B0 ;  /* 0x0000000000007941 */ /* 0x000fea0003800000 */
.L_x_674:
        /* <DEDUP_REMOVED lines=18> */
.L_x_677:
[----:B------:R-:W-:Y:S05]  /*5790*/  BSYNC B0 ;  /* 0x0000000000007941 */ /* 0x000fea0003800000 */
.L_x_676:
        /* <DEDUP_REMOVED lines=17> */
.L_x_679:
[----:B------:R-:W-:Y:S05]  /*58b0*/  BSYNC B0 ;  /* 0x0000000000007941 */ /* 0x000fea0003800000 */
.L_x_678:
        /* <DEDUP_REMOVED lines=18> */
.L_x_681:
[----:B------:R-:W-:Y:S05]  /*59e0*/  BSYNC B0 ;  /* 0x0000000000007941 */ /* 0x000fea0003800000 */
.L_x_680:
        /* <DEDUP_REMOVED lines=18> */
.L_x_683:
[----:B------:R-:W-:Y:S05]  /*5b10*/  BSYNC B0 ;  /* 0x0000000000007941 */ /* 0x000fea0003800000 */
.L_x_682:
        /* <DEDUP_REMOVED lines=19> */
.L_x_685:
[----:B------:R-:W-:Y:S05]  /*5c50*/  BSYNC B0 ;  /* 0x0000000000007941 */ /* 0x000fea0003800000 */
.L_x_684:
        /* <DEDUP_REMOVED lines=21> */
.L_x_687:
[----:B------:R-:W-:Y:S05]  /*5db0*/  BSYNC B0 ;  /* 0x0000000000007941 */ /* 0x000fea0003800000 */
.L_x_686:
        /* <DEDUP_REMOVED lines=33> */
.L_x_689:
[----:B------:R-:W-:Y:S05]  /*5fd0*/  BSYNC B0 ;  /* 0x0000000000007941 */ /* 0x000fea0003800000 */
.L_x_688:
[----:B---34-:R3:W4:Y:S01]  /*5fe0*/  LDS.128 R28, [R46+0x800] ;  /* 0x000800002e1c7984 */ /* 0x0187220000000c00 */
        /* <DEDUP_REMOVED lines=16> */
.L_x_691:
[----:B------:R-:W-:Y:S05]  /*60f0*/  BSYNC B0 ;  /* 0x0000000000007941 */ /* 0x000fea0003800000 */
.L_x_690:
        /* <DEDUP_REMOVED lines=15> */
.L_x_693:
[----:B------:R-:W-:Y:S05]  /*61f0*/  BSYNC B0 ;  /* 0x0000000000007941 */ /* 0x000fea0003800000 */
.L_x_692:
        /* <DEDUP_REMOVED lines=15> */
.L_x_695:
[----:B------:R-:W-:Y:S05]  /*62f0*/  BSYNC B0 ;  /* 0x0000000000007941 */ /* 0x000fea0003800000 */
.L_x_694:
        /* <DEDUP_REMOVED lines=15> */
.L_x_697:
[----:B------:R-:W-:Y:S05]  /*63f0*/  BSYNC B0 ;  /* 0x0000000000007941 */ /* 0x000fea0003800000 */
.L_x_696:
        /* <DEDUP_REMOVED lines=15> */
.L_x_699:
[----:B------:R-:W-:Y:S05]  /*64f0*/  BSYNC B0 ;  /* 0x0000000000007941 */ /* 0x000fea0003800000 */
.L_x_698:
        /* <DEDUP_REMOVED lines=15> */
.L_x_701:
[----:B------:R-:W-:Y:S05]  /*65f0*/  BSYNC B0 ;  /* 0x0000000000007941 */ /* 0x000fea0003800000 */
.L_x_700:
        /* <DEDUP_REMOVED lines=15> */
.L_x_670:
        /* <DEDUP_REMOVED lines=30> */
.L_x_702:
        /* <DEDUP_REMOVED lines=48> */
.L_x_704:
[----:B------:R-:W-:Y:S05]  /*6bd0*/  BSYNC B0 ;  /* 0x0000000000007941 */ /* 0x000fea0003800000 */
.L_x_703:
        /* <DEDUP_REMOVED lines=16> */
.L_x_706:
[----:B------:R-:W-:Y:S05]  /*6ce0*/  BSYNC B0 ;  /* 0x0000000000007941 */ /* 0x000fea0003800000 */
.L_x_705:
        /* <DEDUP_REMOVED lines=16> */
.L_x_708:
[----:B------:R-:W-:Y:S05]  /*6df0*/  BSYNC B0 ;  /* 0x0000000000007941 */ /* 0x000fea0003800000 */
.L_x_707:
        /* <DEDUP_REMOVED lines=17> */
.L_x_710:
[----:B------:R-:W-:Y:S05]  /*6f10*/  BSYNC B0 ;  /* 0x0000000000007941 */ /* 0x000fea0003800000 */
.L_x_709:
        /* <DEDUP_REMOVED lines=16> */
.L_x_712:
[----:B------:R-:W-:Y:S05]  /*7020*/  BSYNC B0 ;  /* 0x0000000000007941 */ /* 0x000fea0003800000 */
.L_x_711:
        /* <DEDUP_REMOVED lines=18> */
.L_x_714:
[----:B------:R-:W-:Y:S05]  /*7150*/  BSYNC B0 ;  /* 0x0000000000007941 */ /* 0x000fea0003800000 */
.L_x_713:
        /* <DEDUP_REMOVED lines=20> */
.L_x_716:
[----:B------:R-:W-:Y:S05]  /*72a0*/  BSYNC B0 ;  /* 0x0000000000007941 */ /* 0x000fea0003800000 */
.L_x_715:
        /* <DEDUP_REMOVED lines=17> */
.L_x_718:
[----:B------:R-:W-:Y:S05]  /*73c0*/  BSYNC B0 ;  /* 0x0000000000007941 */ /* 0x000fea0003800000 */
.L_x_717:
        /* <DEDUP_REMOVED lines=32> */
.L_x_720:
[----:B------:R-:W-:Y:S05]  /*75d0*/  BSYNC B0 ;  /* 0x0000000000007941 */ /* 0x000fea0003800000 */
.L_x_719:
        /* <DEDUP_REMOVED lines=16> */
.L_x_722:
[----:B------:R-:W-:Y:S05]  /*76e0*/  BSYNC B0 ;  /* 0x0000000000007941 */ /* 0x000fea0003800000 */
.L_x_721:
        /* <DEDUP_REMOVED lines=15> */
.L_x_724:
[----:B------:R-:W-:Y:S05]  /*77e0*/  BSYNC B0 ;  /* 0x0000000000007941 */ /* 0x000fea0003800000 */
.L_x_723:
        /* <DEDUP_REMOVED lines=15> */
.L_x_726:
[----:B------:R-:W-:Y:S05]  /*78e0*/  BSYNC B0 ;  /* 0x0000000000007941 */ /* 0x000fea0003800000 */
.L_x_725:
        /* <DEDUP_REMOVED lines=15> */
.L_x_728:
[----:B------:R-:W-:Y:S05]  /*79e0*/  BSYNC B0 ;  /* 0x0000000000007941 */ /* 0x000fea0003800000 */
.L_x_727:
        /* <DEDUP_REMOVED lines=15> */
.L_x_730:
[----:B------:R-:W-:Y:S05]  /*7ae0*/  BSYNC B0 ;  /* 0x0000000000007941 */ /* 0x000fea0003800000 */
.L_x_729:
        /* <DEDUP_REMOVED lines=15> */
.L_x_732:
[----:B------:R-:W-:Y:S05]  /*7be0*/  BSYNC B0 ;  /* 0x0000000000007941 */ /* 0x000fea0003800000 */
.L_x_731:
        /* <DEDUP_REMOVED lines=15> */
.L_x_641:
        /* <DEDUP_REMOVED lines=9> */
[----:B------:R-:W1:Y:S01]  /*7d70*/  S2UR UR24, SR_CTAID.X ;  /* 0x00000000001879c3 */ /* 0x000e620000002500 */
[----:B------:R-:W-:-:S04]  /*7d80*/  ISETP.NE.U32.AND P0, PT, RZ, UR4, PT ;  /* 0x00000004ff007c0c */ /* 0x000fc8000bf05070 */
[----:B------:R-:W-:-:S03]  /*7d90*/  ISETP.NE.AND.EX P0, PT, RZ, UR5, PT, P0 ;  /* 0x00000005ff007c0c */ /* 0x000fc6000bf05300 */
[----:B------:R-:W2:Y:S10]  /*7da0*/  S2UR UR12, SR_CTAID.Z ;  /* 0x00000000000c79c3 */ /* 0x000eb40000002700 */
[----:B------:R-:W-:Y:S05]  /*7db0*/  @!P0 BRA `(.L_x_734) ;  /* 0x00000000001c8947 */ /* 0x000fea0003800000 */
[----:B------:R-:W-:Y:S02]  /*7dc0*/  ULDC.64 UR4, c[0x0][0x8d8] ;  /* 0x0002360000047ab9 */ /* 0x000fe40000000a00 */
[----:B--2---:R-:W-:-:S06]  /*7dd0*/  UIMAD.WIDE UR4, UR12, 0x4, UR4 ;  /* 0x000000040c0478a5 */ /* 0x004fcc000f8e0204 */
[----:B------:R-:W-:Y:S02]  /*7de0*/  IMAD.U32 R2, RZ, RZ, UR4 ;  /* 0x00000004ff027e24 */ /* 0x000fe4000f8e00ff */
[----:B------:R-:W-:-:S05]  /*7df0*/  IMAD.U32 R3, RZ, RZ, UR5 ;  /* 0x00000005ff037e24 */ /* 0x000fca000f8e00ff */
[----:B------:R-:W2:Y:S02]  /*7e00*/  LDG.E R2, desc[UR38][R2.64] ;  /* 0x0000002602027981 */ /* 0x000ea4000c1e1900 */
[----:B--2---:R-:W-:Y:S01]  /*7e10*/  R2UR UR4, R2 ;  /* 0x00000000020472ca */ /* 0x004fe200000e0000 */
[----:B------:R-:W-:-:S14]  /*7e20*/  BRA `(.L_x_735) ;  /* 0x0000000000387947 */ /* 0x000fdc0003800000 */
.L_x_734:
[----:B------:R-:W-:Y:S02]  /*7e30*/  ULDC.64 UR4, c[0x0][0x8d0] ;  /* 0x0002340000047ab9 */ /* 0x000fe40000000a00 */
[----:B------:R-:W-:-:S04]  /*7e40*/  ISETP.NE.U32.AND P0, PT, RZ, UR4, PT ;  /* 0x00000004ff007c0c */ /* 0x000fc8000bf05070 */
[----:B------:R-:W-:-:S13]  /*7e50*/  ISETP.NE.AND.EX P0, PT, RZ, UR5, PT, P0 ;  /* 0x00000005ff007c0c */ /* 0x000fda000bf05300 */
[----:B------:R-:W-:Y:S05]  /*7e60*/  @!P0 BRA `(.L_x_736) ;  /* 0x0000000000248947 */ /* 0x000fea0003800000 */
[----:B------:R-:W-:Y:S02]  /*7e70*/  ULDC.64 UR4, c[0x0][0x8d0] ;  /* 0x0002340000047ab9 */ /* 0x000fe40000000a00 */
[----:B--2---:R-:W-:-:S06]  /*7e80*/  UIMAD.WIDE UR4, UR12, 0x4, UR4 ;  /* 0x000000040c0478a5 */ /* 0x004fcc000f8e0204 */
[----:B------:R-:W-:Y:S02]  /*7e90*/  IMAD.U32 R2, RZ, RZ, UR4 ;  /* 0x00000004ff027e24 */ /* 0x000fe4000f8e00ff */
[----:B------:R-:W-:-:S05]  /*7ea0*/  IMAD.U32 R3, RZ, RZ, UR5 ;  /* 0x00000005ff037e24 */ /* 0x000fca000f8e00ff */
[----:B------:R-:W2:Y:S04]  /*7eb0*/  LDG.E R0, desc[UR38][R2.64] ;  /* 0x0000002602007981 */ /* 0x000ea8000c1e1900 */
[----:B------:R-:W2:Y:S02]  /*7ec0*/  LDG.E R5, desc[UR38][R2.64+0x4] ;  /* 0x0000042602057981 */ /* 0x000ea4000c1e1900 */
[----:B--2---:R-:W-:-:S05]  /*7ed0*/  IMAD.IADD R0, R5, 0x1, -R0 ;  /* 0x0000000105007824 */ /* 0x004fca00078e0a00 */
[----:B------:R-:W-:Y:S01]  /*7ee0*/  R2UR UR4, R0 ;  /* 0x00000000000472ca */ /* 0x000fe200000e0000 */
[----:B------:R-:W-:-:S14]  /*7ef0*/  BRA `(.L_x_735) ;  /* 0x0000000000047947 */ /* 0x000fdc0003800000 */
.L_x_736:
[----:B------:R-:W-:-:S05]  /*7f00*/  ULDC UR4, c[0x0][0x8bc] ;  /* 0x00022f0000047ab9 */ /* 0x000fca0000000800 */
.L_x_735:
[----:B-1----:R-:W-:-:S04]  /*7f10*/  USHF.L.U32 UR5, UR24, 0x7, URZ ;  /* 0x0000000718057899 */ /* 0x002fc8000800063f */
[----:B------:R-:W-:-:S04]  /*7f20*/  UISETP.GE.AND UP0, UPT, UR5, UR4, UPT ;  /* 0x000000040500728c */ /* 0x000fc8000bf06270 */
[----:B--2---:R-:W-:-:S06]  /*7f30*/  USEL UR12, UR12, 0xffffffff, !UP0 ;  /* 0xffffffff0c0c7887 */ /* 0x004fcc000c000000 */
        /* <DEDUP_REMOVED lines=23> */
[----:B------:R-:W3:-:S12]  /*80b0*/  S2UR UR11, SR_CTAID.Y ;  /* 0x00000000000b79c3 */ /* 0x000ed80000002600 */
[----:B--2---:R-:W-:-:S13]  /*80c0*/  @P2 R2UR UR4, R6 ;  /* 0x00000000060422ca */ /* 0x004fda00000e0000 */
[----:B------:R-:W-:-:S04]  /*80d0*/  @UP0 ULEA UR4, UR12, UR4, 0x6 ;  /* 0x000000040c040291 */ /* 0x000fc8000f8e303f */
[----:B------:R-:W-:-:S04]  /*80e0*/  @UP0 USHF.R.S32.HI UR5, URZ, 0x1f, UR4 ;  /* 0x0000001f3f050899 */ /* 0x000fc80008011404 */
[----:B------:R-:W-:-:S04]  /*80f0*/  @UP0 ULEA.HI UR5, UR5, UR4, URZ, 0x6 ;  /* 0x0000000405050291 */ /* 0x000fc8000f8f303f */
[----:B------:R-:W-:Y:S01]  /*8100*/  @UP0 USHF.L.U32 UR5, UR5, 0x7, URZ ;  /* 0x0000000705050899 */ /* 0x000fe2000800063f */
[----:B-1-3--:R-:W-:Y:S11]  /*8110*/  @P1 BRA `(.L_x_737) ;  /* 0x0000000000101947 */ /* 0x00aff60003800000 */
[----:B------:R-:W-:Y:S05]  /*8120*/  @!P0 BRA `(.L_x_737) ;  /* 0x00000000000c8947 */ /* 0x000fea0003800000 */
[----:B------:R-:W2:Y:S04]  /*8130*/  LDG.E R5, desc[UR38][R2.64] ;  /* 0x0000002602057981 */ /* 0x000ea8000c1e1900 */
[----:B-----5:R-:W2:Y:S02]  /*8140*/  LDG.E R0, desc[UR38][R2.64+0x4] ;  /* 0x0000042602007981 */ /* 0x020ea4000c1e1900 */
[----:B--2---:R-:W-:-:S07]  /*8150*/  IMAD.IADD R0, R0, 0x1, -R5 ;  /* 0x0000000100007824 */ /* 0x004fce00078e0a05 */
.L_x_737:
[----:B-----5:R-:W-:Y:S01]  /*8160*/  ISETP.GE.AND P0, PT, R0, 0x1, PT ;  /* 0x000000010000780c */ /* 0x020fe20003f06270 */
[----:B------:R-:W-:Y:S01]  /*8170*/  @UP0 ULOP3.LUT UR5, UR5, 0xffffe000, URZ, 0xc0, !UPT ;  /* 0xffffe00005050892 */ /* 0x000fe2000f8ec03f */
[----:B------:R-:W-:Y:S01]  /*8180*/  UMOV UR6, URZ ;  /* 0x0000003f00067c82 */ /* 0x000fe20008000000 */
[----:B------:R-:W-:Y:S02]  /*8190*/  UMOV UR7, URZ ;  /* 0x0000003f00077c82 */ /* 0x000fe40008000000 */
[----:B------:R-:W-:Y:S02]  /*81a0*/  @UP0 USHF.R.S32.HI UR4, URZ, 0x1f, UR5 ;  /* 0x0000001f3f040899 */ /* 0x000fe40008011405 */
[----:B------:R-:W-:Y:S01]  /*81b0*/  USHF.R.S32.HI UR19, URZ, 0x1f, UR11 ;  /* 0x0000001f3f137899 */ /* 0x000fe2000801140b */
[----:B------:R-:W-:-:S04]  /*81c0*/  @UP0 UMOV UR6, UR5 ;  /* 0x0000000500060c82 */ /* 0x000fc80008000000 */
[----:B------:R-:W-:Y:S01]  /*81d0*/  @UP0 UMOV UR7, UR4 ;  /* 0x0000000400070c82 */ /* 0x000fe20008000000 */
[----:B------:R-:W-:Y:S06]  /*81e0*/  @!P0 BRA `(.L_x_646) ;  /* 0x0000003400448947 */ /* 0x000fec0003800000 */
[----:B------:R-:W1:Y:S01]  /*81f0*/  S2R R4, SR_TID.X ;  /* 0x0000000000047919 */ /* 0x000e620000002100 */
        /* <DEDUP_REMOVED lines=8> */
[----:B------:R-:W-:Y:S01]  /*8280*/  USEL UR18, UR12, URZ, !UP0 ;  /* 0x0000003f0c127287 */ /* 0x000fe2000c000000 */
[----:B------:R-:W-:Y:S01]  /*8290*/  LEA.HI R3, R3, R2, RZ, 0x6 ;  /* 0x0000000203037211 */ /* 0x000fe200078f30ff */
[----:B------:R-:W-:Y:S01]  /*82a0*/  USEL UR4, UR4, URZ, !UP0 ;  /* 0x0000003f04047287 */ /* 0x000fe2000c000000 */
[----:B------:R-:W-:Y:S01]  /*82b0*/  ULDC UR10, c[0x0][0x288] ;  /* 0x0000a200000a7ab9 */ /* 0x000fe20000000800 */
[----:B------:R-:W-:Y:S01]  /*82c0*/  UIADD3 UR8, UP0, UR6, UR14, URZ ;  /* 0x0000000e06087290 */ /* 0x000fe2000ff1e03f */
[----:B------:R-:W-:Y:S01]  /*82d0*/  SHF.R.S32.HI R3, RZ, 0x6, R3 ;  /* 0x00000006ff037819 */ /* 0x000fe20000011403 */
[----:B------:R-:W-:Y:S01]  /*82e0*/  UIADD3 UR5, UR15, UR5, URZ ;  /* 0x000000050f057290 */ /* 0x000fe2000fffe03f */
[----:B------:R-:W-:Y:S01]  /*82f0*/  ULDC UR9, c[0x0][0x760] ;  /* 0x0001d80000097ab9 */ /* 0x000fe20000000800 */
[----:B------:R-:W-:Y:S01]  /*8300*/  ULDC.64 UR16, c[0x0][0x2e0] ;  /* 0x0000b80000107ab9 */ /* 0x000fe20000000a00 */
[----:B------:R-:W-:Y:S01]  /*8310*/  UIMAD UR12, UR12, UR10, URZ ;  /* 0x0000000a0c0c72a4 */ /* 0x000fe2000f8e023f */
[----:B------:R-:W-:Y:S01]  /*8320*/  VIMNMX R3, R3, 0x1, !PT ;  /* 0x0000000103037848 */ /* 0x000fe20007fe0100 */
[----:B------:R-:W-:-:S02]  /*8330*/  UIMAD UR10, UR10, UR9, URZ ;  /* 0x000000090a0a72a4 */ /* 0x000fc4000f8e023f */
[----:B------:R-:W-:Y:S01]  /*8340*/  UIADD3.X UR9, UR7, UR5, URZ, UP0, !UPT ;  /* 0x0000000507097290 */ /* 0x000fe200087fe43f */
[----:B------:R-:W-:Y:S01]  /*8350*/  LOP3.LUT R6, R3, 0x1, RZ, 0xc0, !PT ;  /* 0x0000000103067812 */ /* 0x000fe200078ec0ff */
[----:B------:R-:W-:Y:S02]  /*8360*/  UIMAD UR4, UR4, UR16, URZ ;  /* 0x00000010040472a4 */ /* 0x000fe4000f8e023f */
[----:B------:R-:W-:Y:S02]  /*8370*/  UIADD3 UR11, UP0, UR12, UR11, URZ ;  /* 0x0000000b0c0b7290 */ /* 0x000fe4000ff1e03f */
[----:B------:R-:W-:Y:S01]  /*8380*/  UIMAD UR13, UR18, UR17, UR4 ;  /* 0x00000011120d72a4 */ /* 0x000fe2000f8e0204 */
[----:B-1----:R-:W-:Y:S01]  /*8390*/  LOP3.LUT R0, R4, 0x1f, RZ, 0xc0, !PT ;  /* 0x0000001f04007812 */ /* 0x002fe200078ec0ff */
[----:B------:R-:W-:Y:S01]  /*83a0*/  UIMAD.WIDE.U32 UR8, UR18, UR16, UR8 ;  /* 0x00000010120872a5 */ /* 0x000fe2000f8e0008 */
[----:B------:R-:W-:Y:S01]  /*83b0*/  ELECT P0, URZ, PT ;  /* 0x00000000003f782f */ /* 0x000fe20003800000 */
[----:B------:R-:W-:-:S02]  /*83c0*/  ULEA.HI.X.SX32 UR12, UR12, UR19, 0x1, UP0 ;  /* 0x000000130c0c7291 */ /* 0x000fc400080f0e3f */
[----:B------:R-:W-:Y:S01]  /*83d0*/  UIADD3 UR25, UR9, UR13, URZ ;  /* 0x0000000d09197290 */ /* 0x000fe2000fffe03f */
[----:B------:R-:W-:Y:S01]  /*83e0*/  UMOV UR4, URZ ;  /* 0x0000003f00047c82 */ /* 0x000fe20008000000 */
[----:B------:R-:W-:Y:S10]  /*83f0*/  @!P1 BRA `(.L_x_738) ;  /* 0x0000000800bc9947 */ /* 0x000ff40003800000 */
[----:B------:R-:W-:Y:S01]  /*8400*/  UMOV UR4, UR14 ;  /* 0x0000000e00047c82 */ /* 0x000fe20008000000 */
[----:B------:R-:W-:Y:S01]  /*8410*/  ULDC.64 UR14, c[0x0][0x2c0] ;  /* 0x0000b000000e7ab9 */ /* 0x000fe20000000a00 */
[----:B------:R-:W-:Y:S01]  /*8420*/  UIMAD.WIDE.U32 UR4, UR18, UR16, UR4 ;  /* 0x00000010120472a5 */ /* 0x000fe2000f8e0004 */
[----:B------:R-:W-:-:S03]  /*8430*/  IMAD.IADD R4, R3, 0x1, -R6 ;  /* 0x0000000103047824 */ /* 0x000fc600078e0a06 */
        /* <DEDUP_REMOVED lines=12> */
.L_x_763:
        /* <DEDUP_REMOVED lines=17> */
.L_x_741:
[----:B------:R-:W2:Y:S04]  /*8610*/  LDG.E.STRONG.GPU R5, desc[UR38][R2.64] ;  /* 0x0000002602057981 */ /* 0x000ea8000c1ef900 */
[----:B--2---:R-:W-:Y:S01]  /*8620*/  CCTL.IVALL ;  /* 0x00000000ff00798f */ /* 0x004fe20002000000 */
[----:B------:R-:W-:Y:S05]  /*8630*/  YIELD ;  /* 0x0000000000007946 */ /* 0x000fea0003800000 */
[----:B------:R-:W-:-:S13]  /*8640*/  ISETP.NE.AND P1, PT, R5, UR24, PT ;  /* 0x0000001805007c0c */ /* 0x000fda000bf25270 */
[----:B------:R-:W-:Y:S05]  /*8650*/  @P1 BRA `(.L_x_741) ;  /* 0xfffffffc00ec1947 */ /* 0x000fea000383ffff */
.L_x_740:
[----:B------:R-:W-:Y:S05]  /*8660*/  BSYNC B0 ;  /* 0x0000000000007941 */ /* 0x000fea0003800000 */
.L_x_739:
[----:B------:R-:W-:-:S03]  /*8670*/  UMOV UR22, 0xffffffff ;  /* 0xffffffff00167882 */ /* 0x000fc60000000000 */
[----:B------:R-:W-:Y:S05]  /*8680*/  BRA.DIV UR22, `(.L_x_742) ;  /* 0x00000032167c7947 */ /* 0x000fea000b800000 */
[----:B------:R-:W-:Y:S01]  /*8690*/  NOP ;  /* 0x0000000000007918 */ /* 0x000fe20000000000 */
.L_x_810:
        /* <DEDUP_REMOVED lines=8> */
[----:B------:R-:W-:Y:S02]  /*8720*/  UIADD3 UR33, UP0, UR22, UR8, URZ ;  /* 0x0000000816217290 */ /* 0x000fe4000ff1e03f */
[----:B-1----:R-:W-:Y:S02]  /*8730*/  ULEA UR32, UR32, UR23, 0x18 ;  /* 0x0000001720207291 */ /* 0x002fe4000f8ec03f */
[----:B------:R-:W-:Y:S02]  /*8740*/  ULEA.HI.X.SX32 UR23, UR22, UR25, 0x1, UP0 ;  /* 0x0000001916177291 */ /* 0x000fe400080f0e3f */
[----:B------:R-:W-:-:S02]  /*8750*/  ULEA UR22, UP0, UR33, UR28, 0x2 ;  /* 0x0000001c21167291 */ /* 0x000fc4000f80103f */
[----:B------:R-:W-:Y:S02]  /*8760*/  UIADD3 UR28, UR32, 0x10000, URZ ;  /* 0x00010000201c7890 */ /* 0x000fe4000fffe03f */
[----:B------:R-:W-:Y:S01]  /*8770*/  ULEA.HI.X UR23, UR33, UR29, UR23, 0x2, UP0 ;  /* 0x0000001d21177291 */ /* 0x000fe200080f1417 */
[----:B------:R-:W-:Y:S02]  /*8780*/  UMOV UR32, 0x0 ;  /* 0x0000000000207882 */ /* 0x000fe40000000000 */
[----:B------:R-:W-:Y:S01]  /*8790*/  UMOV UR29, 0x400 ;  /* 0x00000400001d7882 */ /* 0x000fe20000000000 */
[----:B------:R-:W-:-:S05]  /*87a0*/  UMOV UR33, 0x14f00000 ;  /* 0x14f0000000217882 */ /* 0x000fca0000000000 */
[----:B------:R1:W-:Y:S02]  /*87b0*/  UBLKRED.G.S.ADD.F32.RN [UR22], [UR28], UR29, desc[UR32] ;  /* 0x000020161c0073bb */ /* 0x0003e400080a141d */
[----:B-1----:R0:W-:Y:S02]  /*87c0*/  UTMACMDFLUSH ;  /* 0x00000000000079b7 */ /* 0x0021e40000000000 */
.L_x_744:
[----:B------:R-:W-:Y:S05]  /*87d0*/  BSYNC B0 ;  /* 0x0000000000007941 */ /* 0x000fea0003800000 */
.L_x_743:
        /* <DEDUP_REMOVED lines=13> */
.L_x_746:
[----:B------:R-:W-:Y:S05]  /*88b0*/  BSYNC B0 ;  /* 0x0000000000007941 */ /* 0x000fea0003800000 */
.L_x_745:
[----:B------:R-:W-:Y:S06]  /*88c0*/  BAR.ARV 0xa, 0xa0 ;  /* 0x0282800000007b1d */ /* 0x000fec0000002000 */
[----:B------:R-:W-:Y:S04]  /*88d0*/  BSSY B0, `(.L_x_747) ;  /* 0x0000003000007945 */ /* 0x000fe80003800000 */
[----:B------:R-:W-:Y:S05]  /*88e0*/  @!P0 BRA `(.L_x_748) ;  /* 0x0000000000048947 */ /* 0x000fea0003800000 */
[----:B------:R-:W-:-:S04]  /*88f0*/  DEPBAR.LE SB0, 0x0 ;  /* 0x000080000000791a */ /* 0x000fc80000000000 */
.L_x_748:
[----:B------:R-:W-:Y:S05]  /*8900*/  BSYNC B0 ;  /* 0x0000000000007941 */ /* 0x000fea0003800000 */
.L_x_747:
        /* <DEDUP_REMOVED lines=15> */
[----:B------:R-:W-:-:S06]  /*8a00*/  UFLO.U32 UR23, UR22 ;  /* 0x00000016001772bd */ /* 0x000fcc00080e0000 */
[----:B-1----:R-:W-:Y:S02]  /*8a10*/  ISETP.EQ.U32.AND P1, PT, R5, UR23, PT ;  /* 0x0000001705007c0c */ /* 0x002fe4000bf22070 */
[----:B------:R-:W1:Y:S11]  /*8a20*/  POPC R5, UR22 ;  /* 0x0000001600057d09 */ /* 0x000e760008000000 */
[----:B-1----:R1:W-:Y:S02]  /*8a30*/  @P1 REDG.E.ADD.S32.STRONG.GPU desc[UR38][R2.64], R5 ;  /* 0x000000050200198e */ /* 0x0023e4000c10e3a6 */
.L_x_750:
[----:B------:R-:W-:Y:S05]  /*8a40*/  BSYNC B0 ;  /* 0x0000000000007941 */ /* 0x000fea0003800000 */
.L_x_749:
        /* <DEDUP_REMOVED lines=9> */
.L_x_753:
[----:B------:R-:W2:Y:S04]  /*8ae0*/  LDG.E.STRONG.GPU R5, desc[UR38][R2.64] ;  /* 0x0000002602057981 */ /* 0x000ea8000c1ef900 */
[----:B--2---:R-:W-:Y:S01]  /*8af0*/  CCTL.IVALL ;  /* 0x00000000ff00798f */ /* 0x004fe20002000000 */
[----:B------:R-:W-:Y:S05]  /*8b00*/  YIELD ;  /* 0x0000000000007946 */ /* 0x000fea0003800000 */
[----:B------:R-:W-:-:S13]  /*8b10*/  ISETP.NE.AND P1, PT, R5, UR24, PT ;  /* 0x0000001805007c0c */ /* 0x000fda000bf25270 */
[----:B------:R-:W-:Y:S05]  /*8b20*/  @P1 BRA `(.L_x_753) ;  /* 0xfffffffc00ec1947 */ /* 0x000fea000383ffff */
.L_x_752:
[----:B------:R-:W-:Y:S05]  /*8b30*/  BSYNC B0 ;  /* 0x0000000000007941 */ /* 0x000fea0003800000 */
.L_x_751:
[----:B------:R-:W-:-:S03]  /*8b40*/  UMOV UR6, 0xffffffff ;  /* 0xffffffff00067882 */ /* 0x000fc60000000000 */
[----:B------:R-:W-:Y:S05]  /*8b50*/  BRA.DIV UR6, `(.L_x_754) ;  /* 0x0000002e06647947 */ /* 0x000fea000b800000 */
[----:B------:R-:W-:Y:S01]  /*8b60*/  NOP ;  /* 0x0000000000007918 */ /* 0x000fe20000000000 */
.L_x_813:
        /* <DEDUP_REMOVED lines=13> */
.L_x_756:
[----:B------:R-:W-:Y:S05]  /*8c40*/  BSYNC B0 ;  /* 0x0000000000007941 */ /* 0x000fea0003800000 */
.L_x_755:
        /* <DEDUP_REMOVED lines=13> */
.L_x_758:
[----:B------:R-:W-:Y:S05]  /*8d20*/  BSYNC B0 ;  /* 0x0000000000007941 */ /* 0x000fea0003800000 */
.L_x_757:
[----:B------:R-:W-:Y:S06]  /*8d30*/  BAR.ARV 0xa, 0xa0 ;  /* 0x0282800000007b1d */ /* 0x000fec0000002000 */
[----:B------:R-:W-:Y:S04]  /*8d40*/  BSSY B0, `(.L_x_759) ;  /* 0x0000003000007945 */ /* 0x000fe80003800000 */
[----:B------:R-:W-:Y:S05]  /*8d50*/  @!P0 BRA `(.L_x_760) ;  /* 0x0000000000048947 */ /* 0x000fea0003800000 */
[----:B------:R-:W-:-:S04]  /*8d60*/  DEPBAR.LE SB0, 0x0 ;  /* 0x000080000000791a */ /* 0x000fc80000000000 */
.L_x_760:
[----:B------:R-:W-:Y:S05]  /*8d70*/  BSYNC B0 ;  /* 0x0000000000007941 */ /* 0x000fea0003800000 */
.L_x_759:
        /* <DEDUP_REMOVED lines=15> */
[----:B------:R-:W-:-:S06]  /*8e70*/  UFLO.U32 UR7, UR6 ;  /* 0x00000006000772bd */ /* 0x000fcc00080e0000 */
[----:B-1----:R-:W-:Y:S02]  /*8e80*/  ISETP.EQ.U32.AND P1, PT, R5, UR7, PT ;  /* 0x0000000705007c0c */ /* 0x002fe4000bf22070 */
[----:B------:R-:W1:Y:S11]  /*8e90*/  POPC R5, UR6 ;  /* 0x0000000600057d09 */ /* 0x000e760008000000 */
[----:B-1----:R1:W-:Y:S02]  /*8ea0*/  @P1 REDG.E.ADD.S32.STRONG.GPU desc[UR38][R2.64], R5 ;  /* 0x000000050200198e */ /* 0x0023e4000c10e3a6 */
.L_x_762:
[----:B------:R-:W-:Y:S05]  /*8eb0*/  BSYNC B0 ;  /* 0x0000000000007941 */ /* 0x000fea0003800000 */
.L_x_761:
[----:B------:R-:W-:Y:S02]  /*8ec0*/  UIADD3 UR4, UR4, 0x2, URZ ;  /* 0x0000000204047890 */ /* 0x000fe4000fffe03f */
[----:B------:R-:W-:Y:S01]  /*8ed0*/  UIADD3 UR5, UR5, 0x1, URZ ;  /* 0x0000000105057890 */ /* 0x000fe2000fffe03f */
[----:B------:R-:W-:Y:S11]  /*8ee0*/  @P3 BRA `(.L_x_763) ;  /* 0xfffffff400843947 */ /* 0x000ff6000383ffff */
.L_x_738:
        /* <DEDUP_REMOVED lines=13> */
.L_x_766:
[----:B------:R-:W2:Y:S04]  /*8fc0*/  LDG.E.STRONG.GPU R0, desc[UR38][R2.64] ;  /* 0x0000002602007981 */ /* 0x000ea8000c1ef900 */
[----:B--2---:R-:W-:Y:S01]  /*8fd0*/  CCTL.IVALL ;  /* 0x00000000ff00798f */ /* 0x004fe20002000000 */
[----:B------:R-:W-:Y:S05]  /*8fe0*/  YIELD ;  /* 0x0000000000007946 */ /* 0x000fea0003800000 */
[----:B------:R-:W-:-:S13]  /*8ff0*/  ISETP.NE.AND P1, PT, R0, UR24, PT ;  /* 0x0000001800007c0c */ /* 0x000fda000bf25270 */
[----:B------:R-:W-:Y:S05]  /*9000*/  @P1 BRA `(.L_x_766) ;  /* 0xfffffffc00ec1947 */ /* 0x000fea000383ffff */
.L_x_765:
[----:B------:R-:W-:Y:S05]  /*9010*/  BSYNC B0 ;  /* 0x0000000000007941 */ /* 0x000fea0003800000 */
.L_x_764:
[----:B------:R-:W-:-:S03]  /*9020*/  UMOV UR5, 0xffffffff ;  /* 0xffffffff00057882 */ /* 0x000fc60000000000 */
[----:B------:R-:W-:Y:S05]  /*9030*/  BRA.DIV UR5, `(.L_x_767) ;  /* 0x0000002a05487947 */ /* 0x000fea000b800000 */
[----:B------:R-:W-:Y:S01]  /*9040*/  NOP ;  /* 0x0000000000007918 */ /* 0x000fe20000000000 */
.L_x_816:
        /* <DEDUP_REMOVED lines=22> */
.L_x_769:
[----:B------:R-:W-:Y:S05]  /*91b0*/  BSYNC B0 ;  /* 0x0000000000007941 */ /* 0x000fea0003800000 */
.L_x_768:
[----:B------:R-:W-:Y:S06]  /*91c0*/  BAR.SYNC.DEFER_BLOCKING 0xe, 0xa0 ;  /* 0x0382800000007b1d */ /* 0x000fec0000010000 */
[----:B------:R-:W-:Y:S04]  /*91d0*/  BSSY B0, `(.L_x_770) ;  /* 0x0000013000007945 */ /* 0x000fe80003800000 */
[----:B------:R-:W-:Y:S05]  /*91e0*/  @!P0 BRA `(.L_x_771) ;  /* 0x0000000000448947 */ /* 0x000fea0003800000 */
[----:B------:R-:W1:Y:S01]  /*91f0*/  S2UR UR14, SR_CgaCtaId ;  /* 0x00000000000e79c3 */ /* 0x000e620000008800 */
[----:B------:R-:W-:Y:S01]  /*9200*/  R2UR UR5, R6 ;  /* 0x00000000060572ca */ /* 0x000fe200000e0000 */
[----:B------:R-:W-:Y:S01]  /*9210*/  UMOV UR13, 0x400 ;  /* 0x00000400000d7882 */ /* 0x000fe20000000000 */
[----:B------:R-:W-:-:S11]  /*9220*/  ULDC.64 UR6, c[0x0][0x2c0] ;  /* 0x0000b00000067ab9 */ /* 0x000fd60000000a00 */
[----:B------:R-:W-:-:S04]  /*9230*/  UIADD3 UR5, UR5, 0x1000, URZ ;  /* 0x0000100005057890 */ /* 0x000fc8000fffe03f */
[----:B------:R-:W-:-:S04]  /*9240*/  UIADD3 UR15, UP0, UR5, UR8, URZ ;  /* 0x00000008050f7290 */ /* 0x000fc8000ff1e03f */
[----:B------:R-:W-:Y:S02]  /*9250*/  ULEA.HI.X.SX32 UR5, UR5, UR25, 0x1, UP0 ;  /* 0x0000001905057291 */ /* 0x000fe400080f0e3f */
[----:B-1----:R-:W-:Y:S02]  /*9260*/  ULEA UR13, UR14, UR13, 0x18 ;  /* 0x0000000d0e0d7291 */ /* 0x002fe4000f8ec03f */
[----:B------:R-:W-:Y:S02]  /*9270*/  ULEA UR6, UP0, UR15, UR6, 0x2 ;  /* 0x000000060f067291 */ /* 0x000fe4000f80103f */
[----:B------:R-:W-:Y:S02]  /*9280*/  UIADD3 UR13, UR13, 0x14000, URZ ;  /* 0x000140000d0d7890 */ /* 0x000fe4000fffe03f */
[----:B------:R-:W-:Y:S01]  /*9290*/  ULEA.HI.X UR7, UR15, UR7, UR5, 0x2, UP0 ;  /* 0x000000070f077291 */ /* 0x000fe200080f1405 */
[----:B------:R-:W-:Y:S02]  /*92a0*/  UMOV UR14, 0x0 ;  /* 0x00000000000e7882 */ /* 0x000fe40000000000 */
[----:B------:R-:W-:Y:S01]  /*92b0*/  UMOV UR5, 0x400 ;  /* 0x0000040000057882 */ /* 0x000fe20000000000 */
[----:B------:R-:W-:-:S05]  /*92c0*/  UMOV UR15, 0x14f00000 ;  /* 0x14f00000000f7882 */ /* 0x000fca0000000000 */
[----:B------:R1:W-:Y:S01]  /*92d0*/  UBLKRED.G.S.ADD.F32.RN [UR6], [UR13], UR5, desc[UR14] ;  /* 0x00000e060d0073bb */ /* 0x0003e200080a1405 */
[----:B------:R0:W-:Y:S01]  /*92e0*/  UTMACMDFLUSH ;  /* 0x00000000000079b7 */ /* 0x0001e20000000000 */
[----:B-1----:R-:W-:-:S04]  /*92f0*/  DEPBAR.LE SB0, 0x1 ;  /* 0x000080400000791a */ /* 0x002fc80000000000 */
.L_x_771:
[----:B------:R-:W-:Y:S05]  /*9300*/  BSYNC B0 ;  /* 0x0000000000007941 */ /* 0x000fea0003800000 */
.L_x_770:
[----:B------:R-:W-:Y:S06]  /*9310*/  BAR.ARV 0xa, 0xa0 ;  /* 0x0282800000007b1d */ /* 0x000fec0000002000 */
[----:B------:R-:W-:Y:S04]  /*9320*/  BSSY B0, `(.L_x_772) ;  /* 0x0000003000007945 */ /* 0x000fe80003800000 */
[----:B------:R-:W-:Y:S05]  /*9330*/  @!P0 BRA `(.L_x_773) ;  /* 0x0000000000048947 */ /* 0x000fea0003800000 */
[----:B------:R-:W-:-:S04]  /*9340*/  DEPBAR.LE SB0, 0x0 ;  /* 0x000080000000791a */ /* 0x000fc80000000000 */
.L_x_773:
[----:B------:R-:W-:Y:S05]  /*9350*/  BSYNC B0 ;  /* 0x0000000000007941 */ /* 0x000fea0003800000 */
.L_x_772:
        /* <DEDUP_REMOVED lines=19> */
.L_x_733:
        /* <DEDUP_REMOVED lines=10> */
.L_x_774:
        /* <DEDUP_REMOVED lines=10> */
.L_x_776:
[----:B------:R-:W3:Y:S02]  /*95d0*/  LDC R5, c[0x0][0x8bc] ;  /* 0x00022f00ff057b82 */ /* 0x000ee40000000800 */
.L_x_775:
[----:B------:R-:W1:Y:S01]  /*95e0*/  S2R R14, SR_CTAID.X ;  /* 0x00000000000e7919 */ /* 0x000e620000002500 */
[----:B------:R-:W-:Y:S02]  /*95f0*/  IMAD.MOV.U32 R0, RZ, RZ, 0x1 ;  /* 0x00000001ff007424 */ /* 0x000fe400078e00ff */
[----:B------:R-:W-:Y:S02]  /*9600*/  IMAD.MOV.U32 R9, RZ, RZ, RZ ;  /* 0x000000ffff097224 */ /* 0x000fe400078e00ff */
[----:B-1----:R-:W-:-:S05]  /*9610*/  IMAD.SHL.U32 R14, R14, 0x80, RZ ;  /* 0x000000800e0e7824 */ /* 0x002fca00078e00ff */
[----:B---3-5:R-:W-:-:S04]  /*9620*/  ISETP.GE.AND P0, PT, R14, R5, PT ;  /* 0x000000050e00720c */ /* 0x028fc80003f06270 */
[----:B------:R-:W-:-:S04]  /*9630*/  SEL R8, R7, 0xffffffff, !P0 ;  /* 0xffffffff07087807 */ /* 0x000fc80004000000 */
[----:B------:R-:W-:-:S13]  /*9640*/  ISETP.GE.AND P0, PT, R8, RZ, PT ;  /* 0x000000ff0800720c */ /* 0x000fda0003f06270 */
[----:B------:R-:W-:Y:S05]  /*9650*/  @!P0 BRA `(.L_x_777) ;  /* 0x0000001c00948947 */ /* 0x000fea0003800000 */
[----:B------:R-:W1:Y:S08]  /*9660*/  LDC.64 R10, c[0x0][0x770] ;  /* 0x0001dc00ff0a7b82 */ /* 0x000e700000000a00 */
[----:B------:R-:W3:Y:S08]  /*9670*/  LDC.64 R6, c[0x0][0x770] ;  /* 0x0001dc00ff067b82 */ /* 0x000ef00000000a00 */
[----:B------:R-:W2:Y:S01]  /*9680*/  LDC.64 R4, c[0x0][0x778] ;  /* 0x0001de00ff047b82 */ /* 0x000ea20000000a00 */
[----:B-1----:R-:W-:-:S07]  /*9690*/  ISETP.NE.U32.AND P1, PT, R10, RZ, PT ;  /* 0x000000ff0a00720c */ /* 0x002fce0003f25070 */
[----:B----4-:R-:W1:Y:S01]  /*96a0*/  LDC.64 R2, c[0x0][0x780] ;  /* 0x0001e000ff027b82 */ /* 0x010e620000000a00 */
[----:B------:R-:W-:Y:S01]  /*96b0*/  ISETP.NE.AND.EX P1, PT, R11, RZ, PT, P1 ;  /* 0x000000ff0b00720c */ /* 0x000fe20003f25310 */
[----:B---3--:R-:W-:Y:S01]  /*96c0*/  IMAD.WIDE R6, R8, 0x4, R6 ;  /* 0x0000000408067825 */ /* 0x008fe200078e0206 */
[----:B--2---:R-:W-:-:S11]  /*96d0*/  ISETP.NE.U32.AND P0, PT, R4, RZ, PT ;  /* 0x000000ff0400720c */ /* 0x004fd60003f05070 */
[----:B------:R-:W2:Y:S01]  /*96e0*/  @P1 LDG.E R9, desc[UR38][R6.64] ;  /* 0x0000002606091981 */ /* 0x000ea2000c1e1900 */
[----:B------:R-:W-:-:S03]  /*96f0*/  ISETP.NE.AND.EX P0, PT, R5, RZ, PT, P0 ;  /* 0x000000ff0500720c */ /* 0x000fc60003f05300 */
[----:B------:R-:W3:Y:S01]  /*9700*/  @P1 LDG.E R15, desc[UR38][R6.64] ;  /* 0x00000026060f1981 */ /* 0x000ee2000c1e1900 */
[----:B-1----:R-:W-:-:S04]  /*9710*/  ISETP.NE.U32.AND P2, PT, R2, RZ, PT ;  /* 0x000000ff0200720c */ /* 0x002fc80003f45070 */
[----:B------:R-:W-:-:S05]  /*9720*/  ISETP.NE.AND.EX P2, PT, R3, RZ, PT, P2 ;  /* 0x000000ff0300720c */ /* 0x000fca0003f45320 */
[----:B------:R-:W1:Y:S08]  /*9730*/  @P0 LDC.64 R2, c[0x0][0x778] ;  /* 0x0001de00ff020b82 */ /* 0x000e700000000a00 */
[----:B------:R-:W4:Y:S01]  /*9740*/  @P2 LDC.64 R12, c[0x0][0x780] ;  /* 0x0001e000ff0c2b82 */ /* 0x000f220000000a00 */
[----:B------:R-:W-:Y:S01]  /*9750*/  IMAD.MOV.U32 R5, RZ, RZ, RZ ;  /* 0x000000ffff057224 */ /* 0x000fe200078e00ff */
[----:B------:R-:W-:Y:S01]  /*9760*/  ULDC UR4, c[0x0][0x280] ;  /* 0x0000a00000047ab9 */ /* 0x000fe20000000800 */
[----:B-1----:R-:W-:-:S05]  /*9770*/  @P0 IMAD.WIDE R2, R8, 0x4, R2 ;  /* 0x0000000408020825 */ /* 0x002fca00078e0202 */
[----:B------:R4:W5:Y:S01]  /*9780*/  @P0 LDG.E R5, desc[UR38][R2.64] ;  /* 0x0000002602050981 */ /* 0x000962000c1e1900 */
[----:B------:R-:W-:Y:S02]  /*9790*/  IMAD.U32 R4, RZ, RZ, UR4 ;  /* 0x00000004ff047e24 */ /* 0x000fe4000f8e00ff */
[----:B----4-:R-:W-:Y:S01]  /*97a0*/  @P2 IMAD.WIDE R2, R8, 0x4, R12 ;  /* 0x0000000408022825 */ /* 0x010fe200078e020c */
[----:B------:R-:W-:-:S04]  /*97b0*/  VOTEU.ANY UP0, P1 ;  /* 0x00000000003f7886 */ /* 0x000fc80000800100 */
[----:B------:R1:W5:Y:S02]  /*97c0*/  @P2 LDG.E R4, desc[UR38][R2.64] ;  /* 0x0000002602042981 */ /* 0x000364000c1e1900 */
[----:B-1----:R-:W-:Y:S01]  /*97d0*/  CS2R R2, SRZ ;  /* 0x0000000000027805 */ /* 0x002fe2000001ff00 */
[----:B--2---:R-:W-:-:S05]  /*97e0*/  @P1 IMAD R9, R8, 0x40, R9 ;  /* 0x0000004008091824 */ /* 0x004fca00078e0209 */
[----:B------:R-:W-:-:S04]  /*97f0*/  @P1 SHF.R.S32.HI R12, RZ, 0x1f, R9 ;  /* 0x0000001fff0c1819 */ /* 0x000fc80000011409 */
[----:B------:R-:W-:-:S04]  /*9800*/  @P1 LEA.HI R12, R12, R9, RZ, 0x6 ;  /* 0x000000090c0c1211 */ /* 0x000fc800078f30ff */
[----:B------:R-:W-:Y:S02]  /*9810*/  @P1 LOP3.LUT R12, R12, 0xffffffc0, RZ, 0xc0, !PT ;  /* 0xffffffc00c0c1812 */ /* 0x000fe400078ec0ff */
[----:B---3--:R-:W-:Y:S02]  /*9820*/  @P1 R2UR UR4, R15 ;  /* 0x000000000f0412ca */ /* 0x008fe400000e0000 */
        /* <DEDUP_REMOVED lines=8> */
.L_x_778:
        /* <DEDUP_REMOVED lines=8> */
[----:B------:R-:W-:Y:S01]  /*9930*/  IMAD.MOV.U32 R7, RZ, RZ, R3 ;  /* 0x000000ffff077224 */ /* 0x000fe200078e0003 */
[----:B------:R-:W-:Y:S01]  /*9940*/  R2UR UR13, R8 ;  /* 0x00000000080d72ca */ /* 0x000fe200000e0000 */
[----:B------:R-:W-:Y:S01]  /*9950*/  ULDC UR4, c[0x0][0x2e8] ;  /* 0x0000ba0000047ab9 */ /* 0x000fe20000000800 */
[----:B------:R-:W-:Y:S01]  /*9960*/  ISETP.NE.AND.EX P1, PT, R11, RZ, PT, P1 ;  /* 0x000000ff0b00720c */ /* 0x000fe20003f25310 */
[----:B------:R-:W-:Y:S01]  /*9970*/  VOTEU.ANY UP1, P0 ;  /* 0x00000000003f7886 */ /* 0x000fe20000020100 */
[----:B------:R-:W-:Y:S01]  /*9980*/  SHF.R.S32.HI R8, RZ, 0x1f, R8 ;  /* 0x0000001fff087819 */ /* 0x000fe20000011408 */
[----:B------:R-:W3:Y:S01]  /*9990*/  LDC.64 R10, c[0x0][0x720] ;  /* 0x0001c800ff0a7b82 */ /* 0x000ee20000000a00 */
[----:B------:R-:W-:-:S02]  /*99a0*/  R2UR UR11, R14 ;  /* 0x000000000e0b72ca */ /* 0x000fc400000e0000 */
[----:B------:R-:W-:Y:S02]  /*99b0*/  ELECT P0, URZ, PT ;  /* 0x00000000003f782f */ /* 0x000fe40003800000 */
[----:B------:R-:W-:Y:S01]  /*99c0*/  SEL R8, R8, RZ, !P1 ;  /* 0x000000ff08087207 */ /* 0x000fe20004800000 */
[----:B------:R-:W-:Y:S01]  /*99d0*/  UMOV UR12, UR20 ;  /* 0x00000014000c7c82 */ /* 0x000fe20008000000 */
[----:B------:R-:W-:Y:S01]  /*99e0*/  R2UR UR8, R5 ;  /* 0x00000000050872ca */ /* 0x000fe200000e0000 */
[----:B------:R-:W-:Y:S02]  /*99f0*/  BSSY B0, `(.L_x_777) ;  /* 0x00001ab000007945 */ /* 0x000fe40003800000 */
[----:B------:R-:W-:Y:S01]  /*9a00*/  VOTEU.ANY UP0, P1 ;  /* 0x00000000003f7886 */ /* 0x000fe20000800100 */
[----:B------:R-:W-:Y:S02]  /*9a10*/  USEL UR21, UR13, URZ, !UP0 ;  /* 0x0000003f0d157287 */ /* 0x000fe4000c000000 */
[----:B------:R-:W-:-:S02]  /*9a20*/  UISETP.NE.AND UP0, UPT, UR4, 0x1, UPT ;  /* 0x000000010400788c */ /* 0x000fc4000bf05270 */
[----:B------:R-:W-:-:S05]  /*9a30*/  USEL UR13, UR13, URZ, !UP1 ;  /* 0x0000003f0d0d7287 */ /* 0x000fca000c800000 */
[----:B------:R-:W-:Y:S01]  /*9a40*/  UIADD3 UR11, UR11, UR8, URZ ;  /* 0x000000080b0b7290 */ /* 0x000fe2000fffe03f */
[----:B-1----:R-:W-:-:S03]  /*9a50*/  SHF.R.S32.HI R9, RZ, 0x1f, R9 ;  /* 0x0000001fff097819 */ /* 0x002fc60000011409 */
[----:B------:R-:W-:Y:S01]  /*9a60*/  @UP0 ULDC UR6, c[0x0][0x2ec] ;  /* 0x0000bb0000060ab9 */ /* 0x000fe20000000800 */
[----:B------:R-:W-:Y:S01]  /*9a70*/  @UP0 ULDC UR8, c[0x0][0x2f0] ;  /* 0x0000bc0000080ab9 */ /* 0x000fe20000000800 */
[----:B------:R-:W-:Y:S01]  /*9a80*/  UIMAD.WIDE.U32 UR6, UR20, UR6, URZ ;  /* 0x00000006140672a5 */ /* 0x000fe2000f8e003f */
[----:B--2---:R-:W-:-:S03]  /*9a90*/  IMAD R6, R9, R12, RZ ;  /* 0x0000000c09067224 */ /* 0x004fc600078e02ff */
[----:B------:R-:W-:Y:S01]  /*9aa0*/  @UP0 USHF.R.U32.HI UR12, URZ, UR8, UR7 ;  /* 0x000000083f0c0299 */ /* 0x000fe20008011607 */
[----:B------:R-:W-:Y:S02]  /*9ab0*/  IMAD R13, R13, UR20, R6 ;  /* 0x000000140d0d7c24 */ /* 0x000fe4000f8e0206 */
        /* <DEDUP_REMOVED lines=33> */
.L_x_817:
        /* <DEDUP_REMOVED lines=9> */
.L_x_781:
        /* <DEDUP_REMOVED lines=82> */
.L_x_792:
[----:B------:R-:W-:-:S04]  /*a280*/  SHF.L.U32 R21, R10, 0x1f, RZ ;  /* 0x0000001f0a157819 */ /* 0x000fc800000006ff */
[----:B-1----:R-:W1:Y:S02]  /*a290*/  SYNCS.PHASECHK.TRANS64.TRYWAIT P1, [R12+URZ+0x30840], R21 ;  /* 0x030840150c0075a7 */ /* 0x002e64000802017f */
[----:B-12--5:R-:W-:Y:S05]  /*a2a0*/  @!P1 BRA `(.L_x_784) ;  /* 0x0000001400dc9947 */ /* 0x026fea0003800000 */
.L_x_818:
[----:B------:R-:W-:Y:S05]  /*a2b0*/  @P0 BRA `(.L_x_785) ;  /* 0x0000000000140947 */ /* 0x000fea0003800000 */
[----:B------:R-:W-:Y:S01]  /*a2c0*/  ISETP.NE.AND P1, PT, R20, RZ, PT ;  /* 0x000000ff1400720c */ /* 0x000fe20003f25270 */
[----:B------:R-:W-:-:S04]  /*a2d0*/  IMAD.MOV.U32 R3, RZ, RZ, 0x4100 ;  /* 0x00004100ff037424 */ /* 0x000fc800078e00ff */
[----:B------:R2:W-:Y:S08]  /*a2e0*/  SYNCS.ARRIVE.TRANS64 RZ, [R12+URZ+0x30830], R3 ;  /* 0x030830030cff79a7 */ /* 0x0005f0000800003f */
[----:B------:R-:W-:Y:S05]  /*a2f0*/  @!P1 BRA `(.L_x_785) ;  /* 0x0000000000049947 */ /* 0x000fea0003800000 */
[----:B------:R-:W-:Y:S01]  /*a300*/  BPT.TRAP 0x1 ;  /* 0x000000040000795c */ /* 0x000fe20000300000 */
.L_x_785:
        /* <DEDUP_REMOVED lines=37> */
.L_x_819:
[----:B------:R-:W-:Y:S05]  /*a560*/  @P0 BRA `(.L_x_787) ;  /* 0x0000000000140947 */ /* 0x000fea0003800000 */
[----:B------:R-:W-:Y:S01]  /*a570*/  ISETP.NE.AND P1, PT, R20, RZ, PT ;  /* 0x000000ff1400720c */ /* 0x000fe20003f25270 */
[----:B------:R-:W-:-:S04]  /*a580*/  IMAD.MOV.U32 R2, RZ, RZ, 0x4100 ;  /* 0x00004100ff027424 */ /* 0x000fc800078e00ff */
[----:B------:R3:W-:Y:S08]  /*a590*/  SYNCS.ARRIVE.TRANS64 RZ, [R12+URZ+0x30818], R2 ;  /* 0x030818020cff79a7 */ /* 0x0007f0000800003f */
[----:B------:R-:W-:Y:S05]  /*a5a0*/  @!P1 BRA `(.L_x_787) ;  /* 0x0000000000049947 */ /* 0x000fea0003800000 */
[----:B------:R-:W-:Y:S01]  /*a5b0*/  BPT.TRAP 0x1 ;  /* 0x000000040000795c */ /* 0x000fe20000300000 */
.L_x_787:
        /* <DEDUP_REMOVED lines=29> */
.L_x_820:
        /* <DEDUP_REMOVED lines=9> */
.L_x_789:
        /* <DEDUP_REMOVED lines=31> */
.L_x_822:
[----:B------:R-:W-:Y:S05]  /*aa10*/  @P0 BRA `(.L_x_791) ;  /* 0x0000000000140947 */ /* 0x000fea0003800000 */
[----:B------:R-:W-:Y:S01]  /*aa20*/  ISETP.NE.AND P1, PT, R20, RZ, PT ;  /* 0x000000ff1400720c */ /* 0x000fe20003f25270 */
[----:B-1----:R-:W-:-:S04]  /*aa30*/  IMAD.MOV.U32 R5, RZ, RZ, 0x4100 ;  /* 0x00004100ff057424 */ /* 0x002fc800078e00ff */
[----:B------:R2:W-:Y:S08]  /*aa40*/  SYNCS.ARRIVE.TRANS64 RZ, [R12+URZ+0x30810], R5 ;  /* 0x030810050cff79a7 */ /* 0x0005f0000800003f */
[----:B------:R-:W-:Y:S05]  /*aa50*/  @!P1 BRA `(.L_x_791) ;  /* 0x0000000000049947 */ /* 0x000fea0003800000 */
[----:B------:R-:W-:Y:S01]  /*aa60*/  BPT.TRAP 0x1 ;  /* 0x000000040000795c */ /* 0x000fe20000300000 */
.L_x_791:
        /* <DEDUP_REMOVED lines=30> */
.L_x_783:
[----:B------:R-:W-:-:S13]  /*ac50*/  ISETP.NE.AND P1, PT, R18, RZ, PT ;  /* 0x000000ff1200720c */ /* 0x000fda0003f25270 */
[----:B------:R-:W-:Y:S05]  /*ac60*/  @!P1 BRA `(.L_x_782) ;  /* 0x0000000400309947 */ /* 0x000fea0003800000 */
[----:B------:R-:W-:-:S04]  /*ac70*/  SHF.L.U32 R13, R10, 0x1f, RZ ;  /* 0x0000001f0a0d7819 */ /* 0x000fc800000006ff */
[----:B------:R-:W1:Y:S02]  /*ac80*/  SYNCS.PHASECHK.TRANS64.TRYWAIT P1, [R12+URZ+0x30840], R13 ;  /* 0x0308400d0c0075a7 */ /* 0x000e64000802017f */
[----:B-1----:R-:W-:Y:S05]  /*ac90*/  @!P1 BRA `(.L_x_793) ;  /* 0x0000000c00b49947 */ /* 0x002fea0003800000 */
.L_x_823:
[----:B------:R-:W-:Y:S05]  /*aca0*/  @P0 BRA `(.L_x_794) ;  /* 0x0000000000140947 */ /* 0x000fea0003800000 */
[----:B------:R-:W-:Y:S01]  /*acb0*/  ISETP.NE.AND P1, PT, R20, RZ, PT ;  /* 0x000000ff1400720c */ /* 0x000fe20003f25270 */
[----:B------:R-:W-:-:S04]  /*acc0*/  IMAD.MOV.U32 R5, RZ, RZ, 0x4100 ;  /* 0x00004100ff057424 */ /* 0x000fc800078e00ff */
[----:B------:R2:W-:Y:S08]  /*acd0*/  SYNCS.ARRIVE.TRANS64 RZ, [R12+URZ+0x30830], R5 ;  /* 0x030830050cff79a7 */ /* 0x0005f0000800003f */
[----:B------:R-:W-:Y:S05]  /*ace0*/  @!P1 BRA `(.L_x_794) ;  /* 0x0000000000049947 */ /* 0x000fea0003800000 */
[----:B------:R-:W-:Y:S01]  /*acf0*/  BPT.TRAP 0x1 ;  /* 0x000000040000795c */ /* 0x000fe20000300000 */
.L_x_794:
        /* <DEDUP_REMOVED lines=34> */
.L_x_824:
[----:B------:R-:W-:Y:S05]  /*af20*/  @P0 BRA `(.L_x_796) ;  /* 0x0000000000140947 */ /* 0x000fea0003800000 */
[----:B------:R-:W-:Y:S01]  /*af30*/  ISETP.NE.AND P0, PT, R20, RZ, PT ;  /* 0x000000ff1400720c */ /* 0x000fe20003f05270 */
[----:B------:R-:W-:-:S04]  /*af40*/  IMAD.MOV.U32 R5, RZ, RZ, 0x4100 ;  /* 0x00004100ff057424 */ /* 0x000fc800078e00ff */
[----:B------:R3:W-:Y:S08]  /*af50*/  SYNCS.ARRIVE.TRANS64 RZ, [R12+URZ+0x30818], R5 ;  /* 0x030818050cff79a7 */ /* 0x0007f0000800003f */
[----:B------:R-:W-:Y:S05]  /*af60*/  @!P0 BRA `(.L_x_796) ;  /* 0x0000000000048947 */ /* 0x000fea0003800000 */
[----:B------:R-:W-:Y:S01]  /*af70*/  BPT.TRAP 0x1 ;  /* 0x000000040000795c */ /* 0x000fe20000300000 */
.L_x_796:
        /* <DEDUP_REMOVED lines=27> */
.L_x_782:
[----:B-----5:R-:W-:Y:S01]  /*b130*/  IMAD R4, R0, 0x8, R12 ;  /* 0x0000000800047824 */ /* 0x020fe200078e020c */
[----:B------:R-:W-:Y:S01]  /*b140*/  SHF.L.U32 R3, R10, 0x1f, RZ ;  /* 0x0000001f0a037819 */ /* 0x000fe200000006ff */
[----:B------:R-:W3:Y:S03]  /*b150*/  S2R R2, SR_TID.X ;  /* 0x0000000000027919 */ /* 0x000ee60000002100 */
[----:B------:R-:W4:Y:S01]  /*b160*/  SYNCS.PHASECHK.TRANS64.TRYWAIT P0, [R4+URZ+0x30840], R3 ;  /* 0x03084003040075a7 */ /* 0x000f22000800017f */
[----:B---3--:R-:W-:-:S04]  /*b170*/  LOP3.LUT R2, R2, 0x7f, RZ, 0xc0, !PT ;  /* 0x0000007f02027812 */ /* 0x008fc800078ec0ff */
[----:B------:R-:W-:Y:S01]  /*b180*/  ISETP.NE.AND P1, PT, R2, RZ, PT ;  /* 0x000000ff0200720c */ /* 0x000fe20003f25270 */
[----:B----4-:R-:W-:-:S12]  /*b190*/  @!P0 BRA `(.L_x_797) ;  /* 0x00000008009c8947 */ /* 0x010fd80003800000 */
.L_x_825:
[----:B------:R-:W-:Y:S05]  /*b1a0*/  @P1 BRA `(.L_x_798) ;  /* 0x0000000000181947 */ /* 0x000fea0003800000 */
[----:B------:R-:W4:Y:S01]  /*b1b0*/  S2R R2, SR_TID.X ;  /* 0x0000000000027919 */ /* 0x000f220000002100 */
[----:B---3--:R-:W-:-:S04]  /*b1c0*/  IMAD.MOV.U32 R3, RZ, RZ, 0x4100 ;  /* 0x00004100ff037424 */ /* 0x008fc800078e00ff */
[----:B------:R3:W-:Y:S01]  /*b1d0*/  SYNCS.ARRIVE.TRANS64 RZ, [R4+URZ+0x30830], R3 ;  /* 0x0308300304ff79a7 */ /* 0x0007e2000800003f */
[----:B----4-:R-:W-:-:S13]  /*b1e0*/  LOP3.LUT P0, RZ, R2, 0x1f, RZ, 0xc0, !PT ;  /* 0x0000001f02ff7812 */ /* 0x010fda000780c0ff */
[----:B---3--:R-:W-:Y:S05]  /*b1f0*/  @!P0 BRA `(.L_x_798) ;  /* 0x0000000000048947 */ /* 0x008fea0003800000 */
[----:B------:R-:W-:Y:S01]  /*b200*/  BPT.TRAP 0x1 ;  /* 0x000000040000795c */ /* 0x000fe20000300000 */
.L_x_798:
        /* <DEDUP_REMOVED lines=41> */
.L_x_779:
[----:B------:R-:W-:Y:S05]  /*b4a0*/  BSYNC B0 ;  /* 0x0000000000007941 */ /* 0x000fea0003800000 */
.L_x_777:
[----:B------:R-:W-:-:S03]  /*b4b0*/  UMOV UR6, 0xffffffff ;  /* 0xffffffff00067882 */ /* 0x000fc60000000000 */
[----:B------:R-:W-:Y:S05]  /*b4c0*/  BRA.DIV UR6, `(.L_x_799) ;  /* 0x0000000606e47947 */ /* 0x000fea000b800000 */
[----:B------:R-:W-:-:S13]  /*b4d0*/  ELECT P6, URZ, PT ;  /* 0x00000000003f782f */ /* 0x000fda00038c0000 */
.L_x_828:
[----:B------:R-:W-:Y:S05]  /*b4e0*/  @!P6 BRA `(.L_x_646) ;  /* 0x000000000084e947 */ /* 0x000fea0003800000 */
[----:B----4-:R-:W3:Y:S02]  /*b4f0*/  LDL.LU R2, [R1] ;  /* 0x0000000001027983 */ /* 0x010ee40000300800 */
[----:B---3--:R-:W-:-:S04]  /*b500*/  LOP3.LUT R2, R2, 0x2, RZ, 0xfc, !PT ;  /* 0x0000000202027812 */ /* 0x008fc800078efcff */
[----:B------:R-:W-:-:S13]  /*b510*/  ISETP.NE.AND P2, PT, R2, 0x3, PT ;  /* 0x000000030200780c */ /* 0x000fda0003f45270 */
[----:B------:R-:W-:Y:S05]  /*b520*/  @!P2 BRA `(.L_x_800) ;  /* 0x000000000004a947 */ /* 0x000fea0003800000 */
[----:B--2---:R-:W-:Y:S01]  /*b530*/  BPT.TRAP 0x1 ;  /* 0x000000040000795c */ /* 0x004fe20000300000 */
.L_x_800:
        /* <DEDUP_REMOVED lines=15> */
.L_x_829:
[----:B------:R-:W3:Y:S02]  /*b630*/  SYNCS.PHASECHK.TRANS64.TRYWAIT P0, [R11+URZ], R2 ;  /* 0x000000020b0075a7 */ /* 0x000ee4000800017f */
[----:B---3--:R-:W-:Y:S05]  /*b640*/  @!P0 BRA `(.L_x_802) ;  /* 0x0000000400b88947 */ /* 0x008fea0003800000 */
.L_x_830:
[----:B------:R-:W-:Y:S05]  /*b650*/  @!P2 BRA `(.L_x_803) ;  /* 0x000000000004a947 */ /* 0x000fea0003800000 */
[----:B--2---:R-:W-:Y:S01]  /*b660*/  BPT.TRAP 0x1 ;  /* 0x000000040000795c */ /* 0x004fe20000300000 */
.L_x_803:
[----:B------:R-:W-:-:S04]  /*b670*/  VIADD R0, R6, 0x30840 ;  /* 0x0003084006007836 */ /* 0x000fc80000000000 */
[----:B------:R-:W-:-:S04]  /*b680*/  IMAD R9, R9, 0x8, R0 ;  /* 0x0000000809097824 */ /* 0x000fc800078e0200 */
[----:B------:R-:W4:Y:S02]  /*b690*/  SYNCS.PHASECHK.TRANS64.TRYWAIT P0, [R9+URZ], R4 ;  /* 0x00000004090075a7 */ /* 0x000f24000800017f */
[----:B----4-:R-:W-:Y:S05]  /*b6a0*/  @!P0 BRA `(.L_x_804) ;  /* 0x0000000400b48947 */ /* 0x010fea0003800000 */
.L_x_831:
[----:B------:R-:W-:-:S07]  /*b6b0*/  IMAD R3, R3, 0x8, R0 ;  /* 0x0000000803037824 */ /* 0x000fce00078e0200 */
.L_x_805:
[----:B------:R1:W1:Y:S02]  /*b6c0*/  SYNCS.PHASECHK.TRANS64.TRYWAIT P0, [R3+URZ], R2 ;  /* 0x00000002030075a7 */ /* 0x000264000800017f */
[----:B-1----:R-:W-:Y:S05]  /*b6d0*/  @!P0 NANOSLEEP.SYNCS 0x989680 ;  /* 0x009896800000895d */ /* 0x002fea0003900000 */
[----:B------:R-:W1:Y:S02]  /*b6e0*/  @!P0 SYNCS.PHASECHK.TRANS64 P0, [R3+URZ], R2 ;  /* 0x00000002030085a7 */ /* 0x000e64000800007f */
[----:B-1----:R-:W-:Y:S05]  /*b6f0*/  @!P0 BRA `(.L_x_805) ;  /* 0xfffffffc00f08947 */ /* 0x002fea000383ffff */
.L_x_646:
[----:B--2---:R-:W-:Y:S05]  /*b700*/  BSYNC B6 ;  /* 0x0000000000067941 */ /* 0x004fea0003800000 */
.L_x_640:
[----:B------:R-:W-:Y:S05]  /*b710*/  EXIT ;  /* 0x000000000000794d */ /* 0x000fea0003800000 */
.L_x_656:
[----:B------:R-:W-:Y:S02]  /*b720*/  IMAD.MOV.U32 R12, RZ, RZ, RZ ;  /* 0x000000ffff0c7224 */ /* 0x000fe400078e00ff */
[----:B------:R-:W-:Y:S02]  /*b730*/  IMAD.MOV.U32 R11, RZ, RZ, 0x1f ;  /* 0x0000001fff0b7424 */ /* 0x000fe400078e00ff */
[----:B------:R-:W-:-:S07]  /*b740*/  IMAD.MOV.U32 R15, RZ, RZ, -0x1 ;  /* 0xffffffffff0f7424 */ /* 0x000fce00078e00ff */
[----:B------:R-:W-:Y:S05]  /*b750*/  WARPSYNC.COLLECTIVE R15, `(.L_x_806) ;  /* 0x000000000f087348 */ /* 0x000fea0003c00000 */
[----:B------:R1:W2:Y:S02]  /*b760*/  SHFL.IDX P6, R14, R13, R12, R11 ;  /* 0x0000000c0d0e7389 */ /* 0x0002a400000c000b */
[----:B-12---:R-:W-:Y:S01]  /*b770*/  ENDCOLLECTIVE ;  /* 0x000000000000791b */ /* 0x006fe20003800000 */
.L_x_806:
[----:B------:R-:W-:Y:S05]  /*b780*/  BRA `(.L_x_807) ;  /* 0xffffff5c00007947 */ /* 0x000fea000383ffff */
.L_x_658:
[----:B--2---:R2:W3:Y:S02]  /*b790*/  SYNCS.PHASECHK.TRANS64.TRYWAIT P0, [R16+URZ+0x30800], R21 ;  /* 0x03080015100075a7 */ /* 0x0044e4000800017f */
[----:B---3--:R-:W-:Y:S05]  /*b7a0*/  @!P0 NANOSLEEP.SYNCS 0x989680 ;  /* 0x009896800000895d */ /* 0x008fea0003900000 */
[----:B------:R-:W3:Y:S02]  /*b7b0*/  @!P0 SYNCS.PHASECHK.TRANS64 P0, [R16+URZ+0x30800], R21 ;  /* 0x03080015100085a7 */ /* 0x000ee4000800007f */
[----:B---3--:R-:W-:Y:S05]  /*b7c0*/  @!P0 BRA `(.L_x_658) ;  /* 0xfffffffc00f08947 */ /* 0x008fea000383ffff */
[----:B------:R-:W-:Y:S05]  /*b7d0*/  BRA `(.L_x_657) ;  /* 0xffffff5c00a07947 */ /* 0x000fea000383ffff */
.L_x_662:
[----:B----4-:R4:W1:Y:S02]  /*b7e0*/  SYNCS.PHASECHK.TRANS64.TRYWAIT P1, [R2+URZ+0x30810], R153 ;  /* 0x03081099020075a7 */ /* 0x010864000802017f */
[----:B-1----:R-:W-:Y:S05]  /*b7f0*/  @!P1 NANOSLEEP.SYNCS 0x989680 ;  /* 0x009896800000995d */ /* 0x002fea0003900000 */
[----:B------:R-:W1:Y:S02]  /*b800*/  @!P1 SYNCS.PHASECHK.TRANS64 P1, [R2+URZ+0x30810], R153 ;  /* 0x03081099020095a7 */ /* 0x000e64000802007f */
[----:B-1----:R-:W-:Y:S05]  /*b810*/  @!P1 BRA `(.L_x_662) ;  /* 0xfffffffc00f09947 */ /* 0x002fea000383ffff */
[----:B------:R-:W-:Y:S05]  /*b820*/  BRA `(.L_x_661) ;  /* 0xffffff6000e07947 */ /* 0x000fea000383ffff */
.L_x_666:
[----:B------:R1:W1:Y:S02]  /*b830*/  SYNCS.PHASECHK.TRANS64.TRYWAIT P1, [R2+URZ+0x30830], R153 ;  /* 0x03083099020075a7 */ /* 0x000264000802017f */
[----:B-1----:R-:W-:Y:S05]  /*b840*/  @!P1 NANOSLEEP.SYNCS 0x989680 ;  /* 0x009896800000995d */ /* 0x002fea0003900000 */
[----:B------:R-:W1:Y:S02]  /*b850*/  @!P1 SYNCS.PHASECHK.TRANS64 P1, [R2+URZ+0x30830], R153 ;  /* 0x03083099020095a7 */ /* 0x000e64000802007f */
[----:B-1----:R-:W-:Y:S05]  /*b860*/  @!P1 BRA `(.L_x_666) ;  /* 0xfffffffc00f09947 */ /* 0x002fea000383ffff */
[----:B------:R-:W-:Y:S05]  /*b870*/  BRA `(.L_x_665) ;  /* 0xffffff6800387947 */ /* 0x000fea000383ffff */
.L_x_742:
[----:B------:R-:W-:Y:S01]  /*b880*/  BSSY B0, `(.L_x_808) ;  /* 0x0000005000007945 */ /* 0x000fe20003800000 */
[----:B------:R-:W-:-:S07]  /*b890*/  IMAD.MOV.U32 R15, RZ, RZ, -0x1 ;  /* 0xffffffffff0f7424 */ /* 0x000fce00078e00ff */
[----:B------:R-:W-:Y:S05]  /*b8a0*/  WARPSYNC.COLLECTIVE R15, `(.L_x_809) ;  /* 0x000000000f087348 */ /* 0x000fea0003c00000 */
[----:B------:R-:W-:Y:S01]  /*b8b0*/  NOP ;  /* 0x0000000000007918 */ /* 0x000fe20000000000 */
[----:B------:R-:W-:Y:S01]  /*b8c0*/  ENDCOLLECTIVE ;  /* 0x000000000000791b */ /* 0x000fe20003800000 */
.L_x_809:
[----:B------:R-:W-:Y:S05]  /*b8d0*/  BSYNC B0 ;  /* 0x0000000000007941 */ /* 0x000fea0003800000 */
.L_x_808:
[----:B------:R-:W-:Y:S05]  /*b8e0*/  BRA `(.L_x_810) ;  /* 0xffffffcc006c7947 */ /* 0x000fea000383ffff */
.L_x_754:
[----:B------:R-:W-:Y:S01]  /*b8f0*/  BSSY B0, `(.L_x_811) ;  /* 0x0000005000007945 */ /* 0x000fe20003800000 */
[----:B------:R-:W-:-:S07]  /*b900*/  IMAD.MOV.U32 R15, RZ, RZ, -0x1 ;  /* 0xffffffffff0f7424 */ /* 0x000fce00078e00ff */
[----:B------:R-:W-:Y:S05]  /*b910*/  WARPSYNC.COLLECTIVE R15, `(.L_x_812) ;  /* 0x000000000f087348 */ /* 0x000fea0003c00000 */
[----:B------:R-:W-:Y:S01]  /*b920*/  NOP ;  /* 0x0000000000007918 */ /* 0x000fe20000000000 */
[----:B------:R-:W-:Y:S01]  /*b930*/  ENDCOLLECTIVE ;  /* 0x000000000000791b */ /* 0x000fe20003800000 */
.L_x_812:
[----:B------:R-:W-:Y:S05]  /*b940*/  BSYNC B0 ;  /* 0x0000000000007941 */ /* 0x000fea0003800000 */
.L_x_811:
[----:B------:R-:W-:Y:S05]  /*b950*/  BRA `(.L_x_813) ;  /* 0xffffffd000847947 */ /* 0x000fea000383ffff */
.L_x_767:
[----:B------:R-:W-:Y:S01]  /*b960*/  BSSY B0, `(.L_x_814) ;  /* 0x0000005000007945 */ /* 0x000fe20003800000 */
[----:B------:R-:W-:-:S07]  /*b970*/  IMAD.MOV.U32 R15, RZ, RZ, -0x1 ;  /* 0xffffffffff0f7424 */ /* 0x000fce00078e00ff */
[----:B------:R-:W-:Y:S05]  /*b980*/  WARPSYNC.COLLECTIVE R15, `(.L_x_815) ;  /* 0x000000000f087348 */ /* 0x000fea0003c00000 */
[----:B------:R-:W-:Y:S01]  /*b990*/  NOP ;  /* 0x0000000000007918 */ /* 0x000fe20000000000 */
[----:B------:R-:W-:Y:S01]  /*b9a0*/  ENDCOLLECTIVE ;  /* 0x000000000000791b */ /* 0x000fe20003800000 */
.L_x_815:
[----:B------:R-:W-:Y:S05]  /*b9b0*/  BSYNC B0 ;  /* 0x0000000000007941 */ /* 0x000fea0003800000 */
.L_x_814:
[----:B------:R-:W-:Y:S05]  /*b9c0*/  BRA `(.L_x_816) ;  /* 0xffffffd400a07947 */ /* 0x000fea000383ffff */
.L_x_780:
[----:B-1----:R1:W2:Y:S02]  /*b9d0*/  SYNCS.PHASECHK.TRANS64.TRYWAIT P1, [R12+URZ+0x30820], R3 ;  /* 0x030820030c0075a7 */ /* 0x0022a4000802017f */
[----:B--2---:R-:W-:Y:S05]  /*b9e0*/  @!P1 NANOSLEEP.SYNCS 0x989680 ;  /* 0x009896800000995d */ /* 0x004fea0003900000 */
[----:B------:R-:W2:Y:S02]  /*b9f0*/  @!P1 SYNCS.PHASECHK.TRANS64 P1, [R12+URZ+0x30820], R3 ;  /* 0x030820030c0095a7 */ /* 0x000ea4000802007f */
[----:B--2---:R-:W-:Y:S05]  /*ba00*/  @!P1 BRA `(.L_x_780) ;  /* 0xfffffffc00f09947 */ /* 0x004fea000383ffff */
[----:B------:R-:W-:Y:S05]  /*ba10*/  BRA `(.L_x_817) ;  /* 0xffffffe000ac7947 */ /* 0x000fea000383ffff */
.L_x_784:
[----:B-1----:R1:W2:Y:S02]  /*ba20*/  SYNCS.PHASECHK.TRANS64.TRYWAIT P1, [R12+URZ+0x30840], R21 ;  /* 0x030840150c0075a7 */ /* 0x0022a4000802017f */
[----:B--2---:R-:W-:Y:S05]  /*ba30*/  @!P1 NANOSLEEP.SYNCS 0x989680 ;  /* 0x009896800000995d */ /* 0x004fea0003900000 */
[----:B------:R-:W2:Y:S02]  /*ba40*/  @!P1 SYNCS.PHASECHK.TRANS64 P1, [R12+URZ+0x30840], R21 ;  /* 0x030840150c0095a7 */ /* 0x000ea4000802007f */
[----:B--2---:R-:W-:Y:S05]  /*ba50*/  @!P1 BRA `(.L_x_784) ;  /* 0xfffffffc00f09947 */ /* 0x004fea000383ffff */
[----:B------:R-:W-:Y:S05]  /*ba60*/  BRA `(.L_x_818) ;  /* 0xffffffe800107947 */ /* 0x000fea000383ffff */
.L_x_786:
[----:B--2---:R2:W3:Y:S02]  /*ba70*/  SYNCS.PHASECHK.TRANS64.TRYWAIT P1, [R12+URZ+0x30828], R21 ;  /* 0x030828150c0075a7 */ /* 0x0044e4000802017f */
[----:B---3--:R-:W-:Y:S05]  /*ba80*/  @!P1 NANOSLEEP.SYNCS 0x989680 ;  /* 0x009896800000995d */ /* 0x008fea0003900000 */
[----:B------:R-:W3:Y:S02]  /*ba90*/  @!P1 SYNCS.PHASECHK.TRANS64 P1, [R12+URZ+0x30828], R21 ;  /* 0x030828150c0095a7 */ /* 0x000ee4000802007f */
[----:B---3--:R-:W-:Y:S05]  /*baa0*/  @!P1 BRA `(.L_x_786) ;  /* 0xfffffffc00f09947 */ /* 0x008fea000383ffff */
[----:B------:R-:W-:Y:S05]  /*bab0*/  BRA `(.L_x_819) ;  /* 0xffffffe800a87947 */ /* 0x000fea000383ffff */
.L_x_788:
[----:B---3--:R3:W4:Y:S02]  /*bac0*/  SYNCS.PHASECHK.TRANS64.TRYWAIT P1, [R12+URZ+0x30848], R21 ;  /* 0x030848150c0075a7 */ /* 0x008724000802017f */
[----:B----4-:R-:W-:Y:S05]  /*bad0*/  @!P1 NANOSLEEP.SYNCS 0x989680 ;  /* 0x009896800000995d */ /* 0x010fea0003900000 */
[----:B------:R-:W4:Y:S02]  /*bae0*/  @!P1 SYNCS.PHASECHK.TRANS64 P1, [R12+URZ+0x30848], R21 ;  /* 0x030848150c0095a7 */ /* 0x000f24000802007f */
[----:B----4-:R-:W-:Y:S05]  /*baf0*/  @!P1 BRA `(.L_x_788) ;  /* 0xfffffffc00f09947 */ /* 0x010fea000383ffff */
[----:B------:R-:W-:Y:S05]  /*bb00*/  BRA `(.L_x_820) ;  /* 0xffffffec00207947 */ /* 0x000fea000383ffff */
.L_x_790:
[----:B------:R-:W-:-:S07]  /*bb10*/  SHF.L.U32 R5, R10, 0x1f, RZ ;  /* 0x0000001f0a057819 */ /* 0x000fce00000006ff */
.L_x_821:
[----:B-1----:R1:W2:Y:S02]  /*bb20*/  SYNCS.PHASECHK.TRANS64.TRYWAIT P1, [R12+URZ+0x30820], R5 ;  /* 0x030820050c0075a7 */ /* 0x0022a4000802017f */
[----:B--2---:R-:W-:Y:S05]  /*bb30*/  @!P1 NANOSLEEP.SYNCS 0x989680 ;  /* 0x009896800000995d */ /* 0x004fea0003900000 */
[----:B------:R-:W2:Y:S02]  /*bb40*/  @!P1 SYNCS.PHASECHK.TRANS64 P1, [R12+URZ+0x30820], R5 ;  /* 0x030820050c0095a7 */ /* 0x000ea4000802007f */
[----:B--2---:R-:W-:Y:S05]  /*bb50*/  @!P1 BRA `(.L_x_821) ;  /* 0xfffffffc00f09947 */ /* 0x004fea000383ffff */
[----:B------:R-:W-:Y:S05]  /*bb60*/  BRA `(.L_x_822) ;  /* 0xffffffec00a87947 */ /* 0x000fea000383ffff */
.L_x_793:
[----:B-1----:R1:W2:Y:S02]  /*bb70*/  SYNCS.PHASECHK.TRANS64.TRYWAIT P1, [R12+URZ+0x30840], R13 ;  /* 0x0308400d0c0075a7 */ /* 0x0022a4000802017f */
[----:B--2---:R-:W-:Y:S05]  /*bb80*/  @!P1 NANOSLEEP.SYNCS 0x989680 ;  /* 0x009896800000995d */ /* 0x004fea0003900000 */
[----:B------:R-:W2:Y:S02]  /*bb90*/  @!P1 SYNCS.PHASECHK.TRANS64 P1, [R12+URZ+0x30840], R13 ;  /* 0x0308400d0c0095a7 */ /* 0x000ea4000802007f */
[----:B--2---:R-:W-:Y:S05]  /*bba0*/  @!P1 BRA `(.L_x_793) ;  /* 0xfffffffc00f09947 */ /* 0x004fea000383ffff */
[----:B------:R-:W-:Y:S05]  /*bbb0*/  BRA `(.L_x_823) ;  /* 0xfffffff000387947 */ /* 0x000fea000383ffff */
.L_x_795:
[----:B--2---:R2:W3:Y:S02]  /*bbc0*/  SYNCS.PHASECHK.TRANS64.TRYWAIT P1, [R12+URZ+0x30828], R13 ;  /* 0x0308280d0c0075a7 */ /* 0x0044e4000802017f */
[----:B---3--:R-:W-:Y:S05]  /*bbd0*/  @!P1 NANOSLEEP.SYNCS 0x989680 ;  /* 0x009896800000995d */ /* 0x008fea0003900000 */
[----:B------:R-:W3:Y:S02]  /*bbe0*/  @!P1 SYNCS.PHASECHK.TRANS64 P1, [R12+URZ+0x30828], R13 ;  /* 0x0308280d0c0095a7 */ /* 0x000ee4000802007f */
[----:B---3--:R-:W-:Y:S05]  /*bbf0*/  @!P1 BRA `(.L_x_795) ;  /* 0xfffffffc00f09947 */ /* 0x008fea000383ffff */
[----:B------:R-:W-:Y:S05]  /*bc00*/  BRA `(.L_x_824) ;  /* 0xfffffff000c47947 */ /* 0x000fea000383ffff */
.L_x_797:
[----:B---3--:R3:W4:Y:S02]  /*bc10*/  SYNCS.PHASECHK.TRANS64.TRYWAIT P0, [R4+URZ+0x30840], R3 ;  /* 0x03084003040075a7 */ /* 0x008724000800017f */
[----:B----4-:R-:W-:Y:S05]  /*bc20*/  @!P0 NANOSLEEP.SYNCS 0x989680 ;  /* 0x009896800000895d */ /* 0x010fea0003900000 */
[----:B------:R-:W4:Y:S02]  /*bc30*/  @!P0 SYNCS.PHASECHK.TRANS64 P0, [R4+URZ+0x30840], R3 ;  /* 0x03084003040085a7 */ /* 0x000f24000800007f */
[----:B----4-:R-:W-:Y:S05]  /*bc40*/  @!P0 BRA `(.L_x_797) ;  /* 0xfffffffc00f08947 */ /* 0x010fea000383ffff */
[----:B------:R-:W-:Y:S05]  /*bc50*/  BRA `(.L_x_825) ;  /* 0xfffffff400507947 */ /* 0x000fea000383ffff */
.L_x_799:
[----:B------:R-:W-:Y:S01]  /*bc60*/  BSSY B0, `(.L_x_826) ;  /* 0x0000006000007945 */ /* 0x000fe20003800000 */
[----:B------:R-:W-:-:S07]  /*bc70*/  IMAD.MOV.U32 R15, RZ, RZ, -0x1 ;  /* 0xffffffffff0f7424 */ /* 0x000fce00078e00ff */
[----:B--2-4-:R-:W-:Y:S05]  /*bc80*/  WARPSYNC.COLLECTIVE R15, `(.L_x_827) ;  /* 0x000000000f0c7348 */ /* 0x014fea0003c00000 */
[----:B------:R-:W-:Y:S02]  /*bc90*/  ELECT P6, UR62, PT ;  /* 0x00000000003e782f */ /* 0x000fe400038c0000 */
[----:B------:R-:W-:Y:S01]  /*bca0*/  MOV R14, UR62 ;  /* 0x0000003e000e7c02 */ /* 0x000fe20008000f00 */
[----:B--2-4-:R-:W-:Y:S10]  /*bcb0*/  ENDCOLLECTIVE ;  /* 0x000000000000791b */ /* 0x014ff40003800000 */
.L_x_827:
[----:B------:R-:W-:Y:S05]  /*bcc0*/  BSYNC B0 ;  /* 0x0000000000007941 */ /* 0x000fea0003800000 */
.L_x_826:
[----:B------:R-:W-:Y:S05]  /*bcd0*/  BRA `(.L_x_828) ;  /* 0xfffffff800007947 */ /* 0x000fea000383ffff */
.L_x_801:
[----:B-1----:R1:W3:Y:S02]  /*bce0*/  SYNCS.PHASECHK.TRANS64.TRYWAIT P0, [R7+URZ], R4 ;  /* 0x00000004070075a7 */ /* 0x0022e4000800017f */
[----:B---3--:R-:W-:Y:S05]  /*bcf0*/  @!P0 NANOSLEEP.SYNCS 0x989680 ;  /* 0x009896800000895d */ /* 0x008fea0003900000 */
[----:B------:R-:W3:Y:S02]  /*bd00*/  @!P0 SYNCS.PHASECHK.TRANS64 P0, [R7+URZ], R4 ;  /* 0x00000004070085a7 */ /* 0x000ee4000800007f */
[----:B---3--:R-:W-:Y:S05]  /*bd10*/  @!P0 BRA `(.L_x_801) ;  /* 0xfffffffc00f08947 */ /* 0x008fea000383ffff */
[----:B------:R-:W-:Y:S05]  /*bd20*/  BRA `(.L_x_829) ;  /* 0xfffffff800407947 */ /* 0x000fea000383ffff */
.L_x_802:
[----:B---3--:R3:W4:Y:S02]  /*bd30*/  SYNCS.PHASECHK.TRANS64.TRYWAIT P0, [R11+URZ], R2 ;  /* 0x000000020b0075a7 */ /* 0x008724000800017f */
[----:B----4-:R-:W-:Y:S05]  /*bd40*/  @!P0 NANOSLEEP.SYNCS 0x989680 ;  /* 0x009896800000895d */ /* 0x010fea0003900000 */
[----:B------:R-:W4:Y:S02]  /*bd50*/  @!P0 SYNCS.PHASECHK.TRANS64 P0, [R11+URZ], R2 ;  /* 0x000000020b0085a7 */ /* 0x000f24000800007f */
[----:B----4-:R-:W-:Y:S05]  /*bd60*/  @!P0 BRA `(.L_x_802) ;  /* 0xfffffffc00f08947 */ /* 0x010fea000383ffff */
[----:B------:R-:W-:Y:S05]  /*bd70*/  BRA `(.L_x_830) ;  /* 0xfffffff800347947 */ /* 0x000fea000383ffff */
.L_x_804:
[----:B----4-:R4:W1:Y:S02]  /*bd80*/  SYNCS.PHASECHK.TRANS64.TRYWAIT P0, [R9+URZ], R4 ;  /* 0x00000004090075a7 */ /* 0x010864000800017f */
[----:B-1----:R-:W-:Y:S05]  /*bd90*/  @!P0 NANOSLEEP.SYNCS 0x989680 ;  /* 0x009896800000895d */ /* 0x002fea0003900000 */
[----:B------:R-:W1:Y:S02]  /*bda0*/  @!P0 SYNCS.PHASECHK.TRANS64 P0, [R9+URZ], R4 ;  /* 0x00000004090085a7 */ /* 0x000e64000800007f */
[----:B-1----:R-:W-:Y:S05]  /*bdb0*/  @!P0 BRA `(.L_x_804) ;  /* 0xfffffffc00f08947 */ /* 0x002fea000383ffff */
[----:B------:R-:W-:Y:S05]  /*bdc0*/  BRA `(.L_x_831) ;  /* 0xfffffff800387947 */ /* 0x000fea000383ffff */
.L_x_832:
        /* <DEDUP_REMOVED lines=11> */
.L_x_7295:


//--------------------- .text._ZN7cutlass13device_kernelIN5flash11enable_sm90INS1_16FlashAttnBwdSm90INS1_25CollectiveMainloopBwdSm90ILi2ELi2ELi2EN4cute5tupleIJNS5_1CILi1EEES8_S8_EEENS6_IJNS7_ILi64EEENS7_ILi128EEESB_EEENS_10bfloat16_tEfNS_4arch4Sm90ELb0ELb0ELb1ELb1ELb0ELb1ELb0ELb0ELi2ELi1ELi2ELi1ELb0EEENS1_24CollectiveEpilogueBwdGQAISC_fSF_Li256ELb1ELb0EEENS1_19SingleTileSchedulerILb1ELb0ELb0ELi128EEEEEEEEEvNT_6ParamsE --------------------------
	.section	.text._ZN7cutlass13device_kernelIN5flash11enable_sm90INS1_16FlashAttnBwdSm90INS1_25CollectiveMainloopBwdSm90ILi2ELi2ELi2EN4cute5tupleIJNS5_1CILi1EEES8_S8_EEENS6_IJNS7_ILi64EEENS7_ILi128EEESB_EEENS_10bfloat16_tEfNS_4arch4Sm90ELb0ELb0ELb1ELb1ELb0ELb1ELb0ELb0ELi2ELi1ELi2ELi1ELb0EEENS1_24CollectiveEpilogueBwdGQAISC_fSF_Li256ELb1ELb0EEENS1_19SingleTileSchedulerILb1ELb0ELb0ELi128EEEEEEEEEvNT_6ParamsE,"ax",@progbits
	.align	128
.text._ZN7cutlass13device_kernelIN5flash11enable_sm90INS1_16FlashAttnBwdSm90INS1_25CollectiveMainloopBwdSm90ILi2ELi2ELi2EN4cute5tupleIJNS5_1CILi1EEES8_S8_EEENS6_IJNS7_ILi64EEENS7_ILi128EEESB_EEENS_10bfloat16_tEfNS_4arch4Sm90ELb0ELb0ELb1ELb1ELb0ELb1ELb0ELb0ELi2ELi1ELi2ELi1ELb0EEENS1_24CollectiveEpilogueBwdGQAISC_fSF_Li256ELb1ELb0EEENS1_19SingleTileSchedulerILb1ELb0ELb0ELi128EEEEEEEEEvNT_6ParamsE:
        .type           _ZN7cutlass13device_kernelIN5flash11enable_sm90INS1_16FlashAttnBwdSm90INS1_25CollectiveMainloopBwdSm90ILi2ELi2ELi2EN4cute5tupleIJNS5_1CILi1EEES8_S8_EEENS6_IJNS7_ILi64EEENS7_ILi128EEESB_EEENS_10bfloat16_tEfNS_4arch4Sm90ELb0ELb0ELb1ELb1ELb0ELb1ELb0ELb0ELi2ELi1ELi2ELi1ELb0EEENS1_24CollectiveEpilogueBwdGQAISC_fSF_Li256ELb1ELb0EEENS1_19SingleTileSchedulerILb1ELb0ELb0ELi128EEEEEEEEEvNT_6ParamsE,@function
        .size           _ZN7cutlass13device_kernelIN5flash11enable_sm90INS1_16FlashAttnBwdSm90INS1_25CollectiveMainloopBwdSm90ILi2ELi2ELi2EN4cute5tupleIJNS5_1CILi1EEES8_S8_EEENS6_IJNS7_ILi64EEENS7_ILi128EEESB_EEENS_10bfloat16_tEfNS_4arch4Sm90ELb0ELb0ELb1ELb1ELb0ELb1ELb0ELb0ELi2ELi1ELi2ELi1ELb0EEENS1_24CollectiveEpilogueBwdGQAISC_fSF_Li256ELb1ELb0EEENS1_19SingleTileSchedulerILb1ELb0ELb0ELi128EEEEEEEEEvNT_6ParamsE,(.L_x_7296 - _ZN7cutlass13device_kernelIN5flash11enable_sm90INS1_16FlashAttnBwdSm90INS1_25CollectiveMainloopBwdSm90ILi2ELi2ELi2EN4cute5tupleIJNS5_1CILi1EEES8_S8_EEENS6_IJNS7_ILi64EEENS7_ILi128EEESB_EEENS_10bfloat16_tEfNS_4arch4Sm90ELb0ELb0ELb1ELb1ELb0ELb1ELb0ELb0ELi2ELi1ELi2ELi1ELb0EEENS1_24CollectiveEpilogueBwdGQAISC_fSF_Li256ELb1ELb0EEENS1_19SingleTileSchedulerILb1ELb0ELb0ELi128EEEEEEEEEvNT_6ParamsE)
        .other          _ZN7cutlass13device_kernelIN5flash11enable_sm90INS1_16FlashAttnBwdSm90INS1_25CollectiveMainloopBwdSm90ILi2ELi2ELi2EN4cute5tupleIJNS5_1CILi1EEES8_S8_EEENS6_IJNS7_ILi64EEENS7_ILi128EEESB_EEENS_10bfloat16_tEfNS_4arch4Sm90ELb0ELb0ELb1ELb1ELb0ELb1ELb0ELb0ELi2ELi1ELi2ELi1ELb0EEENS1_24CollectiveEpilogueBwdGQAISC_fSF_Li256ELb1ELb0EEENS1_19SingleTileSchedulerILb1ELb0ELb0ELi128EEEEEEEEEvNT_6ParamsE,@"STO_CUDA_ENTRY STV_DEFAULT"
_ZN7cutlass13device_kernelIN5flash11enable_sm90INS1_16FlashAttnBwdSm90INS1_25CollectiveMainloopBwdSm90ILi2ELi2ELi2EN4cute5tupleIJNS5_1CILi1EEES8_S8_EEENS6_IJNS7_ILi64EEENS7_ILi128EEESB_EEENS_10bfloat16_tEfNS_4arch4Sm90ELb0ELb0ELb1ELb1ELb0ELb1ELb0ELb0ELi2ELi1ELi2ELi1ELb0EEENS1_24CollectiveEpilogueBwdGQAISC_fSF_Li256ELb1ELb0EEENS1_19SingleTileSchedulerILb1ELb0ELb0ELi128EEEEEEEEEvNT_6ParamsE:
        /* <DEDUP_REMOVED lines=23> */
.L_x_834:
[----:B------:R-:W-:Y:S05]  /*0170*/  BSYNC B0 ;  /* 0x0000000000007941 */ /* 0x000fea0003800000 */
.L_x_833:
        /* <DEDUP_REMOVED lines=34> */
.L_x_835:
        /* <DEDUP_REMOVED lines=22> */
.L_x_836:
        /* <DEDUP_REMOVED lines=9> */
.L_x_839:
        /* <DEDUP_REMOVED lines=20> */
.L_x_840:
        /* <DEDUP_REMOVED lines=10> */
.L_x_842:
[----:B------:R-:W2:Y:S02]  /*0770*/  LDC R0, c[0x0][0x8c4] ;  /* 0x00023100ff007b82 */ /* 0x000ea40000000800 */
.L_x_841:
        /* <DEDUP_REMOVED lines=16> */
.L_x_844:
        /* <DEDUP_REMOVED lines=10> */
.L_x_845:
        /* <DEDUP_REMOVED lines=8> */
.L_x_846:
        /* <DEDUP_REMOVED lines=9> */
.L_x_847:
        /* <DEDUP_REMOVED lines=88> */
.L_x_850:
        /* <DEDUP_REMOVED lines=15> */
.L_x_849:
        /* <DEDUP_REMOVED lines=22> */
.L_x_852:
        /* <DEDUP_REMOVED lines=15> */
.L_x_851:
        /* <DEDUP_REMOVED lines=8> */
.L_x_929:
        /* <DEDUP_REMOVED lines=45> */
.L_x_854:
        /* <DEDUP_REMOVED lines=74> */
.L_x_866:
[----:B------:R-:W-:-:S13]  /*1ae0*/  ISETP.NE.AND P0, PT, R7, 0x3, PT ;  /* 0x000000030700780c */ /* 0x000fda0003f05270 */
[----:B---3--:R-:W-:Y:S05]  /*1af0*/  @!P0 BRA `(.L_x_856) ;  /* 0x0000000000048947 */ /* 0x008fea0003800000 */
[----:B------:R-:W-:Y:S01]  /*1b00*/  BPT.TRAP 0x1 ;  /* 0x000000040000795c */ /* 0x000fe20000300000 */
.L_x_856:
[----:B------:R-:W-:Y:S01]  /*1b10*/  IMAD R2, R4, 0x8, R16 ;  /* 0x0000000804027824 */ /* 0x000fe200078e0210 */
[----:B------:R-:W-:-:S04]  /*1b20*/  SHF.L.U32 R153, R5, 0x1f, RZ ;  /* 0x0000001f05997819 */ /* 0x000fc800000006ff */
[----:B------:R3:W4:Y:S01]  /*1b30*/  SYNCS.PHASECHK.TRANS64.TRYWAIT P1, [R2+URZ+0x30810], R153 ;  /* 0x03081099020075a7 */ /* 0x000722000802017f */
[----:B------:R-:W-:Y:S05]  /*1b40*/  @!P0 BRA `(.L_x_857) ;  /* 0x0000000000048947 */ /* 0x000fea0003800000 */
[----:B------:R-:W-:Y:S01]  /*1b50*/  BPT.TRAP 0x1 ;  /* 0x000000040000795c */ /* 0x000fe20000300000 */
.L_x_857:
[----:B----4-:R-:W-:Y:S05]  /*1b60*/  @P1 BRA `(.L_x_858) ;  /* 0x0000000000081947 */ /* 0x010fea0003800000 */
[----:B------:R-:W4:Y:S02]  /*1b70*/  SYNCS.PHASECHK.TRANS64.TRYWAIT P1, [R2+URZ+0x30810], R153 ;  /* 0x03081099020075a7 */ /* 0x000f24000802017f */
[----:B----4-:R-:W-:Y:S05]  /*1b80*/  @!P1 BRA `(.L_x_859) ;  /* 0x0000006800349947 */ /* 0x010fea0003800000 */
.L_x_858:
        /* <DEDUP_REMOVED lines=81> */
.L_x_860:
[----:B------:R1:W1:Y:S01]  /*20a0*/  SYNCS.PHASECHK.TRANS64.TRYWAIT P1, [R2+URZ+0x30830], R153 ;  /* 0x03083099020075a7 */ /* 0x000262000802017f */
[----:B------:R-:W-:Y:S05]  /*20b0*/  @!P0 BRA `(.L_x_861) ;  /* 0x0000000000048947 */ /* 0x000fea0003800000 */
[----:B------:R-:W-:Y:S01]  /*20c0*/  BPT.TRAP 0x1 ;  /* 0x000000040000795c */ /* 0x000fe20000300000 */
.L_x_861:
[----:B------:R-:W-:-:S05]  /*20d0*/  VIADD R17, R16, 0x20000 ;  /* 0x0002000010117836 */ /* 0x000fca0000000000 */
[----:B------:R-:W-:-:S04]  /*20e0*/  SHF.R.U32.HI R17, RZ, 0x4, R17 ;  /* 0x00000004ff117819 */ /* 0x000fc80000011611 */
[----:B------:R-:W-:-:S04]  /*20f0*/  LOP3.LUT R17, R17, 0x3fff, RZ, 0xc0, !PT ;  /* 0x00003fff11117812 */ /* 0x000fc800078ec0ff */
[----:B------:R-:W-:Y:S01]  /*2100*/  LOP3.LUT R155, R17, 0x10000, RZ, 0xfc, !PT ;  /* 0x00010000119b7812 */ /* 0x000fe200078efcff */
[----:B-1----:R-:W-:Y:S06]  /*2110*/  @P1 BRA `(.L_x_862) ;  /* 0x0000000000081947 */ /* 0x002fec0003800000 */
[----:B------:R-:W1:Y:S02]  /*2120*/  SYNCS.PHASECHK.TRANS64.TRYWAIT P1, [R2+URZ+0x30830], R153 ;  /* 0x03083099020075a7 */ /* 0x000e64000802017f */
[----:B-1----:R-:W-:Y:S05]  /*2130*/  @!P1 BRA `(.L_x_863) ;  /* 0x0000006000dc9947 */ /* 0x002fea0003800000 */
.L_x_862:
        /* <DEDUP_REMOVED lines=495> */
.L_x_864:
        /* <DEDUP_REMOVED lines=49> */
.L_x_865:
        /* <DEDUP_REMOVED lines=77> */
.L_x_848:
[----:B------:R-:W-:Y:S05]  /*4810*/  @P0 BRA `(.L_x_843) ;  /* 0x0000003800d80947 */ /* 0x000fea0003800000 */
[----:B-1-3--:R-:W1:Y:S01]  /*4820*/  LDC.64 R2, c[0x0][0x878] ;  /* 0x00021e00ff027b82 */ /* 0x00ae620000000a00 */
[----:B------:R-:W2:Y:S07]  /*4830*/  S2R R22, SR_TID.X ;  /* 0x0000000000167919 */ /* 0x000eae0000002100 */
[----:B------:R-:W3:Y:S01]  /*4840*/  LDC R0, c[0x0][0x850] ;  /* 0x00021400ff007b82 */ /* 0x000ee20000000800 */
[----:B------:R-:W4:Y:S01]  /*4850*/  S2R R7, SR_CTAID.Y ;  /* 0x0000000000077919 */ /* 0x000f220000002600 */
[----:B------:R-:W5:Y:S06]  /*4860*/  S2R R8, SR_CTAID.X ;  /* 0x0000000000087919 */ /* 0x000f6c0000002500 */
[----:B------:R-:W2:Y:S01]  /*4870*/  S2UR UR5, SR_CgaCtaId ;  /* 0x00000000000579c3 */ /* 0x000ea20000008800 */
[----:B-1----:R-:W-:-:S07]  /*4880*/  ISETP.NE.U32.AND P0, PT, R2, RZ, PT ;  /* 0x000000ff0200720c */ /* 0x002fce0003f05070 */
[----:B------:R-:W1:Y:S01]  /*4890*/  LDC.64 R10, c[0x0][0x818] ;  /* 0x00020600ff0a7b82 */ /* 0x000e620000000a00 */
[----:B------:R-:W-:-:S07]  /*48a0*/  ISETP.NE.AND.EX P0, PT, R3, RZ, PT, P0 ;  /* 0x000000ff0300720c */ /* 0x000fce0003f05300 */
[----:B------:R-:W1:Y:S08]  /*48b0*/  LDC.64 R14, c[0x0][0x840] ;  /* 0x00021000ff0e7b82 */ /* 0x000e700000000a00 */
[----:B------:R-:W2:Y:S01]  /*48c0*/  @P0 LDC.64 R2, c[0x0][0x878] ;  /* 0x00021e00ff020b82 */ /* 0x000ea20000000a00 */
[----:B------:R-:W-:-:S07]  /*48d0*/  UMOV UR4, 0x400 ;  /* 0x0000040000047882 */ /* 0x000fce0000000000 */
[----:B------:R-:W1:Y:S08]  /*48e0*/  LDC.64 R12, c[0x0][0x820] ;  /* 0x00020800ff0c7b82 */ /* 0x000e700000000a00 */
[----:B------:R-:W1:Y:S01]  /*48f0*/  LDC.64 R16, c[0x0][0x848] ;  /* 0x00021200ff107b82 */ /* 0x000e620000000a00 */
[----:B--2---:R-:W-:-:S07]  /*4900*/  @P0 IMAD.WIDE R2, R228, 0x4, R2 ;  /* 0x00000004e4020825 */ /* 0x004fce00078e0202 */
[----:B------:R-:W2:Y:S01]  /*4910*/  LDC.64 R18, c[0x0][0x800] ;  /* 0x00020000ff127b82 */ /* 0x000ea20000000a00 */
[----:B------:R4:W2:Y:S07]  /*4920*/  @P0 LDG.E R3, desc[UR38][R2.64] ;  /* 0x0000002602030981 */ /* 0x0008ae000c1e1900 */
[----:B------:R-:W-:Y:S01]  /*4930*/  BAR.SYNC.DEFER_BLOCKING 0x1, 0x100 ;  /* 0x0044000000007b1d */ /* 0x000fe20000010000 */
[----:B---3--:R-:W-:Y:S01]  /*4940*/  ISETP.NE.AND P1, PT, R0, 0x1, PT ;  /* 0x000000010000780c */ /* 0x008fe20003f25270 */
[----:B------:R-:W-:Y:S01]  /*4950*/  VIADD R23, R22, 0xffffff80 ;  /* 0xffffff8016177836 */ /* 0x000fe20000000000 */
[----:B------:R-:W-:-:S05]  /*4960*/  ULEA UR4, UR5, UR4, 0x18 ;  /* 0x0000000405047291 */ /* 0x000fca000f8ec03f */
[----:B------:R-:W3:Y:S01]  /*4970*/  LDC.64 R20, c[0x0][0x828] ;  /* 0x00020a00ff147b82 */ /* 0x000ee20000000a00 */
[----:B------:R-:W-:Y:S01]  /*4980*/  SHF.R.S32.HI R0, RZ, 0x1f, R23 ;  /* 0x0000001fff007819 */ /* 0x000fe20000011417 */
[----:B------:R-:W-:Y:S03]  /*4990*/  BSSY B0, `(.L_x_867) ;  /* 0x0000054000007945 */ /* 0x000fe60003800000 */
[----:B------:R-:W-:-:S03]  /*49a0*/  LEA.HI R5, R0, R23, RZ, 0x7 ;  /* 0x0000001700057211 */ /* 0x000fc600078f38ff */
[----:B------:R-:W1:Y:S01]  /*49b0*/  @P1 LDC R4, c[0x0][0x854] ;  /* 0x00021500ff041b82 */ /* 0x000e620000000800 */
[C---:B------:R-:W-:Y:S01]  /*49c0*/  LOP3.LUT R0, R5.reuse, 0xfffff80, RZ, 0xc0, !PT ;  /* 0x0fffff8005007812 */ /* 0x040fe200078ec0ff */
[----:B----4-:R-:W-:-:S04]  /*49d0*/  IMAD.SHL.U32 R2, R5, 0x40, RZ ;  /* 0x0000004005027824 */ /* 0x010fc800078e00ff */
[----:B------:R-:W-:Y:S01]  /*49e0*/  IMAD.IADD R0, R23, 0x1, -R0 ;  /* 0x0000000117007824 */ /* 0x000fe200078e0a00 */
[----:B------:R-:W-:Y:S01]  /*49f0*/  LOP3.LUT R5, R2, 0x3fffe000, RZ, 0xc0, !PT ;  /* 0x3fffe00002057812 */ /* 0x000fe200078ec0ff */
[----:B------:R-:W4:Y:S04]  /*4a00*/  @P1 LDC R9, c[0x0][0x858] ;  /* 0x00021600ff091b82 */ /* 0x000f280000000800 */
[----:B------:R-:W-:-:S05]  /*4a10*/  IMAD R5, R0, 0x4, R5 ;  /* 0x0000000400057824 */ /* 0x000fca00078e0205 */
[----:B------:R-:W-:Y:S01]  /*4a20*/  LEA R6, R5, UR4, 0x2 ;  /* 0x0000000405067c11 */ /* 0x000fe2000f8e10ff */
[----:B-----5:R-:W-:-:S04]  /*4a30*/  IMAD.SHL.U32 R5, R8, 0x4000, RZ ;  /* 0x0000400008057824 */ /* 0x020fc800078e00ff */
[----:B------:R1:W-:Y:S02]  /*4a40*/  STS.128 [R6], R24 ;  /* 0x0000001806007388 */ /* 0x0003e40000000c00 */
[----:B-1----:R-:W-:Y:S02]  /*4a50*/  @P1 IMAD.HI.U32 R0, R7, R4, RZ ;  /* 0x0000000407001227 */ /* 0x002fe400078e00ff */
[----:B------:R1:W-:Y:S04]  /*4a60*/  STS.128 [R6+0x800], R28 ;  /* 0x0008001c06007388 */ /* 0x0003e80000000c00 */
[----:B------:R1:W-:Y:S01]  /*4a70*/  STS.128 [R6+0x1000], R32 ;  /* 0x0010002006007388 */ /* 0x0003e20000000c00 */
[----:B----4-:R-:W-:-:S03]  /*4a80*/  @P1 SHF.R.U32.HI R7, RZ, R9, R0 ;  /* 0x00000009ff071219 */ /* 0x010fc60000011600 */
[----:B------:R1:W-:Y:S01]  /*4a90*/  STS.128 [R6+0x1800], R36 ;  /* 0x0018002406007388 */ /* 0x0003e20000000c00 */
[----:B------:R-:W-:-:S03]  /*4aa0*/  SHF.R.S32.HI R9, RZ, 0x1f, R7 ;  /* 0x0000001fff097819 */ /* 0x000fc60000011407 */
        /* <DEDUP_REMOVED lines=17> */
[----:B----4-:R-:W4:Y:S01]  /*4bc0*/  FENCE.VIEW.ASYNC.S ;  /* 0x00000000000073c6 */ /* 0x010f220000000000 */
[----:B--2---:R-:W-:-:S05]  /*4bd0*/  @P0 IMAD R3, R228, 0x80, R3 ;  /* 0x00000080e4030824 */ /* 0x004fca00078e0203 */
[----:B------:R-:W-:-:S04]  /*4be0*/  @P0 SHF.R.S32.HI R0, RZ, 0x1f, R3 ;  /* 0x0000001fff000819 */ /* 0x000fc80000011403 */
[----:B------:R-:W-:-:S05]  /*4bf0*/  @P0 LEA.HI R0, R0, R3, RZ, 0x7 ;  /* 0x0000000300000211 */ /* 0x000fca00078f38ff */
[----:B------:R-:W-:-:S05]  /*4c00*/  @P0 IMAD.SHL.U32 R0, R0, 0x80, RZ ;  /* 0x0000008000000824 */ /* 0x000fca00078e00ff */
[----:B------:R-:W-:Y:S01]  /*4c10*/  @P0 LOP3.LUT R2, R0, 0xffffc000, RZ, 0xc0, !PT ;  /* 0xffffc00000020812 */ /* 0x000fe200078ec0ff */
[----:B------:R-:W-:-:S03]  /*4c20*/  IMAD R0, R9, R10, RZ ;  /* 0x0000000a09007224 */ /* 0x000fc600078e02ff */
[----:B------:R-:W-:Y:S02]  /*4c30*/  @P0 SHF.R.S32.HI R3, RZ, 0x1f, R2 ;  /* 0x0000001fff030819 */ /* 0x000fe40000011402 */
[----:B------:R-:W-:Y:S01]  /*4c40*/  @!P0 CS2R R2, SRZ ;  /* 0x0000000000028805 */ /* 0x000fe2000001ff00 */
[----:B----4-:R-:W-:Y:S05]  /*4c50*/  BAR.SYNC.DEFER_BLOCKING 0x1, 0x100 ;  /* 0x0044000000007b1d */ /* 0x010fea0000010000 */
[----:B------:R-:W-:Y:S01]  /*4c60*/  IADD3 R4, P1, R5, R2, RZ ;  /* 0x0000000205047210 */ /* 0x000fe20007f3e0ff */
[----:B------:R-:W-:Y:S02]  /*4c70*/  IMAD R2, R9, R14, RZ ;  /* 0x0000000e09027224 */ /* 0x000fe400078e02ff */
[----:B------:R-:W-:Y:S01]  /*4c80*/  IMAD R9, R7, R11, R0 ;  /* 0x0000000b07097224 */ /* 0x000fe200078e0200 */
[----:B------:R-:W-:Y:S01]  /*4c90*/  LEA.HI.X.SX32 R5, R5, R3, 0x1, P1 ;  /* 0x0000000305057211 */ /* 0x000fe200008f0eff */
[C---:B------:R-:W-:Y:S01]  /*4ca0*/  IMAD R11, R7.reuse, R15, R2 ;  /* 0x0000000f070b7224 */ /* 0x040fe200078e0202 */
[----:B------:R-:W-:Y:S01]  /*4cb0*/  SHF.R.S32.HI R0, RZ, 0x1f, R228 ;  /* 0x0000001fff007819 */ /* 0x000fe200000114e4 */
[----:B------:R-:W-:-:S04]  /*4cc0*/  IMAD.WIDE.U32 R2, R7, R10, R4 ;  /* 0x0000000a07027225 */ /* 0x000fc800078e0004 */
[----:B------:R-:W-:Y:S01]  /*4cd0*/  IMAD.IADD R3, R3, 0x1, R9 ;  /* 0x0000000103037824 */ /* 0x000fe200078e0209 */
[----:B------:R-:W-:Y:S01]  /*4ce0*/  SEL R9, R0, RZ, !P0 ;  /* 0x000000ff00097207 */ /* 0x000fe20004000000 */
[----:B------:R-:W-:Y:S01]  /*4cf0*/  IMAD.WIDE.U32 R4, R7, R14, R4 ;  /* 0x0000000e07047225 */ /* 0x000fe200078e0004 */
[----:B------:R-:W-:Y:S02]  /*4d00*/  SEL R7, R228, RZ, !P0 ;  /* 0x000000ffe4077207 */ /* 0x000fe40004000000 */
[----:B------:R-:W-:Y:S01]  /*4d10*/  ISETP.NE.AND P0, PT, R23, RZ, PT ;  /* 0x000000ff1700720c */ /* 0x000fe20003f05270 */
[----:B------:R-:W-:Y:S02]  /*4d20*/  IMAD.IADD R5, R5, 0x1, R11 ;  /* 0x0000000105057824 */ /* 0x000fe400078e020b */
[C---:B------:R-:W-:Y:S02]  /*4d30*/  IMAD R0, R9.reuse, R12, RZ ;  /* 0x0000000c09007224 */ /* 0x040fe400078e02ff */
[----:B------:R-:W-:-:S02]  /*4d40*/  IMAD R8, R9, R16, RZ ;  /* 0x0000001009087224 */ /* 0x000fc400078e02ff */
[----:B------:R-:W-:-:S04]  /*4d50*/  IMAD.WIDE.U32 R2, R7, R12, R2 ;  /* 0x0000000c07027225 */ /* 0x000fc800078e0002 */
[----:B------:R-:W-:Y:S01]  /*4d60*/  IMAD.WIDE.U32 R4, R7, R16, R4 ;  /* 0x0000001007047225 */ /* 0x000fe200078e0004 */
[----:B------:R-:W-:-:S03]  /*4d70*/  LEA R18, P1, R2, R18, 0x2 ;  /* 0x0000001202127211 */ /* 0x000fc600078210ff */
[C---:B------:R-:W-:Y:S01]  /*4d80*/  IMAD R9, R7.reuse, R13, R0 ;  /* 0x0000000d07097224 */ /* 0x040fe200078e0200 */
[----:B---3--:R-:W-:Y:S01]  /*4d90*/  LEA R20, P2, R4, R20, 0x2 ;  /* 0x0000001404147211 */ /* 0x008fe200078410ff */
[----:B------:R-:W-:Y:S02]  /*4da0*/  IMAD R7, R7, R17, R8 ;  /* 0x0000001107077224 */ /* 0x000fe400078e0208 */
[----:B------:R-:W-:Y:S02]  /*4db0*/  IMAD.IADD R3, R3, 0x1, R9 ;  /* 0x0000000103037824 */ /* 0x000fe400078e0209 */
[----:B------:R-:W-:-:S03]  /*4dc0*/  IMAD.IADD R0, R5, 0x1, R7 ;  /* 0x0000000105007824 */ /* 0x000fc600078e0207 */
[----:B------:R-:W-:Y:S02]  /*4dd0*/  LEA.HI.X R3, R2, R19, R3, 0x2, P1 ;  /* 0x0000001302037211 */ /* 0x000fe400008f1403 */
[----:B------:R-:W-:Y:S01]  /*4de0*/  LEA.HI.X R0, R4, R21, R0, 0x2, P2 ;  /* 0x0000001504007211 */ /* 0x000fe200010f1400 */
[----:B-1----:R-:W-:Y:S06]  /*4df0*/  @P0 BRA `(.L_x_868) ;  /* 0x0000000000340947 */ /* 0x002fec0003800000 */
[----:B------:R-:W-:Y:S01]  /*4e00*/  R2UR UR6, R20 ;  /* 0x00000000140672ca */ /* 0x000fe200000e0000 */
[----:B------:R-:W-:Y:S01]  /*4e10*/  UMOV UR5, 0x1000 ;  /* 0x0000100000057882 */ /* 0x000fe20000000000 */
[----:B------:R-:W-:Y:S01]  /*4e20*/  R2UR UR7, R0 ;  /* 0x00000000000772ca */ /* 0x000fe200000e0000 */
[----:B------:R-:W-:Y:S01]  /*4e30*/  UMOV UR8, 0x0 ;  /* 0x0000000000087882 */ /* 0x000fe20000000000 */
[----:B------:R-:W-:Y:S01]  /*4e40*/  PLOP3.LUT P0, PT, PT, PT, PT, 0x80, 0x0 ;  /* 0x000000000000781c */ /* 0x000fe20003f0f070 */
[----:B------:R-:W-:-:S12]  /*4e50*/  UMOV UR9, 0x14f00000 ;  /* 0x14f0000000097882 */ /* 0x000fd80000000000 */
.L_x_869:
[----:B------:R-:W-:Y:S01]  /*4e60*/  @P0 ELECT P1, URZ, PT ;  /* 0x00000000003f082f */ /* 0x000fe20003820000 */
[----:B------:R1:W-:-:S12]  /*4e70*/  UBLKRED.G.S.ADD.F32.RN [UR6], [UR4], UR5, desc[UR8] ;  /* 0x00000806040073bb */ /* 0x0003d800080a1405 */
[----:B------:R-:W-:Y:S02]  /*4e80*/  @P1 PLOP3.LUT P0, PT, P1, PT, PT, 0x8, 0x0 ;  /* 0x000000000000181c */ /* 0x000fe40000f0e170 */
[----:B------:R-:W-:-:S11]  /*4e90*/  PLOP3.LUT P1, PT, PT, PT, PT, 0x8, 0x0 ;  /* 0x000000000000781c */ /* 0x000fd60003f2e170 */
[----:B-1----:R-:W-:Y:S05]  /*4ea0*/  @P0 BRA.U.ANY `(.L_x_869) ;  /* 0xfffffffd00ec0947 */ /* 0x002fea000393ffff */
[----:B------:R0:W-:Y:S01]  /*4eb0*/  UTMACMDFLUSH ;  /* 0x00000000000079b7 */ /* 0x0001e20000000000 */
[----:B------:R-:W-:-:S04]  /*4ec0*/  DEPBAR.LE SB0, 0x0 ;  /* 0x000080000000791a */ /* 0x000fc80000000000 */
.L_x_868:
[----:B------:R-:W-:Y:S05]  /*4ed0*/  BSYNC B0 ;  /* 0x0000000000007941 */ /* 0x000fea0003800000 */
.L_x_867:
[----:B------:R-:W-:Y:S01]  /*4ee0*/  BAR.SYNC.DEFER_BLOCKING 0x1, 0x100 ;  /* 0x0044000000007b1d */ /* 0x000fe20000010000 */
[----:B------:R-:W-:-:S05]  /*4ef0*/  ISETP.NE.AND P0, PT, R22, 0x80, PT ;  /* 0x000000801600780c */ /* 0x000fca0003f05270 */
        /* <DEDUP_REMOVED lines=28> */
[----:B------:R-:W-:Y:S01]  /*50c0*/  PLOP3.LUT P0, PT, PT, PT, PT, 0x80, 0x0 ;  /* 0x000000000000781c */ /* 0x000fe20003f0f070 */
[----:B------:R-:W-:-:S12]  /*50d0*/  UMOV UR9, 0x14f00000 ;  /* 0x14f0000000097882 */ /* 0x000fd80000000000 */
.L_x_870:
        /* <DEDUP_REMOVED lines=8> */
.L_x_838:
        /* <DEDUP_REMOVED lines=20> */
.L_x_872:
        /* <DEDUP_REMOVED lines=13> */
.L_x_874:
[----:B------:R-:W-:-:S05]  /*5370*/  ULDC UR5, c[0x0][0x8c4] ;  /* 0x0002310000057ab9 */ /* 0x000fca0000000800 */
.L_x_873:
        /* <DEDUP_REMOVED lines=40> */
.L_x_875:
        /* <DEDUP_REMOVED lines=49> */
.L_x_889:
        /* <DEDUP_REMOVED lines=21> */
.L_x_878:
[----:B------:R-:W-:Y:S05]  /*5a60*/  BSYNC B0 ;  /* 0x0000000000007941 */ /* 0x000fea0003800000 */
.L_x_877:
        /* <DEDUP_REMOVED lines=13> */
.L_x_880:
[----:B------:R-:W-:Y:S05]  /*5b40*/  BSYNC B0 ;  /* 0x0000000000007941 */ /* 0x000fea0003800000 */
.L_x_879:
[----:B------:R-:W-:Y:S06]  /*5b50*/  BAR.ARV 0xa, 0xa0 ;  /* 0x0282800000007b1d */ /* 0x000fec0000002000 */
[----:B------:R-:W-:Y:S04]  /*5b60*/  BSSY B0, `(.L_x_881) ;  /* 0x0000003000007945 */ /* 0x000fe80003800000 */
[----:B------:R-:W-:Y:S05]  /*5b70*/  @!P0 BRA `(.L_x_882) ;  /* 0x0000000000048947 */ /* 0x000fea0003800000 */
[----:B------:R-:W-:-:S04]  /*5b80*/  DEPBAR.LE SB0, 0x0 ;  /* 0x000080000000791a */ /* 0x000fc80000000000 */
.L_x_882:
[----:B------:R-:W-:Y:S05]  /*5b90*/  BSYNC B0 ;  /* 0x0000000000007941 */ /* 0x000fea0003800000 */
.L_x_881:
        /* <DEDUP_REMOVED lines=13> */
.L_x_884:
[----:B------:R-:W-:Y:S05]  /*5c70*/  BSYNC B0 ;  /* 0x0000000000007941 */ /* 0x000fea0003800000 */
.L_x_883:
        /* <DEDUP_REMOVED lines=13> */
.L_x_886:
[----:B------:R-:W-:Y:S05]  /*5d50*/  BSYNC B0 ;  /* 0x0000000000007941 */ /* 0x000fea0003800000 */
.L_x_885:
[----:B------:R-:W-:Y:S01]  /*5d60*/  VIADD R0, R0, 0xfffffffe ;  /* 0xfffffffe00007836 */ /* 0x000fe20000000000 */
[----:B------:R-:W-:Y:S06]  /*5d70*/  BAR.ARV 0xa, 0xa0 ;  /* 0x0282800000007b1d */ /* 0x000fec0000002000 */
[----:B------:R-:W-:Y:S01]  /*5d80*/  BSSY B0, `(.L_x_887) ;  /* 0x0000004000007945 */ /* 0x000fe20003800000 */
[----:B------:R-:W-:-:S03]  /*5d90*/  ISETP.NE.AND P1, PT, R0, RZ, PT ;  /* 0x000000ff0000720c */ /* 0x000fc60003f25270 */
[----:B------:R-:W-:Y:S10]  /*5da0*/  @!P0 BRA `(.L_x_888) ;  /* 0x0000000000048947 */ /* 0x000ff40003800000 */
[----:B------:R-:W-:-:S04]  /*5db0*/  DEPBAR.LE SB0, 0x0 ;  /* 0x000080000000791a */ /* 0x000fc80000000000 */
.L_x_888:
[----:B------:R-:W-:Y:S05]  /*5dc0*/  BSYNC B0 ;  /* 0x0000000000007941 */ /* 0x000fea0003800000 */
.L_x_887:
[----:B------:R-:W-:Y:S06]  /*5dd0*/  BAR.ARV 0xb, 0xa0 ;  /* 0x02c2800000007b1d */ /* 0x000fec0000002000 */
[----:B------:R-:W-:Y:S02]  /*5de0*/  UIADD3 UR5, UR5, 0x2, URZ ;  /* 0x0000000205057890 */ /* 0x000fe4000fffe03f */
[----:B------:R-:W-:Y:S01]  /*5df0*/  UIADD3 UR4, UR4, 0x1, URZ ;  /* 0x0000000104047890 */ /* 0x000fe2000fffe03f */
[----:B------:R-:W-:Y:S11]  /*5e00*/  @P1 BRA `(.L_x_889) ;  /* 0xfffffff800c01947 */ /* 0x000ff6000383ffff */
[----:B------:R-:W-:-:S12]  /*5e10*/  USHF.L.U32 UR6, UR5, 0xd, URZ ;  /* 0x0000000d05067899 */ /* 0x000fd8000800063f */
.L_x_876:
        /* <DEDUP_REMOVED lines=19> */
.L_x_891:
[----:B------:R-:W-:Y:S05]  /*5f50*/  BSYNC B0 ;  /* 0x0000000000007941 */ /* 0x000fea0003800000 */
.L_x_890:
        /* <DEDUP_REMOVED lines=19> */
.L_x_893:
[----:B------:R-:W-:Y:S05]  /*6090*/  BSYNC B0 ;  /* 0x0000000000007941 */ /* 0x000fea0003800000 */
.L_x_892:
[----:B------:R-:W-:Y:S06]  /*60a0*/  BAR.ARV 0xa, 0xa0 ;  /* 0x0282800000007b1d */ /* 0x000fec0000002000 */
[----:B------:R-:W-:Y:S04]  /*60b0*/  BSSY B0, `(.L_x_894) ;  /* 0x0000003000007945 */ /* 0x000fe80003800000 */
[----:B------:R-:W-:Y:S05]  /*60c0*/  @!P0 BRA `(.L_x_895) ;  /* 0x0000000000048947 */ /* 0x000fea0003800000 */
[----:B------:R-:W-:-:S04]  /*60d0*/  DEPBAR.LE SB0, 0x0 ;  /* 0x000080000000791a */ /* 0x000fc80000000000 */
.L_x_895:
[----:B------:R-:W-:Y:S05]  /*60e0*/  BSYNC B0 ;  /* 0x0000000000007941 */ /* 0x000fea0003800000 */
.L_x_894:
[----:B------:R-:W-:Y:S06]  /*60f0*/  BAR.ARV 0xb, 0xa0 ;  /* 0x02c2800000007b1d */ /* 0x000fec0000002000 */
[----:B------:R-:W-:Y:S05]  /*6100*/  BRA `(.L_x_843) ;  /* 0x00000020009c7947 */ /* 0x000fea0003800000 */
.L_x_871:
        /* <DEDUP_REMOVED lines=10> */
.L_x_896:
        /* <DEDUP_REMOVED lines=10> */
.L_x_898:
[----:B------:R-:W3:Y:S02]  /*6250*/  LDC R5, c[0x0][0x8c4] ;  /* 0x00023100ff057b82 */ /* 0x000ee40000000800 */
.L_x_897:
        /* <DEDUP_REMOVED lines=45> */
.L_x_900:
        /* <DEDUP_REMOVED lines=66> */
.L_x_930:
        /* <DEDUP_REMOVED lines=9> */
.L_x_903:
        /* <DEDUP_REMOVED lines=82> */
.L_x_914:
[----:B------:R-:W-:-:S04]  /*6f00*/  SHF.L.U32 R21, R10, 0x1f, RZ ;  /* 0x0000001f0a157819 */ /* 0x000fc800000006ff */
[----:B-1----:R-:W1:Y:S02]  /*6f10*/  SYNCS.PHASECHK.TRANS64.TRYWAIT P1, [R12+URZ+0x30840], R21 ;  /* 0x030840150c0075a7 */ /* 0x002e64000802017f */
[----:B-12--5:R-:W-:Y:S05]  /*6f20*/  @!P1 BRA `(.L_x_906) ;  /* 0x0000001400889947 */ /* 0x026fea0003800000 */
.L_x_931:
[----:B------:R-:W-:Y:S05]  /*6f30*/  @P0 BRA `(.L_x_907) ;  /* 0x0000000000140947 */ /* 0x000fea0003800000 */
[----:B------:R-:W-:Y:S01]  /*6f40*/  ISETP.NE.AND P1, PT, R20, RZ, PT ;  /* 0x000000ff1400720c */ /* 0x000fe20003f25270 */
[----:B------:R-:W-:-:S04]  /*6f50*/  IMAD.MOV.U32 R3, RZ, RZ, 0x4100 ;  /* 0x00004100ff037424 */ /* 0x000fc800078e00ff */
[----:B------:R2:W-:Y:S08]  /*6f60*/  SYNCS.ARRIVE.TRANS64 RZ, [R12+URZ+0x30830], R3 ;  /* 0x030830030cff79a7 */ /* 0x0005f0000800003f */
[----:B------:R-:W-:Y:S05]  /*6f70*/  @!P1 BRA `(.L_x_907) ;  /* 0x0000000000049947 */ /* 0x000fea0003800000 */
[----:B------:R-:W-:Y:S01]  /*6f80*/  BPT.TRAP 0x1 ;  /* 0x000000040000795c */ /* 0x000fe20000300000 */
.L_x_907:
        /* <DEDUP_REMOVED lines=37> */
.L_x_932:
[----:B------:R-:W-:Y:S05]  /*71e0*/  @P0 BRA `(.L_x_909) ;  /* 0x0000000000140947 */ /* 0x000fea0003800000 */
[----:B------:R-:W-:Y:S01]  /*71f0*/  ISETP.NE.AND P1, PT, R20, RZ, PT ;  /* 0x000000ff1400720c */ /* 0x000fe20003f25270 */
[----:B------:R-:W-:-:S04]  /*7200*/  IMAD.MOV.U32 R2, RZ, RZ, 0x4100 ;  /* 0x00004100ff027424 */ /* 0x000fc800078e00ff */
[----:B------:R3:W-:Y:S08]  /*7210*/  SYNCS.ARRIVE.TRANS64 RZ, [R12+URZ+0x30818], R2 ;  /* 0x030818020cff79a7 */ /* 0x0007f0000800003f */
[----:B------:R-:W-:Y:S05]  /*7220*/  @!P1 BRA `(.L_x_909) ;  /* 0x0000000000049947 */ /* 0x000fea0003800000 */
[----:B------:R-:W-:Y:S01]  /*7230*/  BPT.TRAP 0x1 ;  /* 0x000000040000795c */ /* 0x000fe20000300000 */
.L_x_909:
        /* <DEDUP_REMOVED lines=29> */
.L_x_933:
        /* <DEDUP_REMOVED lines=9> */
.L_x_911:
        /* <DEDUP_REMOVED lines=31> */
.L_x_935:
[----:B------:R-:W-:Y:S05]  /*7690*/  @P0 BRA `(.L_x_913) ;  /* 0x0000000000140947 */ /* 0x000fea0003800000 */
[----:B------:R-:W-:Y:S01]  /*76a0*/  ISETP.NE.AND P1, PT, R20, RZ, PT ;  /* 0x000000ff1400720c */ /* 0x000fe20003f25270 */
[----:B-1----:R-:W-:-:S04]  /*76b0*/  IMAD.MOV.U32 R5, RZ, RZ, 0x4100 ;  /* 0x00004100ff057424 */ /* 0x002fc800078e00ff */
[----:B------:R2:W-:Y:S08]  /*76c0*/  SYNCS.ARRIVE.TRANS64 RZ, [R12+URZ+0x30810], R5 ;  /* 0x030810050cff79a7 */ /* 0x0005f0000800003f */
[----:B------:R-:W-:Y:S05]  /*76d0*/  @!P1 BRA `(.L_x_913) ;  /* 0x0000000000049947 */ /* 0x000fea0003800000 */
[----:B------:R-:W-:Y:S01]  /*76e0*/  BPT.TRAP 0x1 ;  /* 0x000000040000795c */ /* 0x000fe20000300000 */
.L_x_913:
        /* <DEDUP_REMOVED lines=30> */
.L_x_905:
[----:B------:R-:W-:-:S13]  /*78d0*/  ISETP.NE.AND P1, PT, R18, RZ, PT ;  /* 0x000000ff1200720c */ /* 0x000fda0003f25270 */
[----:B------:R-:W-:Y:S05]  /*78e0*/  @!P1 BRA `(.L_x_904) ;  /* 0x0000000400309947 */ /* 0x000fea0003800000 */
[----:B------:R-:W-:-:S04]  /*78f0*/  SHF.L.U32 R13, R10, 0x1f, RZ ;  /* 0x0000001f0a0d7819 */ /* 0x000fc800000006ff */
[----:B------:R-:W1:Y:S02]  /*7900*/  SYNCS.PHASECHK.TRANS64.TRYWAIT P1, [R12+URZ+0x30840], R13 ;  /* 0x0308400d0c0075a7 */ /* 0x000e64000802017f */
[----:B-1----:R-:W-:Y:S05]  /*7910*/  @!P1 BRA `(.L_x_915) ;  /* 0x0000000c00609947 */ /* 0x002fea0003800000 */
.L_x_936:
[----:B------:R-:W-:Y:S05]  /*7920*/  @P0 BRA `(.L_x_916) ;  /* 0x0000000000140947 */ /* 0x000fea0003800000 */
[----:B------:R-:W-:Y:S01]  /*7930*/  ISETP.NE.AND P1, PT, R20, RZ, PT ;  /* 0x000000ff1400720c */ /* 0x000fe20003f25270 */
[----:B------:R-:W-:-:S04]  /*7940*/  IMAD.MOV.U32 R5, RZ, RZ, 0x4100 ;  /* 0x00004100ff057424 */ /* 0x000fc800078e00ff */
[----:B------:R2:W-:Y:S08]  /*7950*/  SYNCS.ARRIVE.TRANS64 RZ, [R12+URZ+0x30830], R5 ;  /* 0x030830050cff79a7 */ /* 0x0005f0000800003f */
[----:B------:R-:W-:Y:S05]  /*7960*/  @!P1 BRA `(.L_x_916) ;  /* 0x0000000000049947 */ /* 0x000fea0003800000 */
[----:B------:R-:W-:Y:S01]  /*7970*/  BPT.TRAP 0x1 ;  /* 0x000000040000795c */ /* 0x000fe20000300000 */
.L_x_916:
        /* <DEDUP_REMOVED lines=34> */
.L_x_937:
[----:B------:R-:W-:Y:S05]  /*7ba0*/  @P0 BRA `(.L_x_918) ;  /* 0x0000000000140947 */ /* 0x000fea0003800000 */
[----:B------:R-:W-:Y:S01]  /*7bb0*/  ISETP.NE.AND P0, PT, R20, RZ, PT ;  /* 0x000000ff1400720c */ /* 0x000fe20003f05270 */
[----:B------:R-:W-:-:S04]  /*7bc0*/  IMAD.MOV.U32 R5, RZ, RZ, 0x4100 ;  /* 0x00004100ff057424 */ /* 0x000fc800078e00ff */
[----:B------:R3:W-:Y:S08]  /*7bd0*/  SYNCS.ARRIVE.TRANS64 RZ, [R12+URZ+0x30818], R5 ;  /* 0x030818050cff79a7 */ /* 0x0007f0000800003f */
[----:B------:R-:W-:Y:S05]  /*7be0*/  @!P0 BRA `(.L_x_918) ;  /* 0x0000000000048947 */ /* 0x000fea0003800000 */
[----:B------:R-:W-:Y:S01]  /*7bf0*/  BPT.TRAP 0x1 ;  /* 0x000000040000795c */ /* 0x000fe20000300000 */
.L_x_918:
        /* <DEDUP_REMOVED lines=27> */
.L_x_904:
[----:B-----5:R-:W-:Y:S01]  /*7db0*/  IMAD R4, R0, 0x8, R12 ;  /* 0x0000000800047824 */ /* 0x020fe200078e020c */
[----:B------:R-:W-:Y:S01]  /*7dc0*/  SHF.L.U32 R3, R10, 0x1f, RZ ;  /* 0x0000001f0a037819 */ /* 0x000fe200000006ff */
[----:B------:R-:W3:Y:S03]  /*7dd0*/  S2R R2, SR_TID.X ;  /* 0x0000000000027919 */ /* 0x000ee60000002100 */
[----:B------:R-:W4:Y:S01]  /*7de0*/  SYNCS.PHASECHK.TRANS64.TRYWAIT P0, [R4+URZ+0x30840], R3 ;  /* 0x03084003040075a7 */ /* 0x000f22000800017f */
[----:B---3--:R-:W-:-:S04]  /*7df0*/  LOP3.LUT R2, R2, 0x7f, RZ, 0xc0, !PT ;  /* 0x0000007f02027812 */ /* 0x008fc800078ec0ff */
[----:B------:R-:W-:Y:S01]  /*7e00*/  ISETP.NE.AND P1, PT, R2, RZ, PT ;  /* 0x000000ff0200720c */ /* 0x000fe20003f25270 */
[----:B----4-:R-:W-:-:S12]  /*7e10*/  @!P0 BRA `(.L_x_919) ;  /* 0x0000000800488947 */ /* 0x010fd80003800000 */
.L_x_938:
[----:B------:R-:W-:Y:S05]  /*7e20*/  @P1 BRA `(.L_x_920) ;  /* 0x0000000000181947 */ /* 0x000fea0003800000 */
[----:B------:R-:W4:Y:S01]  /*7e30*/  S2R R2, SR_TID.X ;  /* 0x0000000000027919 */ /* 0x000f220000002100 */
[----:B---3--:R-:W-:-:S04]  /*7e40*/  IMAD.MOV.U32 R3, RZ, RZ, 0x4100 ;  /* 0x00004100ff037424 */ /* 0x008fc800078e00ff */
[----:B------:R3:W-:Y:S01]  /*7e50*/  SYNCS.ARRIVE.TRANS64 RZ, [R4+URZ+0x30830], R3 ;  /* 0x0308300304ff79a7 */ /* 0x0007e2000800003f */
[----:B----4-:R-:W-:-:S13]  /*7e60*/  LOP3.LUT P0, RZ, R2, 0x1f, RZ, 0xc0, !PT ;  /* 0x0000001f02ff7812 */ /* 0x010fda000780c0ff */
[----:B---3--:R-:W-:Y:S05]  /*7e70*/  @!P0 BRA `(.L_x_920) ;  /* 0x0000000000048947 */ /* 0x008fea0003800000 */
[----:B------:R-:W-:Y:S01]  /*7e80*/  BPT.TRAP 0x1 ;  /* 0x000000040000795c */ /* 0x000fe20000300000 */
.L_x_920:
        /* <DEDUP_REMOVED lines=41> */
.L_x_901:
[----:B------:R-:W-:Y:S05]  /*8120*/  BSYNC B0 ;  /* 0x0000000000007941 */ /* 0x000fea0003800000 */
.L_x_899:
[----:B------:R-:W-:-:S03]  /*8130*/  UMOV UR6, 0xffffffff ;  /* 0xffffffff00067882 */ /* 0x000fc60000000000 */
[----:B------:R-:W-:Y:S05]  /*8140*/  BRA.DIV UR6, `(.L_x_921) ;  /* 0x0000000606907947 */ /* 0x000fea000b800000 */
[----:B------:R-:W-:-:S13]  /*8150*/  ELECT P0, URZ, PT ;  /* 0x00000000003f782f */ /* 0x000fda0003800000 */
.L_x_941:
[----:B------:R-:W-:Y:S05]  /*8160*/  @!P0 BRA `(.L_x_843) ;  /* 0x0000000000848947 */ /* 0x000fea0003800000 */
[----:B----4-:R-:W3:Y:S02]  /*8170*/  LDL.LU R2, [R1] ;  /* 0x0000000001027983 */ /* 0x010ee40000300800 */
[----:B---3--:R-:W-:-:S04]  /*8180*/  LOP3.LUT R2, R2, 0x2, RZ, 0xfc, !PT ;  /* 0x0000000202027812 */ /* 0x008fc800078efcff */
[----:B------:R-:W-:-:S13]  /*8190*/  ISETP.NE.AND P0, PT, R2, 0x3, PT ;  /* 0x000000030200780c */ /* 0x000fda0003f05270 */
[----:B------:R-:W-:Y:S05]  /*81a0*/  @!P0 BRA `(.L_x_922) ;  /* 0x0000000000048947 */ /* 0x000fea0003800000 */
[----:B--2---:R-:W-:Y:S01]  /*81b0*/  BPT.TRAP 0x1 ;  /* 0x000000040000795c */ /* 0x004fe20000300000 */
.L_x_922:
        /* <DEDUP_REMOVED lines=15> */
.L_x_942:
[----:B------:R-:W3:Y:S02]  /*82b0*/  SYNCS.PHASECHK.TRANS64.TRYWAIT P1, [R11+URZ], R2 ;  /* 0x000000020b0075a7 */ /* 0x000ee4000802017f */
[----:B---3--:R-:W-:Y:S05]  /*82c0*/  @!P1 BRA `(.L_x_924) ;  /* 0x0000000400689947 */ /* 0x008fea0003800000 */
.L_x_943:
[----:B------:R-:W-:Y:S05]  /*82d0*/  @!P0 BRA `(.L_x_925) ;  /* 0x0000000000048947 */ /* 0x000fea0003800000 */
[----:B--2---:R-:W-:Y:S01]  /*82e0*/  BPT.TRAP 0x1 ;  /* 0x000000040000795c */ /* 0x004fe20000300000 */
.L_x_925:
[----:B------:R-:W-:-:S04]  /*82f0*/  VIADD R0, R6, 0x30840 ;  /* 0x0003084006007836 */ /* 0x000fc80000000000 */
[----:B------:R-:W-:-:S04]  /*8300*/  IMAD R9, R9, 0x8, R0 ;  /* 0x0000000809097824 */ /* 0x000fc800078e0200 */
[----:B------:R-:W4:Y:S02]  /*8310*/  SYNCS.PHASECHK.TRANS64.TRYWAIT P0, [R9+URZ], R4 ;  /* 0x00000004090075a7 */ /* 0x000f24000800017f */
[----:B----4-:R-:W-:Y:S05]  /*8320*/  @!P0 BRA `(.L_x_926) ;  /* 0x0000000400648947 */ /* 0x010fea0003800000 */
.L_x_944:
[----:B------:R-:W-:-:S07]  /*8330*/  IMAD R3, R3, 0x8, R0 ;  /* 0x0000000803037824 */ /* 0x000fce00078e0200 */
.L_x_927:
[----:B------:R1:W1:Y:S02]  /*8340*/  SYNCS.PHASECHK.TRANS64.TRYWAIT P0, [R3+URZ], R2 ;  /* 0x00000002030075a7 */ /* 0x000264000800017f */
[----:B-1----:R-:W-:Y:S05]  /*8350*/  @!P0 NANOSLEEP.SYNCS 0x989680 ;  /* 0x009896800000895d */ /* 0x002fea0003900000 */
[----:B------:R-:W1:Y:S02]  /*8360*/  @!P0 SYNCS.PHASECHK.TRANS64 P0, [R3+URZ], R2 ;  /* 0x00000002030085a7 */ /* 0x000e64000800007f */
[----:B-1----:R-:W-:Y:S05]  /*8370*/  @!P0 BRA `(.L_x_927) ;  /* 0xfffffffc00f08947 */ /* 0x002fea000383ffff */
.L_x_843:
[----:B--2---:R-:W-:Y:S05]  /*8380*/  BSYNC B6 ;  /* 0x0000000000067941 */ /* 0x004fea0003800000 */
.L_x_837:
[----:B------:R-:W-:Y:S05]  /*8390*/  EXIT ;  /* 0x000000000000794d */ /* 0x000fea0003800000 */
.L_x_853:
[----:B------:R-:W-:Y:S02]  /*83a0*/  IMAD.MOV.U32 R12, RZ, RZ, RZ ;  /* 0x000000ffff0c7224 */ /* 0x000fe400078e00ff */
[----:B------:R-:W-:Y:S02]  /*83b0*/  IMAD.MOV.U32 R11, RZ, RZ, 0x1f ;  /* 0x0000001fff0b7424 */ /* 0x000fe400078e00ff */
[----:B------:R-:W-:-:S07]  /*83c0*/  IMAD.MOV.U32 R15, RZ, RZ, -0x1 ;  /* 0xffffffffff0f7424 */ /* 0x000fce00078e00ff */
[----:B------:R-:W-:Y:S05]  /*83d0*/  WARPSYNC.COLLECTIVE R15, `(.L_x_928) ;  /* 0x000000000f087348 */ /* 0x000fea0003c00000 */
[----:B------:R1:W2:Y:S02]  /*83e0*/  SHFL.IDX P6, R14, R13, R12, R11 ;  /* 0x0000000c0d0e7389 */ /* 0x0002a400000c000b */
[----:B-12---:R-:W-:Y:S01]  /*83f0*/  ENDCOLLECTIVE ;  /* 0x000000000000791b */ /* 0x006fe20003800000 */
.L_x_928:
[----:B------:R-:W-:Y:S05]  /*8400*/  BRA `(.L_x_929) ;  /* 0xffffff8c00d87947 */ /* 0x000fea000383ffff */
.L_x_855:
[----:B--2---:R2:W3:Y:S02]  /*8410*/  SYNCS.PHASECHK.TRANS64.TRYWAIT P0, [R16+URZ+0x30800], R21 ;  /* 0x03080015100075a7 */ /* 0x0044e4000800017f */
[----:B---3--:R-:W-:Y:S05]  /*8420*/  @!P0 NANOSLEEP.SYNCS 0x989680 ;  /* 0x009896800000895d */ /* 0x008fea0003900000 */
[----:B------:R-:W3:Y:S02]  /*8430*/  @!P0 SYNCS.PHASECHK.TRANS64 P0, [R16+URZ+0x30800], R21 ;  /* 0x03080015100085a7 */ /* 0x000ee4000800007f */
[----:B---3--:R-:W-:Y:S05]  /*8440*/  @!P0 BRA `(.L_x_855) ;  /* 0xfffffffc00f08947 */ /* 0x008fea000383ffff */
[----:B------:R-:W-:Y:S05]  /*8450*/  BRA `(.L_x_854) ;  /* 0xffffff9000787947 */ /* 0x000fea000383ffff */
.L_x_859:
[----:B----4-:R4:W1:Y:S02]  /*8460*/  SYNCS.PHASECHK.TRANS64.TRYWAIT P1, [R2+URZ+0x30810], R153 ;  /* 0x03081099020075a7 */ /* 0x010864000802017f */
[----:B-1----:R-:W-:Y:S05]  /*8470*/  @!P1 NANOSLEEP.SYNCS 0x989680 ;  /* 0x009896800000995d */ /* 0x002fea0003900000 */
[----:B------:R-:W1:Y:S02]  /*8480*/  @!P1 SYNCS.PHASECHK.TRANS64 P1, [R2+URZ+0x30810], R153 ;  /* 0x03081099020095a7 */ /* 0x000e64000802007f */
[----:B-1----:R-:W-:Y:S05]  /*8490*/  @!P1 BRA `(.L_x_859) ;  /* 0xfffffffc00f09947 */ /* 0x002fea000383ffff */
[----:B------:R-:W-:Y:S05]  /*84a0*/  BRA `(.L_x_858) ;  /* 0xffffff9400b87947 */ /* 0x000fea000383ffff */
.L_x_863:
[----:B------:R1:W1:Y:S02]  /*84b0*/  SYNCS.PHASECHK.TRANS64.TRYWAIT P1, [R2+URZ+0x30830], R153 ;  /* 0x03083099020075a7 */ /* 0x000264000802017f */
[----:B-1----:R-:W-:Y:S05]  /*84c0*/  @!P1 NANOSLEEP.SYNCS 0x989680 ;  /* 0x009896800000995d */ /* 0x002fea0003900000 */
[----:B------:R-:W1:Y:S02]  /*84d0*/  @!P1 SYNCS.PHASECHK.TRANS64 P1, [R2+URZ+0x30830], R153 ;  /* 0x03083099020095a7 */ /* 0x000e64000802007f */
[----:B-1----:R-:W-:Y:S05]  /*84e0*/  @!P1 BRA `(.L_x_863) ;  /* 0xfffffffc00f09947 */ /* 0x002fea000383ffff */
[----:B------:R-:W-:Y:S05]  /*84f0*/  BRA `(.L_x_862) ;  /* 0xffffff9c00107947 */ /* 0x000fea000383ffff */
.L_x_902:
[----:B-1----:R1:W2:Y:S02]  /*8500*/  SYNCS.PHASECHK.TRANS64.TRYWAIT P1, [R12+URZ+0x30820], R3 ;  /* 0x030820030c0075a7 */ /* 0x0022a4000802017f */
[----:B--2---:R-:W-:Y:S05]  /*8510*/  @!P1 NANOSLEEP.SYNCS 0x989680 ;  /* 0x009896800000995d */ /* 0x004fea0003900000 */
[----:B------:R-:W2:Y:S02]  /*8520*/  @!P1 SYNCS.PHASECHK.TRANS64 P1, [R12+URZ+0x30820], R3 ;  /* 0x030820030c0095a7 */ /* 0x000ea4000802007f */
[----:B--2---:R-:W-:Y:S05]  /*8530*/  @!P1 BRA `(.L_x_902) ;  /* 0xfffffffc00f09947 */ /* 0x004fea000383ffff */
[----:B------:R-:W-:Y:S05]  /*8540*/  BRA `(.L_x_930) ;  /* 0xffffffe400007947 */ /* 0x000fea000383ffff */
.L_x_906:
[----:B-1----:R1:W2:Y:S02]  /*8550*/  SYNCS.PHASECHK.TRANS64.TRYWAIT P1, [R12+URZ+0x30840], R21 ;  /* 0x030840150c0075a7 */ /* 0x0022a4000802017f */
[----:B--2---:R-:W-:Y:S05]  /*8560*/  @!P1 NANOSLEEP.SYNCS 0x989680 ;  /* 0x009896800000995d */ /* 0x004fea0003900000 */
[----:B------:R-:W2:Y:S02]  /*8570*/  @!P1 SYNCS.PHASECHK.TRANS64 P1, [R12+URZ+0x30840], R21 ;  /* 0x030840150c0095a7 */ /* 0x000ea4000802007f */
[----:B--2---:R-:W-:Y:S05]  /*8580*/  @!P1 BRA `(.L_x_906) ;  /* 0xfffffffc00f09947 */ /* 0x004fea000383ffff */
[----:B------:R-:W-:Y:S05]  /*8590*/  BRA `(.L_x_931) ;  /* 0xffffffe800647947 */ /* 0x000fea000383ffff */
.L_x_908:
[----:B--2---:R2:W3:Y:S02]  /*85a0*/  SYNCS.PHASECHK.TRANS64.TRYWAIT P1, [R12+URZ+0x30828], R21 ;  /* 0x030828150c0075a7 */ /* 0x0044e4000802017f */
[----:B---3--:R-:W-:Y:S05]  /*85b0*/  @!P1 NANOSLEEP.SYNCS 0x989680 ;  /* 0x009896800000995d */ /* 0x008fea0003900000 */
[----:B------:R-:W3:Y:S02]  /*85c0*/  @!P1 SYNCS.PHASECHK.TRANS64 P1, [R12+URZ+0x30828], R21 ;  /* 0x030828150c0095a7 */ /* 0x000ee4000802007f */
[----:B---3--:R-:W-:Y:S05]  /*85d0*/  @!P1 BRA `(.L_x_908) ;  /* 0xfffffffc00f09947 */ /* 0x008fea000383ffff */
[----:B------:R-:W-:Y:S05]  /*85e0*/  BRA `(.L_x_932) ;  /* 0xffffffe800fc7947 */ /* 0x000fea000383ffff */
.L_x_910:
[----:B---3--:R3:W4:Y:S02]  /*85f0*/  SYNCS.PHASECHK.TRANS64.TRYWAIT P1, [R12+URZ+0x30848], R21 ;  /* 0x030848150c0075a7 */ /* 0x008724000802017f */
[----:B----4-:R-:W-:Y:S05]  /*8600*/  @!P1 NANOSLEEP.SYNCS 0x989680 ;  /* 0x009896800000995d */ /* 0x010fea0003900000 */
[----:B------:R-:W4:Y:S02]  /*8610*/  @!P1 SYNCS.PHASECHK.TRANS64 P1, [R12+URZ+0x30848], R21 ;  /* 0x030848150c0095a7 */ /* 0x000f24000802007f */
[----:B----4-:R-:W-:Y:S05]  /*8620*/  @!P1 BRA `(.L_x_910) ;  /* 0xfffffffc00f09947 */ /* 0x010fea000383ffff */
[----:B------:R-:W-:Y:S05]  /*8630*/  BRA `(.L_x_933) ;  /* 0xffffffec00747947 */ /* 0x000fea000383ffff */
.L_x_912:
[----:B------:R-:W-:-:S07]  /*8640*/  SHF.L.U32 R5, R10, 0x1f, RZ ;  /* 0x0000001f0a057819 */ /* 0x000fce00000006ff */
.L_x_934:
[----:B-1----:R1:W2:Y:S02]  /*8650*/  SYNCS.PHASECHK.TRANS64.TRYWAIT P1, [R12+URZ+0x30820], R5 ;  /* 0x030820050c0075a7 */ /* 0x0022a4000802017f */
[----:B--2---:R-:W-:Y:S05]  /*8660*/  @!P1 NANOSLEEP.SYNCS 0x989680 ;  /* 0x009896800000995d */ /* 0x004fea0003900000 */
[----:B------:R-:W2:Y:S02]  /*8670*/  @!P1 SYNCS.PHASECHK.TRANS64 P1, [R12+URZ+0x30820], R5 ;  /* 0x030820050c0095a7 */ /* 0x000ea4000802007f */
[----:B--2---:R-:W-:Y:S05]  /*8680*/  @!P1 BRA `(.L_x_934) ;  /* 0xfffffffc00f09947 */ /* 0x004fea000383ffff */
[----:B------:R-:W-:Y:S05]  /*8690*/  BRA `(.L_x_935) ;  /* 0xffffffec00fc7947 */ /* 0x000fea000383ffff */
.L_x_915:
[----:B-1----:R1:W2:Y:S02]  /*86a0*/  SYNCS.PHASECHK.TRANS64.TRYWAIT P1, [R12+URZ+0x30840], R13 ;  /* 0x0308400d0c0075a7 */ /* 0x0022a4000802017f */
[----:B--2---:R-:W-:Y:S05]  /*86b0*/  @!P1 NANOSLEEP.SYNCS 0x989680 ;  /* 0x009896800000995d */ /* 0x004fea0003900000 */
[----:B------:R-:W2:Y:S02]  /*86c0*/  @!P1 SYNCS.PHASECHK.TRANS64 P1, [R12+URZ+0x30840], R13 ;  /* 0x0308400d0c0095a7 */ /* 0x000ea4000802007f */
[----:B--2---:R-:W-:Y:S05]  /*86d0*/  @!P1 BRA `(.L_x_915) ;  /* 0xfffffffc00f09947 */ /* 0x004fea000383ffff */
[----:B------:R-:W-:Y:S05]  /*86e0*/  BRA `(.L_x_936) ;  /* 0xfffffff0008c7947 */ /* 0x000fea000383ffff */
.L_x_917:
[----:B--2---:R2:W3:Y:S02]  /*86f0*/  SYNCS.PHASECHK.TRANS64.TRYWAIT P1, [R12+URZ+0x30828], R13 ;  /* 0x0308280d0c0075a7 */ /* 0x0044e4000802017f */
[----:B---3--:R-:W-:Y:S05]  /*8700*/  @!P1 NANOSLEEP.SYNCS 0x989680 ;  /* 0x009896800000995d */ /* 0x008fea0003900000 */
[----:B------:R-:W3:Y:S02]  /*8710*/  @!P1 SYNCS.PHASECHK.TRANS64 P1, [R12+URZ+0x30828], R13 ;  /* 0x0308280d0c0095a7 */ /* 0x000ee4000802007f */
[----:B---3--:R-:W-:Y:S05]  /*8720*/  @!P1 BRA `(.L_x_917) ;  /* 0xfffffffc00f09947 */ /* 0x008fea000383ffff */
[----:B------:R-:W-:Y:S05]  /*8730*/  BRA `(.L_x_937) ;  /* 0xfffffff400187947 */ /* 0x000fea000383ffff */
.L_x_919:
[----:B---3--:R3:W4:Y:S02]  /*8740*/  SYNCS.PHASECHK.TRANS64.TRYWAIT P0, [R4+URZ+0x30840], R3 ;  /* 0x03084003040075a7 */ /* 0x008724000800017f */
[----:B----4-:R-:W-:Y:S05]  /*8750*/  @!P0 NANOSLEEP.SYNCS 0x989680 ;  /* 0x009896800000895d */ /* 0x010fea0003900000 */
[----:B------:R-:W4:Y:S02]  /*8760*/  @!P0 SYNCS.PHASECHK.TRANS64 P0, [R4+URZ+0x30840], R3 ;  /* 0x03084003040085a7 */ /* 0x000f24000800007f */
[----:B----4-:R-:W-:Y:S05]  /*8770*/  @!P0 BRA `(.L_x_919) ;  /* 0xfffffffc00f08947 */ /* 0x010fea000383ffff */
[----:B------:R-:W-:Y:S05]  /*8780*/  BRA `(.L_x_938) ;  /* 0xfffffff400a47947 */ /* 0x000fea000383ffff */
.L_x_921:
[----:B------:R-:W-:Y:S01]  /*8790*/  BSSY B0, `(.L_x_939) ;  /* 0x0000006000007945 */ /* 0x000fe20003800000 */
[----:B------:R-:W-:-:S07]  /*87a0*/  IMAD.MOV.U32 R15, RZ, RZ, -0x1 ;  /* 0xffffffffff0f7424 */ /* 0x000fce00078e00ff */
[----:B--2-4-:R-:W-:Y:S05]  /*87b0*/  WARPSYNC.COLLECTIVE R15, `(.L_x_940) ;  /* 0x000000000f0c7348 */ /* 0x014fea0003c00000 */
[----:B------:R-:W-:Y:S02]  /*87c0*/  ELECT P6, UR62, PT ;  /* 0x00000000003e782f */ /* 0x000fe400038c0000 */
[----:B------:R-:W-:Y:S01]  /*87d0*/  MOV R14, UR62 ;  /* 0x0000003e000e7c02 */ /* 0x000fe20008000f00 */
[----:B--2-4-:R-:W-:Y:S10]  /*87e0*/  ENDCOLLECTIVE ;  /* 0x000000000000791b */ /* 0x014ff40003800000 */
.L_x_940:
[----:B------:R-:W-:Y:S05]  /*87f0*/  BSYNC B0 ;  /* 0x0000000000007941 */ /* 0x000fea0003800000 */
.L_x_939:
[----:B------:R-:W-:Y:S01]  /*8800*/  PLOP3.LUT P0, PT, P6, PT, PT, 0x80, 0x0 ;  /* 0x000000000000781c */ /* 0x000fe2000370f070 */
[----:B------:R-:W-:-:S12]  /*8810*/  BRA `(.L_x_941) ;  /* 0xfffffff800507947 */ /* 0x000fd8000383ffff */
.L_x_923:
[----:B-1----:R1:W3:Y:S02]  /*8820*/  SYNCS.PHASECHK.TRANS64.TRYWAIT P1, [R7+URZ], R4 ;  /* 0x00000004070075a7 */ /* 0x0022e4000802017f */
[----:B---3--:R-:W-:Y:S05]  /*8830*/  @!P1 NANOSLEEP.SYNCS 0x989680 ;  /* 0x009896800000995d */ /* 0x008fea0003900000 */
[----:B------:R-:W3:Y:S02]  /*8840*/  @!P1 SYNCS.PHASECHK.TRANS64 P1, [R7+URZ], R4 ;  /* 0x00000004070095a7 */ /* 0x000ee4000802007f */
[----:B---3--:R-:W-:Y:S05]  /*8850*/  @!P1 BRA `(.L_x_923) ;  /* 0xfffffffc00f09947 */ /* 0x008fea000383ffff */
[----:B------:R-:W-:Y:S05]  /*8860*/  BRA `(.L_x_942) ;  /* 0xfffffff800907947 */ /* 0x000fea000383ffff */
.L_x_924:
[----:B---3--:R3:W4:Y:S02]  /*8870*/  SYNCS.PHASECHK.TRANS64.TRYWAIT P1, [R11+URZ], R2 ;  /* 0x000000020b0075a7 */ /* 0x008724000802017f */
[----:B----4-:R-:W-:Y:S05]  /*8880*/  @!P1 NANOSLEEP.SYNCS 0x989680 ;  /* 0x009896800000995d */ /* 0x010fea0003900000 */
[----:B------:R-:W4:Y:S02]  /*8890*/  @!P1 SYNCS.PHASECHK.TRANS64 P1, [R11+URZ], R2 ;  /* 0x000000020b0095a7 */ /* 0x000f24000802007f */
[----:B----4-:R-:W-:Y:S05]  /*88a0*/  @!P1 BRA `(.L_x_924) ;  /* 0xfffffffc00f09947 */ /* 0x010fea000383ffff */
[----:B------:R-:W-:Y:S05]  /*88b0*/  BRA `(.L_x_943) ;  /* 0xfffffff800847947 */ /* 0x000fea000383ffff */
.L_x_926:
[----:B----4-:R4:W1:Y:S02]  /*88c0*/  SYNCS.PHASECHK.TRANS64.TRYWAIT P0, [R9+URZ], R4 ;  /* 0x00000004090075a7 */ /* 0x010864000800017f */
[----:B-1----:R-:W-:Y:S05]  /*88d0*/  @!P0 NANOSLEEP.SYNCS 0x989680 ;  /* 0x009896800000895d */ /* 0x002fea0003900000 */
[----:B------:R-:W1:Y:S02]  /*88e0*/  @!P0 SYNCS.PHASECHK.TRANS64 P0, [R9+URZ], R4 ;  /* 0x00000004090085a7 */ /* 0x000e64000800007f */
[----:B-1----:R-:W-:Y:S05]  /*88f0*/  @!P0 BRA `(.L_x_926) ;  /* 0xfffffffc00f08947 */ /* 0x002fea000383ffff */
[----:B------:R-:W-:Y:S05]  /*8900*/  BRA `(.L_x_944) ;  /* 0xfffffff800887947 */ /* 0x000fea000383ffff */
.L_x_945:
        /* <DEDUP_REMOVED lines=15> */
.L_x_7296:


//--------------------- .text._ZN7cutlass13device_kernelIN5flash11enable_sm90INS1_16FlashAttnBwdSm90INS1_25CollectiveMainloopBwdSm90ILi2ELi2ELi2EN4cute5tupleIJNS5_1CILi1EEES8_S8_EEENS6_IJNS7_ILi64EEENS7_ILi128EEESB_EEENS_10bfloat16_tEfNS_4arch4Sm90ELb0ELb0ELb1ELb1ELb1ELb1ELb0ELb0ELi2ELi1ELi2ELi1ELb0EEENS1_24CollectiveEpilogueBwdGQAISC_fSF_Li256ELb1ELb1EEENS1_19SingleTileSchedulerILb1ELb0ELb0ELi128EEEEEEEEEvNT_6ParamsE --------------------------
	.section	.text._ZN7cutlass13device_kernelIN5flash11enable_sm90INS1_16FlashAttnBwdSm90INS1_25CollectiveMainloopBwdSm90ILi2ELi2ELi2EN4cute5tupleIJNS5_1CILi1EEES8_S8_EEENS6_IJNS7_ILi64EEENS7_ILi128EEESB_EEENS_10bfloat16_tEfNS_4arch4Sm90ELb0ELb0ELb1ELb1ELb1ELb1ELb0ELb0ELi2ELi1ELi2ELi1ELb0EEENS1_24CollectiveEpilogueBwdGQAISC_fSF_Li256ELb1ELb1EEENS1_19SingleTileSchedulerILb1ELb0ELb0ELi128EEEEEEEEEvNT_6ParamsE,"ax",@progbits
	.align	128
.text._ZN7cutlass13device_kernelIN5flash11enable_sm90INS1_16FlashAttnBwdSm90INS1_25CollectiveMainloopBwdSm90ILi2ELi2ELi2EN4cute5tupleIJNS5_1CILi1EEES8_S8_EEENS6_IJNS7_ILi64EEENS7_ILi128EEESB_EEENS_10bfloat16_tEfNS_4arch4Sm90ELb0ELb0ELb1ELb1ELb1ELb1ELb0ELb0ELi2ELi1ELi2ELi1ELb0EEENS1_24CollectiveEpilogueBwdGQAISC_fSF_Li256ELb1ELb1EEENS1_19SingleTileSchedulerILb1ELb0ELb0ELi128EEEEEEEEEvNT_6ParamsE:
        .type           _ZN7cutlass13device_kernelIN5flash11enable_sm90INS1_16FlashAttnBwdSm90INS1_25CollectiveMainloopBwdSm90ILi2ELi2ELi2EN4cute5tupleIJNS5_1CILi1EEES8_S8_EEENS6_IJNS7_ILi64EEENS7_ILi128EEESB_EEENS_10bfloat16_tEfNS_4arch4Sm90ELb0ELb0ELb1ELb1ELb1ELb1ELb0ELb0ELi2ELi1ELi2ELi1ELb0EEENS1_24CollectiveEpilogueBwdGQAISC_fSF_Li256ELb1ELb1EEENS1_19SingleTileSchedulerILb1ELb0ELb0ELi128EEEEEEEEEvNT_6ParamsE,@function
        .size           _ZN7cutlass13device_kernelIN5flash11enable_sm90INS1_16FlashAttnBwdSm90INS1_25CollectiveMainloopBwdSm90ILi2ELi2ELi2EN4cute5tupleIJNS5_1CILi1EEES8_S8_EEENS6_IJNS7_ILi64EEENS7_ILi128EEESB_EEENS_10bfloat16_tEfNS_4arch4Sm90ELb0ELb0ELb1ELb1ELb1ELb1ELb0ELb0ELi2ELi1ELi2ELi1ELb0EEENS1_24CollectiveEpilogueBwdGQAISC_fSF_Li256ELb1ELb1EEENS1_19SingleTileSchedulerILb1ELb0ELb0ELi128EEEEEEEEEvNT_6ParamsE,(.L_x_7297 - _ZN7cutlass13device_kernelIN5flash11enable_sm90INS1_16FlashAttnBwdSm90INS1_25CollectiveMainloopBwdSm90ILi2ELi2ELi2EN4cute5tupleIJNS5_1CILi1EEES8_S8_EEENS6_IJNS7_ILi64EEENS7_ILi128EEESB_EEENS_10bfloat16_tEfNS_4arch4Sm90ELb0ELb0ELb1ELb1ELb1ELb1ELb0ELb0ELi2ELi1ELi2ELi1ELb0EEENS1_24CollectiveEpilogueBwdGQAISC_fSF_Li256ELb1ELb1EEENS1_19SingleTileSchedulerILb1ELb0ELb0ELi128EEEEEEEEEvNT_6ParamsE)
        .other          _ZN7cutlass13device_kernelIN5flash11enable_sm90INS1_16FlashAttnBwdSm90INS1_25CollectiveMainloopBwdSm90ILi2ELi2ELi2EN4cute5tupleIJNS5_1CILi1EEES8_S8_EEENS6_IJNS7_ILi64EEENS7_ILi128EEESB_EEENS_10bfloat16_tEfNS_4arch4Sm90ELb0ELb0ELb1ELb1ELb1ELb1ELb0ELb0ELi2ELi1ELi2ELi1ELb0EEENS1_24CollectiveEpilogueBwdGQAISC_fSF_Li256ELb1ELb1EEENS1_19SingleTileSchedulerILb1ELb0ELb0ELi128EEEEEEEEEvNT_6ParamsE,@"STO_CUDA_ENTRY STV_DEFAULT"
_ZN7cutlass13device_kernelIN5flash11enable_sm90INS1_16FlashAttnBwdSm90INS1_25CollectiveMainloopBwdSm90ILi2ELi2ELi2EN4cute5tupleIJNS5_1CILi1EEES8_S8_EEENS6_IJNS7_ILi64EEENS7_ILi128EEESB_EEENS_10bfloat16_tEfNS_4arch4Sm90ELb0ELb0ELb1ELb1ELb1ELb1ELb0ELb0ELi2ELi1ELi2ELi1ELb0EEENS1_24CollectiveEpilogueBwdGQAISC_fSF_Li256ELb1ELb1EEENS1_19SingleTileSchedulerILb1ELb0ELb0ELi128EEEEEEEEEvNT_6ParamsE:
        /* <DEDUP_REMOVED lines=23> */
.L_x_947:
[----:B------:R-:W-:Y:S05]  /*0170*/  BSYNC B0 ;  /* 0x0000000000007941 */ /* 0x000fea0003800000 */
.L_x_946:
        /* <DEDUP_REMOVED lines=34> */
.L_x_948:
        /* <DEDUP_REMOVED lines=22> */
.L_x_949:
        /* <DEDUP_REMOVED lines=9> */
.L_x_952:
        /* <DEDUP_REMOVED lines=20> */
.L_x_953:
        /* <DEDUP_REMOVED lines=10> */
.L_x_955:
[----:B------:R-:W2:Y:S02]  /*0770*/  LDC R0, c[0x0][0x8c4] ;  /* 0x00023100ff007b82 */ /* 0x000ea40000000800 */
.L_x_954:
        /* <DEDUP_REMOVED lines=16> */
.L_x_957:
        /* <DEDUP_REMOVED lines=10> */
.L_x_958:
        /* <DEDUP_REMOVED lines=8> */
.L_x_959:
        /* <DEDUP_REMOVED lines=9> */
.L_x_960:
        /* <DEDUP_REMOVED lines=88> */
.L_x_963:
        /* <DEDUP_REMOVED lines=15> */
.L_x_962:
        /* <DEDUP_REMOVED lines=22> */
.L_x_965:
        /* <DEDUP_REMOVED lines=15> */
.L_x_964:
        /* <DEDUP_REMOVED lines=8> */
.L_x_1070:
        /* <DEDUP_REMOVED lines=45> */
.L_x_967:
        /* <DEDUP_REMOVED lines=74> */
.L_x_979:
[----:B------:R-:W-:-:S13]  /*1ae0*/  ISETP.NE.AND P0, PT, R7, 0x3, PT ;  /* 0x000000030700780c */ /* 0x000fda0003f05270 */
[----:B---3--:R-:W-:Y:S05]  /*1af0*/  @!P0 BRA `(.L_x_969) ;  /* 0x0000000000048947 */ /* 0x008fea0003800000 */
[----:B------:R-:W-:Y:S01]  /*1b00*/  BPT.TRAP 0x1 ;  /* 0x000000040000795c */ /* 0x000fe20000300000 */
.L_x_969:
[----:B------:R-:W-:Y:S01]  /*1b10*/  IMAD R2, R4, 0x8, R16 ;  /* 0x0000000804027824 */ /* 0x000fe200078e0210 */
[----:B------:R-:W-:-:S04]  /*1b20*/  SHF.L.U32 R153, R5, 0x1f, RZ ;  /* 0x0000001f05997819 */ /* 0x000fc800000006ff */
[----:B------:R3:W4:Y:S01]  /*1b30*/  SYNCS.PHASECHK.TRANS64.TRYWAIT P1, [R2+URZ+0x30810], R153 ;  /* 0x03081099020075a7 */ /* 0x000722000802017f */
[----:B------:R-:W-:Y:S05]  /*1b40*/  @!P0 BRA `(.L_x_970) ;  /* 0x0000000000048947 */ /* 0x000fea0003800000 */
[----:B------:R-:W-:Y:S01]  /*1b50*/  BPT.TRAP 0x1 ;  /* 0x000000040000795c */ /* 0x000fe20000300000 */
.L_x_970:
[----:B----4-:R-:W-:Y:S05]  /*1b60*/  @P1 BRA `(.L_x_971) ;  /* 0x0000000000081947 */ /* 0x010fea0003800000 */
[----:B------:R-:W4:Y:S02]  /*1b70*/  SYNCS.PHASECHK.TRANS64.TRYWAIT P1, [R2+URZ+0x30810], R153 ;  /* 0x03081099020075a7 */ /* 0x000f24000802017f */
[----:B----4-:R-:W-:Y:S05]  /*1b80*/  @!P1 BRA `(.L_x_972) ;  /* 0x00000074005c9947 */ /* 0x010fea0003800000 */
.L_x_971:
        /* <DEDUP_REMOVED lines=81> */
.L_x_973:
[----:B------:R1:W1:Y:S01]  /*20a0*/  SYNCS.PHASECHK.TRANS64.TRYWAIT P1, [R2+URZ+0x30830], R153 ;  /* 0x03083099020075a7 */ /* 0x000262000802017f */
[----:B------:R-:W-:Y:S05]  /*20b0*/  @!P0 BRA `(.L_x_974) ;  /* 0x0000000000048947 */ /* 0x000fea0003800000 */
[----:B------:R-:W-:Y:S01]  /*20c0*/  BPT.TRAP 0x1 ;  /* 0x000000040000795c */ /* 0x000fe20000300000 */
.L_x_974:
[----:B------:R-:W-:-:S05]  /*20d0*/  VIADD R17, R16, 0x20000 ;  /* 0x0002000010117836 */ /* 0x000fca0000000000 */
[----:B------:R-:W-:-:S04]  /*20e0*/  SHF.R.U32.HI R17, RZ, 0x4, R17 ;  /* 0x00000004ff117819 */ /* 0x000fc80000011611 */
[----:B------:R-:W-:-:S04]  /*20f0*/  LOP3.LUT R17, R17, 0x3fff, RZ, 0xc0, !PT ;  /* 0x00003fff11117812 */ /* 0x000fc800078ec0ff */
[----:B------:R-:W-:Y:S01]  /*2100*/  LOP3.LUT R155, R17, 0x10000, RZ, 0xfc, !PT ;  /* 0x00010000119b7812 */ /* 0x000fe200078efcff */
[----:B-1----:R-:W-:Y:S06]  /*2110*/  @P1 BRA `(.L_x_975) ;  /* 0x0000000000081947 */ /* 0x002fec0003800000 */
[----:B------:R-:W1:Y:S02]  /*2120*/  SYNCS.PHASECHK.TRANS64.TRYWAIT P1, [R2+URZ+0x30830], R153 ;  /* 0x03083099020075a7 */ /* 0x000e64000802017f */
[----:B-1----:R-:W-:Y:S05]  /*2130*/  @!P1 BRA `(.L_x_976) ;  /* 0x0000007000049947 */ /* 0x002fea0003800000 */
.L_x_975:
        /* <DEDUP_REMOVED lines=495> */
.L_x_977:
        /* <DEDUP_REMOVED lines=49> */
.L_x_978:
        /* <DEDUP_REMOVED lines=77> */
.L_x_961:
[----:B------:R-:W-:Y:S05]  /*4810*/  @P0 BRA `(.L_x_956) ;  /* 0x0000004800000947 */ /* 0x000fea0003800000 */
[----:B-1-3--:R-:W1:Y:S08]  /*4820*/  LDC.64 R2, c[0x0][0x878] ;  /* 0x00021e00ff027b82 */ /* 0x00ae700000000a00 */
[----:B------:R-:W2:Y:S01]  /*4830*/  LDC R12, c[0x0][0x850] ;  /* 0x00021400ff0c7b82 */ /* 0x000ea20000000800 */
[----:B------:R-:W3:Y:S01]  /*4840*/  S2R R4, SR_TID.X ;  /* 0x0000000000047919 */ /* 0x000ee20000002100 */
[----:B------:R-:W-:Y:S01]  /*4850*/  ULDC UR4, c[0x0][0x870] ;  /* 0x00021c0000047ab9 */ /* 0x000fe20000000800 */
[----:B------:R-:W-:Y:S01]  /*4860*/  ULDC UR6, c[0x0][0x80c] ;  /* 0x0002030000067ab9 */ /* 0x000fe20000000800 */
[----:B------:R-:W4:Y:S01]  /*4870*/  S2R R9, SR_CTAID.Y ;  /* 0x0000000000097919 */ /* 0x000f220000002600 */
[----:B------:R-:W5:Y:S03]  /*4880*/  S2R R20, SR_CTAID.X ;  /* 0x0000000000147919 */ /* 0x000f660000002500 */
[----:B------:R-:W5:Y:S01]  /*4890*/  S2UR UR5, SR_CgaCtaId ;  /* 0x00000000000579c3 */ /* 0x000f620000008800 */
[----:B-1----:R-:W-:-:S07]  /*48a0*/  ISETP.NE.U32.AND P0, PT, R2, RZ, PT ;  /* 0x000000ff0200720c */ /* 0x002fce0003f05070 */
[----:B------:R-:W1:Y:S01]  /*48b0*/  LDC.64 R14, c[0x0][0x818] ;  /* 0x00020600ff0e7b82 */ /* 0x000e620000000a00 */
[----:B------:R-:W-:-:S07]  /*48c0*/  ISETP.NE.AND.EX P0, PT, R3, RZ, PT, P0 ;  /* 0x000000ff0300720c */ /* 0x000fce0003f05300 */
[----:B------:R-:W1:Y:S08]  /*48d0*/  LDC.64 R16, c[0x0][0x840] ;  /* 0x00021000ff107b82 */ /* 0x000e700000000a00 */
[----:B------:R-:W3:Y:S08]  /*48e0*/  @P0 LDC.64 R2, c[0x0][0x878] ;  /* 0x00021e00ff020b82 */ /* 0x000ef00000000a00 */
[----:B------:R-:W1:Y:S08]  /*48f0*/  LDC.64 R18, c[0x0][0x820] ;  /* 0x00020800ff127b82 */ /* 0x000e700000000a00 */
[----:B------:R-:W1:Y:S01]  /*4900*/  LDC.64 R22, c[0x0][0x800] ;  /* 0x00020000ff167b82 */ /* 0x000e620000000a00 */
[----:B---3--:R-:W-:-:S06]  /*4910*/  @P0 IMAD.WIDE R2, R228, 0x4, R2 ;  /* 0x00000004e4020825 */ /* 0x008fcc00078e0202 */
[----:B------:R3:W5:Y:S01]  /*4920*/  @P0 LDG.E R3, desc[UR38][R2.64] ;  /* 0x0000002602030981 */ /* 0x000762000c1e1900 */
[----:B------:R-:W-:Y:S01]  /*4930*/  BAR.SYNC.DEFER_BLOCKING 0x1, 0x100 ;  /* 0x0044000000007b1d */ /* 0x000fe20000010000 */
[----:B--2---:R-:W-:Y:S01]  /*4940*/  ISETP.NE.AND P2, PT, R12, 0x1, PT ;  /* 0x000000010c00780c */ /* 0x004fe20003f45270 */
[C---:B------:R-:W-:Y:S01]  /*4950*/  VIADD R13, R4.reuse, 0xffffff80 ;  /* 0xffffff80040d7836 */ /* 0x040fe20000000000 */
[----:B------:R-:W-:Y:S01]  /*4960*/  ISETP.NE.AND P1, PT, R4, 0x80, PT ;  /* 0x000000800400780c */ /* 0x000fe20003f25270 */
[----:B----4-:R-:W-:Y:S02]  /*4970*/  IMAD.MOV.U32 R7, RZ, RZ, R9 ;  /* 0x000000ffff077224 */ /* 0x010fe400078e0009 */
[----:B------:R-:W-:Y:S01]  /*4980*/  IMAD R4, R228, UR6, RZ ;  /* 0x00000006e4047c24 */ /* 0x000fe2000f8e02ff */
[----:B---3--:R-:W-:Y:S01]  /*4990*/  SHF.R.S32.HI R2, RZ, 0x1f, R13 ;  /* 0x0000001fff027819 */ /* 0x008fe2000001140d */
[----:B------:R-:W-:Y:S03]  /*49a0*/  BSSY B0, `(.L_x_980) ;  /* 0x0000054000007945 */ /* 0x000fe60003800000 */
[----:B------:R-:W-:-:S02]  /*49b0*/  LEA.HI R2, R2, R13, RZ, 0x7 ;  /* 0x0000000d02027211 */ /* 0x000fc400078f38ff */
[----:B------:R-:W-:Y:S01]  /*49c0*/  SHF.R.S32.HI R8, RZ, 0x1f, R4 ;  /* 0x0000001fff087819 */ /* 0x000fe20000011404 */
[----:B------:R-:W2:Y:S08]  /*49d0*/  @P2 LDC R0, c[0x0][0x854] ;  /* 0x00021500ff002b82 */ /* 0x000eb00000000800 */
[----:B------:R-:W3:Y:S01]  /*49e0*/  @P2 LDC R5, c[0x0][0x858] ;  /* 0x00021600ff052b82 */ /* 0x000ee20000000800 */
[----:B--2---:R-:W-:-:S05]  /*49f0*/  @P2 IMAD.HI.U32 R0, R9, R0, RZ ;  /* 0x0000000009002227 */ /* 0x004fca00078e00ff */
[----:B---3--:R-:W-:Y:S01]  /*4a00*/  @P2 SHF.R.U32.HI R7, RZ, R5, R0 ;  /* 0x00000005ff072219 */ /* 0x008fe20000011600 */
[----:B-----5:R-:W-:Y:S01]  /*4a10*/  IMAD R0, R20, UR4, RZ ;  /* 0x0000000414007c24 */ /* 0x020fe2000f8e02ff */
[----:B------:R-:W-:Y:S01]  /*4a20*/  UMOV UR4, 0x400 ;  /* 0x0000040000047882 */ /* 0x000fe20000000000 */
[C---:B------:R-:W-:Y:S01]  /*4a30*/  ISETP.NE.AND P2, PT, R13.reuse, RZ, PT ;  /* 0x000000ff0d00720c */ /* 0x040fe20003f45270 */
[----:B------:R-:W-:Y:S01]  /*4a40*/  ULEA UR4, UR5, UR4, 0x18 ;  /* 0x0000000405047291 */ /* 0x000fe2000f8ec03f */
[----:B------:R-:W-:Y:S01]  /*4a50*/  IMAD R6, R0, UR6, RZ ;  /* 0x0000000600067c24 */ /* 0x000fe2000f8e02ff */
[C---:B------:R-:W-:Y:S01]  /*4a60*/  LOP3.LUT R0, R2.reuse, 0xfffff80, RZ, 0xc0, !PT ;  /* 0x0fffff8002007812 */ /* 0x040fe200078ec0ff */
[----:B------:R-:W-:Y:S01]  /*4a70*/  IMAD.SHL.U32 R2, R2, 0x40, RZ ;  /* 0x0000004002027824 */ /* 0x000fe200078e00ff */
[--C-:B------:R-:W-:Y:S01]  /*4a80*/  SHF.R.S32.HI R11, RZ, 0x1f, R7.reuse ;  /* 0x0000001fff0b7819 */ /* 0x100fe20000011407 */
[----:B------:R-:W-:Y:S01]  /*4a90*/  ULDC.64 UR6, c[0x0][0x868] ;  /* 0x00021a0000067ab9 */ /* 0x000fe20000000a00 */
[----:B------:R-:W-:Y:S01]  /*4aa0*/  IADD3 R10, P3, P4, R6, R4, R7 ;  /* 0x00000004060a7210 */ /* 0x000fe20007c7e007 */
[----:B------:R-:W-:Y:S01]  /*4ab0*/  IMAD.IADD R0, R13, 0x1, -R0 ;  /* 0x000000010d007824 */ /* 0x000fe200078e0a00 */
[----:B------:R-:W-:-:S02]  /*4ac0*/  LOP3.LUT R5, R2, 0x3fffe000, RZ, 0xc0, !PT ;  /* 0x3fffe00002057812 */ /* 0x000fc400078ec0ff */
[----:B------:R-:W-:-:S03]  /*4ad0*/  SHF.R.S32.HI R6, RZ, 0x1f, R6 ;  /* 0x0000001fff067819 */ /* 0x000fc60000011406 */
[----:B------:R-:W-:Y:S01]  /*4ae0*/  IMAD R5, R0, 0x4, R5 ;  /* 0x0000000400057824 */ /* 0x000fe200078e0205 */
[----:B------:R-:W-:-:S04]  /*4af0*/  IADD3.X R13, R6, R8, R11, P3, P4 ;  /* 0x00000008060d7210 */ /* 0x000fc80001fe840b */
[----:B------:R-:W-:Y:S01]  /*4b00*/  LEA R8, R5, UR4, 0x2 ;  /* 0x0000000405087c11 */ /* 0x000fe2000f8e10ff */
[----:B------:R-:W-:Y:S02]  /*4b10*/  IMAD.SHL.U32 R5, R20, 0x4000, RZ ;  /* 0x0000400014057824 */ /* 0x000fe400078e00ff */
[----:B------:R-:W2:Y:S02]  /*4b20*/  LDC.64 R20, c[0x0][0x848] ;  /* 0x00021200ff147b82 */ /* 0x000ea40000000a00 */
[----:B------:R3:W-:Y:S04]  /*4b30*/  STS.128 [R8], R24 ;  /* 0x0000001808007388 */ /* 0x0007e80000000c00 */
[----:B------:R4:W-:Y:S04]  /*4b40*/  STS.128 [R8+0x800], R28 ;  /* 0x0008001c08007388 */ /* 0x0009e80000000c00 */
[----:B------:R4:W-:Y:S04]  /*4b50*/  STS.128 [R8+0x1000], R32 ;  /* 0x0010002008007388 */ /* 0x0009e80000000c00 */
[----:B------:R4:W-:Y:S01]  /*4b60*/  STS.128 [R8+0x1800], R36 ;  /* 0x0018002408007388 */ /* 0x0009e20000000c00 */
[----:B---3--:R-:W3:Y:S03]  /*4b70*/  LDC.64 R24, c[0x0][0x828] ;  /* 0x00020a00ff187b82 */ /* 0x008ee60000000a00 */
        /* <DEDUP_REMOVED lines=12> */
[----:B------:R-:W-:-:S05]  /*4c40*/  @P0 IMAD R3, R228, 0x80, R3 ;  /* 0x00000080e4030824 */ /* 0x000fca00078e0203 */
[----:B------:R-:W-:-:S04]  /*4c50*/  @P0 SHF.R.S32.HI R0, RZ, 0x1f, R3 ;  /* 0x0000001fff000819 */ /* 0x000fc80000011403 */
[----:B------:R-:W-:-:S05]  /*4c60*/  @P0 LEA.HI R0, R0, R3, RZ, 0x7 ;  /* 0x0000000300000211 */ /* 0x000fca00078f38ff */
[----:B------:R-:W-:-:S05]  /*4c70*/  @P0 IMAD.SHL.U32 R0, R0, 0x80, RZ ;  /* 0x0000008000000824 */ /* 0x000fca00078e00ff */
[----:B------:R-:W-:Y:S01]  /*4c80*/  @P0 LOP3.LUT R2, R0, 0xffffc000, RZ, 0xc0, !PT ;  /* 0xffffc00000020812 */ /* 0x000fe200078ec0ff */
[----:B-1----:R-:W-:-:S03]  /*4c90*/  IMAD R0, R11, R14, RZ ;  /* 0x0000000e0b007224 */ /* 0x002fc600078e02ff */
[----:B------:R-:W-:Y:S02]  /*4ca0*/  @P0 SHF.R.S32.HI R3, RZ, 0x1f, R2 ;  /* 0x0000001fff030819 */ /* 0x000fe40000011402 */
[----:B------:R-:W-:-:S06]  /*4cb0*/  @!P0 CS2R R2, SRZ ;  /* 0x0000000000028805 */ /* 0x000fcc000001ff00 */
[----:B------:R-:W-:Y:S01]  /*4cc0*/  IADD3 R4, P3, R5, R2, RZ ;  /* 0x0000000205047210 */ /* 0x000fe20007f7e0ff */
[----:B------:R-:W-:Y:S02]  /*4cd0*/  IMAD R2, R11, R16, RZ ;  /* 0x000000100b027224 */ /* 0x000fe400078e02ff */
[----:B------:R-:W-:Y:S01]  /*4ce0*/  IMAD R11, R7, R15, R0 ;  /* 0x0000000f070b7224 */ /* 0x000fe200078e0200 */
[----:B------:R-:W-:Y:S01]  /*4cf0*/  LEA.HI.X.SX32 R5, R5, R3, 0x1, P3 ;  /* 0x0000000305057211 */ /* 0x000fe200018f0eff */
[C---:B------:R-:W-:Y:S01]  /*4d00*/  IMAD R17, R7.reuse, R17, R2 ;  /* 0x0000001107117224 */ /* 0x040fe200078e0202 */
[----:B------:R-:W-:Y:S01]  /*4d10*/  SHF.R.S32.HI R0, RZ, 0x1f, R228 ;  /* 0x0000001fff007819 */ /* 0x000fe200000114e4 */
[----:B------:R-:W-:-:S03]  /*4d20*/  IMAD.WIDE.U32 R2, R7, R14, R4 ;  /* 0x0000000e07027225 */ /* 0x000fc600078e0004 */
[----:B------:R-:W-:Y:S02]  /*4d30*/  SEL R15, R0, RZ, !P0 ;  /* 0x000000ff000f7207 */ /* 0x000fe40004000000 */
[----:B------:R-:W-:Y:S01]  /*4d40*/  SHF.L.U64.HI R14, R10, 0x2, R13 ;  /* 0x000000020a0e7819 */ /* 0x000fe2000001020d */
[----:B------:R-:W-:Y:S01]  /*4d50*/  IMAD.IADD R3, R3, 0x1, R11 ;  /* 0x0000000103037824 */ /* 0x000fe200078e020b */
[----:B------:R-:W-:Y:S01]  /*4d60*/  SEL R11, R228, RZ, !P0 ;  /* 0x000000ffe40b7207 */ /* 0x000fe20004000000 */
[----:B------:R-:W-:-:S04]  /*4d70*/  IMAD.WIDE.U32 R4, R7, R16, R4 ;  /* 0x0000001007047225 */ /* 0x000fc800078e0004 */
[----:B------:R-:W-:Y:S02]  /*4d80*/  IMAD R0, R15, R18, RZ ;  /* 0x000000120f007224 */ /* 0x000fe400078e02ff */
[----:B------:R-:W-:Y:S02]  /*4d90*/  IMAD.SHL.U32 R16, R10, 0x4, RZ ;  /* 0x000000040a107824 */ /* 0x000fe400078e00ff */
[----:B------:R-:W-:Y:S02]  /*4da0*/  IMAD.IADD R5, R5, 0x1, R17 ;  /* 0x0000000105057824 */ /* 0x000fe400078e0211 */
[----:B------:R-:W-:Y:S01]  /*4db0*/  IMAD R17, R11, R19, R0 ;  /* 0x000000130b117224 */ /* 0x000fe200078e0200 */
[----:B------:R-:W-:Y:S01]  /*4dc0*/  IADD3 R6, P4, R16, UR6, RZ ;  /* 0x0000000610067c10 */ /* 0x000fe2000ff9e0ff */
[----:B--2---:R-:W-:Y:S02]  /*4dd0*/  IMAD R0, R15, R20, RZ ;  /* 0x000000140f007224 */ /* 0x004fe400078e02ff */
[----:B------:R-:W-:-:S04]  /*4de0*/  IMAD.WIDE.U32 R2, R11, R18, R2 ;  /* 0x000000120b027225 */ /* 0x000fc800078e0002 */
[----:B------:R-:W-:Y:S01]  /*4df0*/  IMAD.WIDE.U32 R4, R11, R20, R4 ;  /* 0x000000140b047225 */ /* 0x000fe200078e0004 */
[----:B------:R-:W-:-:S03]  /*4e00*/  LEA R22, P3, R2, R22, 0x2 ;  /* 0x0000001602167211 */ /* 0x000fc600078610ff */
[----:B------:R-:W-:Y:S01]  /*4e10*/  IMAD.MOV R10, RZ, RZ, -R7 ;  /* 0x000000ffff0a7224 */ /* 0x000fe200078e0a07 */
[----:B------:R-:W-:Y:S01]  /*4e20*/  IADD3.X R7, R14, UR7, RZ, P4, !PT ;  /* 0x000000070e077c10 */ /* 0x000fe2000a7fe4ff */
[----:B------:R-:W-:Y:S01]  /*4e30*/  IMAD R11, R11, R21, R0 ;  /* 0x000000150b0b7224 */ /* 0x000fe200078e0200 */
[----:B---3--:R-:W-:Y:S01]  /*4e40*/  LEA R24, P0, R4, R24, 0x2 ;  /* 0x0000001804187211 */ /* 0x008fe200078010ff */
[----:B------:R-:W-:Y:S02]  /*4e50*/  IMAD R13, R12, R10, R9 ;  /* 0x0000000a0c0d7224 */ /* 0x000fe400078e0209 */
[----:B------:R-:W-:Y:S02]  /*4e60*/  IMAD.IADD R10, R3, 0x1, R17 ;  /* 0x00000001030a7824 */ /* 0x000fe400078e0211 */
[----:B------:R-:W-:Y:S01]  /*4e70*/  IMAD.IADD R9, R5, 0x1, R11 ;  /* 0x0000000105097824 */ /* 0x000fe200078e020b */
[----:B----4-:R-:W-:Y:S07]  /*4e80*/  @P2 BRA `(.L_x_981) ;  /* 0x0000000000142947 */ /* 0x010fee0003800000 */
.L_x_982:
[----:B------:R-:W2:Y:S04]  /*4e90*/  LDG.E.STRONG.GPU R0, desc[UR38][R6.64] ;  /* 0x0000002606007981 */ /* 0x000ea8000c1ef900 */
[----:B--2---:R-:W-:Y:S01]  /*4ea0*/  CCTL.IVALL ;  /* 0x00000000ff00798f */ /* 0x004fe20002000000 */
[----:B------:R-:W-:Y:S05]  /*4eb0*/  YIELD ;  /* 0x0000000000007946 */ /* 0x000fea0003800000 */
[----:B------:R-:W-:-:S13]  /*4ec0*/  ISETP.NE.AND P2, PT, R0, R13, PT ;  /* 0x0000000d0000720c */ /* 0x000fda0003f45270 */
[----:B------:R-:W-:Y:S05]  /*4ed0*/  @P2 BRA `(.L_x_982) ;  /* 0xfffffffc00ec2947 */ /* 0x000fea000383ffff */
.L_x_981:
[----:B------:R-:W-:Y:S05]  /*4ee0*/  BSYNC B0 ;  /* 0x0000000000007941 */ /* 0x000fea0003800000 */
.L_x_980:
[----:B------:R-:W-:Y:S01]  /*4ef0*/  UMOV UR5, 0xffffffff ;  /* 0xffffffff00057882 */ /* 0x000fe20000000000 */
[----:B------:R-:W-:Y:S02]  /*4f00*/  LEA.HI.X R10, R2, R23, R10, 0x2, P3 ;  /* 0x00000017020a7211 */ /* 0x000fe400018f140a */
[----:B------:R-:W-:Y:S01]  /*4f10*/  LEA.HI.X R9, R4, R25, R9, 0x2, P0 ;  /* 0x0000001904097211 */ /* 0x000fe200000f1409 */
[----:B------:R-:W-:Y:S06]  /*4f20*/  BRA.DIV UR5, `(.L_x_983) ;  /* 0x00000042059c7947 */ /* 0x000fec000b800000 */
[----:B------:R-:W-:Y:S01]  /*4f30*/  NOP ;  /* 0x0000000000007918 */ /* 0x000fe20000000000 */
.L_x_1073:
        /* <DEDUP_REMOVED lines=16> */
.L_x_986:
[----:B------:R-:W-:Y:S01]  /*5040*/  @P0 ELECT P2, URZ, PT ;  /* 0x00000000003f082f */ /* 0x000fe20003840000 */
[----:B------:R1:W-:-:S12]  /*5050*/  UBLKRED.G.S.ADD.F32.RN [UR6], [UR4], UR5, desc[UR8] ;  /* 0x00000806040073bb */ /* 0x0003d800080a1405 */
[----:B------:R-:W-:Y:S02]  /*5060*/  @P2 PLOP3.LUT P0, PT, P2, PT, PT, 0x8, 0x0 ;  /* 0x000000000000281c */ /* 0x000fe4000170e170 */
[----:B------:R-:W-:-:S11]  /*5070*/  PLOP3.LUT P2, PT, PT, PT, PT, 0x8, 0x0 ;  /* 0x000000000000781c */ /* 0x000fd60003f4e170 */
[----:B-1----:R-:W-:Y:S05]  /*5080*/  @P0 BRA.U.ANY `(.L_x_986) ;  /* 0xfffffffd00ec0947 */ /* 0x002fea000393ffff */
[----:B------:R0:W-:Y:S01]  /*5090*/  UTMACMDFLUSH ;  /* 0x00000000000079b7 */ /* 0x0001e20000000000 */
[----:B------:R-:W-:-:S04]  /*50a0*/  DEPBAR.LE SB0, 0x0 ;  /* 0x000080000000791a */ /* 0x000fc80000000000 */
.L_x_985:
[----:B------:R-:W-:Y:S05]  /*50b0*/  BSYNC B0 ;  /* 0x0000000000007941 */ /* 0x000fea0003800000 */
.L_x_984:
        /* <DEDUP_REMOVED lines=14> */
.L_x_988:
[----:B------:R-:W-:Y:S05]  /*51a0*/  BSYNC B0 ;  /* 0x0000000000007941 */ /* 0x000fea0003800000 */
.L_x_987:
        /* <DEDUP_REMOVED lines=22> */
.L_x_991:
[----:B------:R-:W2:Y:S04]  /*5310*/  LDG.E.STRONG.GPU R0, desc[UR38][R2.64] ;  /* 0x0000002602007981 */ /* 0x000ea8000c1ef900 */
[----:B--2---:R-:W-:Y:S01]  /*5320*/  CCTL.IVALL ;  /* 0x00000000ff00798f */ /* 0x004fe20002000000 */
[----:B------:R-:W-:Y:S05]  /*5330*/  YIELD ;  /* 0x0000000000007946 */ /* 0x000fea0003800000 */
[----:B------:R-:W-:-:S13]  /*5340*/  ISETP.NE.AND P0, PT, R0, R13, PT ;  /* 0x0000000d0000720c */ /* 0x000fda0003f05270 */
[----:B------:R-:W-:Y:S05]  /*5350*/  @P0 BRA `(.L_x_991) ;  /* 0xfffffffc00ec0947 */ /* 0x000fea000383ffff */
.L_x_990:
[----:B------:R-:W-:Y:S05]  /*5360*/  BSYNC B0 ;  /* 0x0000000000007941 */ /* 0x000fea0003800000 */
.L_x_989:
[----:B------:R-:W-:-:S03]  /*5370*/  UMOV UR5, 0xffffffff ;  /* 0xffffffff00057882 */ /* 0x000fc60000000000 */
[----:B------:R-:W-:Y:S05]  /*5380*/  BRA.DIV UR5, `(.L_x_992) ;  /* 0x0000003e05a07947 */ /* 0x000fea000b800000 */
[----:B------:R-:W-:Y:S01]  /*5390*/  NOP ;  /* 0x0000000000007918 */ /* 0x000fe20000000000 */
.L_x_1076:
        /* <DEDUP_REMOVED lines=14> */
[----:B------:R-:W-:Y:S01]  /*5480*/  PLOP3.LUT P0, PT, PT, PT, PT, 0x80, 0x0 ;  /* 0x000000000000781c */ /* 0x000fe20003f0f070 */
[----:B------:R-:W-:-:S12]  /*5490*/  UMOV UR9, 0x14f00000 ;  /* 0x14f0000000097882 */ /* 0x000fd80000000000 */
.L_x_995:
[----:B------:R-:W-:Y:S01]  /*54a0*/  @P0 ELECT P2, URZ, PT ;  /* 0x00000000003f082f */ /* 0x000fe20003840000 */
[----:B------:R2:W-:-:S12]  /*54b0*/  UBLKRED.G.S.ADD.F32.RN [UR6], [UR4], UR5, desc[UR8] ;  /* 0x00000806040073bb */ /* 0x0005d800080a1405 */
[----:B------:R-:W-:Y:S02]  /*54c0*/  @P2 PLOP3.LUT P0, PT, P2, PT, PT, 0x8, 0x0 ;  /* 0x000000000000281c */ /* 0x000fe4000170e170 */
[----:B------:R-:W-:-:S11]  /*54d0*/  PLOP3.LUT P2, PT, PT, PT, PT, 0x8, 0x0 ;  /* 0x000000000000781c */ /* 0x000fd60003f4e170 */
[----:B--2---:R-:W-:Y:S05]  /*54e0*/  @P0 BRA.U.ANY `(.L_x_995) ;  /* 0xfffffffd00ec0947 */ /* 0x004fea000393ffff */
[----:B------:R0:W-:Y:S01]  /*54f0*/  UTMACMDFLUSH ;  /* 0x00000000000079b7 */ /* 0x0001e20000000000 */
[----:B------:R-:W-:-:S04]  /*5500*/  DEPBAR.LE SB0, 0x0 ;  /* 0x000080000000791a */ /* 0x000fc80000000000 */
.L_x_994:
[----:B------:R-:W-:Y:S05]  /*5510*/  BSYNC B0 ;  /* 0x0000000000007941 */ /* 0x000fea0003800000 */
.L_x_993:
        /* <DEDUP_REMOVED lines=14> */
.L_x_951:
        /* <DEDUP_REMOVED lines=21> */
.L_x_997:
        /* <DEDUP_REMOVED lines=13> */
.L_x_999:
[----:B------:R-:W-:-:S05]  /*5820*/  ULDC UR4, c[0x0][0x8c4] ;  /* 0x0002310000047ab9 */ /* 0x000fca0000000800 */
.L_x_998:
        /* <DEDUP_REMOVED lines=37> */
.L_x_1000:
        /* <DEDUP_REMOVED lines=20> */
[----:B------:R-:W-:-:S02]  /*5bc0*/  USEL UR13, UR5, URZ, !UP0 ;  /* 0x0000003f050d7287 */ /* 0x000fc4000c000000 */
[----:B------:R-:W-:Y:S01]  /*5bd0*/  UIADD3 UR8, UP0, UR6, UR14, URZ ;  /* 0x0000000e06087290 */ /* 0x000fe2000ff1e03f */
[----:B------:R-:W-:Y:S01]  /*5be0*/  SHF.R.S32.HI R3, RZ, 0x6, R3 ;  /* 0x00000006ff037819 */ /* 0x000fe20000011403 */
[----:B------:R-:W-:Y:S01]  /*5bf0*/  UIADD3 UR5, UR15, UR9, URZ ;  /* 0x000000090f057290 */ /* 0x000fe2000fffe03f */
[----:B------:R-:W-:Y:S01]  /*5c00*/  ULDC UR10, c[0x0][0x288] ;  /* 0x0000a200000a7ab9 */ /* 0x000fe20000000800 */
[----:B------:R-:W-:Y:S01]  /*5c10*/  ULDC.64 UR16, c[0x0][0x2e0] ;  /* 0x0000b80000107ab9 */ /* 0x000fe20000000a00 */
[----:B------:R-:W-:Y:S01]  /*5c20*/  UIMAD UR12, UR12, UR10, URZ ;  /* 0x0000000a0c0c72a4 */ /* 0x000fe2000f8e023f */
[----:B------:R-:W-:Y:S01]  /*5c30*/  VIMNMX R3, R3, 0x1, !PT ;  /* 0x0000000103037848 */ /* 0x000fe20007fe0100 */
[----:B------:R-:W-:Y:S01]  /*5c40*/  ULDC UR11, c[0x0][0x760] ;  /* 0x0001d800000b7ab9 */ /* 0x000fe20000000800 */
[----:B------:R-:W-:Y:S02]  /*5c50*/  UIADD3.X UR9, UR7, UR5, URZ, UP0, !UPT ;  /* 0x0000000507097290 */ /* 0x000fe400087fe43f */
[----:B------:R-:W-:Y:S01]  /*5c60*/  UIMAD UR13, UR13, UR16, URZ ;  /* 0x000000100d0d72a4 */ /* 0x000fe2000f8e023f */
[----:B------:R-:W-:Y:S01]  /*5c70*/  LOP3.LUT R6, R3, 0x1, RZ, 0xc0, !PT ;  /* 0x0000000103067812 */ /* 0x000fe200078ec0ff */
[----:B------:R-:W-:-:S02]  /*5c80*/  UIMAD UR10, UR10, UR11, URZ ;  /* 0x0000000b0a0a72a4 */ /* 0x000fc4000f8e023f */
[----:B------:R-:W-:Y:S02]  /*5c90*/  UIADD3 UR11, UP0, UR12, UR19, URZ ;  /* 0x000000130c0b7290 */ /* 0x000fe4000ff1e03f */
[----:B------:R-:W-:Y:S01]  /*5ca0*/  UIMAD UR13, UR18, UR17, UR13 ;  /* 0x00000011120d72a4 */ /* 0x000fe2000f8e020d */
[----:B-1----:R-:W-:Y:S01]  /*5cb0*/  LOP3.LUT R0, R4, 0x1f, RZ, 0xc0, !PT ;  /* 0x0000001f04007812 */ /* 0x002fe200078ec0ff */
[----:B------:R-:W-:Y:S02]  /*5cc0*/  UIMAD.WIDE.U32 UR8, UR18, UR16, UR8 ;  /* 0x00000010120872a5 */ /* 0x000fe4000f8e0008 */
[----:B------:R-:W-:Y:S01]  /*5cd0*/  ULEA.HI.X.SX32 UR12, UR12, UR4, 0x1, UP0 ;  /* 0x000000040c0c7291 */ /* 0x000fe200080f0e3f */
[----:B------:R-:W-:Y:S01]  /*5ce0*/  ELECT P0, URZ, PT ;  /* 0x00000000003f782f */ /* 0x000fe20003800000 */
        /* <DEDUP_REMOVED lines=19> */
.L_x_1026:
        /* <DEDUP_REMOVED lines=17> */
.L_x_1004:
[----:B------:R-:W2:Y:S04]  /*5f30*/  LDG.E.STRONG.GPU R5, desc[UR38][R2.64] ;  /* 0x0000002602057981 */ /* 0x000ea8000c1ef900 */
[----:B--2---:R-:W-:Y:S01]  /*5f40*/  CCTL.IVALL ;  /* 0x00000000ff00798f */ /* 0x004fe20002000000 */
[----:B------:R-:W-:Y:S05]  /*5f50*/  YIELD ;  /* 0x0000000000007946 */ /* 0x000fea0003800000 */
[----:B------:R-:W-:-:S13]  /*5f60*/  ISETP.NE.AND P3, PT, R5, UR24, PT ;  /* 0x0000001805007c0c */ /* 0x000fda000bf65270 */
[----:B------:R-:W-:Y:S05]  /*5f70*/  @P3 BRA `(.L_x_1004) ;  /* 0xfffffffc00ec3947 */ /* 0x000fea000383ffff */
.L_x_1003:
[----:B------:R-:W-:Y:S05]  /*5f80*/  BSYNC B0 ;  /* 0x0000000000007941 */ /* 0x000fea0003800000 */
.L_x_1002:
[----:B------:R-:W-:-:S03]  /*5f90*/  UMOV UR22, 0xffffffff ;  /* 0xffffffff00167882 */ /* 0x000fc60000000000 */
[----:B------:R-:W-:Y:S05]  /*5fa0*/  BRA.DIV UR22, `(.L_x_1005) ;  /* 0x0000003216b47947 */ /* 0x000fea000b800000 */
[----:B------:R-:W-:Y:S01]  /*5fb0*/  NOP ;  /* 0x0000000000007918 */ /* 0x000fe20000000000 */
.L_x_1079:
        /* <DEDUP_REMOVED lines=19> */
.L_x_1007:
[----:B------:R-:W-:Y:S05]  /*60f0*/  BSYNC B0 ;  /* 0x0000000000007941 */ /* 0x000fea0003800000 */
.L_x_1006:
        /* <DEDUP_REMOVED lines=13> */
.L_x_1009:
[----:B------:R-:W-:Y:S05]  /*61d0*/  BSYNC B0 ;  /* 0x0000000000007941 */ /* 0x000fea0003800000 */
.L_x_1008:
[----:B------:R-:W-:Y:S06]  /*61e0*/  BAR.ARV 0xa, 0xa0 ;  /* 0x0282800000007b1d */ /* 0x000fec0000002000 */
[----:B------:R-:W-:Y:S04]  /*61f0*/  BSSY B0, `(.L_x_1010) ;  /* 0x0000003000007945 */ /* 0x000fe80003800000 */
[----:B------:R-:W-:Y:S05]  /*6200*/  @!P0 BRA `(.L_x_1011) ;  /* 0x0000000000048947 */ /* 0x000fea0003800000 */
[----:B------:R-:W-:-:S04]  /*6210*/  DEPBAR.LE SB0, 0x0 ;  /* 0x000080000000791a */ /* 0x000fc80000000000 */
.L_x_1011:
[----:B------:R-:W-:Y:S05]  /*6220*/  BSYNC B0 ;  /* 0x0000000000007941 */ /* 0x000fea0003800000 */
.L_x_1010:
        /* <DEDUP_REMOVED lines=19> */
.L_x_1013:
[----:B------:R-:W-:Y:S05]  /*6360*/  BSYNC B0 ;  /* 0x0000000000007941 */ /* 0x000fea0003800000 */
.L_x_1012:
        /* <DEDUP_REMOVED lines=9> */
.L_x_1016:
[----:B------:R-:W2:Y:S04]  /*6400*/  LDG.E.STRONG.GPU R5, desc[UR38][R2.64] ;  /* 0x0000002602057981 */ /* 0x000ea8000c1ef900 */
[----:B--2---:R-:W-:Y:S01]  /*6410*/  CCTL.IVALL ;  /* 0x00000000ff00798f */ /* 0x004fe20002000000 */
[----:B------:R-:W-:Y:S05]  /*6420*/  YIELD ;  /* 0x0000000000007946 */ /* 0x000fea0003800000 */
[----:B------:R-:W-:-:S13]  /*6430*/  ISETP.NE.AND P3, PT, R5, UR24, PT ;  /* 0x0000001805007c0c */ /* 0x000fda000bf65270 */
[----:B------:R-:W-:Y:S05]  /*6440*/  @P3 BRA `(.L_x_1016) ;  /* 0xfffffffc00ec3947 */ /* 0x000fea000383ffff */
.L_x_1015:
[----:B------:R-:W-:Y:S05]  /*6450*/  BSYNC B0 ;  /* 0x0000000000007941 */ /* 0x000fea0003800000 */
.L_x_1014:
[----:B------:R-:W-:-:S03]  /*6460*/  UMOV UR6, 0xffffffff ;  /* 0xffffffff00067882 */ /* 0x000fc60000000000 */
[----:B------:R-:W-:Y:S05]  /*6470*/  BRA.DIV UR6, `(.L_x_1017) ;  /* 0x0000002e069c7947 */ /* 0x000fea000b800000 */
[----:B------:R-:W-:Y:S01]  /*6480*/  NOP ;  /* 0x0000000000007918 */ /* 0x000fe20000000000 */
.L_x_1082:
        /* <DEDUP_REMOVED lines=13> */
.L_x_1019:
[----:B------:R-:W-:Y:S05]  /*6560*/  BSYNC B0 ;  /* 0x0000000000007941 */ /* 0x000fea0003800000 */
.L_x_1018:
        /* <DEDUP_REMOVED lines=13> */
.L_x_1021:
[----:B------:R-:W-:Y:S05]  /*6640*/  BSYNC B0 ;  /* 0x0000000000007941 */ /* 0x000fea0003800000 */
.L_x_1020:
[----:B------:R-:W-:Y:S06]  /*6650*/  BAR.ARV 0xa, 0xa0 ;  /* 0x0282800000007b1d */ /* 0x000fec0000002000 */
[----:B------:R-:W-:Y:S04]  /*6660*/  BSSY B0, `(.L_x_1022) ;  /* 0x0000003000007945 */ /* 0x000fe80003800000 */
[----:B------:R-:W-:Y:S05]  /*6670*/  @!P0 BRA `(.L_x_1023) ;  /* 0x0000000000048947 */ /* 0x000fea0003800000 */
[----:B------:R-:W-:-:S04]  /*6680*/  DEPBAR.LE SB0, 0x0 ;  /* 0x000080000000791a */ /* 0x000fc80000000000 */
.L_x_1023:
[----:B------:R-:W-:Y:S05]  /*6690*/  BSYNC B0 ;  /* 0x0000000000007941 */ /* 0x000fea0003800000 */
.L_x_1022:
        /* <DEDUP_REMOVED lines=19> */
.L_x_1025:
[----:B------:R-:W-:Y:S05]  /*67d0*/  BSYNC B0 ;  /* 0x0000000000007941 */ /* 0x000fea0003800000 */
.L_x_1024:
[----:B------:R-:W-:Y:S02]  /*67e0*/  UIADD3 UR4, UR4, 0x2, URZ ;  /* 0x0000000204047890 */ /* 0x000fe4000fffe03f */
[----:B------:R-:W-:Y:S01]  /*67f0*/  UIADD3 UR5, UR5, 0x1, URZ ;  /* 0x0000000105057890 */ /* 0x000fe2000fffe03f */
[----:B------:R-:W-:Y:S11]  /*6800*/  @P2 BRA `(.L_x_1026) ;  /* 0xfffffff400842947 */ /* 0x000ff6000383ffff */
.L_x_1001:
        /* <DEDUP_REMOVED lines=13> */
.L_x_1029:
[----:B------:R-:W2:Y:S04]  /*68e0*/  LDG.E.STRONG.GPU R0, desc[UR38][R2.64] ;  /* 0x0000002602007981 */ /* 0x000ea8000c1ef900 */
[----:B--2---:R-:W-:Y:S01]  /*68f0*/  CCTL.IVALL ;  /* 0x00000000ff00798f */ /* 0x004fe20002000000 */
[----:B------:R-:W-:Y:S05]  /*6900*/  YIELD ;  /* 0x0000000000007946 */ /* 0x000fea0003800000 */
[----:B------:R-:W-:-:S13]  /*6910*/  ISETP.NE.AND P1, PT, R0, UR24, PT ;  /* 0x0000001800007c0c */ /* 0x000fda000bf25270 */
[----:B------:R-:W-:Y:S05]  /*6920*/  @P1 BRA `(.L_x_1029) ;  /* 0xfffffffc00ec1947 */ /* 0x000fea000383ffff */
.L_x_1028:
[----:B------:R-:W-:Y:S05]  /*6930*/  BSYNC B0 ;  /* 0x0000000000007941 */ /* 0x000fea0003800000 */
.L_x_1027:
[----:B------:R-:W-:-:S03]  /*6940*/  UMOV UR5, 0xffffffff ;  /* 0xffffffff00057882 */ /* 0x000fc60000000000 */
[----:B------:R-:W-:Y:S05]  /*6950*/  BRA.DIV UR5, `(.L_x_1030) ;  /* 0x0000002a05807947 */ /* 0x000fea000b800000 */
[----:B------:R-:W-:Y:S01]  /*6960*/  NOP ;  /* 0x0000000000007918 */ /* 0x000fe20000000000 */
.L_x_1085:
        /* <DEDUP_REMOVED lines=22> */
.L_x_1032:
[----:B------:R-:W-:Y:S05]  /*6ad0*/  BSYNC B0 ;  /* 0x0000000000007941 */ /* 0x000fea0003800000 */
.L_x_1031:
        /* <DEDUP_REMOVED lines=20> */
.L_x_1034:
[----:B------:R-:W-:Y:S05]  /*6c20*/  BSYNC B0 ;  /* 0x0000000000007941 */ /* 0x000fea0003800000 */
.L_x_1033:
[----:B------:R-:W-:Y:S06]  /*6c30*/  BAR.ARV 0xa, 0xa0 ;  /* 0x0282800000007b1d */ /* 0x000fec0000002000 */
[----:B------:R-:W-:Y:S04]  /*6c40*/  BSSY B0, `(.L_x_1035) ;  /* 0x0000003000007945 */ /* 0x000fe80003800000 */
[----:B------:R-:W-:Y:S05]  /*6c50*/  @!P0 BRA `(.L_x_1036) ;  /* 0x0000000000048947 */ /* 0x000fea0003800000 */
[----:B------:R-:W-:-:S04]  /*6c60*/  DEPBAR.LE SB0, 0x0 ;  /* 0x000080000000791a */ /* 0x000fc80000000000 */
.L_x_1036:
[----:B------:R-:W-:Y:S05]  /*6c70*/  BSYNC B0 ;  /* 0x0000000000007941 */ /* 0x000fea0003800000 */
.L_x_1035:
        /* <DEDUP_REMOVED lines=19> */
.L_x_996:
        /* <DEDUP_REMOVED lines=10> */
.L_x_1037:
        /* <DEDUP_REMOVED lines=10> */
.L_x_1039:
[----:B------:R-:W3:Y:S02]  /*6ef0*/  LDC R5, c[0x0][0x8c4] ;  /* 0x00023100ff057b82 */ /* 0x000ee40000000800 */
.L_x_1038:
        /* <DEDUP_REMOVED lines=45> */
.L_x_1041:
        /* <DEDUP_REMOVED lines=66> */
.L_x_1086:
        /* <DEDUP_REMOVED lines=9> */
.L_x_1044:
        /* <DEDUP_REMOVED lines=82> */
.L_x_1055:
[----:B------:R-:W-:-:S04]  /*7ba0*/  SHF.L.U32 R21, R10, 0x1f, RZ ;  /* 0x0000001f0a157819 */ /* 0x000fc800000006ff */
[----:B-1----:R-:W1:Y:S02]  /*7bb0*/  SYNCS.PHASECHK.TRANS64.TRYWAIT P1, [R12+URZ+0x30840], R21 ;  /* 0x030840150c0075a7 */ /* 0x002e64000802017f */
[----:B-12--5:R-:W-:Y:S05]  /*7bc0*/  @!P1 BRA `(.L_x_1047) ;  /* 0x0000001800149947 */ /* 0x026fea0003800000 */
.L_x_1087:
[----:B------:R-:W-:Y:S05]  /*7bd0*/  @P0 BRA `(.L_x_1048) ;  /* 0x0000000000140947 */ /* 0x000fea0003800000 */
[----:B------:R-:W-:Y:S01]  /*7be0*/  ISETP.NE.AND P1, PT, R20, RZ, PT ;  /* 0x000000ff1400720c */ /* 0x000fe20003f25270 */
[----:B------:R-:W-:-:S04]  /*7bf0*/  IMAD.MOV.U32 R3, RZ, RZ, 0x4100 ;  /* 0x00004100ff037424 */ /* 0x000fc800078e00ff */
[----:B------:R2:W-:Y:S08]  /*7c00*/  SYNCS.ARRIVE.TRANS64 RZ, [R12+URZ+0x30830], R3 ;  /* 0x030830030cff79a7 */ /* 0x0005f0000800003f */
[----:B------:R-:W-:Y:S05]  /*7c10*/  @!P1 BRA `(.L_x_1048) ;  /* 0x0000000000049947 */ /* 0x000fea0003800000 */
[----:B------:R-:W-:Y:S01]  /*7c20*/  BPT.TRAP 0x1 ;  /* 0x000000040000795c */ /* 0x000fe20000300000 */
.L_x_1048:
        /* <DEDUP_REMOVED lines=37> */
.L_x_1088:
[----:B------:R-:W-:Y:S05]  /*7e80*/  @P0 BRA `(.L_x_1050) ;  /* 0x0000000000140947 */ /* 0x000fea0003800000 */
[----:B------:R-:W-:Y:S01]  /*7e90*/  ISETP.NE.AND P1, PT, R20, RZ, PT ;  /* 0x000000ff1400720c */ /* 0x000fe20003f25270 */
[----:B------:R-:W-:-:S04]  /*7ea0*/  IMAD.MOV.U32 R2, RZ, RZ, 0x4100 ;  /* 0x00004100ff027424 */ /* 0x000fc800078e00ff */
[----:B------:R3:W-:Y:S08]  /*7eb0*/  SYNCS.ARRIVE.TRANS64 RZ, [R12+URZ+0x30818], R2 ;  /* 0x030818020cff79a7 */ /* 0x0007f0000800003f */
[----:B------:R-:W-:Y:S05]  /*7ec0*/  @!P1 BRA `(.L_x_1050) ;  /* 0x0000000000049947 */ /* 0x000fea0003800000 */
[----:B------:R-:W-:Y:S01]  /*7ed0*/  BPT.TRAP 0x1 ;  /* 0x000000040000795c */ /* 0x000fe20000300000 */
.L_x_1050:
        /* <DEDUP_REMOVED lines=29> */
.L_x_1089:
        /* <DEDUP_REMOVED lines=9> */
.L_x_1052:
        /* <DEDUP_REMOVED lines=31> */
.L_x_1091:
[----:B------:R-:W-:Y:S05]  /*8330*/  @P0 BRA `(.L_x_1054) ;  /* 0x0000000000140947 */ /* 0x000fea0003800000 */
[----:B------:R-:W-:Y:S01]  /*8340*/  ISETP.NE.AND P1, PT, R20, RZ, PT ;  /* 0x000000ff1400720c */ /* 0x000fe20003f25270 */
[----:B-1----:R-:W-:-:S04]  /*8350*/  IMAD.MOV.U32 R5, RZ, RZ, 0x4100 ;  /* 0x00004100ff057424 */ /* 0x002fc800078e00ff */
[----:B------:R2:W-:Y:S08]  /*8360*/  SYNCS.ARRIVE.TRANS64 RZ, [R12+URZ+0x30810], R5 ;  /* 0x030810050cff79a7 */ /* 0x0005f0000800003f */
[----:B------:R-:W-:Y:S05]  /*8370*/  @!P1 BRA `(.L_x_1054) ;  /* 0x0000000000049947 */ /* 0x000fea0003800000 */
[----:B------:R-:W-:Y:S01]  /*8380*/  BPT.TRAP 0x1 ;  /* 0x000000040000795c */ /* 0x000fe20000300000 */
.L_x_1054:
        /* <DEDUP_REMOVED lines=30> */
.L_x_1046:
[----:B------:R-:W-:-:S13]  /*8570*/  ISETP.NE.AND P1, PT, R18, RZ, PT ;  /* 0x000000ff1200720c */ /* 0x000fda0003f25270 */
[----:B------:R-:W-:Y:S05]  /*8580*/  @!P1 BRA `(.L_x_1045) ;  /* 0x0000000400309947 */ /* 0x000fea0003800000 */
[----:B------:R-:W-:-:S04]  /*8590*/  SHF.L.U32 R13, R10, 0x1f, RZ ;  /* 0x0000001f0a0d7819 */ /* 0x000fc800000006ff */
[----:B------:R-:W1:Y:S02]  /*85a0*/  SYNCS.PHASECHK.TRANS64.TRYWAIT P1, [R12+URZ+0x30840], R13 ;  /* 0x0308400d0c0075a7 */ /* 0x000e64000802017f */
[----:B-1----:R-:W-:Y:S05]  /*85b0*/  @!P1 BRA `(.L_x_1056) ;  /* 0x0000000c00ec9947 */ /* 0x002fea0003800000 */
.L_x_1092:
[----:B------:R-:W-:Y:S05]  /*85c0*/  @P0 BRA `(.L_x_1057) ;  /* 0x0000000000140947 */ /* 0x000fea0003800000 */
[----:B------:R-:W-:Y:S01]  /*85d0*/  ISETP.NE.AND P1, PT, R20, RZ, PT ;  /* 0x000000ff1400720c */ /* 0x000fe20003f25270 */
[----:B------:R-:W-:-:S04]  /*85e0*/  IMAD.MOV.U32 R5, RZ, RZ, 0x4100 ;  /* 0x00004100ff057424 */ /* 0x000fc800078e00ff */
[----:B------:R2:W-:Y:S08]  /*85f0*/  SYNCS.ARRIVE.TRANS64 RZ, [R12+URZ+0x30830], R5 ;  /* 0x030830050cff79a7 */ /* 0x0005f0000800003f */
[----:B------:R-:W-:Y:S05]  /*8600*/  @!P1 BRA `(.L_x_1057) ;  /* 0x0000000000049947 */ /* 0x000fea0003800000 */
[----:B------:R-:W-:Y:S01]  /*8610*/  BPT.TRAP 0x1 ;  /* 0x000000040000795c */ /* 0x000fe20000300000 */
.L_x_1057:
        /* <DEDUP_REMOVED lines=34> */
.L_x_1093:
[----:B------:R-:W-:Y:S05]  /*8840*/  @P0 BRA `(.L_x_1059) ;  /* 0x0000000000140947 */ /* 0x000fea0003800000 */
[----:B------:R-:W-:Y:S01]  /*8850*/  ISETP.NE.AND P0, PT, R20, RZ, PT ;  /* 0x000000ff1400720c */ /* 0x000fe20003f05270 */
[----:B------:R-:W-:-:S04]  /*8860*/  IMAD.MOV.U32 R5, RZ, RZ, 0x4100 ;  /* 0x00004100ff057424 */ /* 0x000fc800078e00ff */
[----:B------:R3:W-:Y:S08]  /*8870*/  SYNCS.ARRIVE.TRANS64 RZ, [R12+URZ+0x30818], R5 ;  /* 0x030818050cff79a7 */ /* 0x0007f0000800003f */
[----:B------:R-:W-:Y:S05]  /*8880*/  @!P0 BRA `(.L_x_1059) ;  /* 0x0000000000048947 */ /* 0x000fea0003800000 */
[----:B------:R-:W-:Y:S01]  /*8890*/  BPT.TRAP 0x1 ;  /* 0x000000040000795c */ /* 0x000fe20000300000 */
.L_x_1059:
        /* <DEDUP_REMOVED lines=27> */
.L_x_1045:
[----:B-----5:R-:W-:Y:S01]  /*8a50*/  IMAD R4, R0, 0x8, R12 ;  /* 0x0000000800047824 */ /* 0x020fe200078e020c */
[----:B------:R-:W-:Y:S01]  /*8a60*/  SHF.L.U32 R3, R10, 0x1f, RZ ;  /* 0x0000001f0a037819 */ /* 0x000fe200000006ff */
[----:B------:R-:W3:Y:S03]  /*8a70*/  S2R R2, SR_TID.X ;  /* 0x0000000000027919 */ /* 0x000ee60000002100 */
[----:B------:R-:W4:Y:S01]  /*8a80*/  SYNCS.PHASECHK.TRANS64.TRYWAIT P0, [R4+URZ+0x30840], R3 ;  /* 0x03084003040075a7 */ /* 0x000f22000800017f */
[----:B---3--:R-:W-:-:S04]  /*8a90*/  LOP3.LUT R2, R2, 0x7f, RZ, 0xc0, !PT ;  /* 0x0000007f02027812 */ /* 0x008fc800078ec0ff */
[----:B------:R-:W-:Y:S01]  /*8aa0*/  ISETP.NE.AND P1, PT, R2, RZ, PT ;  /* 0x000000ff0200720c */ /* 0x000fe20003f25270 */
[----:B----4-:R-:W-:-:S12]  /*8ab0*/  @!P0 BRA `(.L_x_1060) ;  /* 0x0000000800d48947 */ /* 0x010fd80003800000 */
.L_x_1094:
[----:B------:R-:W-:Y:S05]  /*8ac0*/  @P1 BRA `(.L_x_1061) ;  /* 0x0000000000181947 */ /* 0x000fea0003800000 */
[----:B------:R-:W4:Y:S01]  /*8ad0*/  S2R R2, SR_TID.X ;  /* 0x0000000000027919 */ /* 0x000f220000002100 */
[----:B---3--:R-:W-:-:S04]  /*8ae0*/  IMAD.MOV.U32 R3, RZ, RZ, 0x4100 ;  /* 0x00004100ff037424 */ /* 0x008fc800078e00ff */
[----:B------:R3:W-:Y:S01]  /*8af0*/  SYNCS.ARRIVE.TRANS64 RZ, [R4+URZ+0x30830], R3 ;  /* 0x0308300304ff79a7 */ /* 0x0007e2000800003f */
[----:B----4-:R-:W-:-:S13]  /*8b00*/  LOP3.LUT P0, RZ, R2, 0x1f, RZ, 0xc0, !PT ;  /* 0x0000001f02ff7812 */ /* 0x010fda000780c0ff */
[----:B---3--:R-:W-:Y:S05]  /*8b10*/  @!P0 BRA `(.L_x_1061) ;  /* 0x0000000000048947 */ /* 0x008fea0003800000 */
[----:B------:R-:W-:Y:S01]  /*8b20*/  BPT.TRAP 0x1 ;  /* 0x000000040000795c */ /* 0x000fe20000300000 */
.L_x_1061:
        /* <DEDUP_REMOVED lines=41> */
.L_x_1042:
[----:B------:R-:W-:Y:S05]  /*8dc0*/  BSYNC B0 ;  /* 0x0000000000007941 */ /* 0x000fea0003800000 */
.L_x_1040:
[----:B------:R-:W-:-:S03]  /*8dd0*/  UMOV UR6, 0xffffffff ;  /* 0xffffffff00067882 */ /* 0x000fc60000000000 */
[----:B------:R-:W-:Y:S05]  /*8de0*/  BRA.DIV UR6, `(.L_x_1062) ;  /* 0x0000000a061c7947 */ /* 0x000fea000b800000 */
[----:B------:R-:W-:-:S13]  /*8df0*/  ELECT P0, URZ, PT ;  /* 0x00000000003f782f */ /* 0x000fda0003800000 */
.L_x_1097:
[----:B------:R-:W-:Y:S05]  /*8e00*/  @!P0 BRA `(.L_x_956) ;  /* 0x0000000000848947 */ /* 0x000fea0003800000 */
[----:B------:R-:W3:Y:S02]  /*8e10*/  LDL.LU R2, [R1] ;  /* 0x0000000001027983 */ /* 0x000ee40000300800 */
[----:B---3--:R-:W-:-:S04]  /*8e20*/  LOP3.LUT R2, R2, 0x2, RZ, 0xfc, !PT ;  /* 0x0000000202027812 */ /* 0x008fc800078efcff */
[----:B------:R-:W-:-:S13]  /*8e30*/  ISETP.NE.AND P0, PT, R2, 0x3, PT ;  /* 0x000000030200780c */ /* 0x000fda0003f05270 */
[----:B------:R-:W-:Y:S05]  /*8e40*/  @!P0 BRA `(.L_x_1063) ;  /* 0x0000000000048947 */ /* 0x000fea0003800000 */
[----:B--2---:R-:W-:Y:S01]  /*8e50*/  BPT.TRAP 0x1 ;  /* 0x000000040000795c */ /* 0x004fe20000300000 */
.L_x_1063:
        /* <DEDUP_REMOVED lines=15> */
.L_x_1098:
[----:B------:R-:W3:Y:S02]  /*8f50*/  SYNCS.PHASECHK.TRANS64.TRYWAIT P1, [R11+URZ], R2 ;  /* 0x000000020b0075a7 */ /* 0x000ee4000802017f */
[----:B---3--:R-:W-:Y:S05]  /*8f60*/  @!P1 BRA `(.L_x_1065) ;  /* 0x0000000400f49947 */ /* 0x008fea0003800000 */
.L_x_1099:
[----:B------:R-:W-:Y:S05]  /*8f70*/  @!P0 BRA `(.L_x_1066) ;  /* 0x0000000000048947 */ /* 0x000fea0003800000 */
[----:B--2---:R-:W-:Y:S01]  /*8f80*/  BPT.TRAP 0x1 ;  /* 0x000000040000795c */ /* 0x004fe20000300000 */
.L_x_1066:
[----:B------:R-:W-:-:S04]  /*8f90*/  VIADD R0, R6, 0x30840 ;  /* 0x0003084006007836 */ /* 0x000fc80000000000 */
[----:B------:R-:W-:-:S04]  /*8fa0*/  IMAD R9, R9, 0x8, R0 ;  /* 0x0000000809097824 */ /* 0x000fc800078e0200 */
[----:B------:R-:W4:Y:S02]  /*8fb0*/  SYNCS.PHASECHK.TRANS64.TRYWAIT P0, [R9+URZ], R4 ;  /* 0x00000004090075a7 */ /* 0x000f24000800017f */
[----:B----4-:R-:W-:Y:S05]  /*8fc0*/  @!P0 BRA `(.L_x_1067) ;  /* 0x0000000400f08947 */ /* 0x010fea0003800000 */
.L_x_1100:
[----:B------:R-:W-:-:S07]  /*8fd0*/  IMAD R3, R3, 0x8, R0 ;  /* 0x0000000803037824 */ /* 0x000fce00078e0200 */
.L_x_1068:
[----:B------:R1:W1:Y:S02]  /*8fe0*/  SYNCS.PHASECHK.TRANS64.TRYWAIT P0, [R3+URZ], R2 ;  /* 0x00000002030075a7 */ /* 0x000264000800017f */
[----:B-1----:R-:W-:Y:S05]  /*8ff0*/  @!P0 NANOSLEEP.SYNCS 0x989680 ;  /* 0x009896800000895d */ /* 0x002fea0003900000 */
[----:B------:R-:W1:Y:S02]  /*9000*/  @!P0 SYNCS.PHASECHK.TRANS64 P0, [R3+URZ], R2 ;  /* 0x00000002030085a7 */ /* 0x000e64000800007f */
[----:B-1----:R-:W-:Y:S05]  /*9010*/  @!P0 BRA `(.L_x_1068) ;  /* 0xfffffffc00f08947 */ /* 0x002fea000383ffff */
.L_x_956:
[----:B--2---:R-:W-:Y:S05]  /*9020*/  BSYNC B6 ;  /* 0x0000000000067941 */ /* 0x004fea0003800000 */
.L_x_950:
[----:B------:R-:W-:Y:S05]  /*9030*/  EXIT ;  /* 0x000000000000794d */ /* 0x000fea0003800000 */
.L_x_966:
[----:B------:R-:W-:Y:S02]  /*9040*/  IMAD.MOV.U32 R12, RZ, RZ, RZ ;  /* 0x000000ffff0c7224 */ /* 0x000fe400078e00ff */
[----:B------:R-:W-:Y:S02]  /*9050*/  IMAD.MOV.U32 R11, RZ, RZ, 0x1f ;  /* 0x0000001fff0b7424 */ /* 0x000fe400078e00ff */
[----:B------:R-:W-:-:S07]  /*9060*/  IMAD.MOV.U32 R15, RZ, RZ, -0x1 ;  /* 0xffffffffff0f7424 */ /* 0x000fce00078e00ff */
[----:B------:R-:W-:Y:S05]  /*9070*/  WARPSYNC.COLLECTIVE R15, `(.L_x_1069) ;  /* 0x000000000f087348 */ /* 0x000fea0003c00000 */
[----:B------:R1:W2:Y:S02]  /*9080*/  SHFL.IDX P6, R14, R13, R12, R11 ;  /* 0x0000000c0d0e7389 */ /* 0x0002a400000c000b */
[----:B-12---:R-:W-:Y:S01]  /*9090*/  ENDCOLLECTIVE ;  /* 0x000000000000791b */ /* 0x006fe20003800000 */
.L_x_1069:
[----:B------:R-:W-:Y:S05]  /*90a0*/  BRA `(.L_x_1070) ;  /* 0xffffff8000b07947 */ /* 0x000fea000383ffff */
.L_x_968:
[----:B--2---:R2:W3:Y:S02]  /*90b0*/  SYNCS.PHASECHK.TRANS64.TRYWAIT P0, [R16+URZ+0x30800], R21 ;  /* 0x03080015100075a7 */ /* 0x0044e4000800017f */
[----:B---3--:R-:W-:Y:S05]  /*90c0*/  @!P0 NANOSLEEP.SYNCS 0x989680 ;  /* 0x009896800000895d */ /* 0x008fea0003900000 */
[----:B------:R-:W3:Y:S02]  /*90d0*/  @!P0 SYNCS.PHASECHK.TRANS64 P0, [R16+URZ+0x30800], R21 ;  /* 0x03080015100085a7 */ /* 0x000ee4000800007f */
[----:B---3--:R-:W-:Y:S05]  /*90e0*/  @!P0 BRA `(.L_x_968) ;  /* 0xfffffffc00f08947 */ /* 0x008fea000383ffff */
[----:B------:R-:W-:Y:S05]  /*90f0*/  BRA `(.L_x_967) ;  /* 0xffffff8400507947 */ /* 0x000fea000383ffff */
.L_x_972:
[----:B----4-:R4:W1:Y:S02]  /*9100*/  SYNCS.PHASECHK.TRANS64.TRYWAIT P1, [R2+URZ+0x30810], R153 ;  /* 0x03081099020075a7 */ /* 0x010864000802017f */
[----:B-1----:R-:W-:Y:S05]  /*9110*/  @!P1 NANOSLEEP.SYNCS 0x989680 ;  /* 0x009896800000995d */ /* 0x002fea0003900000 */
[----:B------:R-:W1:Y:S02]  /*9120*/  @!P1 SYNCS.PHASECHK.TRANS64 P1, [R2+URZ+0x30810], R153 ;  /* 0x03081099020095a7 */ /* 0x000e64000802007f */
[----:B-1----:R-:W-:Y:S05]  /*9130*/  @!P1 BRA `(.L_x_972) ;  /* 0xfffffffc00f09947 */ /* 0x002fea000383ffff */
[----:B------:R-:W-:Y:S05]  /*9140*/  BRA `(.L_x_971) ;  /* 0xffffff8800907947 */ /* 0x000fea000383ffff */
.L_x_976:
[----:B------:R1:W1:Y:S02]  /*9150*/  SYNCS.PHASECHK.TRANS64.TRYWAIT P1, [R2+URZ+0x30830], R153 ;  /* 0x03083099020075a7 */ /* 0x000264000802017f */
[----:B-1----:R-:W-:Y:S05]  /*9160*/  @!P1 NANOSLEEP.SYNCS 0x989680 ;  /* 0x009896800000995d */ /* 0x002fea0003900000 */
[----:B------:R-:W1:Y:S02]  /*9170*/  @!P1 SYNCS.PHASECHK.TRANS64 P1, [R2+URZ+0x30830], R153 ;  /* 0x03083099020095a7 */ /* 0x000e64000802007f */
[----:B-1----:R-:W-:Y:S05]  /*9180*/  @!P1 BRA `(.L_x_976) ;  /* 0xfffffffc00f09947 */ /* 0x002fea000383ffff */
[----:B------:R-:W-:Y:S05]  /*9190*/  BRA `(.L_x_975) ;  /* 0xffffff8c00e87947 */ /* 0x000fea000383ffff */
.L_x_983:
[----:B------:R-:W-:Y:S01]  /*91a0*/  BSSY B0, `(.L_x_1071) ;  /* 0x0000005000007945 */ /* 0x000fe20003800000 */
[----:B------:R-:W-:-:S07]  /*91b0*/  IMAD.MOV.U32 R15, RZ, RZ, -0x1 ;  /* 0xffffffffff0f7424 */ /* 0x000fce00078e00ff */
[----:B------:R-:W-:Y:S05]  /*91c0*/  WARPSYNC.COLLECTIVE R15, `(.L_x_1072) ;  /* 0x000000000f087348 */ /* 0x000fea0003c00000 */
[----:B------:R-:W-:Y:S01]  /*91d0*/  NOP ;  /* 0x0000000000007918 */ /* 0x000fe20000000000 */
[----:B------:R-:W-:Y:S01]  /*91e0*/  ENDCOLLECTIVE ;  /* 0x000000000000791b */ /* 0x000fe20003800000 */
.L_x_1072:
[----:B------:R-:W-:Y:S05]  /*91f0*/  BSYNC B0 ;  /* 0x0000000000007941 */ /* 0x000fea0003800000 */
.L_x_1071:
[----:B------:R-:W-:Y:S05]  /*9200*/  BRA `(.L_x_1073) ;  /* 0xffffffbc004c7947 */ /* 0x000fea000383ffff */
.L_x_992:
[----:B------:R-:W-:Y:S01]  /*9210*/  BSSY B0, `(.L_x_1074) ;  /* 0x0000005000007945 */ /* 0x000fe20003800000 */
[----:B------:R-:W-:-:S07]  /*9220*/  IMAD.MOV.U32 R15, RZ, RZ, -0x1 ;  /* 0xffffffffff0f7424 */ /* 0x000fce00078e00ff */
[----:B-1----:R-:W-:Y:S05]  /*9230*/  WARPSYNC.COLLECTIVE R15, `(.L_x_1075) ;  /* 0x000000000f087348 */ /* 0x002fea0003c00000 */
[----:B------:R-:W-:Y:S01]  /*9240*/  NOP ;  /* 0x0000000000007918 */ /* 0x000fe20000000000 */
[----:B-1----:R-:W-:Y:S01]  /*9250*/  ENDCOLLECTIVE ;  /* 0x000000000000791b */ /* 0x002fe20003800000 */
.L_x_1075:
[----:B------:R-:W-:Y:S05]  /*9260*/  BSYNC B0 ;  /* 0x0000000000007941 */ /* 0x000fea0003800000 */
.L_x_1074:
[----:B------:R-:W-:Y:S05]  /*9270*/  BRA `(.L_x_1076) ;  /* 0xffffffc000487947 */ /* 0x000fea000383ffff */
.L_x_1005:
[----:B------:R-:W-:Y:S01]  /*9280*/  BSSY B0, `(.L_x_1077) ;  /* 0x0000005000007945 */ /* 0x000fe20003800000 */
[----:B------:R-:W-:-:S07]  /*9290*/  IMAD.MOV.U32 R15, RZ, RZ, -0x1 ;  /* 0xffffffffff0f7424 */ /* 0x000fce00078e00ff */
[----:B------:R-:W-:Y:S05]  /*92a0*/  WARPSYNC.COLLECTIVE R15, `(.L_x_1078) ;  /* 0x000000000f087348 */ /* 0x000fea0003c00000 */
[----:B------:R-:W-:Y:S01]  /*92b0*/  NOP ;  /* 0x0000000000007918 */ /* 0x000fe20000000000 */
[----:B------:R-:W-:Y:S01]  /*92c0*/  ENDCOLLECTIVE ;  /* 0x000000000000791b */ /* 0x000fe20003800000 */
.L_x_1078:
[----:B------:R-:W-:Y:S05]  /*92d0*/  BSYNC B0 ;  /* 0x0000000000007941 */ /* 0x000fea0003800000 */
.L_x_1077:
[----:B------:R-:W-:Y:S05]  /*92e0*/  BRA `(.L_x_1079) ;  /* 0xffffffcc00347947 */ /* 0x000fea000383ffff */
.L_x_1017:
[----:B------:R-:W-:Y:S01]  /*92f0*/  BSSY B0, `(.L_x_1080) ;  /* 0x0000005000007945 */ /* 0x000fe20003800000 */
[----:B------:R-:W-:-:S07]  /*9300*/  IMAD.MOV.U32 R15, RZ, RZ, -0x1 ;  /* 0xffffffffff0f7424 */ /* 0x000fce00078e00ff */
[----:B------:R-:W-:Y:S05]  /*9310*/  WARPSYNC.COLLECTIVE R15, `(.L_x_1081) ;  /* 0x000000000f087348 */ /* 0x000fea0003c00000 */
[----:B------:R-:W-:Y:S01]  /*9320*/  NOP ;  /* 0x0000000000007918 */ /* 0x000fe20000000000 */
[----:B------:R-:W-:Y:S01]  /*9330*/  ENDCOLLECTIVE ;  /* 0x000000000000791b */ /* 0x000fe20003800000 */
.L_x_1081:
[----:B------:R-:W-:Y:S05]  /*9340*/  BSYNC B0 ;  /* 0x0000000000007941 */ /* 0x000fea0003800000 */
.L_x_1080:
[----:B------:R-:W-:Y:S05]  /*9350*/  BRA `(.L_x_1082) ;  /* 0xffffffd0004c7947 */ /* 0x000fea000383ffff */
.L_x_1030:
[----:B------:R-:W-:Y:S01]  /*9360*/  BSSY B0, `(.L_x_1083) ;  /* 0x0000005000007945 */ /* 0x000fe20003800000 */
[----:B------:R-:W-:-:S07]  /*9370*/  IMAD.MOV.U32 R15, RZ, RZ, -0x1 ;  /* 0xffffffffff0f7424 */ /* 0x000fce00078e00ff */
[----:B------:R-:W-:Y:S05]  /*9380*/  WARPSYNC.COLLECTIVE R15, `(.L_x_1084) ;  /* 0x000000000f087348 */ /* 0x000fea0003c00000 */
[----:B------:R-:W-:Y:S01]  /*9390*/  NOP ;  /* 0x0000000000007918 */ /* 0x000fe20000000000 */
[----:B------:R-:W-:Y:S01]  /*93a0*/  ENDCOLLECTIVE ;  /* 0x000000000000791b */ /* 0x000fe20003800000 */
.L_x_1084:
[----:B------:R-:W-:Y:S05]  /*93b0*/  BSYNC B0 ;  /* 0x0000000000007941 */ /* 0x000fea0003800000 */
.L_x_1083:
[----:B------:R-:W-:Y:S05]  /*93c0*/  BRA `(.L_x_1085) ;  /* 0xffffffd400687947 */ /* 0x000fea000383ffff */
.L_x_1043:
[----:B-1----:R1:W2:Y:S02]  /*93d0*/  SYNCS.PHASECHK.TRANS64.TRYWAIT P1, [R12+URZ+0x30820], R3 ;  /* 0x030820030c0075a7 */ /* 0x0022a4000802017f */
[----:B--2---:R-:W-:Y:S05]  /*93e0*/  @!P1 NANOSLEEP.SYNCS 0x989680 ;  /* 0x009896800000995d */ /* 0x004fea0003900000 */
[----:B------:R-:W2:Y:S02]  /*93f0*/  @!P1 SYNCS.PHASECHK.TRANS64 P1, [R12+URZ+0x30820], R3 ;  /* 0x030820030c0095a7 */ /* 0x000ea4000802007f */
[----:B--2---:R-:W-:Y:S05]  /*9400*/  @!P1 BRA `(.L_x_1043) ;  /* 0xfffffffc00f09947 */ /* 0x004fea000383ffff */
[----:B------:R-:W-:Y:S05]  /*9410*/  BRA `(.L_x_1086) ;  /* 0xffffffe000747947 */ /* 0x000fea000383ffff */
.L_x_1047:
[----:B-1----:R1:W2:Y:S02]  /*9420*/  SYNCS.PHASECHK.TRANS64.TRYWAIT P1, [R12+URZ+0x30840], R21 ;  /* 0x030840150c0075a7 */ /* 0x0022a4000802017f */
[----:B--2---:R-:W-:Y:S05]  /*9430*/  @!P1 NANOSLEEP.SYNCS 0x989680 ;  /* 0x009896800000995d */ /* 0x004fea0003900000 */
[----:B------:R-:W2:Y:S02]  /*9440*/  @!P1 SYNCS.PHASECHK.TRANS64 P1, [R12+URZ+0x30840], R21 ;  /* 0x030840150c0095a7 */ /* 0x000ea4000802007f */
[----:B--2---:R-:W-:Y:S05]  /*9450*/  @!P1 BRA `(.L_x_1047) ;  /* 0xfffffffc00f09947 */ /* 0x004fea000383ffff */
[----:B------:R-:W-:Y:S05]  /*9460*/  BRA `(.L_x_1087) ;  /* 0xffffffe400d87947 */ /* 0x000fea000383ffff */
.L_x_1049:
[----:B--2---:R2:W3:Y:S02]  /*9470*/  SYNCS.PHASECHK.TRANS64.TRYWAIT P1, [R12+URZ+0x30828], R21 ;  /* 0x030828150c0075a7 */ /* 0x0044e4000802017f */
[----:B---3--:R-:W-:Y:S05]  /*9480*/  @!P1 NANOSLEEP.SYNCS 0x989680 ;  /* 0x009896800000995d */ /* 0x008fea0003900000 */
[----:B------:R-:W3:Y:S02]  /*9490*/  @!P1 SYNCS.PHASECHK.TRANS64 P1, [R12+URZ+0x30828], R21 ;  /* 0x030828150c0095a7 */ /* 0x000ee4000802007f */
[----:B---3--:R-:W-:Y:S05]  /*94a0*/  @!P1 BRA `(.L_x_1049) ;  /* 0xfffffffc00f09947 */ /* 0x008fea000383ffff */
[----:B------:R-:W-:Y:S05]  /*94b0*/  BRA `(.L_x_1088) ;  /* 0xffffffe800707947 */ /* 0x000fea000383ffff */
.L_x_1051:
[----:B---3--:R3:W4:Y:S02]  /*94c0*/  SYNCS.PHASECHK.TRANS64.TRYWAIT P1, [R12+URZ+0x30848], R21 ;  /* 0x030848150c0075a7 */ /* 0x008724000802017f */
[----:B----4-:R-:W-:Y:S05]  /*94d0*/  @!P1 NANOSLEEP.SYNCS 0x989680 ;  /* 0x009896800000995d */ /* 0x010fea0003900000 */
[----:B------:R-:W4:Y:S02]  /*94e0*/  @!P1 SYNCS.PHASECHK.TRANS64 P1, [R12+URZ+0x30848], R21 ;  /* 0x030848150c0095a7 */ /* 0x000f24000802007f */
[----:B----4-:R-:W-:Y:S05]  /*94f0*/  @!P1 BRA `(.L_x_1051) ;  /* 0xfffffffc00f09947 */ /* 0x010fea000383ffff */
[----:B------:R-:W-:Y:S05]  /*9500*/  BRA `(.L_x_1089) ;  /* 0xffffffe800e87947 */ /* 0x000fea000383ffff */
.L_x_1053:
[----:B------:R-:W-:-:S07]  /*9510*/  SHF.L.U32 R5, R10, 0x1f, RZ ;  /* 0x0000001f0a057819 */ /* 0x000fce00000006ff */
.L_x_1090:
[----:B-1----:R1:W2:Y:S02]  /*9520*/  SYNCS.PHASECHK.TRANS64.TRYWAIT P1, [R12+URZ+0x30820], R5 ;  /* 0x030820050c0075a7 */ /* 0x0022a4000802017f */
[----:B--2---:R-:W-:Y:S05]  /*9530*/  @!P1 NANOSLEEP.SYNCS 0x989680 ;  /* 0x009896800000995d */ /* 0x004fea0003900000 */
[----:B------:R-:W2:Y:S02]  /*9540*/  @!P1 SYNCS.PHASECHK.TRANS64 P1, [R12+URZ+0x30820], R5 ;  /* 0x030820050c0095a7 */ /* 0x000ea4000802007f */
[----:B--2---:R-:W-:Y:S05]  /*9550*/  @!P1 BRA `(.L_x_1090) ;  /* 0xfffffffc00f09947 */ /* 0x004fea000383ffff */
[----:B------:R-:W-:Y:S05]  /*9560*/  BRA `(.L_x_1091) ;  /* 0xffffffec00707947 */ /* 0x000fea000383ffff */
.L_x_1056:
[----:B-1----:R1:W2:Y:S02]  /*9570*/  SYNCS.PHASECHK.TRANS64.TRYWAIT P1, [R12+URZ+0x30840], R13 ;  /* 0x0308400d0c0075a7 */ /* 0x0022a4000802017f */
[----:B--2---:R-:W-:Y:S05]  /*9580*/  @!P1 NANOSLEEP.SYNCS 0x989680 ;  /* 0x009896800000995d */ /* 0x004fea0003900000 */
[----:B------:R-:W2:Y:S02]  /*9590*/  @!P1 SYNCS.PHASECHK.TRANS64 P1, [R12+URZ+0x30840], R13 ;  /* 0x0308400d0c0095a7 */ /* 0x000ea4000802007f */
[----:B--2---:R-:W-:Y:S05]  /*95a0*/  @!P1 BRA `(.L_x_1056) ;  /* 0xfffffffc00f09947 */ /* 0x004fea000383ffff */
[----:B------:R-:W-:Y:S05]  /*95b0*/  BRA `(.L_x_1092) ;  /* 0xfffffff000007947 */ /* 0x000fea000383ffff */
.L_x_1058:
[----:B--2---:R2:W3:Y:S02]  /*95c0*/  SYNCS.PHASECHK.TRANS64.TRYWAIT P1, [R12+URZ+0x30828], R13 ;  /* 0x0308280d0c0075a7 */ /* 0x0044e4000802017f */
[----:B---3--:R-:W-:Y:S05]  /*95d0*/  @!P1 NANOSLEEP.SYNCS 0x989680 ;  /* 0x009896800000995d */ /* 0x008fea0003900000 */
[----:B------:R-:W3:Y:S02]  /*95e0*/  @!P1 SYNCS.PHASECHK.TRANS64 P1, [R12+URZ+0x30828], R13 ;  /* 0x0308280d0c0095a7 */ /* 0x000ee4000802007f */
[----:B---3--:R-:W-:Y:S05]  /*95f0*/  @!P1 BRA `(.L_x_1058) ;  /* 0xfffffffc00f09947 */ /* 0x008fea000383ffff */
[----:B------:R-:W-:Y:S05]  /*9600*/  BRA `(.L_x_1093) ;  /* 0xfffffff0008c7947 */ /* 0x000fea000383ffff */
.L_x_1060:
[----:B---3--:R3:W4:Y:S02]  /*9610*/  SYNCS.PHASECHK.TRANS64.TRYWAIT P0, [R4+URZ+0x30840], R3 ;  /* 0x03084003040075a7 */ /* 0x008724000800017f */
[----:B----4-:R-:W-:Y:S05]  /*9620*/  @!P0 NANOSLEEP.SYNCS 0x989680 ;  /* 0x009896800000895d */ /* 0x010fea0003900000 */
[----:B------:R-:W4:Y:S02]  /*9630*/  @!P0 SYNCS.PHASECHK.TRANS64 P0, [R4+URZ+0x30840], R3 ;  /* 0x03084003040085a7 */ /* 0x000f24000800007f */
[----:B----4-:R-:W-:Y:S05]  /*9640*/  @!P0 BRA `(.L_x_1060) ;  /* 0xfffffffc00f08947 */ /* 0x010fea000383ffff */
[----:B------:R-:W-:Y:S05]  /*9650*/  BRA `(.L_x_1094) ;  /* 0xfffffff400187947 */ /* 0x000fea000383ffff */
.L_x_1062:
[----:B------:R-:W-:Y:S01]  /*9660*/  BSSY B0, `(.L_x_1095) ;  /* 0x0000006000007945 */ /* 0x000fe20003800000 */
[----:B------:R-:W-:-:S07]  /*9670*/  IMAD.MOV.U32 R15, RZ, RZ, -0x1 ;  /* 0xffffffffff0f7424 */ /* 0x000fce00078e00ff */
[----:B--2---:R-:W-:Y:S05]  /*9680*/  WARPSYNC.COLLECTIVE R15, `(.L_x_1096) ;  /* 0x000000000f0c7348 */ /* 0x004fea0003c00000 */
[----:B------:R-:W-:Y:S02]  /*9690*/  ELECT P6, UR62, PT ;  /* 0x00000000003e782f */ /* 0x000fe400038c0000 */
[----:B------:R-:W-:Y:S01]  /*96a0*/  MOV R14, UR62 ;  /* 0x0000003e000e7c02 */ /* 0x000fe20008000f00 */
[----:B--2---:R-:W-:Y:S10]  /*96b0*/  ENDCOLLECTIVE ;  /* 0x000000000000791b */ /* 0x004ff40003800000 */
.L_x_1096:
[----:B------:R-:W-:Y:S05]  /*96c0*/  BSYNC B0 ;  /* 0x0000000000007941 */ /* 0x000fea0003800000 */
.L_x_1095:
[----:B------:R-:W-:Y:S01]  /*96d0*/  PLOP3.LUT P0, PT, P6, PT, PT, 0x80, 0x0 ;  /* 0x000000000000781c */ /* 0x000fe2000370f070 */
[----:B------:R-:W-:-:S12]  /*96e0*/  BRA `(.L_x_1097) ;  /* 0xfffffff400c47947 */ /* 0x000fd8000383ffff */
.L_x_1064:
[----:B-1----:R1:W3:Y:S02]  /*96f0*/  SYNCS.PHASECHK.TRANS64.TRYWAIT P1, [R7+URZ], R4 ;  /* 0x00000004070075a7 */ /* 0x0022e4000802017f */
[----:B---3--:R-:W-:Y:S05]  /*9700*/  @!P1 NANOSLEEP.SYNCS 0x989680 ;  /* 0x009896800000995d */ /* 0x008fea0003900000 */
[----:B------:R-:W3:Y:S02]  /*9710*/  @!P1 SYNCS.PHASECHK.TRANS64 P1, [R7+URZ], R4 ;  /* 0x00000004070095a7 */ /* 0x000ee4000802007f */
[----:B---3--:R-:W-:Y:S05]  /*9720*/  @!P1 BRA `(.L_x_1064) ;  /* 0xfffffffc00f09947 */ /* 0x008fea000383ffff */
[----:B------:R-:W-:Y:S05]  /*9730*/  BRA `(.L_x_1098) ;  /* 0xfffffff800047947 */ /* 0x000fea000383ffff */
.L_x_1065:
[----:B---3--:R3:W4:Y:S02]  /*9740*/  SYNCS.PHASECHK.TRANS64.TRYWAIT P1, [R11+URZ], R2 ;  /* 0x000000020b0075a7 */ /* 0x008724000802017f */
[----:B----4-:R-:W-:Y:S05]  /*9750*/  @!P1 NANOSLEEP.SYNCS 0x989680 ;  /* 0x009896800000995d */ /* 0x010fea0003900000 */
[----:B------:R-:W4:Y:S02]  /*9760*/  @!P1 SYNCS.PHASECHK.TRANS64 P1, [R11+URZ], R2 ;  /* 0x000000020b0095a7 */ /* 0x000f24000802007f */
[----:B----4-:R-:W-:Y:S05]  /*9770*/  @!P1 BRA `(.L_x_1065) ;  /* 0xfffffffc00f09947 */ /* 0x010fea000383ffff */
[----:B------:R-:W-:Y:S05]  /*9780*/  BRA `(.L_x_1099) ;  /* 0xfffffff400f87947 */ /* 0x000fea000383ffff */
.L_x_1067:
[----:B----4-:R4:W1:Y:S02]  /*9790*/  SYNCS.PHASECHK.TRANS64.TRYWAIT P0, [R9+URZ], R4 ;  /* 0x00000004090075a7 */ /* 0x010864000800017f */
[----:B-1----:R-:W-:Y:S05]  /*97a0*/  @!P0 NANOSLEEP.SYNCS 0x989680 ;  /* 0x009896800000895d */ /* 0x002fea0003900000 */
[----:B------:R-:W1:Y:S02]  /*97b0*/  @!P0 SYNCS.PHASECHK.TRANS64 P0, [R9+URZ], R4 ;  /* 0x00000004090085a7 */ /* 0x000e64000800007f */
[----:B-1----:R-:W-:Y:S05]  /*97c0*/  @!P0 BRA `(.L_x_1067) ;  /* 0xfffffffc00f08947 */ /* 0x002fea000383ffff */
[----:B------:R-:W-:Y:S05]  /*97d0*/  BRA `(.L_x_1100) ;  /* 0xfffffff400fc7947 */ /* 0x000fea000383ffff */
.L_x_1101:
        /* <DEDUP_REMOVED lines=10> */
.L_x_7297:


//--------------------- .text._ZN7cutlass13device_kernelIN5flash11enable_sm90INS1_16FlashAttnBwdSm90INS1_25CollectiveMainloopBwdSm90ILi2ELi2ELi2EN4cute5tupleIJNS5_1CILi1EEES8_S8_EEENS6_IJNS7_ILi64EEENS7_ILi128EEESB_EEENS_10bfloat16_tEfNS_4arch4Sm90ELb0ELb1ELb1ELb0ELb0ELb1ELb0ELb0ELi2ELi1ELi2ELi1ELb0EEENS1_21CollectiveEpilogueBwdISC_SD_SF_Li256ELb0ELb0ELi1EEENS1_19SingleTileSchedulerILb0ELb0ELb0ELi128EEEEEEEEEvNT_6ParamsE --------------------------
	.section	.text._ZN7cutlass13device_kernelIN5flash11enable_sm90INS1_16FlashAttnBwdSm90INS1_25CollectiveMainloopBwdSm90ILi2ELi2ELi2EN4cute5tupleIJNS5_1CILi1EEES8_S8_EEENS6_IJNS7_ILi64EEENS7_ILi128EEESB_EEENS_10bfloat16_tEfNS_4arch4Sm90ELb0ELb1ELb1ELb0ELb0ELb1ELb0ELb0ELi2ELi1ELi2ELi1ELb0EEENS1_21CollectiveEpilogueBwdISC_SD_SF_Li256ELb0ELb0ELi1EEENS1_19SingleTileSchedulerILb0ELb0ELb0ELi128EEEEEEEEEvNT_6ParamsE,"ax",@progbits
	.align	128
.text._ZN7cutlass13device_kernelIN5flash11enable_sm90INS1_16FlashAttnBwdSm90INS1_25CollectiveMainloopBwdSm90ILi2ELi2ELi2EN4cute5tupleIJNS5_1CILi1EEES8_S8_EEENS6_IJNS7_ILi64EEENS7_ILi128EEESB_EEENS_10bfloat16_tEfNS_4arch4Sm90ELb0ELb1ELb1ELb0ELb0ELb1ELb0ELb0ELi2ELi1ELi2ELi1ELb0EEENS1_21CollectiveEpilogueBwdISC_SD_SF_Li256ELb0ELb0ELi1EEENS1_19SingleTileSchedulerILb0ELb0ELb0ELi128EEEEEEEEEvNT_6ParamsE:
        .type           _ZN7cutlass13device_kernelIN5flash11enable_sm90INS1_16FlashAttnBwdSm90INS1_25CollectiveMainloopBwdSm90ILi2ELi2ELi2EN4cute5tupleIJNS5_1CILi1EEES8_S8_EEENS6_IJNS7_ILi64EEENS7_ILi128EEESB_EEENS_10bfloat16_tEfNS_4arch4Sm90ELb0ELb1ELb1ELb0ELb0ELb1ELb0ELb0ELi2ELi1ELi2ELi1ELb0EEENS1_21CollectiveEpilogueBwdISC_SD_SF_Li256ELb0ELb0ELi1EEENS1_19SingleTileSchedulerILb0ELb0ELb0ELi128EEEEEEEEEvNT_6ParamsE,@function
        .size           _ZN7cutlass13device_kernelIN5flash11enable_sm90INS1_16FlashAttnBwdSm90INS1_25CollectiveMainloopBwdSm90ILi2ELi2ELi2EN4cute5tupleIJNS5_1CILi1EEES8_S8_EEENS6_IJNS7_ILi64EEENS7_ILi128EEESB_EEENS_10bfloat16_tEfNS_4arch4Sm90ELb0ELb1ELb1ELb0ELb0ELb1ELb0ELb0ELi2ELi1ELi2ELi1ELb0EEENS1_21CollectiveEpilogueBwdISC_SD_SF_Li256ELb0ELb0ELi1EEENS1_19SingleTileSchedulerILb0ELb0ELb0ELi128EEEEEEEEEvNT_6ParamsE,(.L_x_7298 - _ZN7cutlass13device_kernelIN5flash11enable_sm90INS1_16FlashAttnBwdSm90INS1_25CollectiveMainloopBwdSm90ILi2ELi2ELi2EN4cute5tupleIJNS5_1CILi1EEES8_S8_EEENS6_IJNS7_ILi64EEENS7_ILi128EEESB_EEENS_10bfloat16_tEfNS_4arch4Sm90ELb0ELb1ELb1ELb0ELb0ELb1ELb0ELb0ELi2ELi1ELi2ELi1ELb0EEENS1_21CollectiveEpilogueBwdISC_SD_SF_Li256ELb0ELb0ELi1EEENS1_19SingleTileSchedulerILb0ELb0ELb0ELi128EEEEEEEEEvNT_6ParamsE)
        .other          _ZN7cutlass13device_kernelIN5flash11enable_sm90INS1_16FlashAttnBwdSm90INS1_25CollectiveMainloopBwdSm90ILi2ELi2ELi2EN4cute5tupleIJNS5_1CILi1EEES8_S8_EEENS6_IJNS7_ILi64EEENS7_ILi128EEESB_EEENS_10bfloat16_tEfNS_4arch4Sm90ELb0ELb1ELb1ELb0ELb0ELb1ELb0ELb0ELi2ELi1ELi2ELi1ELb0EEENS1_21CollectiveEpilogueBwdISC_SD_SF_Li256ELb0ELb0ELi1EEENS1_19SingleTileSchedulerILb0ELb0ELb0ELi128EEEEEEEEEvNT_6ParamsE,@"STO_CUDA_ENTRY STV_DEFAULT"
_ZN7cutlass13device_kernelIN5flash11enable_sm90INS1_16FlashAttnBwdSm90INS1_25CollectiveMainloopBwdSm90ILi2ELi2ELi2EN4cute5tupleIJNS5_1CILi1EEES8_S8_EEENS6_IJNS7_ILi64EEENS7_ILi128EEESB_EEENS_10bfloat16_tEfNS_4arch4Sm90ELb0ELb1ELb1ELb0ELb0ELb1ELb0ELb0ELi2ELi1ELi2ELi1ELb0EEENS1_21CollectiveEpilogueBwdISC_SD_SF_Li256ELb0ELb0ELi1EEENS1_19SingleTileSchedulerILb0ELb0ELb0ELi128EEEEEEEEEvNT_6ParamsE:
[----:B------:R-:W1:Y:S02]  /*0000*/  LDC R1, c[0x0][0x28] ;  /* 0x00000a00ff017b82 */ /* 0x000e640000000800 */
[----:B-1----:R-:W-:Y:S01]  /*0010*/  VIADD R1, R1, 0xfffffff0 ;  /* 0xfffffff001017836 */ /* 0x002fe20000000000 */
[----:B------:R-:W1:Y:S01]  /*0020*/  S2R R3, SR_TID.X ;  /* 0x0000000000037919 */ /* 0x000e620000002100 */
[----:B------:R-:W-:Y:S01]  /*0030*/  ELECT P0, URZ, PT ;  /* 0x00000000003f782f */ /* 0x000fe20003800000 */
[----:B------:R-:W-:Y:S01]  /*0040*/  BSSY B0, `(.L_x_1102) ;  /* 0x000001a000007945 */ /* 0x000fe20003800000 */
[--C-:B-1----:R-:W-:Y:S02]  /*0050*/  SHF.R.U32.HI R0, RZ, 0x5, R3.reuse ;  /* 0x00000005ff007819 */ /* 0x102fe40000011603 */
[----:B------:R-:W-:-:S03]  /*0060*/  SHF.R.U32.HI R3, RZ, 0x7, R3 ;  /* 0x00000007ff037819 */ /* 0x000fc60000011603 */
        /* <DEDUP_REMOVED lines=23> */
.L_x_1103:
[----:B------:R-:W-:Y:S05]  /*01e0*/  BSYNC B0 ;  /* 0x0000000000007941 */ /* 0x000fea0003800000 */
.L_x_1102:
[----:B------:R-:W-:Y:S01]  /*01f0*/  VOTEU.ANY UP0, P0 ;  /* 0x00000000003f7886 */ /* 0x000fe20000000100 */
[----:B------:R-:W1:Y:S01]  /*0200*/  SHFL.IDX PT, R3, R3, RZ, 0x1f ;  /* 0x00001fff03037589 */ /* 0x000e6200000e0000 */
[----:B------:R-:W-:Y:S01]  /*0210*/  UMOV UR4, 0x1 ;  /* 0x0000000100047882 */ /* 0x000fe20000000000 */
[----:B------:R-:W-:Y:S01]  /*0220*/  VOTEU.ANY UP1, P0 ;  /* 0x00000000003f7886 */ /* 0x000fe20000020100 */
[----:B------:R-:W-:Y:S01]  /*0230*/  UMOV UR38, 0x1 ;  /* 0x0000000100267882 */ /* 0x000fe20000000000 */
[----:B------:R-:W2:Y:S01]  /*0240*/  @UP0 S2UR UR7, SR_CgaCtaId ;  /* 0x00000000000709c3 */ /* 0x000ea20000008800 */
[----:B------:R-:W3:Y:S01]  /*0250*/  SHFL.IDX PT, R2, R0, RZ, 0x1f ;  /* 0x00001fff00027589 */ /* 0x000ee200000e0000 */
[----:B------:R-:W-:Y:S01]  /*0260*/  @UP0 UMOV UR6, 0x400 ;  /* 0x0000040000060882 */ /* 0x000fe20000000000 */
[----:B------:R-:W-:-:S04]  /*0270*/  @UP0 UIADD3 UR4, -UR4, 0x100000, URZ ;  /* 0x0010000004040890 */ /* 0x000fc8000fffe13f */
[----:B------:R-:W-:Y:S02]  /*0280*/  @UP0 USHF.L.U32 UR5, UR4, 0xb, URZ ;  /* 0x0000000b04050899 */ /* 0x000fe4000800063f */
[----:B------:R-:W-:Y:S01]  /*0290*/  @UP0 USHF.L.U32 UR4, UR4, 0x1, URZ ;  /* 0x0000000104040899 */ /* 0x000fe2000800063f */
[----:B-1----:R-:W-:Y:S01]  /*02a0*/  R2UR UR8, R3 ;  /* 0x00000000030872ca */ /* 0x002fe200000e0000 */
[----:B--2---:R-:W-:Y:S01]  /*02b0*/  @UP0 ULEA UR6, UR7, UR6, 0x18 ;  /* 0x0000000607060291 */ /* 0x004fe2000f8ec03f */
[----:B---3--:R-:W-:-:S11]  /*02c0*/  ISETP.NE.AND P1, PT, R2, RZ, PT ;  /* 0x000000ff0200720c */ /* 0x008fd60003f25270 */
[----:B------:R-:W-:Y:S01]  /*02d0*/  UISETP.NE.AND UP0, UPT, UR8, URZ, UPT ;  /* 0x0000003f0800728c */ /* 0x000fe2000bf05270 */
[----:B------:R-:W1:Y:S02]  /*02e0*/  FENCE.VIEW.ASYNC.S ;  /* 0x00000000000073c6 */ /* 0x000e640000000000 */
[----:B-1----:R1:W2:Y:S01]  /*02f0*/  @UP1 SYNCS.EXCH.64 URZ, [UR6+0x30800], UR4 ;  /* 0x03080004063f15b2 */ /* 0x0022a20008000100 */
[----:B------:R-:W-:Y:S01]  /*0300*/  USEL UR38, UR38, 0x2, !UP0 ;  /* 0x0000000226267887 */ /* 0x000fe2000c000000 */
[----:B------:R-:W-:Y:S11]  /*0310*/  @P1 BRA `(.L_x_1104) ;  /* 0x0000000000481947 */ /* 0x000ff60003800000 */
[----:B-1----:R-:W1:Y:S01]  /*0320*/  S2UR UR5, SR_CgaCtaId ;  /* 0x00000000000579c3 */ /* 0x002e620000008800 */
        /* <DEDUP_REMOVED lines=15> */
[----:B------:R3:W1:Y:S02]  /*0420*/  SYNCS.EXCH.64 URZ, [UR8+0x30828], UR4 ;  /* 0x03082804083f75b2 */ /* 0x0006640008000100 */
[----:B---3--:R-:W-:Y:S01]  /*0430*/  NOP ;  /* 0x0000000000007918 */ /* 0x008fe20000000000 */
.L_x_1104:
        /* <DEDUP_REMOVED lines=22> */
.L_x_1105:
[----:B------:R-:W-:Y:S01]  /*05a0*/  PLOP3.LUT P0, PT, PT, PT, UP0, 0x80, 0x0 ;  /* 0x000000000000781c */ /* 0x000fe20003f0f008 */
[----:B------:R-:W-:Y:S01]  /*05b0*/  NOP ;  /* 0x0000000000007918 */ /* 0x000fe20000000000 */
[----:B------:R-:W-:Y:S01]  /*05c0*/  BSSY B6, `(.L_x_1106) ;  /* 0x0000987000067945 */ /* 0x000fe20003800000 */
[----:B-12-4-:R-:W-:Y:S10]  /*05d0*/  BAR.SYNC.DEFER_BLOCKING 0x0 ;  /* 0x0000000000007b1d */ /* 0x016ff40000010000 */
[----:B------:R-:W-:Y:S05]  /*05e0*/  @!P0 BRA `(.L_x_1107) ;  /* 0x00000068007c8947 */ /* 0x000fea0003800000 */
.L_x_1108:
        /* <DEDUP_REMOVED lines=14> */
[----:B------:R-:W1:Y:S01]  /*06d0*/  S2UR UR39, SR_CTAID.X ;  /* 0x00000000002779c3 */ /* 0x000e620000002500 */
[----:B------:R-:W-:Y:S01]  /*06e0*/  ULDC UR7, c[0x0][0x280] ;  /* 0x0000a00000077ab9 */ /* 0x000fe20000000800 */
[----:B------:R-:W-:Y:S01]  /*06f0*/  ULDC UR6, c[0x0][0x290] ;  /* 0x0000a40000067ab9 */ /* 0x000fe20000000800 */
[----:B------:R-:W-:Y:S01]  /*0700*/  ULDC UR4, c[0x0][0x74c] ;  /* 0x0001d30000047ab9 */ /* 0x000fe20000000800 */
        /* <DEDUP_REMOVED lines=20> */
[----:B-1----:R-:W-:Y:S02]  /*0850*/  ULEA UR5, UR39, UR7, 0x7 ;  /* 0x0000000727057291 */ /* 0x002fe4000f8e383f */
[----:B------:R-:W-:Y:S02]  /*0860*/  ISETP.LE.AND P1, PT, RZ, UR39, PT ;  /* 0x00000027ff007c0c */ /* 0x000fe4000bf23270 */
[----:B------:R-:W-:-:S02]  /*0870*/  CS2R R48, SRZ ;  /* 0x0000000000307805 */ /* 0x000fc4000001ff00 */
[----:B------:R-:W-:Y:S01]  /*0880*/  CS2R R46, SRZ ;  /* 0x00000000002e7805 */ /* 0x000fe2000001ff00 */
[----:B------:R-:W-:Y:S01]  /*0890*/  UIADD3 UR4, -UR4, UR5, -UR6 ;  /* 0x0000000504047290 */ /* 0x000fe2000fffe906 */
[----:B------:R-:W-:Y:S02]  /*08a0*/  CS2R R44, SRZ ;  /* 0x00000000002c7805 */ /* 0x000fe4000001ff00 */
[----:B------:R-:W-:Y:S02]  /*08b0*/  CS2R R42, SRZ ;  /* 0x00000000002a7805 */ /* 0x000fe4000001ff00 */
[----:B------:R-:W-:Y:S01]  /*08c0*/  CS2R R40, SRZ ;  /* 0x0000000000287805 */ /* 0x000fe2000001ff00 */
[----:B------:R-:W-:Y:S01]  /*08d0*/  USHF.R.S32.HI UR5, URZ, 0x1f, UR4 ;  /* 0x0000001f3f057899 */ /* 0x000fe20008011404 */
[----:B------:R-:W-:Y:S02]  /*08e0*/  CS2R R38, SRZ ;  /* 0x0000000000267805 */ /* 0x000fe4000001ff00 */
[----:B------:R-:W-:-:S02]  /*08f0*/  CS2R R36, SRZ ;  /* 0x0000000000247805 */ /* 0x000fc4000001ff00 */
[----:B------:R-:W-:Y:S01]  /*0900*/  CS2R R34, SRZ ;  /* 0x0000000000227805 */ /* 0x000fe2000001ff00 */
[----:B------:R-:W-:Y:S01]  /*0910*/  ULEA.HI UR5, UR5, UR4, URZ, 0x6 ;  /* 0x0000000405057291 */ /* 0x000fe2000f8f303f */
[----:B------:R-:W-:Y:S01]  /*0920*/  CS2R R32, SRZ ;  /* 0x0000000000207805 */ /* 0x000fe2000001ff00 */
[----:B------:R-:W-:Y:S01]  /*0930*/  UIADD3 UR4, UR7, 0x3f, URZ ;  /* 0x0000003f07047890 */ /* 0x000fe2000fffe03f */
[----:B------:R-:W-:Y:S01]  /*0940*/  CS2R R30, SRZ ;  /* 0x00000000001e7805 */ /* 0x000fe2000001ff00 */
[----:B------:R-:W-:Y:S01]  /*0950*/  USHF.R.S32.HI UR6, URZ, 0x6, UR5 ;  /* 0x000000063f067899 */ /* 0x000fe20008011405 */
[----:B------:R-:W-:Y:S01]  /*0960*/  CS2R R28, SRZ ;  /* 0x00000000001c7805 */ /* 0x000fe2000001ff00 */
[----:B------:R-:W-:Y:S01]  /*0970*/  USHF.R.S32.HI UR5, URZ, 0x1f, UR4 ;  /* 0x0000001f3f057899 */ /* 0x000fe20008011404 */
[----:B------:R-:W-:Y:S01]  /*0980*/  CS2R R26, SRZ ;  /* 0x00000000001a7805 */ /* 0x000fe2000001ff00 */
[----:B------:R-:W-:Y:S01]  /*0990*/  UISETP.LT.AND UP0, UPT, URZ, UR6, UPT ;  /* 0x000000063f00728c */ /* 0x000fe2000bf01270 */
[----:B------:R-:W-:Y:S01]  /*09a0*/  CS2R R24, SRZ ;  /* 0x0000000000187805 */ /* 0x000fe2000001ff00 */
[----:B------:R-:W-:Y:S01]  /*09b0*/  ULEA.HI UR5, UR5, UR4, URZ, 0x6 ;  /* 0x0000000405057291 */ /* 0x000fe2000f8f303f */
[----:B------:R-:W-:Y:S01]  /*09c0*/  CS2R R150, SRZ ;  /* 0x0000000000967805 */ /* 0x000fe2000001ff00 */
[----:B------:R-:W-:Y:S01]  /*09d0*/  USEL UR37, URZ, UR6, !UP0 ;  /* 0x000000063f257287 */ /* 0x000fe2000c000000 */
[----:B------:R-:W-:Y:S01]  /*09e0*/  CS2R R148, SRZ ;  /* 0x0000000000947805 */ /* 0x000fe2000001ff00 */
[----:B------:R-:W-:Y:S01]  /*09f0*/  USHF.R.S32.HI UR36, URZ, 0x6, UR5 ;  /* 0x000000063f247899 */ /* 0x000fe20008011405 */
        /* <DEDUP_REMOVED lines=24> */
[----:B------:R-:W-:Y:S01]  /*0b80*/  IMAD.MOV.U32 R99, RZ, RZ, RZ ;  /* 0x000000ffff637224 */ /* 0x000fe200078e00ff */
[----:B------:R-:W-:Y:S06]  /*0b90*/  @!P1 BRA `(.L_x_1110) ;  /* 0x0000000000289947 */ /* 0x000fec0003800000 */
[----:B------:R-:W-:Y:S01]  /*0ba0*/  ULEA UR4, UR39, UR7, 0x7 ;  /* 0x0000000727047291 */ /* 0x000fe2000f8e383f */
[----:B------:R-:W-:-:S03]  /*0bb0*/  ULDC UR5, c[0x0][0x290] ;  /* 0x0000a40000057ab9 */ /* 0x000fc60000000800 */
[----:B------:R-:W-:-:S03]  /*0bc0*/  UIADD3 UR4, -UR5, 0xbf, UR4 ;  /* 0x000000bf05047890 */ /* 0x000fc6000fffe104 */
[----:B------:R-:W-:Y:S02]  /*0bd0*/  ULDC UR5, c[0x0][0x748] ;  /* 0x0001d20000057ab9 */ /* 0x000fe40000000800 */
[----:B------:R-:W-:-:S04]  /*0be0*/  UIADD3 UR4, UR4, UR5, URZ ;  /* 0x0000000504047290 */ /* 0x000fc8000fffe03f */
[----:B------:R-:W-:-:S04]  /*0bf0*/  USHF.R.S32.HI UR5, URZ, 0x1f, UR4 ;  /* 0x0000001f3f057899 */ /* 0x000fc80008011404 */
[----:B------:R-:W-:-:S04]  /*0c00*/  ULEA.HI UR5, UR5, UR4, URZ, 0x6 ;  /* 0x0000000405057291 */ /* 0x000fc8000f8f303f */
[----:B------:R-:W-:-:S04]  /*0c10*/  USHF.R.S32.HI UR5, URZ, 0x6, UR5 ;  /* 0x000000063f057899 */ /* 0x000fc80008011405 */
[----:B------:R-:W-:-:S04]  /*0c20*/  UISETP.LT.AND UP0, UPT, UR36, UR5, UPT ;  /* 0x000000052400728c */ /* 0x000fc8000bf01270 */
[----:B------:R-:W-:-:S12]  /*0c30*/  USEL UR36, UR36, UR5, UP0 ;  /* 0x0000000524247287 */ /* 0x000fd80008000000 */
.L_x_1110:
[----:B------:R-:W-:Y:S01]  /*0c40*/  UISETP.GT.AND UP0, UPT, UR36, UR37, UPT ;  /* 0x000000252400728c */ /* 0x000fe2000bf04270 */
[----:B------:R-:W-:Y:S01]  /*0c50*/  IMAD.MOV.U32 R98, RZ, RZ, RZ ;  /* 0x000000ffff627224 */ /* 0x000fe200078e00ff */
[----:B------:R-:W-:Y:S02]  /*0c60*/  CS2R R96, SRZ ;  /* 0x0000000000607805 */ /* 0x000fe4000001ff00 */
[----:B------:R-:W-:Y:S02]  /*0c70*/  CS2R R94, SRZ ;  /* 0x00000000005e7805 */ /* 0x000fe4000001ff00 */
[----:B------:R-:W-:Y:S02]  /*0c80*/  CS2R R92, SRZ ;  /* 0x00000000005c7805 */ /* 0x000fe4000001ff00 */
[----:B------:R-:W-:Y:S02]  /*0c90*/  CS2R R90, SRZ ;  /* 0x00000000005a7805 */ /* 0x000fe4000001ff00 */
[----:B------:R-:W-:-:S02]  /*0ca0*/  PLOP3.LUT P1, PT, PT, PT, UP0, 0x80, 0x0 ;  /* 0x000000000000781c */ /* 0x000fc40003f2f008 */
[----:B------:R-:W-:-:S11]  /*0cb0*/  CS2R R88, SRZ ;  /* 0x0000000000587805 */ /* 0x000fd6000001ff00 */
[----:B------:R-:W-:Y:S05]  /*0cc0*/  @!P1 BRA `(.L_x_1111) ;  /* 0x0000004000049947 */ /* 0x000fea0003800000 */
[----:B------:R-:W-:Y:S01]  /*0cd0*/  MOV R0, RZ ;  /* 0x000000ff00007202 */ /* 0x000fe20000000f00 */
[----:B------:R-:W-:Y:S01]  /*0ce0*/  ULDC UR40, c[0x0][0x280] ;  /* 0x0000a00000287ab9 */ /* 0x000fe20000000800 */
[----:B------:R-:W-:Y:S01]  /*0cf0*/  ULDC UR41, c[0x0][0x75c] ;  /* 0x0001d70000297ab9 */ /* 0x000fe20000000800 */
[----:B------:R-:W-:Y:S01]  /*0d00*/  ULDC UR42, c[0x0][0x744] ;  /* 0x0001d100002a7ab9 */ /* 0x000fe20000000800 */
        /* <DEDUP_REMOVED lines=18> */
.L_x_1113:
        /* <DEDUP_REMOVED lines=15> */
.L_x_1112:
        /* <DEDUP_REMOVED lines=22> */
.L_x_1115:
        /* <DEDUP_REMOVED lines=15> */
.L_x_1114:
        /* <DEDUP_REMOVED lines=8> */
.L_x_1220:
[----:B------:R-:W-:Y:S02]  /*11f0*/  SHF.L.U32 R8, RZ, 0x1f, RZ ;  /* 0x0000001fff087819 */ /* 0x000fe400000006ff */
[----:B--2---:R-:W-:Y:S02]  /*1200*/  LEA.HI R4, R14, R14, RZ, 0x1 ;  /* 0x0000000e0e047211 */ /* 0x004fe400078f08ff */
[----:B------:R-:W2:Y:S01]  /*1210*/  SYNCS.PHASECHK.TRANS64.TRYWAIT P0, [R16+URZ+0x30800], R8 ;  /* 0x03080008100075a7 */ /* 0x000ea2000800017f */
[----:B------:R-:W-:Y:S02]  /*1220*/  LOP3.LUT R7, R2, 0xffffff80, RZ, 0xc0, !PT ;  /* 0xffffff8002077812 */ /* 0x000fe400078ec0ff */
[----:B------:R-:W-:Y:S02]  /*1230*/  LOP3.LUT R5, R4, 0xfffffffe, RZ, 0xc0, !PT ;  /* 0xfffffffe04057812 */ /* 0x000fe400078ec0ff */
[CC--:B------:R-:W-:Y:S01]  /*1240*/  LEA.HI R4, R3.reuse, R0.reuse, RZ, 0x5 ;  /* 0x0000000003047211 */ /* 0x0c0fe200078f28ff */
[----:B------:R-:W-:Y:S01]  /*1250*/  IMAD.IADD R7, R0, 0x1, -R7 ;  /* 0x0000000100077824 */ /* 0x000fe200078e0a07 */
[CC--:B------:R-:W-:Y:S01]  /*1260*/  LEA.HI R9, R3.reuse, R0.reuse, RZ, 0x3 ;  /* 0x0000000003097211 */ /* 0x0c0fe200078f18ff */
[----:B------:R-:W-:Y:S01]  /*1270*/  IMAD.IADD R228, R14, 0x1, -R5 ;  /* 0x000000010ee47824 */ /* 0x000fe200078e0a05 */
[----:B------:R-:W-:Y:S01]  /*1280*/  LEA.HI R5, R3, R0, RZ, 0x4 ;  /* 0x0000000003057211 */ /* 0x000fe200078f20ff */
[----:B------:R-:W-:Y:S01]  /*1290*/  IMAD.SHL.U32 R3, R0, 0x40, RZ ;  /* 0x0000004000037824 */ /* 0x000fe200078e00ff */
[----:B------:R-:W-:-:S02]  /*12a0*/  SHF.R.S32.HI R2, RZ, 0x1f, R7 ;  /* 0x0000001fff027819 */ /* 0x000fc40000011407 */
[----:B------:R-:W-:Y:S02]  /*12b0*/  SHF.R.S32.HI R4, RZ, 0x5, R4 ;  /* 0x00000005ff047819 */ /* 0x000fe40000011404 */
[----:B------:R-:W-:Y:S02]  /*12c0*/  SHF.R.S32.HI R10, RZ, 0x4, R5 ;  /* 0x00000004ff0a7819 */ /* 0x000fe40000011405 */
[----:B------:R-:W-:Y:S01]  /*12d0*/  LEA.HI R0, R2, R7, RZ, 0x2 ;  /* 0x0000000702007211 */ /* 0x000fe200078f10ff */
[----:B------:R-:W-:Y:S01]  /*12e0*/  IMAD.SHL.U32 R6, R4, 0x10, RZ ;  /* 0x0000001004067824 */ /* 0x000fe200078e00ff */
[----:B------:R-:W-:Y:S02]  /*12f0*/  LEA.HI R11, R5, R10, RZ, 0x1 ;  /* 0x0000000a050b7211 */ /* 0x000fe400078f08ff */
[----:B------:R-:W-:Y:S02]  /*1300*/  LOP3.LUT R3, R3, 0x1c0, RZ, 0xc0, !PT ;  /* 0x000001c003037812 */ /* 0x000fe400078ec0ff */
[----:B------:R-:W-:-:S02]  /*1310*/  SHF.R.S32.HI R4, RZ, 0x2, R0 ;  /* 0x00000002ff047819 */ /* 0x000fc40000011400 */
[----:B------:R-:W-:Y:S01]  /*1320*/  SHF.R.S32.HI R5, RZ, 0x1f, R0 ;  /* 0x0000001fff057819 */ /* 0x000fe20000011400 */
[----:B--2---:R-:W-:Y:S06]  /*1330*/  @P0 BRA `(.L_x_1117) ;  /* 0x0000000000080947 */ /* 0x004fec0003800000 */
[----:B------:R-:W2:Y:S02]  /*1340*/  SYNCS.PHASECHK.TRANS64.TRYWAIT P0, [R16+URZ+0x30800], R8 ;  /* 0x03080008100075a7 */ /* 0x000ea4000800017f */
[----:B--2---:R-:W-:Y:S05]  /*1350*/  @!P0 BRA `(.L_x_1118) ;  /* 0x0000008800d88947 */ /* 0x004fea0003800000 */
.L_x_1117:
[----:B------:R-:W-:Y:S01]  /*1360*/  LEA.HI R5, R5, R4, RZ, 0x3 ;  /* 0x0000000405057211 */ /* 0x000fe200078f18ff */
[----:B------:R-:W3:Y:S01]  /*1370*/  S2R R14, SR_CgaCtaId ;  /* 0x00000000000e7919 */ /* 0x000ee20000008800 */
[----:B--2---:R-:W-:Y:S01]  /*1380*/  LOP3.LUT R8, R3, 0x30, R6, 0xf8, !PT ;  /* 0x0000003003087812 */ /* 0x004fe200078ef806 */
[----:B------:R-:W-:Y:S01]  /*1390*/  ULDC UR4, c[0x0][0x290] ;  /* 0x0000a40000047ab9 */ /* 0x000fe20000000800 */
[----:B------:R-:W-:Y:S01]  /*13a0*/  LOP3.LUT R5, R5, 0xfffffff8, RZ, 0xc0, !PT ;  /* 0xfffffff805057812 */ /* 0x000fe200078ec0ff */
[----:B------:R-:W2:Y:S01]  /*13b0*/  S2R R229, SR_CTAID.X ;  /* 0x0000000000e57919 */ /* 0x000ea20000002500 */
[----:B------:R-:W-:Y:S01]  /*13c0*/  LOP3.LUT R11, R11, 0x7ffffe, RZ, 0xc0, !PT ;  /* 0x007ffffe0b0b7812 */ /* 0x000fe200078ec0ff */
[----:B------:R-:W-:Y:S01]  /*13d0*/  UIMAD UR4, UR39, -0x80, UR4 ;  /* 0xffffff80270478a4 */ /* 0x000fe2000f8e0204 */
[C---:B------:R-:W-:Y:S01]  /*13e0*/  LEA.HI R6, R13.reuse, R13, RZ, 0x1 ;  /* 0x0000000d0d067211 */ /* 0x040fe200078f08ff */
[----:B------:R-:W-:Y:S01]  /*13f0*/  IMAD.IADD R5, R4, 0x1, -R5 ;  /* 0x0000000104057824 */ /* 0x000fe200078e0a05 */
[----:B------:R-:W-:Y:S01]  /*1400*/  LOP3.LUT R9, R8, 0x8, R9, 0xf8, !PT ;  /* 0x0000000808097812 */ /* 0x000fe200078ef809 */
[----:B------:R-:W-:Y:S01]  /*1410*/  IMAD.IADD R11, R10, 0x1, -R11 ;  /* 0x000000010a0b7824 */ /* 0x000fe200078e0a0b */
[----:B------:R-:W-:Y:S01]  /*1420*/  LEA.HI R4, R2, R7, RZ, 0x5 ;  /* 0x0000000702047211 */ /* 0x000fe200078f28ff */
[----:B------:R-:W-:Y:S01]  /*1430*/  IMAD.SHL.U32 R2, R13, 0x1000, RZ ;  /* 0x000010000d027824 */ /* 0x000fe200078e00ff */
[----:B------:R-:W-:-:S02]  /*1440*/  SHF.R.U32.HI R8, RZ, 0x3, R3 ;  /* 0x00000003ff087819 */ /* 0x000fc40000011603 */
[----:B------:R-:W-:Y:S02]  /*1450*/  CS2R R86, SRZ ;  /* 0x0000000000567805 */ /* 0x000fe4000001ff00 */
[----:B------:R-:W-:Y:S01]  /*1460*/  LOP3.LUT R6, R6, 0x3fffffe, RZ, 0xc0, !PT ;  /* 0x03fffffe06067812 */ /* 0x000fe200078ec0ff */
[----:B------:R-:W-:Y:S01]  /*1470*/  IMAD R11, R11, 0x200, R2 ;  /* 0x000002000b0b7824 */ /* 0x000fe200078e0202 */
[----:B------:R-:W-:Y:S02]  /*1480*/  LOP3.LUT R0, R0, 0x7ffffffc, RZ, 0xc0, !PT ;  /* 0x7ffffffc00007812 */ /* 0x000fe400078ec0ff */
[----:B------:R-:W-:Y:S02]  /*1490*/  CS2R R84, SRZ ;  /* 0x0000000000547805 */ /* 0x000fe4000001ff00 */
[----:B------:R-:W-:Y:S01]  /*14a0*/  LOP3.LUT R8, R9, R8, RZ, 0x3c, !PT ;  /* 0x0000000809087212 */ /* 0x000fe200078e3cff */
[----:B------:R-:W-:Y:S01]  /*14b0*/  IMAD.IADD R3, R13, 0x1, -R6 ;  /* 0x000000010d037824 */ /* 0x000fe200078e0a06 */
[----:B------:R-:W-:Y:S01]  /*14c0*/  SHF.R.S32.HI R4, RZ, 0x5, R4 ;  /* 0x00000005ff047819 */ /* 0x000fe20000011404 */
[C---:B------:R-:W-:Y:S01]  /*14d0*/  IMAD R6, R7.reuse, 0x4, R2 ;  /* 0x0000000407067824 */ /* 0x040fe200078e0202 */
[----:B------:R-:W-:Y:S01]  /*14e0*/  MOV R12, 0x400 ;  /* 0x00000400000c7802 */ /* 0x000fe20000000f00 */
[----:B------:R-:W-:Y:S01]  /*14f0*/  IMAD.IADD R0, R7, 0x1, -R0 ;  /* 0x0000000107007824 */ /* 0x000fe200078e0a00 */
[----:B------:R-:W-:Y:S01]  /*1500*/  CS2R R82, SRZ ;  /* 0x0000000000527805 */ /* 0x000fe2000001ff00 */
[----:B------:R-:W-:Y:S01]  /*1510*/  IMAD.IADD R7, R8, 0x1, R11 ;  /* 0x0000000108077824 */ /* 0x000fe200078e020b */
[----:B------:R-:W-:Y:S01]  /*1520*/  CS2R R80, SRZ ;  /* 0x0000000000507805 */ /* 0x000fe2000001ff00 */
[----:B------:R-:W-:Y:S01]  /*1530*/  IMAD R4, R4, 0x10, R5 ;  /* 0x0000001004047824 */ /* 0x000fe200078e0205 */
[----:B------:R-:W-:-:S02]  /*1540*/  CS2R R78, SRZ ;  /* 0x00000000004e7805 */ /* 0x000fc4000001ff00 */
[----:B------:R-:W-:Y:S01]  /*1550*/  CS2R R76, SRZ ;  /* 0x00000000004c7805 */ /* 0x000fe2000001ff00 */
[----:B------:R4:W-:Y:S01]  /*1560*/  STL [R1+0x8], R7 ;  /* 0x0000080701007387 */ /* 0x0009e20000100800 */
[----:B------:R-:W-:Y:S01]  /*1570*/  IMAD R2, R3, 0x40, R4 ;  /* 0x0000004003027824 */ /* 0x000fe200078e0204 */
[----:B---3--:R-:W-:Y:S02]  /*1580*/  LEA R12, R14, R12, 0x18 ;  /* 0x0000000c0e0c7211 */ /* 0x008fe400078ec0ff */
[----:B------:R-:W-:Y:S02]  /*1590*/  CS2R R4, SRZ ;  /* 0x0000000000047805 */ /* 0x000fe4000001ff00 */
[----:B------:R-:W-:Y:S01]  /*15a0*/  CS2R R74, SRZ ;  /* 0x00000000004a7805 */ /* 0x000fe2000001ff00 */
[----:B--2---:R-:W-:Y:S01]  /*15b0*/  IMAD R229, R229, -0x80, -R2 ;  /* 0xffffff80e5e57824 */ /* 0x004fe200078e0a02 */
        /* <DEDUP_REMOVED lines=56> */
[----:B------:R-:W-:Y:S01]  /*1940*/  CS2R R88, SRZ ;  /* 0x0000000000587805 */ /* 0x000fe2000001ff00 */
[----:B------:R-:W-:Y:S01]  /*1950*/  IMAD R3, R6, 0x4, R12 ;  /* 0x0000000406037824 */ /* 0x000fe200078e020c */
[----:B------:R-:W-:Y:S01]  /*1960*/  IADD3 R2, -R2, UR4, RZ ;  /* 0x0000000402027c10 */ /* 0x000fe2000fffe1ff */
[----:B----4-:R-:W-:-:S07]  /*1970*/  IMAD.SHL.U32 R230, R0, 0x2, RZ ;  /* 0x0000000200e67824 */ /* 0x010fce00078e00ff */
.L_x_1129:
[----:B------:R-:W-:Y:S01]  /*1980*/  IMAD.U32 R0, RZ, RZ, UR38 ;  /* 0x00000026ff007e24 */ /* 0x000fe2000f8e00ff */
[----:B------:R-:W-:Y:S05]  /*1990*/  YIELD ;  /* 0x0000000000007946 */ /* 0x000fea0003800000 */
[----:B------:R-:W-:-:S04]  /*19a0*/  LOP3.LUT R0, R0, 0x1, RZ, 0xfc, !PT ;  /* 0x0000000100007812 */ /* 0x000fc800078efcff */
[----:B------:R-:W-:-:S13]  /*19b0*/  ISETP.NE.AND P6, PT, R0, 0x3, PT ;  /* 0x000000030000780c */ /* 0x000fda0003fc5270 */
[----:B-1----:R-:W-:Y:S05]  /*19c0*/  @!P6 BRA `(.L_x_1119) ;  /* 0x000000000004e947 */ /* 0x002fea0003800000 */
[----:B------:R-:W-:Y:S01]  /*19d0*/  BPT.TRAP 0x1 ;  /* 0x000000040000795c */ /* 0x000fe20000300000 */
.L_x_1119:
[----:B------:R-:W2:Y:S01]  /*19e0*/  S2R R6, SR_CgaCtaId ;  /* 0x0000000000067919 */ /* 0x000ea20000008800 */
[----:B------:R-:W-:Y:S02]  /*19f0*/  MOV R0, 0x400 ;  /* 0x0000040000007802 */ /* 0x000fe40000000f00 */
[----:B------:R-:W-:Y:S02]  /*1a00*/  SHF.L.U32 R191, R5, 0x1f, RZ ;  /* 0x0000001f05bf7819 */ /* 0x000fe400000006ff */
[----:B--2---:R-:W-:-:S05]  /*1a10*/  LEA R0, R6, R0, 0x18 ;  /* 0x0000000006007211 */ /* 0x004fca00078ec0ff */
[----:B------:R-:W-:-:S04]  /*1a20*/  IMAD R0, R4, 0x8, R0 ;  /* 0x0000000804007824 */ /* 0x000fc800078e0200 */
[----:B------:R2:W3:Y:S01]  /*1a30*/  SYNCS.PHASECHK.TRANS64.TRYWAIT P0, [R0+URZ+0x30810], R191 ;  /* 0x030810bf000075a7 */ /* 0x0004e2000800017f */
[----:B------:R-:W-:Y:S05]  /*1a40*/  @!P6 BRA `(.L_x_1120) ;  /* 0x000000000004e947 */ /* 0x000fea0003800000 */
[----:B------:R-:W-:Y:S01]  /*1a50*/  BPT.TRAP 0x1 ;  /* 0x000000040000795c */ /* 0x000fe20000300000 */
.L_x_1120:
[----:B---3--:R-:W-:Y:S05]  /*1a60*/  @P0 BRA `(.L_x_1121) ;  /* 0x0000000000080947 */ /* 0x008fea0003800000 */
[----:B------:R-:W3:Y:S02]  /*1a70*/  SYNCS.PHASECHK.TRANS64.TRYWAIT P0, [R0+URZ+0x30810], R191 ;  /* 0x030810bf000075a7 */ /* 0x000ee4000800017f */
[----:B---3--:R-:W-:Y:S05]  /*1a80*/  @!P0 BRA `(.L_x_1122) ;  /* 0x00000084002c8947 */ /* 0x008fea0003800000 */
.L_x_1121:
[----:B------:R-:W-:Y:S05]  /*1a90*/  WARPSYNC.ALL ;  /* 0x0000000000007948 */ /* 0x000fea0003800000 */
[----:B------:R-:W4:Y:S01]  /*1aa0*/  S2R R209, SR_CgaCtaId ;  /* 0x0000000000d17919 */ /* 0x000f220000008800 */
[----:B------:R-:W-:Y:S01]  /*1ab0*/  MOV R208, 0x400 ;  /* 0x0000040000d07802 */ /* 0x000fe20000000f00 */
[----:B------:R-:W-:Y:S01]  /*1ac0*/  WARPGROUP.ARRIVE ;  /* 0x00000000000079c5 */ /* 0x000fe20000000000 */
[----:B------:R-:W-:Y:S01]  /*1ad0*/  R2UR UR9, R4 ;  /* 0x00000000040972ca */ /* 0x000fe200000e0000 */
[----:B------:R-:W-:Y:S01]  /*1ae0*/  UMOV UR11, 0x40000040 ;  /* 0x40000040000b7882 */ /* 0x000fe20000000000 */
[----:B----4-:R-:W-:-:S04]  /*1af0*/  LEA R208, R209, R208, 0x18 ;  /* 0x000000d0d1d07211 */ /* 0x010fc800078ec0ff */
[----:B------:R-:W-:Y:S01]  /*1b00*/  R2UR UR4, R208 ;  /* 0x00000000d00472ca */ /* 0x000fe200000e0000 */
[----:B------:R-:W-:-:S05]  /*1b10*/  IMAD R6, R228, 0x2000, R208 ;  /* 0x00002000e4067824 */ /* 0x000fca00078e02d0 */
[----:B------:R-:W-:Y:S01]  /*1b20*/  R2UR UR5, R6 ;  /* 0x00000000060572ca */ /* 0x000fe200000e0000 */
[----:B------:R-:W-:-:S04]  /*1b30*/  IMAD R6, R4, 0x40, R230 ;  /* 0x0000004004067824 */ /* 0x000fc800078e02e6 */
[----:B------:R-:W-:Y:S02]  /*1b40*/  IMAD R6, R6, 0x4, R208 ;  /* 0x0000000406067824 */ /* 0x000fe400078e02d0 */
[----:B------:R-:W-:-:S04]  /*1b50*/  UIADD3 UR4, UR4, 0x18000, URZ ;  /* 0x0001800004047890 */ /* 0x000fc8000fffe03f */
[----:B------:R-:W-:Y:S02]  /*1b60*/  USHF.R.U32.HI UR4, URZ, 0x4, UR4 ;  /* 0x000000043f047899 */ /* 0x000fe40008011604 */
[----:B------:R-:W-:Y:S02]  /*1b70*/  USHF.R.U32.HI UR6, URZ, 0x4, UR5 ;  /* 0x000000043f067899 */ /* 0x000fe40008011605 */
[----:B------:R-:W-:Y:S02]  /*1b80*/  ULOP3.LUT UR4, UR4, 0x3fff, URZ, 0xc0, !UPT ;  /* 0x00003fff04047892 */ /* 0x000fe4000f8ec03f */
[----:B------:R-:W-:Y:S02]  /*1b90*/  ULOP3.LUT UR6, UR6, 0x3fff, URZ, 0xc0, !UPT ;  /* 0x00003fff06067892 */ /* 0x000fe4000f8ec03f */
[----:B------:R-:W-:Y:S02]  /*1ba0*/  ULOP3.LUT UR8, UR4, 0x10000, URZ, 0xfc, !UPT ;  /* 0x0001000004087892 */ /* 0x000fe4000f8efc3f */
[----:B------:R-:W-:-:S02]  /*1bb0*/  ULOP3.LUT UR7, UR6, 0x10000, URZ, 0xfc, !UPT ;  /* 0x0001000006077892 */ /* 0x000fc4000f8efc3f */
[----:B------:R-:W-:-:S03]  /*1bc0*/  ULEA UR6, UR9, UR8, 0xa ;  /* 0x0000000809067291 */ /* 0x000fc6000f8e503f */
[----:B------:R-:W-:Y:S02]  /*1bd0*/  UMOV UR9, 0x40000040 ;  /* 0x4000004000097882 */ /* 0x000fe40000000000 */
[----:B------:R-:W-:Y:S02]  /*1be0*/  UMOV UR8, UR7 ;  /* 0x0000000700087c82 */ /* 0x000fe40008000000 */
        /* <DEDUP_REMOVED lines=62> */
.L_x_1123:
[----:B------:R1:W1:Y:S01]  /*1fd0*/  SYNCS.PHASECHK.TRANS64.TRYWAIT P0, [R0+URZ+0x30830], R191 ;  /* 0x030830bf000075a7 */ /* 0x000262000800017f */
[----:B------:R-:W-:Y:S05]  /*1fe0*/  @!P6 BRA `(.L_x_1124) ;  /* 0x000000000004e947 */ /* 0x000fea0003800000 */
[----:B------:R-:W-:Y:S01]  /*1ff0*/  BPT.TRAP 0x1 ;  /* 0x000000040000795c */ /* 0x000fe20000300000 */
.L_x_1124:
[----:B------:R-:W-:Y:S01]  /*2000*/  FMUL.FTZ R7, R152, UR41 ;  /* 0x0000002998077c20 */ /* 0x000fe20008410000 */
[----:B------:R-:W-:Y:S01]  /*2010*/  FMUL.FTZ R8, R153, UR41 ;  /* 0x0000002999087c20 */ /* 0x000fe20008410000 */
[----:B------:R-:W-:Y:S01]  /*2020*/  FMUL.FTZ R9, R154, UR41 ;  /* 0x000000299a097c20 */ /* 0x000fe20008410000 */
[----:B------:R-:W2:Y:S01]  /*2030*/  LDC.64 R152, c[0x0][0x748] ;  /* 0x0001d200ff987b82 */ /* 0x000ea20000000a00 */
[----:B------:R-:W-:Y:S01]  /*2040*/  FMUL.FTZ R10, R155, UR41 ;  /* 0x000000299b0a7c20 */ /* 0x000fe20008410000 */
[----:B------:R-:W-:Y:S01]  /*2050*/  FMUL.FTZ R11, R156, UR41 ;  /* 0x000000299c0b7c20 */ /* 0x000fe20008410000 */
[----:B------:R-:W-:Y:S01]  /*2060*/  FMUL.FTZ R12, R157, UR41 ;  /* 0x000000299d0c7c20 */ /* 0x000fe20008410000 */
[----:B-1----:R-:W-:Y:S01]  /*2070*/  FMUL.FTZ R13, R158, UR41 ;  /* 0x000000299e0d7c20 */ /* 0x002fe20008410000 */
        /* <DEDUP_REMOVED lines=16> */
[----:B------:R-:W1:Y:S01]  /*2180*/  MUFU.TANH R7, R7 ;  /* 0x0000000700077308 */ /* 0x000e620000002400 */
[----:B------:R-:W-:Y:S01]  /*2190*/  FMUL.FTZ R190, R175, UR41 ;  /* 0x00000029afbe7c20 */ /* 0x000fe20008410000 */
[----:B------:R-:W-:-:S06]  /*21a0*/  VIADD R154, R208, 0x20000 ;  /* 0x00020000d09a7836 */ /* 0x000fcc0000000000 */
[----:B------:R-:W1:Y:S08]  /*21b0*/  MUFU.TANH R8, R8 ;  /* 0x0000000800087308 */ /* 0x000e700000002400 */
        /* <DEDUP_REMOVED lines=20> */
[----:B------:R-:W1:Y:S01]  /*2300*/  MUFU.TANH R189, R189 ;  /* 0x000000bd00bd7308 */ /* 0x000e620000002400 */
[----:B--2---:R-:W-:Y:S05]  /*2310*/  @P0 BRA `(.L_x_1125) ;  /* 0x0000000000080947 */ /* 0x004fea0003800000 */
[----:B------:R-:W2:Y:S02]  /*2320*/  SYNCS.PHASECHK.TRANS64.TRYWAIT P0, [R0+URZ+0x30830], R191 ;  /* 0x030830bf000075a7 */ /* 0x000ea4000800017f */
[----:B--2---:R-:W-:Y:S05]  /*2330*/  @!P0 BRA `(.L_x_1126) ;  /* 0x0000007c00148947 */ /* 0x004fea0003800000 */
.L_x_1125:
[----:B------:R-:W-:Y:S01]  /*2340*/  SHF.R.U32.HI R154, RZ, 0x4, R154 ;  /* 0x00000004ff9a7819 */ /* 0x000fe2000001169a */
[----:B------:R-:W-:Y:S01]  /*2350*/  ULEA UR6, UR37, -UR40, 0x6 ;  /* 0x8000002825067291 */ /* 0x000fe2000f8e303f */
[C---:B------:R-:W-:Y:S01]  /*2360*/  ISETP.GT.AND P2, PT, R229.reuse, RZ, PT ;  /* 0x000000ffe500720c */ /* 0x040fe20003f44270 */
[----:B------:R-:W4:Y:S01]  /*2370*/  MUFU.TANH R190, R190 ;  /* 0x000000be00be7308 */ /* 0x000f220000002400 */
[----:B--23--:R-:W-:Y:S01]  /*2380*/  LOP3.LUT R191, R154, 0x3fff, RZ, 0xc0, !PT ;  /* 0x00003fff9abf7812 */ /* 0x00cfe200078ec0ff */
[----:B------:R-:W-:Y:S01]  /*2390*/  FMUL.FTZ R236, R178, UR41 ;  /* 0x00000029b2ec7c20 */ /* 0x000fe20008410000 */
[----:B------:R-:W-:Y:S01]  /*23a0*/  ISETP.GT.AND P0, PT, R229, 0x8, PT ;  /* 0x00000008e500780c */ /* 0x000fe20003f04270 */
[----:B------:R-:W-:Y:S01]  /*23b0*/  FMUL.FTZ R237, R177, UR41 ;  /* 0x00000029b1ed7c20 */ /* 0x000fe20008410000 */
[----:B------:R-:W-:Y:S01]  /*23c0*/  LOP3.LUT R155, R191, 0x10000, RZ, 0xfc, !PT ;  /* 0x00010000bf9b7812 */ /* 0x000fe200078efcff */
[----:B------:R-:W-:Y:S01]  /*23d0*/  FMUL.FTZ R176, R176, UR41 ;  /* 0x00000029b0b07c20 */ /* 0x000fe20008410000 */
[C---:B------:R-:W-:Y:S01]  /*23e0*/  IADD3 R154, R2.reuse, UR6, R230 ;  /* 0x00000006029a7c10 */ /* 0x040fe2000fffe0e6 */
[----:B------:R-:W-:Y:S01]  /*23f0*/  FMUL.FTZ R235, R179, UR41 ;  /* 0x00000029b3eb7c20 */ /* 0x000fe20008410000 */
[----:B------:R-:W-:Y:S01]  /*2400*/  ISETP.GT.AND P3, PT, R2, 0x8, PT ;  /* 0x000000080200780c */ /* 0x000fe20003f64270 */
[----:B------:R-:W-:Y:S01]  /*2410*/  IMAD R155, R4, 0x400, R155 ;  /* 0x00000400049b7824 */ /* 0x000fe200078e029b */
[--C-:B------:R-:W-:Y:S01]  /*2420*/  IADD3 R160, RZ, -R154, -R153.reuse ;  /* 0x8000009affa07210 */ /* 0x100fe20007ffe899 */
[----:B------:R2:W-:Y:S01]  /*2430*/  STL [R1+0xc], R0 ;  /* 0x00000c0001007387 */ /* 0x0005e20000100800 */
[----:B------:R-:W-:Y:S01]  /*2440*/  ISETP.GT.AND P1, PT, R2, RZ, PT ;  /* 0x000000ff0200720c */ /* 0x000fe20003f24270 */
[----:B------:R-:W-:Y:S01]  /*2450*/  MUFU.TANH R236, R236 ;  /* 0x000000ec00ec7308 */ /* 0x000fe20000002400 */
[----:B------:R-:W-:Y:S01]  /*2460*/  R2UR UR6, R155 ;  /* 0x000000009b0672ca */ /* 0x000fe200000e0000 */
[----:B------:R-:W-:Y:S01]  /*2470*/  UIADD3 UR5, UR5, 0x8000, URZ ;  /* 0x0000800005057890 */ /* 0x000fe2000fffe03f */
[----:B------:R-:W-:Y:S01]  /*2480*/  IADD3 R155, -R154, 0x8, -R153 ;  /* 0x000000089a9b7810 */ /* 0x000fe20007ffe999 */
[C-C-:B------:R-:W-:Y:S01]  /*2490*/  IMAD.IADD R153, R152.reuse, 0x1, -R154.reuse ;  /* 0x0000000198997824 */ /* 0x140fe200078e0a9a */
[----:B------:R-:W-:Y:S01]  /*24a0*/  IADD3 R152, R152, 0x8, -R154 ;  /* 0x0000000898987810 */ /* 0x000fe20007ffe89a */
[----:B------:R-:W-:Y:S01]  /*24b0*/  USHF.R.U32.HI UR5, URZ, 0x4, UR5 ;  /* 0x000000043f057899 */ /* 0x000fe20008011605 */
[----:B------:R-:W-:Y:S01]  /*24c0*/  SEL R167, R155, 0x40, P3 ;  /* 0x000000409ba77807 */ /* 0x000fe20001800000 */
[----:B--2---:R-:W2:Y:S01]  /*24d0*/  MUFU.TANH R0, R176 ;  /* 0x000000b000007308 */ /* 0x004ea20000002400 */
[----:B------:R-:W-:Y:S01]  /*24e0*/  SEL R153, R153, 0x40, !P2 ;  /* 0x0000004099997807 */ /* 0x000fe20005000000 */
[----:B------:R-:W-:Y:S01]  /*24f0*/  ULOP3.LUT UR5, UR5, 0x3fff, URZ, 0xc0, !UPT ;  /* 0x00003fff05057892 */ /* 0x000fe2000f8ec03f */
[----:B------:R-:W-:Y:S01]  /*2500*/  SEL R168, R152, 0x40, !P0 ;  /* 0x0000004098a87807 */ /* 0x000fe20004000000 */
[----:B------:R-:W-:Y:S01]  /*2510*/  FMUL.FTZ R234, R180, UR41 ;  /* 0x00000029b4ea7c20 */ /* 0x000fe20008410000 */
[----:B------:R-:W-:Y:S01]  /*2520*/  SEL R160, R160, 0x40, P1 ;  /* 0x00000040a0a07807 */ /* 0x000fe20000800000 */
[----:B------:R-:W-:Y:S01]  /*2530*/  ULOP3.LUT UR5, UR5, 0x10000, URZ, 0xfc, !UPT ;  /* 0x0001000005057892 */ /* 0x000fe2000f8efc3f */
[C---:B------:R-:W-:Y:S01]  /*2540*/  ISETP.GE.AND P0, PT, R153.reuse, RZ, PT ;  /* 0x000000ff9900720c */ /* 0x040fe20003f06270 */
[----:B------:R-:W3:Y:S01]  /*2550*/  MUFU.TANH R237, R237 ;  /* 0x000000ed00ed7308 */ /* 0x000ee20000002400 */
[----:B------:R-:W-:Y:S01]  /*2560*/  ISETP.GE.AND P3, PT, R153, 0x8, PT ;  /* 0x000000089900780c */ /* 0x000fe20003f66270 */
[----:B------:R-:W-:Y:S01]  /*2570*/  FMUL.FTZ R233, R181, UR41 ;  /* 0x00000029b5e97c20 */ /* 0x000fe20008410000 */
[----:B------:R-:W-:Y:S01]  /*2580*/  ISETP.GE.AND P1, PT, R168, RZ, PT ;  /* 0x000000ffa800720c */ /* 0x000fe20003f26270 */
[----:B------:R-:W-:Y:S01]  /*2590*/  FMUL.FTZ R232, R182, UR41 ;  /* 0x00000029b6e87c20 */ /* 0x000fe20008410000 */
[----:B------:R-:W-:Y:S01]  /*25a0*/  ISETP.GE.AND P2, PT, R168, 0x8, PT ;  /* 0x00000008a800780c */ /* 0x000fe20003f46270 */
[----:B------:R-:W-:Y:S01]  /*25b0*/  FMUL.FTZ R231, R183, UR41 ;  /* 0x00000029b7e77c20 */ /* 0x000fe20008410000 */
[C---:B------:R-:W-:Y:S01]  /*25c0*/  ISETP.GT.OR P0, PT, R160.reuse, RZ, !P0 ;  /* 0x000000ffa000720c */ /* 0x040fe20004704670 */
[----:B------:R-:W3:Y:S01]  /*25d0*/  MUFU.TANH R235, R235 ;  /* 0x000000eb00eb7308 */ /* 0x000ee20000002400 */
[----:B------:R-:W-:Y:S01]  /*25e0*/  ISETP.GT.OR P3, PT, R160, 0x8, !P3 ;  /* 0x00000008a000780c */ /* 0x000fe20005f64670 */
[----:B------:R-:W-:Y:S01]  /*25f0*/  UMOV UR10, UR6 ;  /* 0x00000006000a7c82 */ /* 0x000fe20008000000 */
[C---:B------:R-:W-:Y:S01]  /*2600*/  ISETP.GT.OR P1, PT, R167.reuse, RZ, !P1 ;  /* 0x000000ffa700720c */ /* 0x040fe20004f24670 */
[----:B------:R-:W-:Y:S01]  /*2610*/  UMOV UR11, 0x40000040 ;  /* 0x40000040000b7882 */ /* 0x000fe20000000000 */
[----:B------:R-:W-:Y:S01]  /*2620*/  ISETP.GT.OR P2, PT, R167, 0x8, !P2 ;  /* 0x00000008a700780c */ /* 0x000fe20005744670 */
[----:B------:R-:W-:Y:S01]  /*2630*/  UMOV UR8, UR5 ;  /* 0x0000000500087c82 */ /* 0x000fe20008000000 */
[----:B------:R-:W-:Y:S01]  /*2640*/  ISETP.GE.AND P4, PT, R153, 0x1, PT ;  /* 0x000000019900780c */ /* 0x000fe20003f86270 */
[----:B------:R-:W-:Y:S01]  /*2650*/  UMOV UR9, 0x40000040 ;  /* 0x4000004000097882 */ /* 0x000fe20000000000 */
[----:B------:R-:W-:Y:S01]  /*2660*/  ISETP.GE.AND P5, PT, R168, 0x1, PT ;  /* 0x00000001a800780c */ /* 0x000fe20003fa6270 */
[----:B------:R-:W3:Y:S01]  /*2670*/  MUFU.TANH R234, R234 ;  /* 0x000000ea00ea7308 */ /* 0x000ee20000002400 */
[----:B-1----:R-:W-:-:S02]  /*2680*/  FSEL R223, R7, -INF , !P0 ;  /* 0xff80000007df7808 */ /* 0x002fc40004000000 */
[C---:B------:R-:W-:Y:S01]  /*2690*/  FSEL R161, R11.reuse, -INF , !P3 ;  /* 0xff8000000ba17808 */ /* 0x040fe20005800000 */
[----:B------:R-:W-:Y:S01]  /*26a0*/  FFMA.FTZ R11, -R11, R11, 1 ;  /* 0x3f8000000b0b7423 */ /* 0x000fe2000001010b */
[----:B------:R-:W-:Y:S01]  /*26b0*/  ISETP.GE.AND P0, PT, R153, 0x9, PT ;  /* 0x000000099900780c */ /* 0x000fe20003f06270 */
[--C-:B------:R-:W-:Y:S01]  /*26c0*/  FFMA.FTZ R223, R223, UR42, -R202.reuse ;  /* 0x0000002adfdf7c23 */ /* 0x100fe200080108ca */
[----:B------:R-:W-:Y:S01]  /*26d0*/  FSEL R169, R9, -INF , !P1 ;  /* 0xff80000009a97808 */ /* 0x000fe20004800000 */
[----:B------:R-:W-:Y:S01]  /*26e0*/  MUFU.TANH R233, R233 ;  /* 0x000000e900e97308 */ /* 0x000fe20000002400 */
[----:B------:R-:W-:Y:S02]  /*26f0*/  ISETP.GE.AND P3, PT, R153, 0x11, PT ;  /* 0x000000119900780c */ /* 0x000fe40003f66270 */
[----:B------:R-:W-:Y:S01]  /*2700*/  ISETP.GE.AND P1, PT, R168, 0x9, PT ;  /* 0x00000009a800780c */ /* 0x000fe20003f26270 */
[----:B------:R-:W-:Y:S01]  /*2710*/  FFMA.FTZ R222, R169, UR42, -R202 ;  /* 0x0000002aa9de7c23 */ /* 0x000fe200080108ca */
[----:B------:R-:W-:Y:S01]  /*2720*/  FSEL R171, R13, -INF , !P2 ;  /* 0xff8000000dab7808 */ /* 0x000fe20005000000 */
[--C-:B------:R-:W-:Y:S01]  /*2730*/  FFMA.FTZ R202, R161, UR42, -R206.reuse ;  /* 0x0000002aa1ca7c23 */ /* 0x100fe200080108ce */
[----:B------:R-:W-:Y:S01]  /*2740*/  ISETP.GT.OR P4, PT, R160, 0x1, !P4 ;  /* 0x00000001a000780c */ /* 0x000fe20006784670 */
[----:B------:R-:W1:Y:S01]  /*2750*/  MUFU.TANH R232, R232 ;  /* 0x000000e800e87308 */ /* 0x000e620000002400 */
[----:B------:R-:W-:Y:S01]  /*2760*/  ISETP.GT.OR P5, PT, R167, 0x1, !P5 ;  /* 0x00000001a700780c */ /* 0x000fe20006fa4670 */
[----:B------:R-:W-:Y:S01]  /*2770*/  FFMA.FTZ R208, R171, UR42, -R206 ;  /* 0x0000002aabd07c23 */ /* 0x000fe200080108ce */
[----:B------:R-:W-:-:S02]  /*2780*/  ISETP.GE.AND P2, PT, R168, 0x11, PT ;  /* 0x00000011a800780c */ /* 0x000fc40003f46270 */
[C---:B------:R-:W-:Y:S02]  /*2790*/  ISETP.GT.OR P0, PT, R160.reuse, 0x9, !P0 ;  /* 0x00000009a000780c */ /* 0x040fe40004704670 */
[----:B------:R-:W-:Y:S01]  /*27a0*/  ISETP.GT.OR P3, PT, R160, 0x11, !P3 ;  /* 0x00000011a000780c */ /* 0x000fe20005f64670 */
[----:B------:R-:W1:Y:S01]  /*27b0*/  MUFU.TANH R231, R231 ;  /* 0x000000e700e77308 */ /* 0x000e620000002400 */
[C---:B------:R-:W-:Y:S02]  /*27c0*/  ISETP.GT.OR P1, PT, R167.reuse, 0x9, !P1 ;  /* 0x00000009a700780c */ /* 0x040fe40004f24670 */
[----:B------:R-:W-:Y:S02]  /*27d0*/  FSEL R162, R8, -INF , !P4 ;  /* 0xff80000008a27808 */ /* 0x000fe40006000000 */
[----:B------:R-:W-:Y:S02]  /*27e0*/  FSEL R170, R10, -INF , !P5 ;  /* 0xff8000000aaa7808 */ /* 0x000fe40006800000 */
[----:B------:R-:W-:Y:S01]  /*27f0*/  ISETP.GT.OR P2, PT, R167, 0x11, !P2 ;  /* 0x00000011a700780c */ /* 0x000fe20005744670 */
[--C-:B------:R-:W-:Y:S01]  /*2800*/  FFMA.FTZ R221, R162, UR42, -R203.reuse ;  /* 0x0000002aa2dd7c23 */ /* 0x100fe200080108cb */
[----:B------:R-:W-:Y:S01]  /*2810*/  ISETP.GE.AND P4, PT, R153, 0x10, PT ;  /* 0x000000109900780c */ /* 0x000fe20003f86270 */
[----:B------:R-:W-:Y:S01]  /*2820*/  FFMA.FTZ R203, R170, UR42, -R203 ;  /* 0x0000002aaacb7c23 */ /* 0x000fe200080108cb */
[----:B------:R-:W-:Y:S01]  /*2830*/  ISETP.GE.AND P5, PT, R168, 0x10, PT ;  /* 0x00000010a800780c */ /* 0x000fe20003fa6270 */
[----:B------:R-:W-:Y:S01]  /*2840*/  MUFU.EX2 R208, R208 ;  /* 0x000000d000d07308 */ /* 0x000fe20000000800 */
[----:B------:R-:W-:-:S02]  /*2850*/  FSEL R164, R12, -INF , !P0 ;  /* 0xff8000000ca47808 */ /* 0x000fc40004000000 */
[----:B------:R-:W-:Y:S02]  /*2860*/  FSEL R166, R16, -INF , !P3 ;  /* 0xff80000010a67808 */ /* 0x000fe40005800000 */
[C---:B------:R-:W-:Y:S01]  /*2870*/  ISETP.GE.AND P0, PT, R153.reuse, 0x18, PT ;  /* 0x000000189900780c */ /* 0x040fe20003f06270 */
[--C-:B------:R-:W-:Y:S01]  /*2880*/  FFMA.FTZ R206, R164, UR42, -R207.reuse ;  /* 0x0000002aa4ce7c23 */ /* 0x100fe200080108cf */
[C---:B------:R-:W-:Y:S01]  /*2890*/  FSEL R172, R14.reuse, -INF , !P1 ;  /* 0xff8000000eac7808 */ /* 0x040fe20004800000 */
[----:B------:R-:W-:Y:S01]  /*28a0*/  FFMA.FTZ R14, -R14, R14, 1 ;  /* 0x3f8000000e0e7423 */ /* 0x000fe2000001010e */
[----:B------:R-:W-:Y:S02]  /*28b0*/  ISETP.GE.AND P3, PT, R153, 0x20, PT ;  /* 0x000000209900780c */ /* 0x000fe40003f66270 */
[----:B------:R-:W-:Y:S01]  /*28c0*/  ISETP.GE.AND P1, PT, R168, 0x18, PT ;  /* 0x00000018a800780c */ /* 0x000fe20003f26270 */
[----:B------:R-:W-:Y:S01]  /*28d0*/  FFMA.FTZ R209, R172, UR42, -R207 ;  /* 0x0000002aacd17c23 */ /* 0x000fe200080108cf */
[----:B------:R-:W-:Y:S01]  /*28e0*/  FSEL R174, R18, -INF , !P2 ;  /* 0xff80000012ae7808 */ /* 0x000fe20005000000 */
[----:B------:R-:W-:Y:S01]  /*28f0*/  MUFU.EX2 R206, R206 ;  /* 0x000000ce00ce7308 */ /* 0x000fe20000000800 */
[----:B------:R-:W-:Y:S01]  /*2900*/  ISETP.GT.OR P4, PT, R160, 0x10, !P4 ;  /* 0x00000010a000780c */ /* 0x000fe20006784670 */
[----:B------:R-:W-:Y:S01]  /*2910*/  FFMA.FTZ R18, -R18, R18, 1 ;  /* 0x3f80000012127423 */ /* 0x000fe20000010112 */
[----:B------:R-:W-:Y:S01]  /*2920*/  ISETP.GT.OR P5, PT, R167, 0x10, !P5 ;  /* 0x00000010a700780c */ /* 0x000fe20006fa4670 */
[----:B------:R-:W-:Y:S01]  /*2930*/  FFMA.FTZ R211, R174, UR42, -R205 ;  /* 0x0000002aaed37c23 */ /* 0x000fe200080108cd */
[----:B------:R-:W-:-:S02]  /*2940*/  ISETP.GE.AND P2, PT, R168, 0x20, PT ;  /* 0x00000020a800780c */ /* 0x000fc40003f46270 */
[C---:B------:R-:W-:Y:S01]  /*2950*/  ISETP.GT.OR P0, PT, R160.reuse, 0x18, !P0 ;  /* 0x00000018a000780c */ /* 0x040fe20004704670 */
[----:B------:R-:W-:Y:S01]  /*2960*/  MUFU.EX2 R209, R209 ;  /* 0x000000d100d17308 */ /* 0x000fe20000000800 */
[----:B------:R-:W-:Y:S02]  /*2970*/  ISETP.GT.OR P3, PT, R160, 0x20, !P3 ;  /* 0x00000020a000780c */ /* 0x000fe40005f64670 */
[----:B------:R-:W-:Y:S02]  /*2980*/  ISETP.GT.OR P1, PT, R167, 0x18, !P1 ;  /* 0x00000018a700780c */ /* 0x000fe40004f24670 */
[----:B------:R-:W-:Y:S02]  /*2990*/  FSEL R163, R15, -INF , !P4 ;  /* 0xff8000000fa37808 */ /* 0x000fe40006000000 */
[----:B------:R-:W-:Y:S01]  /*29a0*/  FSEL R173, R17, -INF , !P5 ;  /* 0xff80000011ad7808 */ /* 0x000fe20006800000 */
[----:B------:R-:W-:Y:S01]  /*29b0*/  MUFU.EX2 R211, R211 ;  /* 0x000000d300d37308 */ /* 0x000fe20000000800 */
[----:B------:R-:W-:Y:S01]  /*29c0*/  ISETP.GT.OR P2, PT, R167, 0x20, !P2 ;  /* 0x00000020a700780c */ /* 0x000fe20005744670 */
[--C-:B------:R-:W-:Y:S01]  /*29d0*/  FFMA.FTZ R207, R163, UR42, -R204.reuse ;  /* 0x0000002aa3cf7c23 */ /* 0x100fe200080108cc */
[----:B------:R-:W-:Y:S01]  /*29e0*/  ISETP.GE.AND P4, PT, R153, 0x19, PT ;  /* 0x000000199900780c */ /* 0x000fe20003f86270 */
[----:B------:R-:W-:Y:S01]  /*29f0*/  FFMA.FTZ R210, R173, UR42, -R204 ;  /* 0x0000002aadd27c23 */ /* 0x000fe200080108cc */
[----:B------:R-:W-:Y:S01]  /*2a00*/  ISETP.GE.AND P5, PT, R168, 0x19, PT ;  /* 0x00000019a800780c */ /* 0x000fe20003fa6270 */
[----:B------:R-:W-:Y:S01]  /*2a10*/  FFMA.FTZ R204, R166, UR42, -R205 ;  /* 0x0000002aa6cc7c23 */ /* 0x000fe200080108cd */
[----:B------:R-:W-:Y:S01]  /*2a20*/  FSEL R165, R19, -INF , !P0 ;  /* 0xff80000013a57808 */ /* 0x000fe20004000000 */
[----:B------:R-:W-:Y:S01]  /*2a30*/  MUFU.EX2 R207, R207 ;  /* 0x000000cf00cf7308 */ /* 0x000fe20000000800 */
[C---:B------:R-:W-:Y:S01]  /*2a40*/  FSEL R227, R23.reuse, -INF , !P3 ;  /* 0xff80000017e37808 */ /* 0x040fe20005800000 */
[----:B------:R-:W-:Y:S01]  /*2a50*/  FFMA.FTZ R23, -R23, R23, 1 ;  /* 0x3f80000017177423 */ /* 0x000fe20000010117 */
[----:B------:R-:W-:Y:S01]  /*2a60*/  ISETP.GE.AND P0, PT, R153, 0x21, PT ;  /* 0x000000219900780c */ /* 0x000fe20003f06270 */
[----:B------:R-:W-:Y:S01]  /*2a70*/  FFMA.FTZ R205, R165, UR42, -R198 ;  /* 0x0000002aa5cd7c23 */ /* 0x000fe200080108c6 */
[----:B------:R-:W-:Y:S01]  /*2a80*/  FSEL R159, R21, -INF , !P1 ;  /* 0xff800000159f7808 */ /* 0x000fe20004800000 */
[----:B------:R-:W-:Y:S01]  /*2a90*/  FFMA.FTZ R227, R227, UR42, -R200 ;  /* 0x0000002ae3e37c23 */ /* 0x000fe200080108c8 */
[----:B------:R-:W-:Y:S01]  /*2aa0*/  ISETP.GE.AND P3, PT, R153, 0x29, PT ;  /* 0x000000299900780c */ /* 0x000fe20003f66270 */
[----:B------:R-:W-:Y:S01]  /*2ab0*/  MUFU.EX2 R210, R210 ;  /* 0x000000d200d27308 */ /* 0x000fe20000000800 */
[----:B------:R-:W-:Y:S01]  /*2ac0*/  ISETP.GE.AND P1, PT, R168, 0x21, PT ;  /* 0x00000021a800780c */ /* 0x000fe20003f26270 */
[----:B------:R-:W-:Y:S01]  /*2ad0*/  FFMA.FTZ R198, R159, UR42, -R198 ;  /* 0x0000002a9fc67c23 */ /* 0x000fe200080108c6 */
[----:B------:R-:W-:-:S02]  /*2ae0*/  FSEL R157, R185, -INF , !P2 ;  /* 0xff800000b99d7808 */ /* 0x000fc40005000000 */
[----:B------:R-:W-:Y:S02]  /*2af0*/  ISETP.GT.OR P4, PT, R160, 0x19, !P4 ;  /* 0x00000019a000780c */ /* 0x000fe40006784670 */
[----:B------:R-:W-:Y:S01]  /*2b00*/  ISETP.GT.OR P5, PT, R167, 0x19, !P5 ;  /* 0x00000019a700780c */ /* 0x000fe20006fa4670 */
[----:B------:R-:W-:Y:S01]  /*2b10*/  FFMA.FTZ R224, R157, UR42, -R200 ;  /* 0x0000002a9de07c23 */ /* 0x000fe200080108c8 */
[----:B------:R-:W-:Y:S01]  /*2b20*/  ISETP.GE.AND P2, PT, R168, 0x29, PT ;  /* 0x00000029a800780c */ /* 0x000fe20003f46270 */
[----:B------:R-:W-:Y:S01]  /*2b30*/  MUFU.EX2 R204, R204 ;  /* 0x000000cc00cc7308 */ /* 0x000fe20000000800 */
[C---:B------:R-:W-:Y:S02]  /*2b40*/  ISETP.GT.OR P0, PT, R160.reuse, 0x21, !P0 ;  /* 0x00000021a000780c */ /* 0x040fe40004704670 */
[----:B------:R-:W-:Y:S02]  /*2b50*/  ISETP.GT.OR P3, PT, R160, 0x29, !P3 ;  /* 0x00000029a000780c */ /* 0x000fe40005f64670 */
[----:B------:R-:W-:-:S02]  /*2b60*/  ISETP.GT.OR P1, PT, R167, 0x21, !P1 ;  /* 0x00000021a700780c */ /* 0x000fc40004f24670 */
[----:B------:R-:W-:Y:S01]  /*2b70*/  FSEL R158, R20, -INF , !P4 ;  /* 0xff800000149e7808 */ /* 0x000fe20006000000 */
[----:B------:R-:W-:Y:S01]  /*2b80*/  MUFU.EX2 R205, R205 ;  /* 0x000000cd00cd7308 */ /* 0x000fe20000000800 */
[----:B------:R-:W-:Y:S01]  /*2b90*/  FSEL R156, R22, -INF , !P5 ;  /* 0xff800000169c7808 */ /* 0x000fe20006800000 */
[----:B------:R-:W-:Y:S01]  /*2ba0*/  FFMA.FTZ R20, -R20, R20, 1 ;  /* 0x3f80000014147423 */ /* 0x000fe20000010114 */
        /* <DEDUP_REMOVED lines=9> */
[----:B------:R-:W-:Y:S01]  /*2c40*/  FFMA.FTZ R200, R154, UR42, -R201 ;  /* 0x0000002a9ac87c23 */ /* 0x000fe200080108c9 */
[----:B------:R-:W-:Y:S01]  /*2c50*/  FSEL R152, R186, -INF , !P1 ;  /* 0xff800000ba987808 */ /* 0x000fe20004800000 */
[----:B------:R-:W-:Y:S01]  /*2c60*/  FFMA.FTZ R212, R212, UR42, -R195 ;  /* 0x0000002ad4d47c23 */ /* 0x000fe200080108c3 */
[----:B------:R-:W-:Y:S01]  /*2c70*/  ISETP.GE.AND P3, PT, R168, 0x30, PT ;  /* 0x00000030a800780c */ /* 0x000fe20003f66270 */
[----:B------:R-:W-:Y:S01]  /*2c80*/  MUFU.EX2 R225, R225 ;  /* 0x000000e100e17308 */ /* 0x000fe20000000800 */
[----:B------:R-:W-:Y:S01]  /*2c90*/  ISETP.GE.AND P1, PT, R153, 0x31, PT ;  /* 0x000000319900780c */ /* 0x000fe20003f26270 */
[----:B------:R-:W-:Y:S01]  /*2ca0*/  FFMA.FTZ R201, R152, UR42, -R201 ;  /* 0x0000002a98c97c23 */ /* 0x000fe200080108c9 */
[----:B----4-:R-:W-:-:S02]  /*2cb0*/  FSEL R214, R190, -INF , !P2 ;  /* 0xff800000bed67808 */ /* 0x010fc40005000000 */
[----:B------:R-:W-:Y:S02]  /*2cc0*/  ISETP.GT.OR P4, PT, R160, 0x28, !P4 ;  /* 0x00000028a000780c */ /* 0x000fe40006784670 */
[C---:B------:R-:W-:Y:S01]  /*2cd0*/  ISETP.GT.OR P5, PT, R167.reuse, 0x28, !P5 ;  /* 0x00000028a700780c */ /* 0x040fe20006fa4670 */
[----:B------:R-:W-:Y:S01]  /*2ce0*/  FFMA.FTZ R214, R214, UR42, -R195 ;  /* 0x0000002ad6d67c23 */ /* 0x000fe200080108c3 */
[----:B------:R-:W-:Y:S01]  /*2cf0*/  ISETP.GE.AND P2, PT, R168, 0x31, PT ;  /* 0x00000031a800780c */ /* 0x000fe20003f46270 */
[----:B------:R4:W-:Y:S01]  /*2d00*/  MUFU.EX2 R195, R222 ;  /* 0x000000de00c37308 */ /* 0x0009e20000000800 */
        /* <DEDUP_REMOVED lines=12> */
[----:B------:R-:W4:Y:S01]  /*2dd0*/  MUFU.EX2 R194, R223 ;  /* 0x000000df00c27308 */ /* 0x000f220000000800 */
[----:B--2---:R-:W-:-:S02]  /*2de0*/  FSEL R215, R0, -INF , !P0 ;  /* 0xff80000000d77808 */ /* 0x004fc40004000000 */
[----:B------:R-:W-:Y:S02]  /*2df0*/  FSEL R153, R236, -INF , !P3 ;  /* 0xff800000ec997808 */ /* 0x000fe40005800000 */
[----:B---3--:R-:W-:Y:S01]  /*2e00*/  FSEL R152, R237, -INF , !P1 ;  /* 0xff800000ed987808 */ /* 0x008fe20004800000 */
[--C-:B------:R-:W-:Y:S01]  /*2e10*/  FFMA.FTZ R215, R215, UR42, -R196.reuse ;  /* 0x0000002ad7d77c23 */ /* 0x100fe200080108c4 */
[----:B------:R-:W-:Y:S01]  /*2e20*/  FSEL R154, R235, -INF , !P2 ;  /* 0xff800000eb9a7808 */ /* 0x000fe20005000000 */
[----:B------:R-:W-:Y:S01]  /*2e30*/  FFMA.FTZ R216, R153, UR42, -R196 ;  /* 0x0000002a99d87c23 */ /* 0x000fe200080108c4 */
[----:B------:R-:W-:Y:S01]  /*2e40*/  ISETP.GE.AND P0, PT, R168, 0x38, PT ;  /* 0x00000038a800780c */ /* 0x000fe20003f06270 */
[--C-:B------:R-:W-:Y:S01]  /*2e50*/  FFMA.FTZ R196, R152, UR42, -R197.reuse ;  /* 0x0000002a98c47c23 */ /* 0x100fe200080108c5 */
[----:B------:R-:W-:Y:S01]  /*2e60*/  ISETP.GE.AND P3, PT, R168, 0x39, PT ;  /* 0x00000039a800780c */ /* 0x000fe20003f66270 */
[----:B------:R-:W-:Y:S01]  /*2e70*/  FFMA.FTZ R197, R154, UR42, -R197 ;  /* 0x0000002a9ac57c23 */ /* 0x000fe200080108c5 */
[C---:B------:R-:W-:Y:S01]  /*2e80*/  ISETP.GT.OR P4, PT, R160.reuse, 0x38, !P4 ;  /* 0x00000038a000780c */ /* 0x040fe20006784670 */
[----:B------:R-:W-:Y:S01]  /*2e90*/  MUFU.EX2 R226, R226 ;  /* 0x000000e200e27308 */ /* 0x000fe20000000800 */
[----:B------:R-:W-:-:S02]  /*2ea0*/  ISETP.GT.OR P5, PT, R160, 0x39, !P5 ;  /* 0x00000039a000780c */ /* 0x000fc40006fa4670 */
[C---:B------:R-:W-:Y:S02]  /*2eb0*/  ISETP.GT.OR P0, PT, R167.reuse, 0x38, !P0 ;  /* 0x00000038a700780c */ /* 0x040fe40004704670 */
[----:B------:R-:W-:Y:S02]  /*2ec0*/  ISETP.GT.OR P3, PT, R167, 0x39, !P3 ;  /* 0x00000039a700780c */ /* 0x000fe40005f64670 */
[----:B------:R-:W-:Y:S01]  /*2ed0*/  WARPGROUP.ARRIVE ;  /* 0x00000000000079c5 */ /* 0x000fe20000000000 */
[----:B------:R-:W-:Y:S01]  /*2ee0*/  FSEL R217, R234, -INF , !P4 ;  /* 0xff800000ead97808 */ /* 0x000fe20006000000 */
[----:B------:R-:W-:Y:S01]  /*2ef0*/  MUFU.EX2 R215, R215 ;  /* 0x000000d700d77308 */ /* 0x000fe20000000800 */
[----:B-1----:R-:W-:Y:S02]  /*2f00*/  FSEL R219, R232, -INF , !P0 ;  /* 0xff800000e8db7808 */ /* 0x002fe40004000000 */
[----:B------:R-:W-:Y:S01]  /*2f10*/  FSEL R218, R233, -INF , !P5 ;  /* 0xff800000e9da7808 */ /* 0x000fe20006800000 */
[----:B------:R-:W-:Y:S01]  /*2f20*/  HGMMA.64x64x16.F32.BF16 R152, gdesc[UR8], RZ, !UPT, gsb0 ;  /* 0x00e00000089879f0 */ /* 0x000fe2000c0018ff */
[----:B------:R-:W-:Y:S01]  /*2f30*/  UIADD3 UR10, UR6, 0x2, URZ ;  /* 0x00000002060a7890 */ /* 0x000fe2000fffe03f */
[----:B------:R-:W-:Y:S01]  /*2f40*/  FSEL R220, R231, -INF , !P3 ;  /* 0xff800000e7dc7808 */ /* 0x000fe20005800000 */
[----:B------:R-:W-:Y:S01]  /*2f50*/  UIADD3 UR8, UR5, 0x2, URZ ;  /* 0x0000000205087890 */ /* 0x000fe2000fffe03f */
[--C-:B------:R-:W-:Y:S01]  /*2f60*/  FFMA.FTZ R217, R217, UR42, -R192.reuse ;  /* 0x0000002ad9d97c23 */ /* 0x100fe200080108c0 */
[----:B------:R-:W-:Y:S01]  /*2f70*/  UMOV UR11, 0x40000040 ;  /* 0x40000040000b7882 */ /* 0x000fe20000000000 */
[----:B------:R-:W-:Y:S01]  /*2f80*/  UMOV UR9, 0x40000040 ;  /* 0x4000004000097882 */ /* 0x000fe20000000000 */
[----:B------:R-:W-:Y:S01]  /*2f90*/  FFMA.FTZ R219, R219, UR42, -R192 ;  /* 0x0000002adbdb7c23 */ /* 0x000fe200080108c0 */
[--C-:B------:R-:W-:Y:S01]  /*2fa0*/  FFMA.FTZ R218, R218, UR42, -R193.reuse ;  /* 0x0000002adada7c23 */ /* 0x100fe200080108c1 */
[----:B------:R-:W-:Y:S01]  /*2fb0*/  FFMA.FTZ R220, R220, UR42, -R193 ;  /* 0x0000002adcdc7c23 */ /* 0x000fe200080108c1 */
[----:B------:R-:W-:Y:S08]  /*2fc0*/  MUFU.EX2 R214, R214 ;  /* 0x000000d600d67308 */ /* 0x000ff00000000800 */
[----:B------:R-:W-:Y:S08]  /*2fd0*/  MUFU.EX2 R216, R216 ;  /* 0x000000d800d87308 */ /* 0x000ff00000000800 */
[----:B------:R-:W-:Y:S08]  /*2fe0*/  MUFU.EX2 R227, R227 ;  /* 0x000000e300e37308 */ /* 0x000ff00000000800 */
[----:B------:R-:W-:Y:S08]  /*2ff0*/  MUFU.EX2 R213, R213 ;  /* 0x000000d500d57308 */ /* 0x000ff00000000800 */
[----:B------:R-:W-:Y:S08]  /*3000*/  MUFU.EX2 R219, R219 ;  /* 0x000000db00db7308 */ /* 0x000ff00000000800 */
[----:B------:R-:W-:Y:S08]  /*3010*/  MUFU.EX2 R217, R217 ;  /* 0x000000d900d97308 */ /* 0x000ff00000000800 */
[----:B------:R-:W-:Y:S01]  /*3020*/  MUFU.EX2 R218, R218 ;  /* 0x000000da00da7308 */ /* 0x000fe20000000800 */
        /* <DEDUP_REMOVED lines=46> */
[----:B------:R-:W4:Y:S02]  /*3310*/  LDS.64 R192, [R6+0x28200] ;  /* 0x0282000006c07984 */ /* 0x000f240000000a00 */
[--C-:B----4-:R-:W-:Y:S01]  /*3320*/  FADD.FTZ R222, R152, -R192.reuse ;  /* 0x800000c098de7221 */ /* 0x110fe20000010000 */
[----:B------:R-:W-:Y:S01]  /*3330*/  FFMA.FTZ R152, -R7, R7, 1 ;  /* 0x3f80000007987423 */ /* 0x000fe20000010107 */
[----:B------:R-:W-:Y:S01]  /*3340*/  FADD.FTZ R154, R154, -R192 ;  /* 0x800000c09a9a7221 */ /* 0x000fe20000010000 */
[----:B------:R1:W2:Y:S01]  /*3350*/  MUFU.EX2 R7, R221 ;  /* 0x000000dd00077308 */ /* 0x0002a20000000800 */
[----:B------:R-:W-:Y:S01]  /*3360*/  FMUL.FTZ R222, R194, R222 ;  /* 0x000000dec2de7220 */ /* 0x000fe20000410000 */
[----:B------:R-:W-:Y:S01]  /*3370*/  FFMA.FTZ R192, -R9, R9, 1 ;  /* 0x3f80000009c07423 */ /* 0x000fe20000010109 */
[--C-:B------:R-:W-:Y:S01]  /*3380*/  FADD.FTZ R153, R153, -R193.reuse ;  /* 0x800000c199997221 */ /* 0x100fe20000010000 */
[----:B------:R-:W-:Y:S01]  /*3390*/  FADD.FTZ R155, R155, -R193 ;  /* 0x800000c19b9b7221 */ /* 0x000fe20000010000 */
[----:B------:R-:W-:-:S03]  /*33a0*/  FMUL.FTZ R154, R195, R154 ;  /* 0x0000009ac39a7220 */ /* 0x000fc60000410000 */
[----:B------:R3:W-:Y:S01]  /*33b0*/  MUFU.EX2 R193, R198 ;  /* 0x000000c600c17308 */ /* 0x0007e20000000800 */
[----:B-1----:R-:W-:Y:S01]  /*33c0*/  FMUL.FTZ R221, R152, R222 ;  /* 0x000000de98dd7220 */ /* 0x002fe20000410000 */
[----:B------:R-:W-:Y:S01]  /*33d0*/  FFMA.FTZ R222, -R8, R8, 1 ;  /* 0x3f80000008de7423 */ /* 0x000fe20000010108 */
[----:B------:R-:W-:Y:S01]  /*33e0*/  FMUL.FTZ R192, R192, R154 ;  /* 0x0000009ac0c07220 */ /* 0x000fe20000410000 */
[----:B------:R-:W1:Y:S04]  /*33f0*/  LDS.64 R8, [R6+0x28220] ;  /* 0x0282200006087984 */ /* 0x000e680000000a00 */
[----:B------:R4:W4:Y:S01]  /*3400*/  MUFU.EX2 R152, R203 ;  /* 0x000000cb00987308 */ /* 0x0009220000000800 */
[----:B--2---:R-:W-:Y:S01]  /*3410*/  FMUL.FTZ R153, R7, R153 ;  /* 0x0000009907997220 */ /* 0x004fe20000410000 */
[----:B---3--:R-:W-:-:S03]  /*3420*/  FFMA.FTZ R198, -R19, R19, 1 ;  /* 0x3f80000013c67423 */ /* 0x008fc60000010113 */
[----:B------:R-:W-:-:S03]  /*3430*/  FMUL.FTZ R222, R222, R153 ;  /* 0x00000099dede7220 */ /* 0x000fc60000410000 */
[----:B------:R2:W3:Y:S01]  /*3440*/  MUFU.EX2 R153, R202 ;  /* 0x000000ca00997308 */ /* 0x0004e20000000800 */
[----:B----4-:R-:W-:-:S07]  /*3450*/  FFMA.FTZ R203, -R13, R13, 1 ;  /* 0x3f8000000dcb7423 */ /* 0x010fce000001010d */
[----:B------:R4:W3:Y:S01]  /*3460*/  MUFU.EX2 R13, R199 ;  /* 0x000000c7000d7308 */ /* 0x0008e20000000800 */
[----:B------:R-:W-:Y:S01]  /*3470*/  FMUL.FTZ R155, R152, R155 ;  /* 0x0000009b989b7220 */ /* 0x000fe20000410000 */
[----:B--2---:R-:W-:Y:S01]  /*3480*/  FFMA.FTZ R202, -R10, R10, 1 ;  /* 0x3f8000000aca7423 */ /* 0x004fe2000001010a */
[----:B------:R-:W-:Y:S01]  /*3490*/  LOP3.LUT R10, R191, 0x2000000, RZ, 0xfc, !PT ;  /* 0x02000000bf0a7812 */ /* 0x000fe200078efcff */
[----:B------:R-:W-:Y:S02]  /*34a0*/  FFMA.FTZ R191, -R189, R189, 1 ;  /* 0x3f800000bdbf7423 */ /* 0x000fe400000101bd */
[----:B------:R-:W-:Y:S02]  /*34b0*/  FMUL.FTZ R202, R202, R155 ;  /* 0x0000009bcaca7220 */ /* 0x000fe40000410000 */
[----:B------:R-:W2:Y:S01]  /*34c0*/  LDS.64 R154, [R6+0x28240] ;  /* 0x02824000069a7984 */ /* 0x000ea20000000a00 */
[----:B------:R-:W-:Y:S02]  /*34d0*/  IMAD R10, R4, 0x400, R10 ;  /* 0x00000400040a7824 */ /* 0x000fe400078e020a */
[----:B----4-:R-:W-:Y:S01]  /*34e0*/  FFMA.FTZ R199, -R21, R21, 1 ;  /* 0x3f80000015c77423 */ /* 0x010fe20000010115 */
[----:B------:R-:W-:Y:S01]  /*34f0*/  FFMA.FTZ R21, -R22, R22, 1 ;  /* 0x3f80000016157423 */ /* 0x000fe20000010116 */
[----:B------:R-:W-:Y:S01]  /*3500*/  MUFU.EX2 R19, R196 ;  /* 0x000000c400137308 */ /* 0x000fe20000000800 */
[----:B------:R-:W-:Y:S01]  /*3510*/  R2UR UR6, R10 ;  /* 0x000000000a0672ca */ /* 0x000fe200000e0000 */
[--C-:B-1----:R-:W-:Y:S01]  /*3520*/  FADD.FTZ R156, R156, -R8.reuse ;  /* 0x800000089c9c7221 */ /* 0x102fe20000010000 */
[----:B------:R-:W-:Y:S01]  /*3530*/  FADD.FTZ R8, R158, -R8 ;  /* 0x800000089e087221 */ /* 0x000fe20000010000 */
[--C-:B------:R-:W-:Y:S01]  /*3540*/  FADD.FTZ R157, R157, -R9.reuse ;  /* 0x800000099d9d7221 */ /* 0x100fe20000010000 */
[----:B------:R-:W-:Y:S01]  /*3550*/  FADD.FTZ R159, R159, -R9 ;  /* 0x800000099f9f7221 */ /* 0x000fe20000010000 */
[----:B---3--:R-:W-:Y:S01]  /*3560*/  FMUL.FTZ R156, R153, R156 ;  /* 0x0000009c999c7220 */ /* 0x008fe20000410000 */
[----:B------:R-:W-:Y:S01]  /*3570*/  FMUL.FTZ R8, R208, R8 ;  /* 0x00000008d0087220 */ /* 0x000fe20000410000 */
[----:B------:R-:W-:Y:S01]  /*3580*/  FFMA.FTZ R158, -R12, R12, 1 ;  /* 0x3f8000000c9e7423 */ /* 0x000fe2000001010c */
[----:B------:R-:W-:Y:S01]  /*3590*/  FMUL.FTZ R157, R206, R157 ;  /* 0x0000009dce9d7220 */ /* 0x000fe20000410000 */
[----:B------:R-:W-:Y:S01]  /*35a0*/  FMUL.FTZ R156, R11, R156 ;  /* 0x0000009c0b9c7220 */ /* 0x000fe20000410000 */
[----:B------:R-:W-:Y:S01]  /*35b0*/  FMUL.FTZ R203, R203, R8 ;  /* 0x00000008cbcb7220 */ /* 0x000fe20000410000 */
[----:B------:R-:W-:Y:S01]  /*35c0*/  FMUL.FTZ R159, R209, R159 ;  /* 0x0000009fd19f7220 */ /* 0x000fe20000410000 */
[----:B------:R-:W1:Y:S01]  /*35d0*/  LDS.64 R8, [R6+0x28260] ;  /* 0x0282600006087984 */ /* 0x000e620000000a00 */
[----:B------:R-:W-:Y:S01]  /*35e0*/  FMUL.FTZ R158, R158, R157 ;  /* 0x0000009d9e9e7220 */ /* 0x000fe20000410000 */
[----:B------:R-:W3:Y:S01]  /*35f0*/  MUFU.EX2 R12, R200 ;  /* 0x000000c8000c7308 */ /* 0x000ee20000000800 */
[----:B------:R-:W-:Y:S01]  /*3600*/  FMUL.FTZ R157, R14, R159 ;  /* 0x0000009f0e9d7220 */ /* 0x000fe20000410000 */
[----:B------:R-:W-:-:S06]  /*3610*/  FFMA.FTZ R159, -R185, R185, 1 ;  /* 0x3f800000b99f7423 */ /* 0x000fcc00000101b9 */
[----:B------:R-:W4:Y:S01]  /*3620*/  MUFU.EX2 R14, R201 ;  /* 0x000000c9000e7308 */ /* 0x000f220000000800 */
[--C-:B--2---:R-:W-:Y:S01]  /*3630*/  FADD.FTZ R160, R160, -R154.reuse ;  /* 0x8000009aa0a07221 */ /* 0x104fe20000010000 */
[----:B------:R-:W-:Y:S01]  /*3640*/  FADD.FTZ R11, R162, -R154 ;  /* 0x8000009aa20b7221 */ /* 0x000fe20000010000 */
[----:B------:R-:W-:Y:S01]  /*3650*/  FFMA.FTZ R154, -R15, R15, 1 ;  /* 0x3f8000000f9a7423 */ /* 0x000fe2000001010f */
[----:B------:R-:W-:Y:S01]  /*3660*/  FFMA.FTZ R15, -R17, R17, 1 ;  /* 0x3f800000110f7423 */ /* 0x000fe20000010111 */
[----:B------:R-:W-:Y:S01]  /*3670*/  FMUL.FTZ R17, R207, R160 ;  /* 0x000000a0cf117220 */ /* 0x000fe20000410000 */
[--C-:B------:R-:W-:Y:S01]  /*3680*/  FADD.FTZ R162, R163, -R155.reuse ;  /* 0x8000009ba3a27221 */ /* 0x100fe20000010000 */
[----:B------:R-:W-:Y:S01]  /*3690*/  FMUL.FTZ R10, R210, R11 ;  /* 0x0000000bd20a7220 */ /* 0x000fe20000410000 */
[----:B------:R-:W-:Y:S01]  /*36a0*/  FADD.FTZ R161, R161, -R155 ;  /* 0x8000009ba1a17221 */ /* 0x000fe20000010000 */
[----:B------:R-:W-:Y:S01]  /*36b0*/  FMUL.FTZ R154, R154, R17 ;  /* 0x000000119a9a7220 */ /* 0x000fe20000410000 */
[----:B------:R-:W-:Y:S01]  /*36c0*/  FMUL.FTZ R17, R211, R162 ;  /* 0x000000a2d3117220 */ /* 0x000fe20000410000 */
[----:B------:R-:W-:Y:S01]  /*36d0*/  FFMA.FTZ R162, -R184, R184, 1 ;  /* 0x3f800000b8a27423 */ /* 0x000fe200000101b8 */
[----:B------:R-:W-:Y:S01]  /*36e0*/  FFMA.FTZ R184, -R0, R0, 1 ;  /* 0x3f80000000b87423 */ /* 0x000fe20000010100 */
[----:B------:R-:W-:Y:S01]  /*36f0*/  FMUL.FTZ R15, R15, R10 ;  /* 0x0000000a0f0f7220 */ /* 0x000fe20000410000 */
[----:B------:R2:W5:Y:S01]  /*3700*/  LDL.LU R0, [R1+0xc] ;  /* 0x00000c0001007983 */ /* 0x0005620000300800 */
[----:B------:R-:W-:Y:S01]  /*3710*/  FFMA.FTZ R155, -R16, R16, 1 ;  /* 0x3f800000109b7423 */ /* 0x000fe20000010110 */
[----:B------:R-:W-:Y:S01]  /*3720*/  FMUL.FTZ R16, R204, R161 ;  /* 0x000000a1cc107220 */ /* 0x000fe20000410000 */
[----:B------:R-:W-:Y:S01]  /*3730*/  FMUL.FTZ R18, R18, R17 ;  /* 0x0000001112127220 */ /* 0x000fe20000410000 */
[----:B------:R-:W3:Y:S01]  /*3740*/  LDS.64 R10, [R6+0x28280] ;  /* 0x02828000060a7984 */ /* 0x000ee20000000a00 */
[--C-:B-1----:R-:W-:Y:S01]  /*3750*/  FADD.FTZ R164, R164, -R8.reuse ;  /* 0x80000008a4a47221 */ /* 0x102fe20000010000 */
[----:B------:R-:W-:Y:S01]  /*3760*/  FADD.FTZ R166, R166, -R8 ;  /* 0x80000008a6a67221 */ /* 0x000fe20000010000 */
[--C-:B------:R-:W-:Y:S01]  /*3770*/  FADD.FTZ R8, R165, -R9.reuse ;  /* 0x80000009a5087221 */ /* 0x100fe20000010000 */
[----:B------:R-:W-:Y:S01]  /*3780*/  FMUL.FTZ R155, R155, R16 ;  /* 0x000000109b9b7220 */ /* 0x000fe20000410000 */
[----:B------:R-:W2:Y:S01]  /*3790*/  LDL R165, [R1+0x8] ;  /* 0x0000080001a57983 */ /* 0x000ea20000100800 */
[----:B------:R-:W-:Y:S01]  /*37a0*/  FADD.FTZ R16, R167, -R9 ;  /* 0x80000009a7107221 */ /* 0x000fe20000010000 */
[----:B------:R-:W-:Y:S01]  /*37b0*/  FMUL.FTZ R9, R205, R164 ;  /* 0x000000a4cd097220 */ /* 0x000fe20000410000 */
[----:B------:R-:W-:Y:S01]  /*37c0*/  FMUL.FTZ R166, R193, R166 ;  /* 0x000000a6c1a67220 */ /* 0x000fe20000410000 */
[----:B------:R-:W-:Y:S01]  /*37d0*/  MUFU.EX2 R220, R220 ;  /* 0x000000dc00dc7308 */ /* 0x000fe20000000800 */
[----:B------:R-:W-:Y:S01]  /*37e0*/  FMUL.FTZ R16, R13, R16 ;  /* 0x000000100d107220 */ /* 0x000fe20000410000 */
[----:B------:R-:W-:Y:S01]  /*37f0*/  FMUL.FTZ R198, R198, R9 ;  /* 0x00000009c6c67220 */ /* 0x000fe20000410000 */
[----:B------:R-:W-:Y:S01]  /*3800*/  FMUL.FTZ R9, R225, R8 ;  /* 0x00000008e1097220 */ /* 0x000fe20000410000 */
[----:B------:R-:W-:Y:S01]  /*3810*/  FMUL.FTZ R199, R199, R166 ;  /* 0x000000a6c7c77220 */ /* 0x000fe20000410000 */
[----:B------:R-:W-:Y:S01]  /*3820*/  FMUL.FTZ R21, R21, R16 ;  /* 0x0000001015157220 */ /* 0x000fe20000410000 */
[----:B------:R-:W-:Y:S01]  /*3830*/  FFMA.FTZ R185, -R236, R236, 1 ;  /* 0x3f800000ecb97423 */ /* 0x000fe200000101ec */
[----:B------:R-:W-:Y:S01]  /*3840*/  FMUL.FTZ R22, R20, R9 ;  /* 0x0000000914167220 */ /* 0x000fe20000410000 */
[----:B------:R-:W-:Y:S01]  /*3850*/  FFMA.FTZ R160, -R186, R186, 1 ;  /* 0x3f800000baa07423 */ /* 0x000fe200000101ba */
[----:B------:R-:W1:Y:S01]  /*3860*/  LDS.64 R8, [R6+0x282a0] ;  /* 0x0282a00006087984 */ /* 0x000e620000000a00 */
[----:B------:R4:W1:Y:S01]  /*3870*/  MUFU.EX2 R20, R197 ;  /* 0x000000c500147308 */ /* 0x0008620000000800 */
[--C-:B---3--:R-:W-:Y:S01]  /*3880*/  FADD.FTZ R17, R170, -R10.reuse ;  /* 0x8000000aaa117221 */ /* 0x108fe20000010000 */
[----:B------:R-:W-:Y:S01]  /*3890*/  FADD.FTZ R168, R168, -R10 ;  /* 0x8000000aa8a87221 */ /* 0x000fe20000010000 */
[--C-:B------:R-:W-:Y:S01]  /*38a0*/  FADD.FTZ R169, R169, -R11.reuse ;  /* 0x8000000ba9a97221 */ /* 0x100fe20000010000 */
[----:B------:R-:W-:Y:S01]  /*38b0*/  FADD.FTZ R171, R171, -R11 ;  /* 0x8000000babab7221 */ /* 0x000fe20000010000 */
[----:B------:R-:W-:Y:S01]  /*38c0*/  FMUL.FTZ R16, R224, R17 ;  /* 0x00000011e0107220 */ /* 0x000fe20000410000 */
[----:B------:R-:W3:Y:S01]  /*38d0*/  LDS.64 R10, [R6+0x282c0] ;  /* 0x0282c000060a7984 */ /* 0x000ee20000000a00 */
[----:B------:R-:W2:Y:S02]  /*38e0*/  S2R R166, SR_CgaCtaId ;  /* 0x0000000000a67919 */ /* 0x000ea40000008800 */
[----:B------:R-:W-:Y:S01]  /*38f0*/  FMUL.FTZ R159, R159, R16 ;  /* 0x000000109f9f7220 */ /* 0x000fe20000410000 */
[----:B----4-:R-:W-:Y:S01]  /*3900*/  F2FP.BF16.F32.PACK_AB R197, R18, R15 ;  /* 0x0000000f12c5723e */ /* 0x010fe200000010ff */
[----:B------:R-:W-:Y:S01]  /*3910*/  FMUL.FTZ R168, R227, R168 ;  /* 0x000000a8e3a87220 */ /* 0x000fe20000410000 */
[----:B------:R4:W3:Y:S01]  /*3920*/  LDS.64 R16, [R6+0x282e0] ;  /* 0x0282e00006107984 */ /* 0x0008e20000000a00 */
[----:B------:R-:W-:Y:S01]  /*3930*/  FMUL.FTZ R169, R12, R169 ;  /* 0x000000a90ca97220 */ /* 0x000fe20000410000 */
[----:B------:R-:W-:Y:S01]  /*3940*/  FMUL.FTZ R171, R14, R171 ;  /* 0x000000ab0eab7220 */ /* 0x000fe20000410000 */
[----:B------:R-:W-:Y:S01]  /*3950*/  FFMA.FTZ R234, -R234, R234, 1 ;  /* 0x3f800000eaea7423 */ /* 0x000fe200000101ea */
[----:B------:R-:W-:Y:S01]  /*3960*/  FFMA.FTZ R232, -R232, R232, 1 ;  /* 0x3f800000e8e87423 */ /* 0x000fe200000101e8 */
[----:B------:R-:W-:Y:S01]  /*3970*/  FFMA.FTZ R233, -R233, R233, 1 ;  /* 0x3f800000e9e97423 */ /* 0x000fe200000101e9 */
[----:B------:R-:W-:Y:S01]  /*3980*/  FFMA.FTZ R231, -R231, R231, 1 ;  /* 0x3f800000e7e77423 */ /* 0x000fe200000101e7 */
[----:B------:R-:W-:Y:S01]  /*3990*/  FMUL.FTZ R23, R23, R168 ;  /* 0x000000a817177220 */ /* 0x000fe20000410000 */
[----:B------:R-:W-:Y:S01]  /*39a0*/  FMUL.FTZ R162, R162, R169 ;  /* 0x000000a9a2a27220 */ /* 0x000fe20000410000 */
[----:B------:R-:W-:Y:S01]  /*39b0*/  FMUL.FTZ R160, R160, R171 ;  /* 0x000000aba0a07220 */ /* 0x000fe20000410000 */
[--C-:B-1----:R-:W-:Y:S01]  /*39c0*/  FADD.FTZ R161, R172, -R8.reuse ;  /* 0x80000008aca17221 */ /* 0x102fe20000010000 */
[--C-:B------:R-:W-:Y:S01]  /*39d0*/  FADD.FTZ R173, R173, -R9.reuse ;  /* 0x80000009adad7221 */ /* 0x100fe20000010000 */
[----:B------:R-:W-:Y:S01]  /*39e0*/  FADD.FTZ R174, R174, -R8 ;  /* 0x80000008aeae7221 */ /* 0x000fe20000010000 */
[----:B------:R-:W-:Y:S01]  /*39f0*/  FADD.FTZ R175, R175, -R9 ;  /* 0x80000009afaf7221 */ /* 0x000fe20000010000 */
[----:B------:R-:W-:Y:S01]  /*3a00*/  FFMA.FTZ R8, -R190, R190, 1 ;  /* 0x3f800000be087423 */ /* 0x000fe200000101be */
[----:B------:R-:W-:Y:S01]  /*3a10*/  FMUL.FTZ R190, R226, R161 ;  /* 0x000000a1e2be7220 */ /* 0x000fe20000410000 */
[----:B------:R-:W-:Y:S01]  /*3a20*/  FFMA.FTZ R9, -R188, R188, 1 ;  /* 0x3f800000bc097423 */ /* 0x000fe200000101bc */
[----:B----4-:R-:W-:Y:S01]  /*3a30*/  FMUL.FTZ R6, R212, R173 ;  /* 0x000000add4067220 */ /* 0x010fe20000410000 */
[----:B------:R-:W-:Y:S01]  /*3a40*/  FMUL.FTZ R175, R214, R175 ;  /* 0x000000afd6af7220 */ /* 0x000fe20000410000 */
[----:B------:R-:W-:Y:S01]  /*3a50*/  FMUL.FTZ R174, R213, R174 ;  /* 0x000000aed5ae7220 */ /* 0x000fe20000410000 */
[----:B------:R-:W-:Y:S01]  /*3a60*/  FMUL.FTZ R190, R187, R190 ;  /* 0x000000bebbbe7220 */ /* 0x000fe20000410000 */
[----:B------:R-:W-:Y:S01]  /*3a70*/  FMUL.FTZ R9, R9, R6 ;  /* 0x0000000609097220 */ /* 0x000fe20000410000 */
[----:B------:R-:W-:Y:S01]  /*3a80*/  FMUL.FTZ R6, R8, R175 ;  /* 0x000000af08067220 */ /* 0x000fe20000410000 */
[--C-:B---3--:R-:W-:Y:S01]  /*3a90*/  FADD.FTZ R176, R176, -R10.reuse ;  /* 0x8000000ab0b07221 */ /* 0x108fe20000010000 */
[----:B------:R-:W-:Y:S01]  /*3aa0*/  FADD.FTZ R163, R178, -R10 ;  /* 0x8000000ab2a37221 */ /* 0x000fe20000010000 */
[--C-:B------:R-:W-:Y:S01]  /*3ab0*/  FADD.FTZ R164, R177, -R11.reuse ;  /* 0x8000000bb1a47221 */ /* 0x100fe20000010000 */
[----:B------:R-:W-:Y:S01]  /*3ac0*/  FADD.FTZ R179, R179, -R11 ;  /* 0x8000000bb3b37221 */ /* 0x000fe20000010000 */
[----:B------:R-:W-:Y:S01]  /*3ad0*/  FMUL.FTZ R161, R215, R176 ;  /* 0x000000b0d7a17220 */ /* 0x000fe20000410000 */
[----:B------:R-:W-:Y:S01]  /*3ae0*/  FMUL.FTZ R10, R216, R163 ;  /* 0x000000a3d80a7220 */ /* 0x000fe20000410000 */
[--C-:B------:R-:W-:Y:S01]  /*3af0*/  FADD.FTZ R180, R180, -R16.reuse ;  /* 0x80000010b4b47221 */ /* 0x100fe20000010000 */
[----:B------:R-:W-:Y:S01]  /*3b00*/  FADD.FTZ R16, R182, -R16 ;  /* 0x80000010b6107221 */ /* 0x000fe20000010000 */
[--C-:B------:R-:W-:Y:S01]  /*3b10*/  FADD.FTZ R181, R181, -R17.reuse ;  /* 0x80000011b5b57221 */ /* 0x100fe20000010000 */
[----:B------:R-:W-:Y:S01]  /*3b20*/  FADD.FTZ R183, R183, -R17 ;  /* 0x80000011b7b77221 */ /* 0x000fe20000010000 */
[----:B------:R-:W-:Y:S01]  /*3b30*/  FMUL.FTZ R184, R184, R161 ;  /* 0x000000a1b8b87220 */ /* 0x000fe20000410000 */
[----:B------:R-:W-:Y:S01]  /*3b40*/  FMUL.FTZ R185, R185, R10 ;  /* 0x0000000ab9b97220 */ /* 0x000fe20000410000 */
[----:B------:R-:W-:Y:S01]  /*3b50*/  FMUL.FTZ R161, R219, R16 ;  /* 0x00000010dba17220 */ /* 0x000fe20000410000 */
[----:B------:R-:W-:Y:S01]  /*3b60*/  FFMA.FTZ R11, -R237, R237, 1 ;  /* 0x3f800000ed0b7423 */ /* 0x000fe200000101ed */
[----:B------:R-:W-:Y:S01]  /*3b70*/  FFMA.FTZ R8, -R235, R235, 1 ;  /* 0x3f800000eb087423 */ /* 0x000fe200000101eb */
[----:B------:R-:W-:Y:S01]  /*3b80*/  FMUL.FTZ R164, R19, R164 ;  /* 0x000000a413a47220 */ /* 0x000fe20000410000 */
        /* <DEDUP_REMOVED lines=29> */
[----:B------:R-:W-:Y:S01]  /*3d60*/  F2FP.BF16.F32.PACK_AB R159, R209, R208 ;  /* 0x000000d0d19f723e */ /* 0x000fe200000010ff */
[----:B------:R-:W-:Y:S01]  /*3d70*/  UMOV UR7, 0x40000040 ;  /* 0x4000004000077882 */ /* 0x000fe20000000000 */
[----:B------:R-:W-:Y:S01]  /*3d80*/  F2FP.BF16.F32.PACK_AB R152, R204, R207 ;  /* 0x000000cfcc98723e */ /* 0x000fe200000010ff */
[----:B------:R-:W-:Y:S01]  /*3d90*/  UIADD3 UR8, UR6, 0x80, URZ ;  /* 0x0000008006087890 */ /* 0x000fe2000fffe03f */
[----:B------:R-:W-:-:S02]  /*3da0*/  F2FP.BF16.F32.PACK_AB R153, R211, R210 ;  /* 0x000000d2d399723e */ /* 0x000fc400000010ff */
[----:B------:R-:W-:Y:S02]  /*3db0*/  F2FP.BF16.F32.PACK_AB R154, R225, R205 ;  /* 0x000000cde19a723e */ /* 0x000fe400000010ff */
[----:B------:R-:W-:Y:S01]  /*3dc0*/  F2FP.BF16.F32.PACK_AB R155, R13, R193 ;  /* 0x000000c10d9b723e */ /* 0x000fe200000010ff */
[----:B------:R-:W-:Y:S01]  /*3dd0*/  UMOV UR11, 0x40000040 ;  /* 0x40000040000b7882 */ /* 0x000fe20000000000 */
[----:B------:R-:W-:Y:S01]  /*3de0*/  UMOV UR10, UR8 ;  /* 0x00000008000a7c82 */ /* 0x000fe20008000000 */
[----:B--2---:R-:W-:Y:S01]  /*3df0*/  IMAD R15, R4, 0x2000, R165 ;  /* 0x00002000040f7824 */ /* 0x004fe200078e02a5 */
[----:B------:R-:W-:-:S04]  /*3e00*/  MOV R165, 0x400 ;  /* 0x0000040000a57802 */ /* 0x000fc80000000f00 */
[----:B------:R-:W-:-:S05]  /*3e10*/  LEA R165, R166, R165, 0x18 ;  /* 0x000000a5a6a57211 */ /* 0x000fca00078ec0ff */
[----:B------:R-:W-:-:S05]  /*3e20*/  IMAD R15, R15, 0x2, R165 ;  /* 0x000000020f0f7824 */ /* 0x000fca00078e02a5 */
[----:B------:R1:W-:Y:S04]  /*3e30*/  STSM.16.MT88.4 [R15+0x28800], R200 ;  /* 0x028800c80f007844 */ /* 0x0003e80000004200 */
[----:B------:R1:W-:Y:S04]  /*3e40*/  STSM.16.MT88.4 [R15+0x29000], R196 ;  /* 0x029000c40f007844 */ /* 0x0003e80000004200 */
[----:B------:R1:W-:Y:S04]  /*3e50*/  STSM.16.MT88.4 [R15+0x29800], R188 ;  /* 0x029800bc0f007844 */ /* 0x0003e80000004200 */
[----:B------:R1:W-:Y:S01]  /*3e60*/  STSM.16.MT88.4 [R15+0x2a000], R184 ;  /* 0x02a000b80f007844 */ /* 0x0003e20000004200 */
[----:B------:R-:W-:-:S06]  /*3e70*/  WARPGROUP.ARRIVE ;  /* 0x00000000000079c5 */ /* 0x000fcc0000000000 */
[----:B------:R-:W-:Y:S01]  /*3e80*/  HGMMA.64x128x16.F32.BF16 R88, R156, gdesc[UR4].tnspB, R88, gsb0 ;  /* 0x41e000049c587df0 */ /* 0x000fe20008001858 */
[----:B------:R-:W-:Y:S02]  /*3e90*/  UIADD3 UR8, UR6, 0x100, URZ ;  /* 0x0000010006087890 */ /* 0x000fe4000fffe03f */
[----:B------:R-:W-:Y:S02]  /*3ea0*/  WARPGROUP.DEPBAR.LE gsb0, 0x0 ;  /* 0x00008000000079c5 */ /* 0x000fe40000010000 */
[----:B------:R-:W-:-:S07]  /*3eb0*/  WARPGROUP.ARRIVE ;  /* 0x00000000000079c5 */ /* 0x000fce0000000000 */
[----:B------:R-:W-:Y:S01]  /*3ec0*/  HGMMA.64x128x16.F32.BF16 R88, R152, gdesc[UR8].tnspB, R88, gsb0 ;  /* 0x41e0000898587df0 */ /* 0x000fe20008001858 */
[----:B------:R-:W-:Y:S01]  /*3ed0*/  UMOV UR10, UR8 ;  /* 0x00000008000a7c82 */ /* 0x000fe20008000000 */
[----:B------:R-:W-:Y:S01]  /*3ee0*/  UMOV UR11, 0x40000040 ;  /* 0x40000040000b7882 */ /* 0x000fe20000000000 */
[----:B------:R-:W-:Y:S01]  /*3ef0*/  UIADD3 UR6, UR6, 0x180, URZ ;  /* 0x0000018006067890 */ /* 0x000fe2000fffe03f */
[----:B------:R-:W-:Y:S02]  /*3f00*/  WARPGROUP.DEPBAR.LE gsb0, 0x0 ;  /* 0x00008000000079c5 */ /* 0x000fe40000010000 */
[----:B------:R-:W-:Y:S02]  /*3f10*/  F2FP.BF16.F32.PACK_AB R152, R12, R227 ;  /* 0x000000e30c98723e */ /* 0x000fe400000010ff */
[----:B------:R-:W-:Y:S02]  /*3f20*/  F2FP.BF16.F32.PACK_AB R153, R14, R224 ;  /* 0x000000e00e99723e */ /* 0x000fe400000010ff */
[----:B------:R-:W-:-:S02]  /*3f30*/  F2FP.BF16.F32.PACK_AB R154, R212, R226 ;  /* 0x000000e2d49a723e */ /* 0x000fc400000010ff */
[----:B------:R-:W-:-:S04]  /*3f40*/  F2FP.BF16.F32.PACK_AB R155, R214, R213 ;  /* 0x000000d5d69b723e */ /* 0x000fc800000010ff */
[----:B------:R-:W-:-:S06]  /*3f50*/  WARPGROUP.ARRIVE ;  /* 0x00000000000079c5 */ /* 0x000fcc0000000000 */
[----:B------:R-:W-:Y:S01]  /*3f60*/  HGMMA.64x128x16.F32.BF16 R88, R152, gdesc[UR8].tnspB, R88, gsb0 ;  /* 0x41e0000898587df0 */ /* 0x000fe20008001858 */
[----:B------:R-:W-:Y:S01]  /*3f70*/  UMOV UR10, UR6 ;  /* 0x00000006000a7c82 */ /* 0x000fe20008000000 */
[----:B------:R-:W-:Y:S01]  /*3f80*/  UMOV UR11, 0x40000040 ;  /* 0x40000040000b7882 */ /* 0x000fe20000000000 */
[----:B------:R-:W2:Y:S01]  /*3f90*/  S2R R21, SR_CgaCtaId ;  /* 0x0000000000157919 */ /* 0x000ea20000008800 */
[----:B------:R-:W-:Y:S01]  /*3fa0*/  MOV R18, 0x400 ;  /* 0x0000040000127802 */ /* 0x000fe20000000f00 */
[----:B------:R-:W-:Y:S01]  /*3fb0*/  IMAD R8, R228, 0x4000, R165 ;  /* 0x00004000e4087824 */ /* 0x000fe200078e02a5 */
[----:B------:R-:W-:Y:S02]  /*3fc0*/  WARPGROUP.DEPBAR.LE gsb0, 0x0 ;  /* 0x00008000000079c5 */ /* 0x000fe40000010000 */
[----:B------:R-:W-:Y:S02]  /*3fd0*/  F2FP.BF16.F32.PACK_AB R152, R19, R215 ;  /* 0x000000d71398723e */ /* 0x000fe400000010ff */
[----:B------:R-:W-:-:S02]  /*3fe0*/  F2FP.BF16.F32.PACK_AB R153, R20, R216 ;  /* 0x000000d81499723e */ /* 0x000fc400000010ff */
[----:B------:R-:W-:Y:S02]  /*3ff0*/  F2FP.BF16.F32.PACK_AB R154, R218, R217 ;  /* 0x000000d9da9a723e */ /* 0x000fe400000010ff */
[----:B------:R-:W-:-:S04]  /*4000*/  F2FP.BF16.F32.PACK_AB R155, R220, R219 ;  /* 0x000000dbdc9b723e */ /* 0x000fc800000010ff */
[----:B------:R-:W-:-:S06]  /*4010*/  WARPGROUP.ARRIVE ;  /* 0x00000000000079c5 */ /* 0x000fcc0000000000 */
[----:B------:R-:W-:Y:S01]  /*4020*/  HGMMA.64x128x16.F32.BF16 R88, R152, gdesc[UR8].tnspB, R88, gsb0 ;  /* 0x41e0000898587df0 */ /* 0x000fe20008001858 */
[----:B--2---:R-:W-:-:S05]  /*4030*/  LEA R18, R21, R18, 0x18 ;  /* 0x0000001215127211 */ /* 0x004fca00078ec0ff */
[----:B------:R-:W-:-:S05]  /*4040*/  VIADD R18, R18, 0x28800 ;  /* 0x0002880012127836 */ /* 0x000fca0000000000 */
[----:B------:R-:W-:-:S04]  /*4050*/  SHF.R.U32.HI R6, RZ, 0x4, R18 ;  /* 0x00000004ff067819 */ /* 0x000fc80000011612 */
[----:B------:R-:W-:Y:S02]  /*4060*/  LOP3.LUT R6, R6, 0x3fff, RZ, 0xc0, !PT ;  /* 0x00003fff06067812 */ /* 0x000fe400078ec0ff */
[----:B------:R-:W-:Y:S02]  /*4070*/  R2UR UR7, R8 ;  /* 0x00000000080772ca */ /* 0x000fe400000e0000 */
[----:B------:R-:W-:-:S05]  /*4080*/  LOP3.LUT R7, R6, 0x10000, RZ, 0xfc, !PT ;  /* 0x0001000006077812 */ /* 0x000fca00078efcff */
[----:B------:R-:W-:-:S05]  /*4090*/  IMAD R7, R4, 0x400, R7 ;  /* 0x0000040004077824 */ /* 0x000fca00078e0207 */
[----:B------:R-:W-:Y:S01]  /*40a0*/  R2UR UR5, R7 ;  /* 0x00000000070572ca */ /* 0x000fe200000e0000 */
[----:B------:R-:W-:-:S04]  /*40b0*/  USHF.R.U32.HI UR7, URZ, 0x4, UR7 ;  /* 0x000000043f077899 */ /* 0x000fc80008011607 */
[----:B------:R-:W-:Y:S01]  /*40c0*/  ULOP3.LUT UR7, UR7, 0x3fff, URZ, 0xc0, !UPT ;  /* 0x00003fff07077892 */ /* 0x000fe2000f8ec03f */
[----:B------:R-:W-:Y:S01]  /*40d0*/  UMOV UR9, 0x40000040 ;  /* 0x4000004000097882 */ /* 0x000fe20000000000 */
[----:B------:R-:W-:-:S05]  /*40e0*/  UMOV UR11, 0x40000040 ;  /* 0x40000040000b7882 */ /* 0x000fca0000000000 */
[----:B------:R-:W-:Y:S01]  /*40f0*/  UMOV UR10, UR7 ;  /* 0x00000007000a7c82 */ /* 0x000fe20008000000 */
[----:B------:R-:W-:Y:S01]  /*4100*/  UMOV UR8, UR5 ;  /* 0x0000000500087c82 */ /* 0x000fe20008000000 */
[----:B------:R-:W-:Y:S02]  /*4110*/  WARPGROUP.DEPBAR.LE gsb0, 0x0 ;  /* 0x00008000000079c5 */ /* 0x000fe40000010000 */
[----:B------:R-:W-:Y:S01]  /*4120*/  @!PT LDS RZ, [RZ] ;  /* 0x00000000fffff984 */ /* 0x000fe20000000800 */
[----:B------:R-:W-:Y:S01]  /*4130*/  @!PT LDS RZ, [RZ] ;  /* 0x00000000fffff984 */ /* 0x000fe20000000800 */
[----:B------:R-:W-:Y:S01]  /*4140*/  @!PT LDS RZ, [RZ] ;  /* 0x00000000fffff984 */ /* 0x000fe20000000800 */
[----:B------:R-:W-:Y:S01]  /*4150*/  @!PT LDS RZ, [RZ] ;  /* 0x00000000fffff984 */ /* 0x000fe20000000800 */
[----:B------:R2:W-:Y:S06]  /*4160*/  MEMBAR.ALL.CTA ;  /* 0x0000000000007992 */ /* 0x0005ec0000008000 */
[----:B--2---:R-:W2:Y:S02]  /*4170*/  FENCE.VIEW.ASYNC.S ;  /* 0x00000000000073c6 */ /* 0x004ea40000000000 */
[----:B--2---:R-:W-:Y:S06]  /*4180*/  BAR.SYNC.DEFER_BLOCKING 0x9, 0x100 ;  /* 0x0244000000007b1d */ /* 0x004fec0000010000 */
        /* <DEDUP_REMOVED lines=52> */
[----:B-1----:R-:W-:Y:S05]  /*44d0*/  @!P6 BRA `(.L_x_1127) ;  /* 0x000000000004e947 */ /* 0x002fea0003800000 */
[----:B------:R-:W-:Y:S01]  /*44e0*/  BPT.TRAP 0x1 ;  /* 0x000000040000795c */ /* 0x000fe20000300000 */
.L_x_1127:
[----:B------:R-:W-:Y:S01]  /*44f0*/  R2UR UR5, R4 ;  /* 0x00000000040572ca */ /* 0x000fe200000e0000 */
[----:B-----5:R-:W-:Y:S01]  /*4500*/  VIADD R6, R0, 0x30840 ;  /* 0x0003084000067836 */ /* 0x020fe20000000000 */
[----:B------:R-:W-:Y:S01]  /*4510*/  ULOP3.LUT UR4, UR4, 0x2000000, URZ, 0xfc, !UPT ;  /* 0x0200000004047892 */ /* 0x000fe2000f8efc3f */
[----:B------:R-:W1:Y:S01]  /*4520*/  S2R R7, SR_TID.X ;  /* 0x0000000000077919 */ /* 0x000e620000002100 */
[----:B------:R-:W-:Y:S02]  /*4530*/  UMOV UR7, 0x40000040 ;  /* 0x4000004000077882 */ /* 0x000fe40000000000 */
[----:B------:R-:W-:-:S04]  /*4540*/  PRMT R6, RZ, 0x654, R6 ;  /* 0x00000654ff067816 */ /* 0x000fc80000000006 */
[----:B------:R2:W-:Y:S01]  /*4550*/  SYNCS.ARRIVE.TRANS64.RED.A1T0 RZ, [R6+URZ], RZ ;  /* 0x000000ff06ff79a7 */ /* 0x0005e2000810043f */
[----:B------:R-:W-:Y:S02]  /*4560*/  WARPGROUP.ARRIVE ;  /* 0x00000000000079c5 */ /* 0x000fe40000000000 */
[----:B------:R-:W-:-:S07]  /*4570*/  ULEA UR4, UR5, UR4, 0xa ;  /* 0x0000000405047291 */ /* 0x000fce000f8e503f */
        /* <DEDUP_REMOVED lines=40> */
.L_x_1128:
[----:B------:R-:W-:Y:S01]  /*4800*/  UIADD3 UR37, UR37, 0x1, URZ ;  /* 0x0000000125257890 */ /* 0x000fe2000fffe03f */
[----:B------:R-:W-:Y:S02]  /*4810*/  VIADD R0, R0, 0x30820 ;  /* 0x0003082000007836 */ /* 0x000fe40000000000 */
[----:B------:R-:W-:Y:S01]  /*4820*/  VIADD R4, R4, 0x1 ;  /* 0x0000000104047836 */ /* 0x000fe20000000000 */
[----:B------:R-:W-:Y:S02]  /*4830*/  UISETP.GE.AND UP0, UPT, UR37, UR36, UPT ;  /* 0x000000242500728c */ /* 0x000fe4000bf06270 */
[----:B------:R-:W-:Y:S02]  /*4840*/  PRMT R0, RZ, 0x654, R0 ;  /* 0x00000654ff007816 */ /* 0x000fe40000000000 */
[C---:B------:R-:W-:Y:S02]  /*4850*/  ISETP.NE.AND P0, PT, R4.reuse, 0x2, PT ;  /* 0x000000020400780c */ /* 0x040fe40003f05270 */
[----:B------:R-:W-:Y:S01]  /*4860*/  PLOP3.LUT P1, PT, PT, PT, UP0, 0x80, 0x0 ;  /* 0x000000000000781c */ /* 0x000fe20003f2f008 */
[----:B------:R2:W-:Y:S01]  /*4870*/  SYNCS.ARRIVE.TRANS64.RED.A1T0 RZ, [R0+URZ], RZ ;  /* 0x000000ff00ff79a7 */ /* 0x0005e2000810043f */
[----:B------:R-:W-:-:S02]  /*4880*/  SEL R4, R4, RZ, P0 ;  /* 0x000000ff04047207 */ /* 0x000fc40000000000 */
[----:B--2---:R-:W-:-:S04]  /*4890*/  SEL R0, RZ, 0x1, P0 ;  /* 0x00000001ff007807 */ /* 0x004fc80000000000 */
[----:B------:R-:W-:-:S05]  /*48a0*/  LOP3.LUT R5, R5, R0, RZ, 0x3c, !PT ;  /* 0x0000000005057212 */ /* 0x000fca00078e3cff */
        /* <DEDUP_REMOVED lines=67> */
.L_x_1111:
[----:B------:R-:W-:Y:S05]  /*4ce0*/  @P0 BRA `(.L_x_1130) ;  /* 0x0000000c00a80947 */ /* 0x000fea0003800000 */
[----:B------:R-:W2:Y:S01]  /*4cf0*/  S2UR UR4, SR_CgaCtaId ;  /* 0x00000000000479c3 */ /* 0x000ea20000008800 */
[----:B------:R-:W-:Y:S02]  /*4d00*/  UMOV UR36, 0x400 ;  /* 0x0000040000247882 */ /* 0x000fe40000000000 */
[----:B--2---:R-:W-:-:S06]  /*4d10*/  ULEA UR36, UR4, UR36, 0x18 ;  /* 0x0000002404247291 */ /* 0x004fcc000f8ec03f */
[----:B------:R-:W-:-:S05]  /*4d20*/  IMAD.U32 R16, RZ, RZ, UR36 ;  /* 0x00000024ff107e24 */ /* 0x000fca000f8e00ff */
[----:B------:R-:W-:-:S13]  /*4d30*/  LOP3.LUT P0, RZ, R16, 0x3ff, RZ, 0xc0, !PT ;  /* 0x000003ff10ff7812 */ /* 0x000fda000780c0ff */
[----:B------:R-:W-:Y:S05]  /*4d40*/  @!P0 BRA `(.L_x_1131) ;  /* 0x0000000000408947 */ /* 0x000fea0003800000 */
[----:B------:R-:W-:Y:S01]  /*4d50*/  MOV R0, 0x0 ;  /* 0x0000000000007802 */ /* 0x000fe20000000f00 */
[----:B------:R-:W-:Y:S01]  /*4d60*/  ULDC.64 UR4, c[0x4][0x90] ;  /* 0x0100240000047ab9 */ /* 0x000fe20000000a00 */
[----:B------:R-:W-:Y:S01]  /*4d70*/  ULDC.64 UR6, c[0x4][0x98] ;  /* 0x0100260000067ab9 */ /* 0x000fe20000000a00 */
[----:B------:R-:W-:Y:S01]  /*4d80*/  IMAD.U32 R4, RZ, RZ, UR4 ;  /* 0x00000004ff047e24 */ /* 0x000fe2000f8e00ff */
[----:B-1----:R1:W2:Y:S01]  /*4d90*/  LDC.64 R2, c[0x4][R0] ;  /* 0x0100000000027b82 */ /* 0x0022a20000000a00 */
        /* <DEDUP_REMOVED lines=11> */
.L_x_1131:
[----:B------:R-:W-:-:S06]  /*4e50*/  UIADD3 UR4, UR36, 0x8000, URZ ;  /* 0x0000800024047890 */ /* 0x000fcc000fffe03f */
        /* <DEDUP_REMOVED lines=19> */
.L_x_1132:
        /* <DEDUP_REMOVED lines=18> */
.L_x_1133:
        /* <DEDUP_REMOVED lines=18> */
.L_x_1134:
[----:B------:R-:W1:Y:S01]  /*51d0*/  S2R R0, SR_TID.X ;  /* 0x0000000000007919 */ /* 0x000e620000002100 */
[----:B------:R-:W-:Y:S02]  /*51e0*/  F2FP.BF16.F32.PACK_AB R88, R89, R88 ;  /* 0x000000585958723e */ /* 0x000fe400000010ff */
[----:B------:R-:W-:Y:S01]  /*51f0*/  F2FP.BF16.F32.PACK_AB R89, R91, R90 ;  /* 0x0000005a5b59723e */ /* 0x000fe200000010ff */
[----:B------:R-:W-:Y:S01]  /*5200*/  BAR.SYNC.DEFER_BLOCKING 0x1, 0x100 ;  /* 0x0044000000007b1d */ /* 0x000fe20000010000 */
        /* <DEDUP_REMOVED lines=14> */
[----:B-1----:R-:W-:Y:S01]  /*52f0*/  VIADD R7, R0, 0xffffff80 ;  /* 0xffffff8000077836 */ /* 0x002fe20000000000 */
[----:B------:R-:W-:Y:S02]  /*5300*/  F2FP.BF16.F32.PACK_AB R115, R119, R118 ;  /* 0x000000767773723e */ /* 0x000fe400000010ff */
[----:B------:R-:W-:-:S02]  /*5310*/  F2FP.BF16.F32.PACK_AB R121, R123, R122 ;  /* 0x0000007a7b79723e */ /* 0x000fc400000010ff */
[----:B------:R-:W-:Y:S02]  /*5320*/  SHF.R.S32.HI R2, RZ, 0x1f, R7 ;  /* 0x0000001fff027819 */ /* 0x000fe40000011407 */
[----:B------:R-:W-:Y:S02]  /*5330*/  F2FP.BF16.F32.PACK_AB R128, R129, R128 ;  /* 0x000000808180723e */ /* 0x000fe400000010ff */
[CC--:B------:R-:W-:Y:S02]  /*5340*/  LEA.HI R4, R2.reuse, R7.reuse, RZ, 0x4 ;  /* 0x0000000702047211 */ /* 0x0c0fe400078f20ff */
[----:B------:R-:W-:Y:S02]  /*5350*/  LEA.HI R2, R2, R7, RZ, 0x5 ;  /* 0x0000000702027211 */ /* 0x000fe400078f28ff */
[----:B------:R-:W-:Y:S02]  /*5360*/  LOP3.LUT R0, R4, 0xfffffff0, RZ, 0xc0, !PT ;  /* 0xfffffff004007812 */ /* 0x000fe400078ec0ff */
[----:B------:R-:W-:-:S02]  /*5370*/  SHF.R.S32.HI R4, RZ, 0x4, R4 ;  /* 0x00000004ff047819 */ /* 0x000fc40000011404 */
[----:B------:R-:W-:Y:S01]  /*5380*/  SHF.R.S32.HI R6, RZ, 0x5, R2 ;  /* 0x00000005ff067819 */ /* 0x000fe20000011402 */
[----:B------:R-:W-:Y:S01]  /*5390*/  IMAD.IADD R0, R7, 0x1, -R0 ;  /* 0x0000000107007824 */ /* 0x000fe200078e0a00 */
[----:B------:R-:W-:Y:S01]  /*53a0*/  F2FP.BF16.F32.PACK_AB R122, R125, R124 ;  /* 0x0000007c7d7a723e */ /* 0x000fe200000010ff */
[----:B------:R-:W-:Y:S01]  /*53b0*/  IMAD.SHL.U32 R7, R4, 0x8, RZ ;  /* 0x0000000804077824 */ /* 0x000fe200078e00ff */
[----:B------:R-:W-:Y:S01]  /*53c0*/  F2FP.BF16.F32.PACK_AB R123, R127, R126 ;  /* 0x0000007e7f7b723e */ /* 0x000fe200000010ff */
[----:B------:R-:W-:Y:S01]  /*53d0*/  IMAD.MOV.U32 R2, RZ, RZ, 0x40 ;  /* 0x00000040ff027424 */ /* 0x000fe200078e00ff */
[----:B------:R-:W-:Y:S02]  /*53e0*/  SHF.R.S32.HI R3, RZ, 0x1f, R0 ;  /* 0x0000001fff037819 */ /* 0x000fe40000011400 */
[----:B------:R-:W-:Y:S02]  /*53f0*/  F2FP.BF16.F32.PACK_AB R129, R131, R130 ;  /* 0x000000828381723e */ /* 0x000fe400000010ff */
[----:B------:R-:W-:-:S02]  /*5400*/  LEA.HI R3, R3, R0, RZ, 0x3 ;  /* 0x0000000003037211 */ /* 0x000fc400078f18ff */
[----:B------:R-:W-:Y:S02]  /*5410*/  F2FP.BF16.F32.PACK_AB R136, R137, R136 ;  /* 0x000000888988723e */ /* 0x000fe400000010ff */
[C---:B------:R-:W-:Y:S01]  /*5420*/  LOP3.LUT R5, R3.reuse, 0xfffffff8, RZ, 0xc0, !PT ;  /* 0xfffffff803057812 */ /* 0x040fe200078ec0ff */
[----:B------:R-:W-:Y:S01]  /*5430*/  IMAD.SHL.U32 R3, R3, 0x40, RZ ;  /* 0x0000004003037824 */ /* 0x000fe200078e00ff */
[----:B------:R-:W-:Y:S02]  /*5440*/  F2FP.BF16.F32.PACK_AB R130, R133, R132 ;  /* 0x000000848582723e */ /* 0x000fe400000010ff */
[----:B------:R-:W-:Y:S01]  /*5450*/  F2FP.BF16.F32.PACK_AB R131, R135, R134 ;  /* 0x000000868783723e */ /* 0x000fe200000010ff */
[----:B------:R-:W-:Y:S01]  /*5460*/  IMAD.IADD R5, R0, 0x1, -R5 ;  /* 0x0000000100057824 */ /* 0x000fe200078e0a05 */
[----:B------:R-:W-:Y:S02]  /*5470*/  LOP3.LUT R3, R3, 0x7ffffe00, RZ, 0xc0, !PT ;  /* 0x7ffffe0003037812 */ /* 0x000fe400078ec0ff */
[----:B------:R-:W-:Y:S01]  /*5480*/  F2FP.BF16.F32.PACK_AB R137, R139, R138 ;  /* 0x0000008a8b89723e */ /* 0x000fe200000010ff */
[C---:B------:R-:W-:Y:S01]  /*5490*/  IMAD.SHL.U32 R0, R5.reuse, 0x40, RZ ;  /* 0x0000004005007824 */ /* 0x040fe200078e00ff */
[----:B------:R-:W-:Y:S01]  /*54a0*/  R2P PR, R5, 0x6 ;  /* 0x0000000605007804 */ /* 0x000fe20000000000 */
[----:B------:R-:W-:Y:S01]  /*54b0*/  IMAD R3, R6, 0x400, R3 ;  /* 0x0000040006037824 */ /* 0x000fe200078e0203 */
[----:B------:R-:W-:Y:S01]  /*54c0*/  F2FP.BF16.F32.PACK_AB R144, R145, R144 ;  /* 0x000000909190723e */ /* 0x000fe200000010ff */
[----:B------:R-:W1:Y:S01]  /*54d0*/  SHFL.IDX PT, R5, R6, RZ, 0x1f ;  /* 0x00001fff06057589 */ /* 0x000e6200000e0000 */
        /* <DEDUP_REMOVED lines=11> */
[----:B------:R-:W-:Y:S02]  /*5590*/  F2FP.BF16.F32.PACK_AB R146, R149, R148 ;  /* 0x000000949592723e */ /* 0x000fe400000010ff */
[----:B------:R-:W-:Y:S02]  /*55a0*/  LEA R0, R0, UR36, 0x1 ;  /* 0x0000002400007c11 */ /* 0x000fe4000f8e08ff */
        /* <DEDUP_REMOVED lines=40> */
[----:B------:R2:W-:Y:S01]  /*5830*/  STSM.16.M88.4 [R0+0x4000], R56 ;  /* 0x0040003800007844 */ /* 0x0005e20000000200 */
[----:B------:R-:W-:-:S02]  /*5840*/  F2FP.BF16.F32.PACK_AB R67, R71, R70 ;  /* 0x000000464743723e */ /* 0x000fc400000010ff */
[----:B------:R-:W-:Y:S02]  /*5850*/  F2FP.BF16.F32.PACK_AB R73, R75, R74 ;  /* 0x0000004a4b49723e */ /* 0x000fe400000010ff */
        /* <DEDUP_REMOVED lines=8> */
[----:B-1----:R-:W-:-:S03]  /*58e0*/  ISETP.NE.AND P0, PT, R5, 0x7, PT ;  /* 0x000000070500780c */ /* 0x002fc60003f05270 */
[----:B------:R2:W-:Y:S01]  /*58f0*/  STSM.16.M88.4 [R2+-0x4000], R80 ;  /* 0xffc0005002007844 */ /* 0x0005e20000000200 */
[----:B------:R-:W-:Y:S01]  /*5900*/  @!PT LDS RZ, [RZ] ;  /* 0x00000000fffff984 */ /* 0x000fe20000000800 */
[----:B------:R-:W-:Y:S01]  /*5910*/  @!PT LDS RZ, [RZ] ;  /* 0x00000000fffff984 */ /* 0x000fe20000000800 */
[----:B------:R-:W-:Y:S01]  /*5920*/  @!PT LDS RZ, [RZ] ;  /* 0x00000000fffff984 */ /* 0x000fe20000000800 */
[----:B------:R1:W-:Y:S06]  /*5930*/  MEMBAR.ALL.CTA ;  /* 0x0000000000007992 */ /* 0x0003ec0000008000 */
[----:B-1----:R-:W1:Y:S02]  /*5940*/  FENCE.VIEW.ASYNC.S ;  /* 0x00000000000073c6 */ /* 0x002e640000000000 */
[----:B-1----:R-:W-:Y:S06]  /*5950*/  BAR.ARV 0x1, 0x120 ;  /* 0x0044800000007b1d */ /* 0x002fec0000002000 */
[----:B------:R-:W-:Y:S05]  /*5960*/  @P0 BRA `(.L_x_1135) ;  /* 0x0000000000800947 */ /* 0x000fea0003800000 */
[----:B------:R-:W-:Y:S01]  /*5970*/  BAR.SYNC.DEFER_BLOCKING 0x1, 0x120 ;  /* 0x0044800000007b1d */ /* 0x000fe20000010000 */
[----:B------:R-:W-:-:S05]  /*5980*/  ELECT P0, URZ, PT ;  /* 0x00000000003f782f */ /* 0x000fca0003800000 */
[----:B------:R-:W-:Y:S08]  /*5990*/  BSSY B0, `(.L_x_1135) ;  /* 0x000001d000007945 */ /* 0x000ff00003800000 */
[----:B------:R-:W-:Y:S05]  /*59a0*/  @!P0 BRA `(.L_x_1136) ;  /* 0x00000000006c8947 */ /* 0x000fea0003800000 */
[----:B------:R-:W1:Y:S01]  /*59b0*/  S2UR UR10, SR_CTAID.X ;  /* 0x00000000000a79c3 */ /* 0x000e620000002500 */
[----:B------:R-:W-:Y:S01]  /*59c0*/  ULDC.64 UR6, c[0x0][0x198] ;  /* 0x0000660000067ab9 */ /* 0x000fe20000000a00 */
[----:B------:R-:W-:Y:S02]  /*59d0*/  UIADD3 UR8, UR36, 0x8000, URZ ;  /* 0x0000800024087890 */ /* 0x000fe4000fffe03f */
[----:B------:R-:W-:Y:S02]  /*59e0*/  UIADD3 UR4, UP0, UR6, 0x770, URZ ;  /* 0x0000077006047890 */ /* 0x000fe4000ff1e03f */
[----:B------:R-:W-:Y:S02]  /*59f0*/  UIADD3 UR6, UP1, UR6, 0x670, URZ ;  /* 0x0000067006067890 */ /* 0x000fe4000ff3e03f */
[----:B------:R-:W3:Y:S01]  /*5a00*/  S2UR UR11, SR_CTAID.Y ;  /* 0x00000000000b79c3 */ /* 0x000ee20000002600 */
[----:B------:R-:W-:Y:S02]  /*5a10*/  UIADD3.X UR5, URZ, UR7, URZ, UP0, !UPT ;  /* 0x000000073f057290 */ /* 0x000fe400087fe43f */
[----:B------:R-:W-:-:S02]  /*5a20*/  UIADD3 UR24, UR36, 0xc000, URZ ;  /* 0x0000c00024187890 */ /* 0x000fc4000fffe03f */
[----:B------:R-:W-:Y:S02]  /*5a30*/  UIADD3.X UR7, URZ, UR7, URZ, UP1, !UPT ;  /* 0x000000073f077290 */ /* 0x000fe40008ffe43f */
[----:B------:R-:W-:Y:S01]  /*5a40*/  UIADD3 UR16, UR36, 0x4000, URZ ;  /* 0x0000400024107890 */ /* 0x000fe2000fffe03f */
[----:B------:R-:W4:Y:S01]  /*5a50*/  S2UR UR12, SR_CTAID.Z ;  /* 0x00000000000c79c3 */ /* 0x000f220000002700 */
[----:B------:R-:W-:Y:S01]  /*5a60*/  UMOV UR9, URZ ;  /* 0x0000003f00097c82 */ /* 0x000fe20008000000 */
[----:B------:R-:W-:Y:S01]  /*5a70*/  UMOV UR25, 0x40 ;  /* 0x0000004000197882 */ /* 0x000fe20000000000 */
[----:B------:R-:W-:Y:S01]  /*5a80*/  UMOV UR17, 0x40 ;  /* 0x0000004000117882 */ /* 0x000fe20000000000 */
[----:B-1----:R-:W-:-:S07]  /*5a90*/  USHF.L.U32 UR10, UR10, 0x7, URZ ;  /* 0x000000070a0a7899 */ /* 0x002fce000800063f */
[----:B------:R-:W-:Y:S01]  /*5aa0*/  UMOV UR26, UR10 ;  /* 0x0000000a001a7c82 */ /* 0x000fe20008000000 */
[----:B---3--:R-:W-:Y:S01]  /*5ab0*/  UMOV UR27, UR11 ;  /* 0x0000000b001b7c82 */ /* 0x008fe20008000000 */
[----:B------:R-:W-:Y:S01]  /*5ac0*/  UMOV UR19, UR11 ;  /* 0x0000000b00137c82 */ /* 0x000fe20008000000 */
[----:B------:R-:W-:Y:S01]  /*5ad0*/  UMOV UR18, UR10 ;  /* 0x0000000a00127c82 */ /* 0x000fe20008000000 */
[----:B----4-:R-:W-:Y:S01]  /*5ae0*/  UMOV UR28, UR12 ;  /* 0x0000000c001c7c82 */ /* 0x010fe20008000000 */
[----:B------:R1:W-:Y:S01]  /*5af0*/  UTMASTG.4D [UR8], [UR4] ;  /* 0x00000008040073b5 */ /* 0x0003e20008018000 */
[----:B------:R-:W-:Y:S01]  /*5b00*/  UMOV UR20, UR12 ;  /* 0x0000000c00147c82 */ /* 0x000fe20008000000 */
[----:B------:R3:W-:Y:S01]  /*5b10*/  UTMASTG.4D [UR24], [UR4] ;  /* 0x00000018040073b5 */ /* 0x0007e20008018000 */
[----:B-1----:R-:W-:Y:S02]  /*5b20*/  UMOV UR8, UR36 ;  /* 0x0000002400087c82 */ /* 0x002fe40008000000 */
[----:B------:R3:W-:Y:S01]  /*5b30*/  UTMASTG.4D [UR8], [UR6] ;  /* 0x00000008060073b5 */ /* 0x0007e20008018000 */
[----:B------:R3:W-:Y:S02]  /*5b40*/  UTMASTG.4D [UR16], [UR6] ;  /* 0x00000010060073b5 */ /* 0x0007e40008018000 */
[----:B---3--:R0:W-:Y:S02]  /*5b50*/  UTMACMDFLUSH ;  /* 0x00000000000079b7 */ /* 0x0081e40000000000 */
.L_x_1136:
[----:B------:R-:W-:Y:S05]  /*5b60*/  BSYNC B0 ;  /* 0x0000000000007941 */ /* 0x000fea0003800000 */
.L_x_1135:
[----:B------:R-:W-:-:S04]  /*5b70*/  DEPBAR.LE SB0, 0x0 ;  /* 0x000080000000791a */ /* 0x000fc80000000000 */
[----:B------:R-:W-:Y:S05]  /*5b80*/  BRA `(.L_x_1109) ;  /* 0x0000004000a87947 */ /* 0x000fea0003800000 */
.L_x_1130:
[----:B------:R-:W1:Y:S01]  /*5b90*/  S2R R0, SR_TID.X ;  /* 0x0000000000007919 */ /* 0x000e620000002100 */
[----:B------:R-:W2:Y:S01]  /*5ba0*/  S2UR UR11, SR_CTAID.Y ;  /* 0x00000000000b79c3 */ /* 0x000ea20000002600 */
[----:B------:R-:W-:Y:S01]  /*5bb0*/  ULDC.64 UR4, c[0x0][0x208] ;  /* 0x0000820000047ab9 */ /* 0x000fe20000000a00 */
[----:B------:R-:W-:Y:S01]  /*5bc0*/  BSSY B0, `(.L_x_1137) ;  /* 0x0000033000007945 */ /* 0x000fe20003800000 */
[----:B------:R-:W3:Y:S05]  /*5bd0*/  S2R R11, SR_CTAID.X ;  /* 0x00000000000b7919 */ /* 0x000eea0000002500 */
[----:B------:R-:W4:Y:S08]  /*5be0*/  LDC.64 R4, c[0x0][0x820] ;  /* 0x00020800ff047b82 */ /* 0x000f300000000a00 */
[----:B------:R-:W3:Y:S08]  /*5bf0*/  LDC.64 R20, c[0x0][0x808] ;  /* 0x00020200ff147b82 */ /* 0x000ef00000000a00 */
[----:B------:R-:W5:Y:S01]  /*5c00*/  S2UR UR10, SR_CTAID.Z ;  /* 0x00000000000a79c3 */ /* 0x000f620000002700 */
[----:B--2---:R-:W-:Y:S01]  /*5c10*/  USHF.R.S32.HI UR7, URZ, 0x1f, UR11 ;  /* 0x0000001f3f077899 */ /* 0x004fe2000801140b */
[----:B-1----:R-:W-:-:S06]  /*5c20*/  VIADD R3, R0, 0xffffff80 ;  /* 0xffffff8000037836 */ /* 0x002fcc0000000000 */
[----:B------:R-:W1:Y:S01]  /*5c30*/  LDC.64 R12, c[0x0][0x828] ;  /* 0x00020a00ff0c7b82 */ /* 0x000e620000000a00 */
[----:B------:R-:W-:-:S04]  /*5c40*/  SHF.R.S32.HI R0, RZ, 0x1f, R3 ;  /* 0x0000001fff007819 */ /* 0x000fc80000011403 */
[----:B------:R-:W-:Y:S01]  /*5c50*/  LEA.HI R8, R0, R3, RZ, 0x4 ;  /* 0x0000000300087211 */ /* 0x000fe200078f20ff */
[----:B---3--:R-:W-:Y:S02]  /*5c60*/  IMAD R17, R11, -0x80, R20 ;  /* 0xffffff800b117824 */ /* 0x008fe400078e0214 */
[----:B------:R-:W2:Y:S01]  /*5c70*/  LDC.64 R18, c[0x0][0x850] ;  /* 0x00021400ff127b82 */ /* 0x000ea20000000a00 */
[----:B------:R-:W-:Y:S01]  /*5c80*/  LOP3.LUT R0, R8, 0x1ffffff0, RZ, 0xc0, !PT ;  /* 0x1ffffff008007812 */ /* 0x000fe200078ec0ff */
[----:B-----5:R-:W-:-:S04]  /*5c90*/  USHF.R.S32.HI UR6, URZ, 0x1f, UR10 ;  /* 0x0000001f3f067899 */ /* 0x020fc8000801140a */
[----:B------:R-:W-:Y:S02]  /*5ca0*/  IMAD.IADD R0, R3, 0x1, -R0 ;  /* 0x0000000103007824 */ /* 0x000fe400078e0a00 */
[----:B------:R-:W3:Y:S02]  /*5cb0*/  LDC.64 R22, c[0x0][0x858] ;  /* 0x00021600ff167b82 */ /* 0x000ee40000000a00 */
[----:B------:R-:W-:Y:S02]  /*5cc0*/  IMAD.SHL.U32 R6, R0, 0x8, RZ ;  /* 0x0000000800067824 */ /* 0x000fe400078e00ff */
[----:B----4-:R-:W-:-:S03]  /*5cd0*/  IMAD R0, R4, UR7, RZ ;  /* 0x0000000704007c24 */ /* 0x010fc6000f8e02ff */
[----:B------:R-:W-:Y:S01]  /*5ce0*/  SHF.R.S32.HI R7, RZ, 0x1f, R6 ;  /* 0x0000001fff077819 */ /* 0x000fe20000011406 */
[----:B------:R-:W-:Y:S02]  /*5cf0*/  IMAD R5, R5, UR11, R0 ;  /* 0x0000000b05057c24 */ /* 0x000fe4000f8e0200 */
[----:B------:R-:W-:Y:S01]  /*5d00*/  IMAD.WIDE.U32 R2, R4, UR11, R6 ;  /* 0x0000000b04027c25 */ /* 0x000fe2000f8e0006 */
[----:B------:R-:W-:-:S03]  /*5d10*/  SHF.R.S32.HI R4, RZ, 0x4, R8 ;  /* 0x00000004ff047819 */ /* 0x000fc60000011408 */
[----:B------:R-:W-:Y:S01]  /*5d20*/  IMAD.IADD R3, R3, 0x1, R5 ;  /* 0x0000000103037824 */ /* 0x000fe200078e0205 */
[C---:B------:R-:W-:Y:S01]  /*5d30*/  ISETP.GE.AND P6, PT, R4.reuse, R17, PT ;  /* 0x000000110400720c */ /* 0x040fe20003fc6270 */
[C---:B------:R-:W-:Y:S01]  /*5d40*/  VIADD R0, R4.reuse, 0x10 ;  /* 0x0000001004007836 */ /* 0x040fe20000000000 */
[----:B------:R-:W-:Y:S01]  /*5d50*/  SHF.R.S32.HI R5, RZ, 0x1f, R4 ;  /* 0x0000001fff057819 */ /* 0x000fe20000011404 */
[----:B------:R-:W-:Y:S01]  /*5d60*/  VIADD R8, R4, 0x30 ;  /* 0x0000003004087836 */ /* 0x000fe20000000000 */
[----:B------:R-:W-:Y:S01]  /*5d70*/  ISETP.GE.OR P4, PT, R6, R21, P6 ;  /* 0x000000150600720c */ /* 0x000fe20003786670 */
[----:B------:R-:W-:Y:S01]  /*5d80*/  VIADD R10, R4, 0x40 ;  /* 0x00000040040a7836 */ /* 0x000fe20000000000 */
[-C--:B------:R-:W-:Y:S01]  /*5d90*/  ISETP.GE.AND P5, PT, R0, R17.reuse, PT ;  /* 0x000000110000720c */ /* 0x080fe20003fa6270 */
[----:B------:R-:W-:Y:S01]  /*5da0*/  VIADD R0, R4, 0x20 ;  /* 0x0000002004007836 */ /* 0x000fe20000000000 */
[-C--:B------:R-:W-:Y:S01]  /*5db0*/  ISETP.GE.AND P1, PT, R8, R17.reuse, PT ;  /* 0x000000110800720c */ /* 0x080fe20003f26270 */
[----:B-1----:R-:W-:Y:S01]  /*5dc0*/  IMAD.WIDE.U32 R8, R12, UR10, R2 ;  /* 0x0000000a0c087c25 */ /* 0x002fe2000f8e0002 */
[----:B------:R-:W-:-:S02]  /*5dd0*/  ISETP.GE.AND P2, PT, R10, R17, PT ;  /* 0x000000110a00720c */ /* 0x000fc40003f46270 */
[----:B------:R-:W-:Y:S01]  /*5de0*/  ISETP.GE.AND P0, PT, R0, R17, PT ;  /* 0x000000110000720c */ /* 0x000fe20003f06270 */
[----:B------:R-:W-:Y:S01]  /*5df0*/  IMAD R0, R12, UR6, RZ ;  /* 0x000000060c007c24 */ /* 0x000fe2000f8e02ff */
[----:B------:R-:W-:Y:S01]  /*5e00*/  ISETP.GE.OR P3, PT, R6, R21, P5 ;  /* 0x000000150600720c */ /* 0x000fe20002f66670 */
[----:B------:R-:W-:-:S04]  /*5e10*/  IMAD.WIDE R2, R11, 0x80, R4 ;  /* 0x000000800b027825 */ /* 0x000fc800078e0204 */
[----:B------:R-:W-:-:S04]  /*5e20*/  IMAD R13, R13, UR10, R0 ;  /* 0x0000000a0d0d7c24 */ /* 0x000fc8000f8e0200 */
[----:B------:R-:W-:Y:S01]  /*5e30*/  IMAD.IADD R13, R9, 0x1, R13 ;  /* 0x00000001090d7824 */ /* 0x000fe200078e020d */
[----:B------:R-:W-:Y:S06]  /*5e40*/  @P4 BRA `(.L_x_1138) ;  /* 0x0000000000284947 */ /* 0x000fec0003800000 */
        /* <DEDUP_REMOVED lines=10> */
.L_x_1138:
[----:B------:R-:W-:Y:S05]  /*5ef0*/  BSYNC B0 ;  /* 0x0000000000007941 */ /* 0x000fea0003800000 */
.L_x_1137:
[----:B------:R-:W-:Y:S01]  /*5f00*/  BSSY B0, `(.L_x_1139) ;  /* 0x0000010000007945 */ /* 0x000fe20003800000 */
[----:B------:R-:W-:-:S03]  /*5f10*/  ISETP.GE.OR P4, PT, R6, R21, P0 ;  /* 0x000000150600720c */ /* 0x000fc60000786670 */
[----:B------:R-:W-:Y:S10]  /*5f20*/  @P3 BRA `(.L_x_1140) ;  /* 0x0000000000343947 */ /* 0x000ff40003800000 */
        /* <DEDUP_REMOVED lines=13> */
.L_x_1140:
[----:B------:R-:W-:Y:S05]  /*6000*/  BSYNC B0 ;  /* 0x0000000000007941 */ /* 0x000fea0003800000 */
.L_x_1139:
[----:B------:R-:W-:Y:S01]  /*6010*/  BSSY B0, `(.L_x_1141) ;  /* 0x0000010000007945 */ /* 0x000fe20003800000 */
[----:B------:R-:W-:-:S03]  /*6020*/  ISETP.GE.OR P3, PT, R6, R21, P1 ;  /* 0x000000150600720c */ /* 0x000fc60000f66670 */
[----:B------:R-:W-:Y:S10]  /*6030*/  @P4 BRA `(.L_x_1142) ;  /* 0x0000000000344947 */ /* 0x000ff40003800000 */
[----:B-1--4-:R-:W-:Y:S01]  /*6040*/  IADD3 R15, P4, R2, 0x20, RZ ;  /* 0x00000020020f7810 */ /* 0x012fe20007f9e0ff */
        /* <DEDUP_REMOVED lines=12> */
.L_x_1142:
[----:B------:R-:W-:Y:S05]  /*6110*/  BSYNC B0 ;  /* 0x0000000000007941 */ /* 0x000fea0003800000 */
.L_x_1141:
[----:B------:R-:W-:Y:S01]  /*6120*/  BSSY B0, `(.L_x_1143) ;  /* 0x0000011000007945 */ /* 0x000fe20003800000 */
[----:B------:R-:W-:Y:S01]  /*6130*/  ISETP.GE.OR P4, PT, R6, R21, P2 ;  /* 0x000000150600720c */ /* 0x000fe20001786670 */
[----:B------:R-:W-:Y:S02]  /*6140*/  VIADD R0, R4, 0x50 ;  /* 0x0000005004007836 */ /* 0x000fe40000000000 */
[----:B------:R-:W-:Y:S10]  /*6150*/  @P3 BRA `(.L_x_1144) ;  /* 0x0000000000343947 */ /* 0x000ff40003800000 */
[----:B-1--4-:R-:W-:Y:S01]  /*6160*/  IADD3 R15, P3, R2, 0x30, RZ ;  /* 0x00000030020f7810 */ /* 0x012fe20007f7e0ff */
        /* <DEDUP_REMOVED lines=11> */
[----:B------:R1:W-:Y:S02]  /*6220*/  STG.E.128 desc[UR4][R14.64], RZ ;  /* 0x000000ff0e007986 */ /* 0x0003e4000c101d04 */
.L_x_1144:
[----:B------:R-:W-:Y:S05]  /*6230*/  BSYNC B0 ;  /* 0x0000000000007941 */ /* 0x000fea0003800000 */
.L_x_1143:
[----:B------:R-:W-:Y:S01]  /*6240*/  BSSY B0, `(.L_x_1145) ;  /* 0x0000010000007945 */ /* 0x000fe20003800000 */
[----:B------:R-:W-:-:S03]  /*6250*/  ISETP.GE.AND P3, PT, R0, R17, PT ;  /* 0x000000110000720c */ /* 0x000fc60003f66270 */
        /* <DEDUP_REMOVED lines=14> */
.L_x_1146:
[----:B------:R-:W-:Y:S05]  /*6340*/  BSYNC B0 ;  /* 0x0000000000007941 */ /* 0x000fea0003800000 */
.L_x_1145:
[----:B------:R-:W-:Y:S01]  /*6350*/  ISETP.GE.OR P4, PT, R6, R21, P3 ;  /* 0x000000150600720c */ /* 0x000fe20001f86670 */
[----:B------:R-:W-:Y:S01]  /*6360*/  BSSY B0, `(.L_x_1147) ;  /* 0x0000011000007945 */ /* 0x000fe20003800000 */
[----:B--2---:R-:W-:Y:S02]  /*6370*/  IMAD R16, R18, UR7, RZ ;  /* 0x0000000712107c24 */ /* 0x004fe4000f8e02ff */
[----:B------:R-:W-:-:S09]  /*6380*/  VIADD R0, R4, 0x60 ;  /* 0x0000006004007836 */ /* 0x000fd20000000000 */
[----:B------:R-:W-:Y:S05]  /*6390*/  @P4 BRA `(.L_x_1148) ;  /* 0x0000000000344947 */ /* 0x000fea0003800000 */
        /* <DEDUP_REMOVED lines=13> */
.L_x_1148:
[----:B------:R-:W-:Y:S05]  /*6470*/  BSYNC B0 ;  /* 0x0000000000007941 */ /* 0x000fea0003800000 */
.L_x_1147:
[----:B------:R-:W-:Y:S01]  /*6480*/  ULDC UR8, c[0x0][0x83c] ;  /* 0x00020f0000087ab9 */ /* 0x000fe20000000800 */
[----:B------:R-:W-:Y:S01]  /*6490*/  ISETP.GE.AND P4, PT, R0, R17, PT ;  /* 0x000000110000720c */ /* 0x000fe20003f86270 */
[----:B-12-4-:R-:W-:Y:S01]  /*64a0*/  IMAD R15, R19, UR11, R16 ;  /* 0x0000000b130f7c24 */ /* 0x016fe2000f8e0210 */
[----:B------:R-:W-:Y:S01]  /*64b0*/  ISETP.GE.OR P5, PT, R6, UR8, P5 ;  /* 0x0000000806007c0c */ /* 0x000fe2000afa6670 */
[----:B------:R-:W-:Y:S01]  /*64c0*/  IMAD.WIDE.U32 R10, R18, UR11, R6 ;  /* 0x0000000b120a7c25 */ /* 0x000fe2000f8e0006 */
[----:B------:R-:W-:Y:S01]  /*64d0*/  ISETP.GE.OR P6, PT, R6, UR8, P6 ;  /* 0x0000000806007c0c */ /* 0x000fe2000b7c6670 */
[----:B------:R-:W-:Y:S01]  /*64e0*/  BSSY B0, `(.L_x_1149) ;  /* 0x0000019000007945 */ /* 0x000fe20003800000 */
[----:B------:R-:W-:Y:S01]  /*64f0*/  P2R R24, PR, RZ, 0x20 ;  /* 0x00000020ff187803 */ /* 0x000fe20000000000 */
[----:B------:R-:W-:Y:S01]  /*6500*/  VIADD R0, R4, 0x70 ;  /* 0x0000007004007836 */ /* 0x000fe20000000000 */
[C---:B------:R-:W-:Y:S01]  /*6510*/  ISETP.GE.OR P5, PT, R6.reuse, R21, P4 ;  /* 0x000000150600720c */ /* 0x040fe200027a6670 */
[----:B------:R-:W-:Y:S01]  /*6520*/  IMAD.IADD R15, R11, 0x1, R15 ;  /* 0x000000010b0f7824 */ /* 0x000fe200078e020f */
[----:B------:R-:W-:-:S02]  /*6530*/  ISETP.GE.OR P0, PT, R6, UR8, P0 ;  /* 0x0000000806007c0c */ /* 0x000fc40008706670 */
[----:B------:R-:W-:Y:S02]  /*6540*/  P2R R20, PR, RZ, 0x40 ;  /* 0x00000040ff147803 */ /* 0x000fe40000000000 */
[C---:B------:R-:W-:Y:S02]  /*6550*/  ISETP.GE.OR P1, PT, R6.reuse, UR8, P1 ;  /* 0x0000000806007c0c */ /* 0x040fe40008f26670 */
[C---:B------:R-:W-:Y:S02]  /*6560*/  ISETP.GE.OR P2, PT, R6.reuse, UR8, P2 ;  /* 0x0000000806007c0c */ /* 0x040fe40009746670 */
[C---:B------:R-:W-:Y:S02]  /*6570*/  ISETP.GE.OR P3, PT, R6.reuse, UR8, P3 ;  /* 0x0000000806007c0c */ /* 0x040fe40009f66670 */
[----:B------:R-:W-:Y:S01]  /*6580*/  ISETP.GE.OR P4, PT, R6, UR8, P4 ;  /* 0x0000000806007c0c */ /* 0x000fe2000a786670 */
[----:B------:R-:W-:-:S12]  /*6590*/  @P5 BRA `(.L_x_1150) ;  /* 0x0000000000345947 */ /* 0x000fd80003800000 */
        /* <DEDUP_REMOVED lines=13> */
.L_x_1150:
[----:B------:R-:W-:Y:S05]  /*6670*/  BSYNC B0 ;  /* 0x0000000000007941 */ /* 0x000fea0003800000 */
.L_x_1149:
[----:B------:R-:W-:Y:S01]  /*6680*/  ISETP.GE.AND P6, PT, R0, R17, PT ;  /* 0x000000110000720c */ /* 0x000fe20003fc6270 */
[----:B---3--:R-:W-:Y:S01]  /*6690*/  IMAD R0, R22, UR6, RZ ;  /* 0x0000000616007c24 */ /* 0x008fe2000f8e02ff */
[----:B------:R-:W-:Y:S01]  /*66a0*/  BSSY B0, `(.L_x_1151) ;  /* 0x0000014000007945 */ /* 0x000fe20003800000 */
[----:B------:R-:W-:Y:S01]  /*66b0*/  IMAD.MOV.U32 R14, RZ, RZ, R10 ;  /* 0x000000ffff0e7224 */ /* 0x000fe200078e000a */
[C---:B------:R-:W-:Y:S01]  /*66c0*/  ISETP.GE.OR P5, PT, R6.reuse, R21, P6 ;  /* 0x000000150600720c */ /* 0x040fe200037a6670 */
[----:B------:R-:W-:Y:S01]  /*66d0*/  IMAD R11, R23, UR10, R0 ;  /* 0x0000000a170b7c24 */ /* 0x000fe2000f8e0200 */
[----:B------:R-:W-:Y:S01]  /*66e0*/  ISETP.GE.OR P6, PT, R6, UR8, P6 ;  /* 0x0000000806007c0c */ /* 0x000fe2000b7c6670 */
[----:B------:R-:W-:-:S10]  /*66f0*/  IMAD.WIDE.U32 R6, R22, UR10, R14 ;  /* 0x0000000a16067c25 */ /* 0x000fd4000f8e000e */
        /* <DEDUP_REMOVED lines=14> */
.L_x_1152:
[----:B------:R-:W-:Y:S05]  /*67e0*/  BSYNC B0 ;  /* 0x0000000000007941 */ /* 0x000fea0003800000 */
.L_x_1151:
[----:B------:R-:W-:Y:S01]  /*67f0*/  ISETP.NE.AND P5, PT, R20, RZ, PT ;  /* 0x000000ff1400720c */ /* 0x000fe20003fa5270 */
[----:B------:R-:W-:Y:S01]  /*6800*/  BSSY B0, `(.L_x_1153) ;  /* 0x000000d000007945 */ /* 0x000fe20003800000 */
[----:B--2---:R-:W-:-:S11]  /*6810*/  IMAD.IADD R9, R7, 0x1, R11 ;  /* 0x0000000107097824 */ /* 0x004fd600078e020b */
[----:B------:R-:W-:Y:S05]  /*6820*/  @P5 BRA `(.L_x_1154) ;  /* 0x0000000000285947 */ /* 0x000fea0003800000 */
        /* <DEDUP_REMOVED lines=10> */
.L_x_1154:
[----:B------:R-:W-:Y:S05]  /*68d0*/  BSYNC B0 ;  /* 0x0000000000007941 */ /* 0x000fea0003800000 */
.L_x_1153:
[----:B------:R-:W-:Y:S01]  /*68e0*/  ISETP.NE.AND P5, PT, R24, RZ, PT ;  /* 0x000000ff1800720c */ /* 0x000fe20003fa5270 */
[----:B------:R-:W-:-:S12]  /*68f0*/  BSSY B0, `(.L_x_1155) ;  /* 0x000000f000007945 */ /* 0x000fd80003800000 */
[----:B------:R-:W-:Y:S05]  /*6900*/  @P5 BRA `(.L_x_1156) ;  /* 0x0000000000345947 */ /* 0x000fea0003800000 */
[----:B--2---:R-:W-:Y:S01]  /*6910*/  IADD3 R11, P5, R2, 0x10, RZ ;  /* 0x00000010020b7810 */ /* 0x004fe20007fbe0ff */
        /* <DEDUP_REMOVED lines=12> */
.L_x_1156:
[----:B------:R-:W-:Y:S05]  /*69e0*/  BSYNC B0 ;  /* 0x0000000000007941 */ /* 0x000fea0003800000 */
.L_x_1155:
[----:B------:R-:W-:Y:S04]  /*69f0*/  BSSY B0, `(.L_x_1157) ;  /* 0x000000f000007945 */ /* 0x000fe80003800000 */
[----:B------:R-:W-:Y:S05]  /*6a00*/  @P0 BRA `(.L_x_1158) ;  /* 0x0000000000340947 */ /* 0x000fea0003800000 */
[----:B--23--:R-:W-:Y:S01]  /*6a10*/  IADD3 R11, P0, R2, 0x20, RZ ;  /* 0x00000020020b7810 */ /* 0x00cfe20007f1e0ff */
        /* <DEDUP_REMOVED lines=12> */
.L_x_1158:
[----:B------:R-:W-:Y:S05]  /*6ae0*/  BSYNC B0 ;  /* 0x0000000000007941 */ /* 0x000fea0003800000 */
.L_x_1157:
[----:B------:R-:W-:Y:S04]  /*6af0*/  BSSY B0, `(.L_x_1159) ;  /* 0x000000f000007945 */ /* 0x000fe80003800000 */
[----:B------:R-:W-:Y:S05]  /*6b00*/  @P1 BRA `(.L_x_1160) ;  /* 0x0000000000341947 */ /* 0x000fea0003800000 */
[----:B--234-:R-:W-:Y:S01]  /*6b10*/  IADD3 R11, P0, R2, 0x30, RZ ;  /* 0x00000030020b7810 */ /* 0x01cfe20007f1e0ff */
        /* <DEDUP_REMOVED lines=12> */
.L_x_1160:
[----:B------:R-:W-:Y:S05]  /*6be0*/  BSYNC B0 ;  /* 0x0000000000007941 */ /* 0x000fea0003800000 */
.L_x_1159:
        /* <DEDUP_REMOVED lines=15> */
.L_x_1162:
[----:B------:R-:W-:Y:S05]  /*6ce0*/  BSYNC B0 ;  /* 0x0000000000007941 */ /* 0x000fea0003800000 */
.L_x_1161:
        /* <DEDUP_REMOVED lines=15> */
.L_x_1164:
[----:B------:R-:W-:Y:S05]  /*6de0*/  BSYNC B0 ;  /* 0x0000000000007941 */ /* 0x000fea0003800000 */
.L_x_1163:
        /* <DEDUP_REMOVED lines=15> */
.L_x_1166:
[----:B------:R-:W-:Y:S05]  /*6ee0*/  BSYNC B0 ;  /* 0x0000000000007941 */ /* 0x000fea0003800000 */
.L_x_1165:
        /* <DEDUP_REMOVED lines=15> */
.L_x_1107:
        /* <DEDUP_REMOVED lines=12> */
[----:B------:R-:W1:Y:S01]  /*70a0*/  S2UR UR9, SR_CTAID.X ;  /* 0x00000000000979c3 */ /* 0x000e620000002500 */
[----:B------:R-:W-:Y:S01]  /*70b0*/  ULDC UR4, c[0x0][0x280] ;  /* 0x0000a00000047ab9 */ /* 0x000fe20000000800 */
[----:B------:R-:W-:Y:S01]  /*70c0*/  ULDC UR6, c[0x0][0x290] ;  /* 0x0000a40000067ab9 */ /* 0x000fe20000000800 */
[----:B------:R-:W-:-:S05]  /*70d0*/  ULDC UR7, c[0x0][0x74c] ;  /* 0x0001d30000077ab9 */ /* 0x000fca0000000800 */
[----:B------:R-:W2:Y:S01]  /*70e0*/  S2UR UR13, SR_CTAID.Y ;  /* 0x00000000000d79c3 */ /* 0x000ea20000002600 */
[----:B-1----:R-:W-:Y:S02]  /*70f0*/  ULEA UR5, UR9, UR4, 0x7 ;  /* 0x0000000409057291 */ /* 0x002fe4000f8e383f */
[----:B------:R-:W-:Y:S02]  /*7100*/  ISETP.LE.AND P0, PT, RZ, UR9, PT ;  /* 0x00000009ff007c0c */ /* 0x000fe4000bf03270 */
[----:B------:R-:W-:-:S04]  /*7110*/  UIADD3 UR5, -UR7, UR5, -UR6 ;  /* 0x0000000507057290 */ /* 0x000fc8000fffe906 */
[----:B------:R-:W-:-:S04]  /*7120*/  USHF.R.S32.HI UR6, URZ, 0x1f, UR5 ;  /* 0x0000001f3f067899 */ /* 0x000fc80008011405 */
[----:B------:R-:W-:-:S04]  /*7130*/  ULEA.HI UR6, UR6, UR5, URZ, 0x6 ;  /* 0x0000000506067291 */ /* 0x000fc8000f8f303f */
[----:B------:R-:W-:Y:S02]  /*7140*/  USHF.R.S32.HI UR5, URZ, 0x6, UR6 ;  /* 0x000000063f057899 */ /* 0x000fe40008011406 */
[----:B------:R-:W-:Y:S02]  /*7150*/  UIADD3 UR6, UR4, 0x3f, URZ ;  /* 0x0000003f04067890 */ /* 0x000fe4000fffe03f */
[----:B------:R-:W-:Y:S02]  /*7160*/  UISETP.LT.AND UP0, UPT, URZ, UR5, UPT ;  /* 0x000000053f00728c */ /* 0x000fe4000bf01270 */
[----:B------:R-:W-:Y:S02]  /*7170*/  USHF.R.S32.HI UR7, URZ, 0x1f, UR6 ;  /* 0x0000001f3f077899 */ /* 0x000fe40008011406 */
[----:B------:R-:W-:Y:S02]  /*7180*/  USEL UR5, URZ, UR5, !UP0 ;  /* 0x000000053f057287 */ /* 0x000fe4000c000000 */
[----:B------:R-:W-:-:S04]  /*7190*/  ULEA.HI UR7, UR7, UR6, URZ, 0x6 ;  /* 0x0000000607077291 */ /* 0x000fc8000f8f303f */
[----:B------:R-:W-:Y:S01]  /*71a0*/  USHF.R.S32.HI UR8, URZ, 0x6, UR7 ;  /* 0x000000063f087899 */ /* 0x000fe20008011407 */
[----:B--2---:R-:W-:Y:S11]  /*71b0*/  @!P0 BRA `(.L_x_1168) ;  /* 0x0000000000288947 */ /* 0x004ff60003800000 */
        /* <DEDUP_REMOVED lines=10> */
.L_x_1168:
[----:B------:R-:W-:Y:S02]  /*7260*/  UISETP.GT.AND UP0, UPT, UR8, UR5, UPT ;  /* 0x000000050800728c */ /* 0x000fe4000bf04270 */
[----:B------:R-:W-:Y:S02]  /*7270*/  USHF.R.S32.HI UR14, URZ, 0x1f, UR12 ;  /* 0x0000001f3f0e7899 */ /* 0x000fe4000801140c */
[----:B------:R-:W-:Y:S02]  /*7280*/  USHF.R.S32.HI UR9, URZ, 0x1f, UR13 ;  /* 0x0000001f3f097899 */ /* 0x000fe4000801140d */
[----:B------:R-:W-:-:S13]  /*7290*/  PLOP3.LUT P0, PT, PT, PT, UP0, 0x80, 0x0 ;  /* 0x000000000000781c */ /* 0x000fda0003f0f008 */
[----:B------:R-:W-:Y:S05]  /*72a0*/  @!P0 BRA `(.L_x_1109) ;  /* 0x0000002800e08947 */ /* 0x000fea0003800000 */
[----:B------:R-:W-:Y:S01]  /*72b0*/  UIADD3 UR4, -UR5, UR8, URZ ;  /* 0x0000000805047290 */ /* 0x000fe2000fffe13f */
[----:B------:R-:W-:Y:S01]  /*72c0*/  ULDC.64 UR10, c[0x0][0x2d8] ;  /* 0x0000b600000a7ab9 */ /* 0x000fe20000000a00 */
[----:B------:R-:W-:Y:S02]  /*72d0*/  ELECT P0, URZ, PT ;  /* 0x00000000003f782f */ /* 0x000fe40003800000 */
[----:B------:R-:W-:Y:S02]  /*72e0*/  ULOP3.LUT UR4, UR4, 0x1, URZ, 0xc0, !UPT ;  /* 0x0000000104047892 */ /* 0x000fe4000f8ec03f */
[----:B------:R-:W-:Y:S02]  /*72f0*/  UIMAD UR9, UR9, UR10, URZ ;  /* 0x0000000a090972a4 */ /* 0x000fe4000f8e023f */
[----:B------:R-:W-:Y:S02]  /*7300*/  UISETP.NE.U32.AND UP0, UPT, UR4, 0x1, UPT ;  /* 0x000000010400788c */ /* 0x000fe4000bf05070 */
[----:B------:R-:W-:-:S02]  /*7310*/  UIMAD.WIDE.U32 UR6, UR13, UR10, URZ ;  /* 0x0000000a0d0672a5 */ /* 0x000fc4000f8e003f */
[----:B------:R-:W-:Y:S02]  /*7320*/  UIMAD UR9, UR13, UR11, UR9 ;  /* 0x0000000b0d0972a4 */ /* 0x000fe4000f8e0209 */
[----:B------:R-:W-:Y:S01]  /*7330*/  PLOP3.LUT P1, PT, PT, PT, UP0, 0x80, 0x0 ;  /* 0x000000000000781c */ /* 0x000fe20003f2f008 */
[----:B------:R-:W-:Y:S01]  /*7340*/  ULDC.64 UR10, c[0x0][0x2e0] ;  /* 0x0000b800000a7ab9 */ /* 0x000fe20000000a00 */
[----:B------:R-:W-:Y:S02]  /*7350*/  UIADD3 UR7, UR7, UR9, URZ ;  /* 0x0000000907077290 */ /* 0x000fe4000fffe03f */
[----:B------:R-:W-:Y:S02]  /*7360*/  UIMAD UR9, UR14, UR10, URZ ;  /* 0x0000000a0e0972a4 */ /* 0x000fe4000f8e023f */
[----:B------:R-:W-:Y:S02]  /*7370*/  UIMAD.WIDE.U32 UR6, UR12, UR10, UR6 ;  /* 0x0000000a0c0672a5 */ /* 0x000fe4000f8e0006 */
[----:B------:R-:W-:-:S04]  /*7380*/  UIMAD UR9, UR12, UR11, UR9 ;  /* 0x0000000b0c0972a4 */ /* 0x000fc8000f8e0209 */
[----:B------:R-:W-:Y:S01]  /*7390*/  UIADD3 UR9, UR7, UR9, URZ ;  /* 0x0000000907097290 */ /* 0x000fe2000fffe03f */
[----:B------:R-:W-:Y:S11]  /*73a0*/  @P1 BRA `(.L_x_1169) ;  /* 0x0000000000bc1947 */ /* 0x000ff60003800000 */
[----:B------:R-:W-:Y:S01]  /*73b0*/  USHF.L.U32 UR14, UR5, 0xd, URZ ;  /* 0x0000000d050e7899 */ /* 0x000fe2000800063f */
        /* <DEDUP_REMOVED lines=9> */
[----:B------:R-:W-:Y:S01]  /*7450*/  UMOV UR16, 0x0 ;  /* 0x0000000000107882 */ /* 0x000fe20000000000 */
[----:B------:R-:W-:Y:S02]  /*7460*/  UMOV UR17, 0x14f00000 ;  /* 0x14f0000000117882 */ /* 0x000fe40000000000 */
[----:B------:R-:W-:-:S02]  /*7470*/  ULEA.HI.X UR11, UR13, UR11, UR15, 0x2, UP0 ;  /* 0x0000000b0d0b7291 */ /* 0x000fc400080f140f */
[----:B-1----:R-:W-:-:S03]  /*7480*/  ULEA UR4, UR12, UR4, 0x18 ;  /* 0x000000040c047291 */ /* 0x002fc6000f8ec03f */
[----:B------:R-:W-:Y:S01]  /*7490*/  UMOV UR12, 0x400 ;  /* 0x00000400000c7882 */ /* 0x000fe20000000000 */
[----:B------:R-:W-:-:S09]  /*74a0*/  UIADD3 UR4, UR4, 0x10000, URZ ;  /* 0x0001000004047890 */ /* 0x000fd2000fffe03f */
[----:B------:R1:W-:Y:S02]  /*74b0*/  UBLKRED.G.S.ADD.F32.RN [UR10], [UR4], UR12, desc[UR16] ;  /* 0x0000100a040073bb */ /* 0x0003e400080a140c */
[----:B-1----:R0:W-:Y:S02]  /*74c0*/  UTMACMDFLUSH ;  /* 0x00000000000079b7 */ /* 0x0021e40000000000 */
.L_x_1171:
[----:B------:R-:W-:Y:S05]  /*74d0*/  BSYNC B0 ;  /* 0x0000000000007941 */ /* 0x000fea0003800000 */
.L_x_1170:
        /* <DEDUP_REMOVED lines=9> */
[----:B------:R-:W-:Y:S02]  /*7570*/  UMOV UR17, 0x14f00000 ;  /* 0x14f0000000117882 */ /* 0x000fe40000000000 */
[----:B------:R-:W-:Y:S02]  /*7580*/  ULEA.HI.X.SX32 UR4, UR4, UR9, 0x1, UP0 ;  /* 0x0000000904047291 */ /* 0x000fe400080f0e3f */
[----:B------:R-:W-:-:S04]  /*7590*/  ULEA UR10, UP0, UR15, UR10, 0x2 ;  /* 0x0000000a0f0a7291 */ /* 0x000fc8000f80103f */
[----:B------:R-:W-:-:S03]  /*75a0*/  ULEA.HI.X UR11, UR15, UR11, UR4, 0x2, UP0 ;  /* 0x0000000b0f0b7291 */ /* 0x000fc600080f1404 */
[----:B------:R-:W-:Y:S01]  /*75b0*/  UMOV UR4, 0x400 ;  /* 0x0000040000047882 */ /* 0x000fe20000000000 */
[----:B-1----:R-:W-:-:S04]  /*75c0*/  ULEA UR12, UR13, UR12, 0x18 ;  /* 0x0000000c0d0c7291 */ /* 0x002fc8000f8ec03f */
[----:B------:R-:W-:-:S09]  /*75d0*/  UIADD3 UR12, UR12, 0x14000, URZ ;  /* 0x000140000c0c7890 */ /* 0x000fd2000fffe03f */
[----:B------:R1:W-:Y:S01]  /*75e0*/  UBLKRED.G.S.ADD.F32.RN [UR10], [UR12], UR4, desc[UR16] ;  /* 0x0000100a0c0073bb */ /* 0x0003e200080a1404 */
[----:B------:R0:W-:Y:S01]  /*75f0*/  UTMACMDFLUSH ;  /* 0x00000000000079b7 */ /* 0x0001e20000000000 */
[----:B-1----:R-:W-:-:S04]  /*7600*/  DEPBAR.LE SB0, 0x1 ;  /* 0x000080400000791a */ /* 0x002fc80000000000 */
.L_x_1173:
[----:B------:R-:W-:Y:S05]  /*7610*/  BSYNC B0 ;  /* 0x0000000000007941 */ /* 0x000fea0003800000 */
.L_x_1172:
[----:B------:R-:W-:Y:S06]  /*7620*/  BAR.ARV 0xa, 0xa0 ;  /* 0x0282800000007b1d */ /* 0x000fec0000002000 */
[----:B------:R-:W-:Y:S04]  /*7630*/  BSSY B0, `(.L_x_1174) ;  /* 0x0000003000007945 */ /* 0x000fe80003800000 */
[----:B------:R-:W-:Y:S05]  /*7640*/  @!P0 BRA `(.L_x_1175) ;  /* 0x0000000000048947 */ /* 0x000fea0003800000 */
[----:B------:R-:W-:-:S04]  /*7650*/  DEPBAR.LE SB0, 0x0 ;  /* 0x000080000000791a */ /* 0x000fc80000000000 */
.L_x_1175:
[----:B------:R-:W-:Y:S05]  /*7660*/  BSYNC B0 ;  /* 0x0000000000007941 */ /* 0x000fea0003800000 */
.L_x_1174:
[----:B------:R-:W-:Y:S06]  /*7670*/  BAR.ARV 0xb, 0xa0 ;  /* 0x02c2800000007b1d */ /* 0x000fec0000002000 */
[----:B------:R-:W-:Y:S01]  /*7680*/  UIADD3 UR12, UR5, 0x1, URZ ;  /* 0x00000001050c7890 */ /* 0x000fe2000fffe03f */
[----:B------:R-:W-:Y:S11]  /*7690*/  BRA `(.L_x_1176) ;  /* 0x0000000000047947 */ /* 0x000ff60003800000 */
.L_x_1169:
[----:B------:R-:W-:-:S05]  /*76a0*/  UMOV UR12, UR5 ;  /* 0x00000005000c7c82 */ /* 0x000fca0008000000 */
.L_x_1176:
[----:B------:R-:W-:-:S04]  /*76b0*/  UIADD3 UR4, UR5, 0x1, URZ ;  /* 0x0000000105047890 */ /* 0x000fc8000fffe03f */
[----:B------:R-:W-:-:S06]  /*76c0*/  UISETP.NE.AND UP0, UPT, UR8, UR4, UPT ;  /* 0x000000040800728c */ /* 0x000fcc000bf05270 */
[----:B------:R-:W-:-:S13]  /*76d0*/  PLOP3.LUT P1, PT, PT, PT, UP0, 0x80, 0x0 ;  /* 0x000000000000781c */ /* 0x000fda0003f2f008 */
[----:B------:R-:W-:Y:S05]  /*76e0*/  @!P1 BRA `(.L_x_1109) ;  /* 0x0000002400d09947 */ /* 0x000fea0003800000 */
[----:B------:R-:W-:Y:S01]  /*76f0*/  ULDC.64 UR18, c[0x0][0x2c0] ;  /* 0x0000b00000127ab9 */ /* 0x000fe20000000a00 */
[----:B------:R-:W-:Y:S02]  /*7700*/  USHF.L.U32 UR13, UR12, 0xd, URZ ;  /* 0x0000000d0c0d7899 */ /* 0x000fe4000800063f */
[----:B------:R-:W-:Y:S01]  /*7710*/  ULEA UR18, UP0, UR6, UR18, 0x2 ;  /* 0x0000001206127291 */ /* 0x000fe2000f80103f */
[----:B------:R-:W-:Y:S01]  /*7720*/  UMOV UR4, URZ ;  /* 0x0000003f00047c82 */ /* 0x000fe20008000000 */
[----:B------:R-:W-:Y:S02]  /*7730*/  ULDC.64 UR24, c[0x0][0x2c0] ;  /* 0x0000b00000187ab9 */ /* 0x000fe40000000a00 */
[----:B------:R-:W-:Y:S02]  /*7740*/  ULEA.HI.X UR19, UR6, UR19, UR9, 0x2, UP0 ;  /* 0x0000001306137291 */ /* 0x000fe400080f1409 */
[----:B------:R-:W-:Y:S02]  /*7750*/  UIADD3 UR14, UP0, UR18, 0x4000, URZ ;  /* 0x00004000120e7890 */ /* 0x000fe4000ff1e03f */
[----:B------:R-:W-:-:S02]  /*7760*/  UIADD3 UR16, UP1, UR18, 0x8000, URZ ;  /* 0x0000800012107890 */ /* 0x000fc4000ff3e03f */
[----:B------:R-:W-:Y:S02]  /*7770*/  UIADD3 UR18, UP2, UR18, 0xc000, URZ ;  /* 0x0000c00012127890 */ /* 0x000fe4000ff5e03f */
[----:B------:R-:W-:Y:S02]  /*7780*/  UIADD3.X UR15, URZ, UR19, URZ, UP0, !UPT ;  /* 0x000000133f0f7290 */ /* 0x000fe400087fe43f */
[----:B------:R-:W-:Y:S02]  /*7790*/  UIADD3.X UR17, URZ, UR19, URZ, UP1, !UPT ;  /* 0x000000133f117290 */ /* 0x000fe40008ffe43f */
[----:B------:R-:W-:Y:S01]  /*77a0*/  UIADD3.X UR19, URZ, UR19, URZ, UP2, !UPT ;  /* 0x000000133f137290 */ /* 0x000fe200097fe43f */
[----:B------:R-:W-:-:S11]  /*77b0*/  UMOV UR20, UR13 ;  /* 0x0000000d00147c82 */ /* 0x000fd60008000000 */
.L_x_1189:
[----:B------:R-:W-:Y:S01]  /*77c0*/  UIADD3 UR10, UR13, UR4, URZ ;  /* 0x000000040d0a7290 */ /* 0x000fe2000fffe03f */
[----:B------:R-:W-:Y:S03]  /*77d0*/  BAR.SYNC.DEFER_BLOCKING 0xd, 0xa0 ;  /* 0x0342800000007b1d */ /* 0x000fe60000010000 */
[----:B------:R-:W-:Y:S02]  /*77e0*/  UIMAD.WIDE UR26, UR10, 0x4, UR14 ;  /* 0x000000040a1a78a5 */ /* 0x000fe4000f8e020e */
[----:B------:R-:W-:Y:S01]  /*77f0*/  UIMAD.WIDE UR28, UR10, 0x4, UR16 ;  /* 0x000000040a1c78a5 */ /* 0x000fe2000f8e0210 */
[----:B------:R-:W-:Y:S01]  /*7800*/  BSSY B0, `(.L_x_1177) ;  /* 0x0000010000007945 */ /* 0x000fe20003800000 */
[----:B------:R-:W-:-:S03]  /*7810*/  UIMAD.WIDE UR10, UR10, 0x4, UR18 ;  /* 0x000000040a0a78a5 */ /* 0x000fc6000f8e0212 */
[----:B------:R-:W-:Y:S09]  /*7820*/  @!P0 BRA `(.L_x_1178) ;  /* 0x0000000000348947 */ /* 0x000ff20003800000 */
[----:B------:R-:W1:Y:S01]  /*7830*/  S2UR UR22, SR_CgaCtaId ;  /* 0x00000000001679c3 */ /* 0x000e620000008800 */
[----:B------:R-:W-:Y:S01]  /*7840*/  UIADD3 UR23, UP0, UR20, UR6, URZ ;  /* 0x0000000614177290 */ /* 0x000fe2000ff1e03f */
[----:B------:R-:W-:Y:S01]  /*7850*/  UMOV UR21, 0x400 ;  /* 0x0000040000157882 */ /* 0x000fe20000000000 */
[----:B------:R-:W-:Y:S02]  /*7860*/  UMOV UR32, 0x0 ;  /* 0x0000000000207882 */ /* 0x000fe40000000000 */
[----:B------:R-:W-:Y:S01]  /*7870*/  ULEA.HI.X.SX32 UR30, UR20, UR9, 0x1, UP0 ;  /* 0x00000009141e7291 */ /* 0x000fe200080f0e3f */
[----:B------:R-:W-:Y:S01]  /*7880*/  UMOV UR33, 0x14f00000 ;  /* 0x14f0000000217882 */ /* 0x000fe20000000000 */
[----:B-1----:R-:W-:Y:S02]  /*7890*/  ULEA UR21, UR22, UR21, 0x18 ;  /* 0x0000001516157291 */ /* 0x002fe4000f8ec03f */
[----:B------:R-:W-:Y:S02]  /*78a0*/  ULEA UR22, UP0, UR23, UR24, 0x2 ;  /* 0x0000001817167291 */ /* 0x000fe4000f80103f */
[----:B------:R-:W-:-:S02]  /*78b0*/  UIADD3 UR21, UR21, 0x10000, URZ ;  /* 0x0001000015157890 */ /* 0x000fc4000fffe03f */
[----:B------:R-:W-:-:S03]  /*78c0*/  ULEA.HI.X UR23, UR23, UR25, UR30, 0x2, UP0 ;  /* 0x0000001917177291 */ /* 0x000fc600080f141e */
[----:B------:R-:W-:-:S06]  /*78d0*/  UMOV UR30, 0x400 ;  /* 0x00000400001e7882 */ /* 0x000fcc0000000000 */
[----:B------:R1:W-:Y:S02]  /*78e0*/  UBLKRED.G.S.ADD.F32.RN [UR22], [UR21], UR30, desc[UR32] ;  /* 0x00002016150073bb */ /* 0x0003e400080a141e */
[----:B-1----:R0:W-:Y:S02]  /*78f0*/  UTMACMDFLUSH ;  /* 0x00000000000079b7 */ /* 0x0021e40000000000 */
.L_x_1178:
[----:B------:R-:W-:Y:S05]  /*7900*/  BSYNC B0 ;  /* 0x0000000000007941 */ /* 0x000fea0003800000 */
.L_x_1177:
        /* <DEDUP_REMOVED lines=13> */
.L_x_1180:
[----:B------:R-:W-:Y:S05]  /*79e0*/  BSYNC B0 ;  /* 0x0000000000007941 */ /* 0x000fea0003800000 */
.L_x_1179:
[----:B------:R-:W-:Y:S06]  /*79f0*/  BAR.ARV 0xa, 0xa0 ;  /* 0x0282800000007b1d */ /* 0x000fec0000002000 */
[----:B------:R-:W-:Y:S04]  /*7a00*/  BSSY B0, `(.L_x_1181) ;  /* 0x0000003000007945 */ /* 0x000fe80003800000 */
[----:B------:R-:W-:Y:S05]  /*7a10*/  @!P0 BRA `(.L_x_1182) ;  /* 0x0000000000048947 */ /* 0x000fea0003800000 */
[----:B------:R-:W-:-:S04]  /*7a20*/  DEPBAR.LE SB0, 0x0 ;  /* 0x000080000000791a */ /* 0x000fc80000000000 */
.L_x_1182:
[----:B------:R-:W-:Y:S05]  /*7a30*/  BSYNC B0 ;  /* 0x0000000000007941 */ /* 0x000fea0003800000 */
.L_x_1181:
        /* <DEDUP_REMOVED lines=13> */
.L_x_1184:
[----:B------:R-:W-:Y:S05]  /*7b10*/  BSYNC B0 ;  /* 0x0000000000007941 */ /* 0x000fea0003800000 */
.L_x_1183:
        /* <DEDUP_REMOVED lines=13> */
.L_x_1186:
[----:B------:R-:W-:Y:S05]  /*7bf0*/  BSYNC B0 ;  /* 0x0000000000007941 */ /* 0x000fea0003800000 */
.L_x_1185:
[----:B------:R-:W-:Y:S01]  /*7c00*/  UIADD3 UR12, UR12, 0x2, URZ ;  /* 0x000000020c0c7890 */ /* 0x000fe2000fffe03f */
[----:B------:R-:W-:Y:S06]  /*7c10*/  BAR.ARV 0xa, 0xa0 ;  /* 0x0282800000007b1d */ /* 0x000fec0000002000 */
[----:B------:R-:W-:Y:S01]  /*7c20*/  UISETP.GE.AND UP0, UPT, UR12, UR8, UPT ;  /* 0x000000080c00728c */ /* 0x000fe2000bf06270 */
[----:B------:R-:W-:Y:S04]  /*7c30*/  BSSY B0, `(.L_x_1187) ;  /* 0x0000003000007945 */ /* 0x000fe80003800000 */
[----:B------:R-:W-:Y:S06]  /*7c40*/  @!P0 BRA `(.L_x_1188) ;  /* 0x0000000000048947 */ /* 0x000fec0003800000 */
[----:B------:R-:W-:-:S04]  /*7c50*/  DEPBAR.LE SB0, 0x0 ;  /* 0x000080000000791a */ /* 0x000fc80000000000 */
.L_x_1188:
[----:B------:R-:W-:Y:S05]  /*7c60*/  BSYNC B0 ;  /* 0x0000000000007941 */ /* 0x000fea0003800000 */
.L_x_1187:
[----:B------:R-:W-:Y:S06]  /*7c70*/  BAR.ARV 0xb, 0xa0 ;  /* 0x02c2800000007b1d */ /* 0x000fec0000002000 */
[----:B------:R-:W-:Y:S01]  /*7c80*/  PLOP3.LUT P1, PT, PT, PT, UP0, 0x80, 0x0 ;  /* 0x000000000000781c */ /* 0x000fe20003f2f008 */
[----:B------:R-:W-:Y:S02]  /*7c90*/  UIADD3 UR20, UR20, 0x4000, URZ ;  /* 0x0000400014147890 */ /* 0x000fe4000fffe03f */
[----:B------:R-:W-:-:S10]  /*7ca0*/  UIADD3 UR4, UR4, 0x4000, URZ ;  /* 0x0000400004047890 */ /* 0x000fd4000fffe03f */
[----:B------:R-:W-:Y:S05]  /*7cb0*/  @!P1 BRA `(.L_x_1189) ;  /* 0xfffffff800c09947 */ /* 0x000fea000383ffff */
[----:B------:R-:W-:Y:S05]  /*7cc0*/  BRA `(.L_x_1109) ;  /* 0x0000002000587947 */ /* 0x000fea0003800000 */
.L_x_1167:
[----:B------:R-:W1:Y:S01]  /*7cd0*/  S2UR UR21, SR_CTAID.Z ;  /* 0x00000000001579c3 */ /* 0x000e620000002700 */
[----:B------:R-:W-:Y:S01]  /*7ce0*/  IMAD.MOV.U32 R11, RZ, RZ, 0x1 ;  /* 0x00000001ff0b7424 */ /* 0x000fe200078e00ff */
[----:B-1----:R-:W-:-:S13]  /*7cf0*/  ISETP.LE.AND P0, PT, RZ, UR21, PT ;  /* 0x00000015ff007c0c */ /* 0x002fda000bf03270 */
[----:B------:R-:W-:Y:S05]  /*7d00*/  @!P0 BRA `(.L_x_1190) ;  /* 0x0000001c00b48947 */ /* 0x000fea0003800000 */
[----:B------:R-:W1:Y:S01]  /*7d10*/  S2UR UR9, SR_CTAID.X ;  /* 0x00000000000979c3 */ /* 0x000e620000002500 */
[----:B------:R-:W-:Y:S01]  /*7d20*/  ULDC UR8, c[0x0][0x280] ;  /* 0x0000a00000087ab9 */ /* 0x000fe20000000800 */
[----:B------:R-:W-:Y:S01]  /*7d30*/  ULDC UR4, c[0x0][0x290] ;  /* 0x0000a40000047ab9 */ /* 0x000fe20000000800 */
[----:B------:R-:W-:-:S05]  /*7d40*/  ULDC UR5, c[0x0][0x74c] ;  /* 0x0001d30000057ab9 */ /* 0x000fca0000000800 */
[----:B------:R-:W2:Y:S01]  /*7d50*/  S2UR UR20, SR_CTAID.Y ;  /* 0x00000000001479c3 */ /* 0x000ea20000002600 */
[----:B-1----:R-:W-:Y:S02]  /*7d60*/  USHF.L.U32 UR11, UR9, 0x7, URZ ;  /* 0x00000007090b7899 */ /* 0x002fe4000800063f */
[----:B------:R-:W-:Y:S02]  /*7d70*/  ISETP.LE.AND P0, PT, RZ, UR9, PT ;  /* 0x00000009ff007c0c */ /* 0x000fe4000bf03270 */
[----:B------:R-:W-:-:S04]  /*7d80*/  UIADD3 UR4, -UR4, UR11, UR8 ;  /* 0x0000000b04047290 */ /* 0x000fc8000fffe108 */
[----:B------:R-:W-:-:S04]  /*7d90*/  UIADD3 UR4, UR4, -UR5, URZ ;  /* 0x8000000504047290 */ /* 0x000fc8000fffe03f */
[----:B------:R-:W-:-:S04]  /*7da0*/  USHF.R.S32.HI UR5, URZ, 0x1f, UR4 ;  /* 0x0000001f3f057899 */ /* 0x000fc80008011404 */
[----:B------:R-:W-:Y:S02]  /*7db0*/  ULEA.HI UR5, UR5, UR4, URZ, 0x6 ;  /* 0x0000000405057291 */ /* 0x000fe4000f8f303f */
[----:B------:R-:W-:Y:S02]  /*7dc0*/  UIADD3 UR4, UR8, 0x3f, URZ ;  /* 0x0000003f08047890 */ /* 0x000fe4000fffe03f */
[----:B------:R-:W-:Y:S02]  /*7dd0*/  USHF.R.S32.HI UR5, URZ, 0x6, UR5 ;  /* 0x000000063f057899 */ /* 0x000fe40008011405 */
[----:B------:R-:W-:Y:S02]  /*7de0*/  USHF.R.S32.HI UR6, URZ, 0x1f, UR4 ;  /* 0x0000001f3f067899 */ /* 0x000fe40008011404 */
[----:B------:R-:W-:Y:S02]  /*7df0*/  UISETP.LT.AND UP0, UPT, URZ, UR5, UPT ;  /* 0x000000053f00728c */ /* 0x000fe4000bf01270 */
[----:B------:R-:W-:-:S02]  /*7e00*/  ULEA.HI UR6, UR6, UR4, URZ, 0x6 ;  /* 0x0000000406067291 */ /* 0x000fc4000f8f303f */
[----:B------:R-:W-:Y:S02]  /*7e10*/  USEL UR7, URZ, UR5, !UP0 ;  /* 0x000000053f077287 */ /* 0x000fe4000c000000 */
[----:B------:R-:W-:Y:S01]  /*7e20*/  USHF.R.S32.HI UR6, URZ, 0x6, UR6 ;  /* 0x000000063f067899 */ /* 0x000fe20008011406 */
[----:B--2---:R-:W-:Y:S11]  /*7e30*/  @!P0 BRA `(.L_x_1191) ;  /* 0x0000000000288947 */ /* 0x004ff60003800000 */
[----:B------:R-:W-:Y:S01]  /*7e40*/  ULEA UR8, UR9, UR8, 0x7 ;  /* 0x0000000809087291 */ /* 0x000fe2000f8e383f */
[----:B------:R-:W-:Y:S01]  /*7e50*/  ULDC UR4, c[0x0][0x290] ;  /* 0x0000a40000047ab9 */ /* 0x000fe20000000800 */
[----:B------:R-:W-:Y:S02]  /*7e60*/  ULDC UR5, c[0x0][0x748] ;  /* 0x0001d20000057ab9 */ /* 0x000fe40000000800 */
[----:B------:R-:W-:-:S04]  /*7e70*/  UIADD3 UR4, -UR4, 0xbf, UR8 ;  /* 0x000000bf04047890 */ /* 0x000fc8000fffe108 */
[----:B------:R-:W-:-:S04]  /*7e80*/  UIADD3 UR4, UR4, UR5, URZ ;  /* 0x0000000504047290 */ /* 0x000fc8000fffe03f */
[----:B------:R-:W-:-:S04]  /*7e90*/  USHF.R.S32.HI UR5, URZ, 0x1f, UR4 ;  /* 0x0000001f3f057899 */ /* 0x000fc80008011404 */
[----:B------:R-:W-:-:S04]  /*7ea0*/  ULEA.HI UR5, UR5, UR4, URZ, 0x6 ;  /* 0x0000000405057291 */ /* 0x000fc8000f8f303f */
[----:B------:R-:W-:-:S04]  /*7eb0*/  USHF.R.S32.HI UR5, URZ, 0x6, UR5 ;  /* 0x000000063f057899 */ /* 0x000fc80008011405 */
[----:B------:R-:W-:-:S04]  /*7ec0*/  UISETP.LT.AND UP0, UPT, UR5, UR6, UPT ;  /* 0x000000060500728c */ /* 0x000fc8000bf01270 */
[----:B------:R-:W-:-:S12]  /*7ed0*/  USEL UR6, UR5, UR6, UP0 ;  /* 0x0000000605067287 */ /* 0x000fd80008000000 */
.L_x_1191:
[----:B------:R-:W-:-:S06]  /*7ee0*/  UISETP.GT.AND UP0, UPT, UR6, UR7, UPT ;  /* 0x000000070600728c */ /* 0x000fcc000bf04270 */
[----:B------:R-:W-:-:S13]  /*7ef0*/  PLOP3.LUT P0, PT, PT, PT, UP0, 0x80, 0x0 ;  /* 0x000000000000781c */ /* 0x000fda0003f0f008 */
[----:B------:R-:W-:Y:S05]  /*7f00*/  @!P0 BRA `(.L_x_1190) ;  /* 0x0000001c00348947 */ /* 0x000fea0003800000 */
[----:B------:R-:W-:Y:S01]  /*7f10*/  USHF.R.S32.HI UR10, URZ, 0x1f, UR20 ;  /* 0x0000001f3f0a7899 */ /* 0x000fe20008011414 */
[----:B------:R-:W-:Y:S01]  /*7f20*/  IMAD.U32 R4, RZ, RZ, UR7 ;  /* 0x00000007ff047e24 */ /* 0x000fe2000f8e00ff */
[----:B------:R-:W-:Y:S01]  /*7f30*/  ULDC.64 UR8, c[0x0][0x718] ;  /* 0x0001c60000087ab9 */ /* 0x000fe20000000a00 */
[----:B------:R-:W-:Y:S01]  /*7f40*/  ULDC.64 UR12, c[0x0][0x730] ;  /* 0x0001cc00000c7ab9 */ /* 0x000fe20000000a00 */
[----:B------:R-:W-:Y:S01]  /*7f50*/  UIMAD.WIDE.U32 UR4, UR20, UR8, URZ ;  /* 0x00000008140472a5 */ /* 0x000fe2000f8e003f */
[----:B------:R-:W-:Y:S01]  /*7f60*/  BSSY B0, `(.L_x_1190) ;  /* 0x00001c7000007945 */ /* 0x000fe20003800000 */
[----:B------:R-:W-:Y:S01]  /*7f70*/  UIMAD UR8, UR10, UR8, URZ ;  /* 0x000000080a0872a4 */ /* 0x000fe2000f8e023f */
[----:B------:R-:W-:Y:S01]  /*7f80*/  IMAD.MOV.U32 R0, RZ, RZ, RZ ;  /* 0x000000ffff007224 */ /* 0x000fe200078e00ff */
[----:B------:R-:W-:Y:S02]  /*7f90*/  UIMAD UR10, UR10, UR12, URZ ;  /* 0x0000000c0a0a72a4 */ /* 0x000fe4000f8e023f */
[----:B------:R-:W-:-:S02]  /*7fa0*/  UIMAD UR22, UR20, UR9, UR8 ;  /* 0x00000009141672a4 */ /* 0x000fc4000f8e0208 */
[----:B------:R-:W-:Y:S02]  /*7fb0*/  UIMAD.WIDE.U32 UR8, UR20, UR12, URZ ;  /* 0x0000000c140872a5 */ /* 0x000fe4000f8e003f */
[----:B------:R-:W-:Y:S02]  /*7fc0*/  UIMAD UR12, UR20, UR13, UR10 ;  /* 0x0000000d140c72a4 */ /* 0x000fe4000f8e020a */
[----:B------:R-:W-:Y:S01]  /*7fd0*/  USHF.R.S32.HI UR13, URZ, 0x1f, UR21 ;  /* 0x0000001f3f0d7899 */ /* 0x000fe20008011415 */
[----:B------:R-:W-:Y:S01]  /*7fe0*/  ULDC UR10, c[0x0][0x2e8] ;  /* 0x0000ba00000a7ab9 */ /* 0x000fe20000000800 */
[----:B------:R-:W-:Y:S01]  /*7ff0*/  ELECT P0, URZ, PT ;  /* 0x00000000003f782f */ /* 0x000fe20003800000 */
[----:B------:R-:W-:Y:S01]  /*8000*/  UISETP.NE.AND UP0, UPT, UR10, 0x1, UPT ;  /* 0x000000010a00788c */ /* 0x000fe2000bf05270 */
[----:B------:R-:W-:Y:S01]  /*8010*/  ULDC.64 UR14, c[0x0][0x720] ;  /* 0x0001c800000e7ab9 */ /* 0x000fe20000000a00 */
[----:B------:R-:W-:Y:S02]  /*8020*/  UIADD3 UR23, UR5, UR22, URZ ;  /* 0x0000001605177290 */ /* 0x000fe4000fffe03f */
[----:B------:R-:W-:-:S02]  /*8030*/  UIMAD UR10, UR13, UR14, URZ ;  /* 0x0000000e0d0a72a4 */ /* 0x000fc4000f8e023f */
[----:B------:R-:W-:Y:S01]  /*8040*/  UIADD3 UR9, UR9, UR12, URZ ;  /* 0x0000000c09097290 */ /* 0x000fe2000fffe03f */
[----:B------:R-:W-:Y:S01]  /*8050*/  ULDC.64 UR18, c[0x0][0x738] ;  /* 0x0001ce0000127ab9 */ /* 0x000fe20000000a00 */
[----:B------:R-:W-:-:S03]  /*8060*/  UMOV UR22, UR4 ;  /* 0x0000000400167c82 */ /* 0x000fc60008000000 */
[----:B------:R-:W-:Y:S01]  /*8070*/  @UP0 ULDC UR16, c[0x0][0x2ec] ;  /* 0x0000bb0000100ab9 */ /* 0x000fe20000000800 */
[----:B------:R-:W-:Y:S02]  /*8080*/  UIMAD UR13, UR13, UR18, URZ ;  /* 0x000000120d0d72a4 */ /* 0x000fe4000f8e023f */
[----:B------:R-:W-:Y:S02]  /*8090*/  UIMAD UR5, UR21, UR15, UR10 ;  /* 0x0000000f150572a4 */ /* 0x000fe4000f8e020a */
[----:B------:R-:W-:Y:S02]  /*80a0*/  UIMAD.WIDE.U32 UR22, UR21, UR14, UR22 ;  /* 0x0000000e151672a5 */ /* 0x000fe4000f8e0016 */
[----:B------:R-:W-:Y:S02]  /*80b0*/  UIMAD.WIDE.U32 UR16, UR20, UR16, URZ ;  /* 0x00000010141072a5 */ /* 0x000fe4000f8e003f */
[----:B------:R-:W-:Y:S01]  /*80c0*/  UIMAD.WIDE.U32 UR14, UR21, UR18, UR8 ;  /* 0x00000012150e72a5 */ /* 0x000fe2000f8e0008 */
[----:B------:R-:W-:-:S02]  /*80d0*/  UMOV UR12, UR20 ;  /* 0x00000014000c7c82 */ /* 0x000fc40008000000 */
[----:B------:R-:W-:Y:S01]  /*80e0*/  @UP0 ULDC UR8, c[0x0][0x2f0] ;  /* 0x0000bc0000080ab9 */ /* 0x000fe20000000800 */
[----:B------:R-:W-:Y:S02]  /*80f0*/  UIMAD UR4, UR21, UR19, UR13 ;  /* 0x00000013150472a4 */ /* 0x000fe4000f8e020d */
[----:B------:R-:W-:Y:S01]  /*8100*/  @UP0 USHF.R.U32.HI UR12, URZ, UR8, UR17 ;  /* 0x000000083f0c0299 */ /* 0x000fe20008011611 */
[----:B------:R-:W-:Y:S11]  /*8110*/  @!P0 BRA `(.L_x_1192) ;  /* 0x0000001800ac8947 */ /* 0x000ff60003800000 */
[----:B------:R-:W1:Y:S01]  /*8120*/  S2R R3, SR_CgaCtaId ;  /* 0x0000000000037919 */ /* 0x000e620000008800 */
[----:B------:R-:W-:-:S04]  /*8130*/  MOV R16, 0x400 ;  /* 0x0000040000107802 */ /* 0x000fc80000000f00 */
[----:B-1----:R-:W-:Y:S01]  /*8140*/  LEA R16, R3, R16, 0x18 ;  /* 0x0000001003107211 */ /* 0x002fe200078ec0ff */
[----:B------:R-:W-:-:S05]  /*8150*/  IMAD.MOV.U32 R3, RZ, RZ, 0x1 ;  /* 0x00000001ff037424 */ /* 0x000fca00078e00ff */
[----:B------:R-:W-:-:S04]  /*8160*/  SHF.L.U32 R3, R3, 0x1f, RZ ;  /* 0x0000001f03037819 */ /* 0x000fc800000006ff */
[----:B------:R-:W1:Y:S02]  /*8170*/  SYNCS.PHASECHK.TRANS64.TRYWAIT P0, [R16+URZ+0x30820], R3 ;  /* 0x03082003100075a7 */ /* 0x000e64000800017f */
[----:B-1----:R-:W-:Y:S05]  /*8180*/  @!P0 BRA `(.L_x_1193) ;  /* 0x0000001c00948947 */ /* 0x002fea0003800000 */
.L_x_1221:
[----:B------:R-:W2:Y:S01]  /*8190*/  S2R R0, SR_TID.X ;  /* 0x0000000000007919 */ /* 0x000ea20000002100 */
[----:B------:R-:W-:Y:S02]  /*81a0*/  IMAD.U32 R15, RZ, RZ, UR23 ;  /* 0x00000017ff0f7e24 */ /* 0x000fe4000f8e00ff */
[----:B------:R-:W-:Y:S02]  /*81b0*/  IMAD.U32 R14, RZ, RZ, UR15 ;  /* 0x0000000fff0e7e24 */ /* 0x000fe4000f8e00ff */
[----:B------:R-:W-:Y:S02]  /*81c0*/  VIADD R15, R15, UR5 ;  /* 0x000000050f0f7c36 */ /* 0x000fe40008000000 */
[----:B------:R-:W-:Y:S02]  /*81d0*/  VIADD R14, R14, UR4 ;  /* 0x000000040e0e7c36 */ /* 0x000fe40008000000 */
[----:B------:R-:W-:Y:S01]  /*81e0*/  IMAD.MOV.U32 R11, RZ, RZ, 0x1 ;  /* 0x00000001ff0b7424 */ /* 0x000fe200078e00ff */
[----:B--2---:R-:W-:-:S04]  /*81f0*/  LOP3.LUT R0, R0, 0x7f, RZ, 0xc0, !PT ;  /* 0x0000007f00007812 */ /* 0x004fc800078ec0ff */
[----:B------:R-:W-:-:S13]  /*8200*/  ISETP.NE.AND P0, PT, R0, RZ, PT ;  /* 0x000000ff0000720c */ /* 0x000fda0003f05270 */
[----:B------:R-:W-:Y:S05]  /*8210*/  @P0 BRA `(.L_x_1194) ;  /* 0x0000000000180947 */ /* 0x000fea0003800000 */
[----:B------:R-:W2:Y:S01]  /*8220*/  S2R R0, SR_TID.X ;  /* 0x0000000000007919 */ /* 0x000ea20000002100 */
[----:B-1----:R-:W-:-:S04]  /*8230*/  IMAD.MOV.U32 R3, RZ, RZ, 0x4100 ;  /* 0x00004100ff037424 */ /* 0x002fc800078e00ff */
[----:B------:R3:W-:Y:S01]  /*8240*/  SYNCS.ARRIVE.TRANS64 RZ, [R16+URZ+0x30810], R3 ;  /* 0x0308100310ff79a7 */ /* 0x0007e2000800003f */
[----:B--2---:R-:W-:-:S13]  /*8250*/  LOP3.LUT P1, RZ, R0, 0x1f, RZ, 0xc0, !PT ;  /* 0x0000001f00ff7812 */ /* 0x004fda000782c0ff */
[----:B---3--:R-:W-:Y:S05]  /*8260*/  @!P1 BRA `(.L_x_1194) ;  /* 0x0000000000049947 */ /* 0x008fea0003800000 */
[----:B------:R-:W-:Y:S01]  /*8270*/  BPT.TRAP 0x1 ;  /* 0x000000040000795c */ /* 0x000fe20000300000 */
.L_x_1194:
[----:B------:R-:W-:Y:S01]  /*8280*/  R2UR UR19, R4 ;  /* 0x00000000041372ca */ /* 0x000fe200000e0000 */
[----:B------:R-:W2:Y:S01]  /*8290*/  LDC.64 R6, c[0x0][0x198] ;  /* 0x00006600ff067b82 */ /* 0x000ea20000000a00 */
[----:B------:R-:W-:Y:S01]  /*82a0*/  R2UR UR7, R15 ;  /* 0x000000000f0772ca */ /* 0x000fe200000e0000 */
[----:B------:R-:W-:Y:S01]  /*82b0*/  ULDC.64 UR16, c[0x0][0x700] ;  /* 0x0001c00000107ab9 */ /* 0x000fe20000000a00 */
[----:B------:R-:W-:Y:S01]  /*82c0*/  UMOV UR36, 0x0 ;  /* 0x0000000000247882 */ /* 0x000fe20000000000 */
[----:B------:R-:W-:Y:S01]  /*82d0*/  IMAD.U32 R10, RZ, RZ, UR16 ;  /* 0x00000010ff0a7e24 */ /* 0x000fe2000f8e00ff */
[----:B------:R-:W-:Y:S01]  /*82e0*/  UMOV UR37, 0x14f00000 ;  /* 0x14f0000000257882 */ /* 0x000fe20000000000 */
[----:B------:R-:W-:Y:S01]  /*82f0*/  IMAD.U32 R9, RZ, RZ, UR17 ;  /* 0x00000011ff097e24 */ /* 0x000fe2000f8e00ff */
[----:B------:R-:W-:Y:S01]  /*8300*/  UMOV UR18, URZ ;  /* 0x0000003f00127c82 */ /* 0x000fe20008000000 */
[----:B------:R-:W-:Y:S01]  /*8310*/  UMOV UR26, 0x40 ;  /* 0x00000040001a7882 */ /* 0x000fe20000000000 */
[----:B------:R-:W-:Y:S01]  /*8320*/  UMOV UR28, UR20 ;  /* 0x00000014001c7c82 */ /* 0x000fe20008000000 */
[----:B------:R-:W-:Y:S01]  /*8330*/  UMOV UR29, UR21 ;  /* 0x00000015001d7c82 */ /* 0x000fe20008000000 */
[----:B------:R-:W-:Y:S01]  /*8340*/  IMAD.MOV.U32 R5, RZ, RZ, 0x10000 ;  /* 0x00010000ff057424 */ /* 0x000fe200078e00ff */
[----:B------:R-:W-:Y:S01]  /*8350*/  USHF.L.U32 UR19, UR19, 0x6, URZ ;  /* 0x0000000613137899 */ /* 0x000fe2000800063f */
[----:B------:R-:W-:Y:S01]  /*8360*/  IMAD.MOV.U32 R19, RZ, RZ, RZ ;  /* 0x000000ffff137224 */ /* 0x000fe200078e00ff */
[----:B------:R-:W-:Y:S01]  /*8370*/  UMOV UR48, 0x0 ;  /* 0x0000000000307882 */ /* 0x000fe20000000000 */
[----:B------:R-:W-:Y:S01]  /*8380*/  UMOV UR49, 0x10000000 ;  /* 0x1000000000317882 */ /* 0x000fe20000000000 */
[----:B------:R-:W-:Y:S01]  /*8390*/  UIADD3 UR8, UP0, UR19, UR22, URZ ;  /* 0x0000001613087290 */ /* 0x000fe2000ff1e03f */
[----:B------:R-:W-:-:S02]  /*83a0*/  UMOV UR13, UR21 ;  /* 0x00000015000d7c82 */ /* 0x000fc40008000000 */
[----:B------:R-:W-:Y:S01]  /*83b0*/  UMOV UR27, UR19 ;  /* 0x00000013001b7c82 */ /* 0x000fe20008000000 */
[----:B------:R-:W-:Y:S02]  /*83c0*/  ULEA.HI.X.SX32 UR7, UR19, UR7, 0x1, UP0 ;  /* 0x0000000713077291 */ /* 0x000fe400080f0e3f */
[----:B-1----:R-:W-:Y:S01]  /*83d0*/  IMAD.U32 R3, RZ, RZ, UR8 ;  /* 0x00000008ff037e24 */ /* 0x002fe2000f8e00ff */
[----:B------:R-:W-:Y:S01]  /*83e0*/  UMOV UR10, UR18 ;  /* 0x00000012000a7c82 */ /* 0x000fe20008000000 */
[----:B------:R-:W-:Y:S01]  /*83f0*/  IMAD.U32 R2, RZ, RZ, UR8 ;  /* 0x00000008ff027e24 */ /* 0x000fe2000f8e00ff */
[----:B------:R-:W-:Y:S01]  /*8400*/  R2UR UR8, R16 ;  /* 0x00000000100872ca */ /* 0x000fe200000e0000 */
[----:B--2---:R-:W-:Y:S01]  /*8410*/  IMAD.MOV.U32 R8, RZ, RZ, R6 ;  /* 0x000000ffff087224 */ /* 0x004fe200078e0006 */
[----:B------:R-:W-:Y:S01]  /*8420*/  LEA R0, P1, R3, R10, 0x2 ;  /* 0x0000000a03007211 */ /* 0x000fe200078210ff */
[----:B------:R-:W-:Y:S01]  /*8430*/  IMAD.U32 R3, RZ, RZ, UR7 ;  /* 0x00000007ff037e24 */ /* 0x000fe2000f8e00ff */
[----:B------:R-:W-:Y:S01]  /*8440*/  UMOV UR7, 0x10 ;  /* 0x0000001000077882 */ /* 0x000fe20000000000 */
[----:B------:R-:W-:Y:S01]  /*8450*/  UMOV UR42, 0x40 ;  /* 0x00000040002a7882 */ /* 0x000fe20000000000 */
[----:B------:R-:W-:Y:S01]  /*8460*/  R2UR UR32, R0 ;  /* 0x00000000002072ca */ /* 0x000fe200000e0000 */
[----:B------:R-:W-:Y:S01]  /*8470*/  UMOV UR43, UR11 ;  /* 0x0000000b002b7c82 */ /* 0x000fe20008000000 */
[----:B------:R-:W-:Y:S01]  /*8480*/  LEA.HI.X R2, R2, R9, R3, 0x2, P1 ;  /* 0x0000000902027211 */ /* 0x000fe200008f1403 */
[----:B------:R-:W-:Y:S01]  /*8490*/  UMOV UR44, UR12 ;  /* 0x0000000c002c7c82 */ /* 0x000fe20008000000 */
[----:B------:R-:W-:Y:S01]  /*84a0*/  IADD3 R0, P1, R8, 0x2f0, RZ ;  /* 0x000002f008007810 */ /* 0x000fe20007f3e0ff */
[----:B------:R-:W-:Y:S01]  /*84b0*/  UMOV UR45, UR21 ;  /* 0x00000015002d7c82 */ /* 0x000fe20008000000 */
[----:B------:R-:W-:Y:S01]  /*84c0*/  R2UR UR33, R2 ;  /* 0x00000000022172ca */ /* 0x000fe200000e0000 */
[----:B------:R-:W-:Y:S01]  /*84d0*/  UIADD3 UR16, UR8, 0x18000, URZ ;  /* 0x0001800008107890 */ /* 0x000fe2000fffe03f */
[----:B------:R-:W-:Y:S01]  /*84e0*/  R2UR UR30, R0 ;  /* 0x00000000001e72ca */ /* 0x000fe200000e0000 */
[----:B------:R-:W-:Y:S01]  /*84f0*/  UIADD3 UR17, UR8, 0x30810, URZ ;  /* 0x0003081008117890 */ /* 0x000fe2000fffe03f */
[----:B------:R-:W-:Y:S01]  /*8500*/  IADD3 R0, P2, R8, 0x3f0, RZ ;  /* 0x000003f008007810 */ /* 0x000fe20007f5e0ff */
[----:B------:R-:W-:-:S02]  /*8510*/  UIADD3 UR24, UR8, 0x1a000, URZ ;  /* 0x0001a00008187890 */ /* 0x000fc4000fffe03f */
[----:B------:R-:W-:Y:S01]  /*8520*/  UIADD3 UR50, UR8, 0x28000, URZ ;  /* 0x0002800008327890 */ /* 0x000fe2000fffe03f */
[----:B------:R-:W-:Y:S01]  /*8530*/  R2UR UR46, R0 ;  /* 0x00000000002e72ca */ /* 0x000fe200000e0000 */
[--C-:B------:R-:W-:Y:S01]  /*8540*/  IMAD.X R0, RZ, RZ, R7.reuse, P1 ;  /* 0x000000ffff007224 */ /* 0x100fe200008e0607 */
[----:B------:R-:W-:Y:S01]  /*8550*/  IADD3 R2, P1, R8, 0xf0, RZ ;  /* 0x000000f008027810 */ /* 0x000fe20007f3e0ff */
[----:B------:R-:W-:Y:S01]  /*8560*/  UMOV UR25, UR17 ;  /* 0x0000001100197c82 */ /* 0x000fe20008000000 */
[----:B------:R-:W-:Y:S01]  /*8570*/  UMOV UR51, UR17 ;  /* 0x0000001100337c82 */ /* 0x000fe20008000000 */
[----:B------:R-:W-:Y:S01]  /*8580*/  UIADD3 UR9, UR8, 0x30800, URZ ;  /* 0x0003080008097890 */ /* 0x000fe2000fffe03f */
[----:B------:R-:W-:Y:S01]  /*8590*/  R2UR UR31, R0 ;  /* 0x00000000001f72ca */ /* 0x000fe200000e0000 */
[--C-:B------:R-:W-:Y:S01]  /*85a0*/  IMAD.X R0, RZ, RZ, R7.reuse, P2 ;  /* 0x000000ffff007224 */ /* 0x100fe200010e0607 */
[----:B------:R-:W-:Y:S01]  /*85b0*/  R2UR UR34, R2 ;  /* 0x00000000022272ca */ /* 0x000fe200000e0000 */
[----:B------:R-:W-:Y:S01]  /*85c0*/  IMAD.X R3, RZ, RZ, R7, P1 ;  /* 0x000000ffff037224 */ /* 0x000fe200008e0607 */
[----:B------:R-:W-:-:S02]  /*85d0*/  UIADD3 UR40, UR8, 0x4000, URZ ;  /* 0x0000400008287890 */ /* 0x000fc4000fffe03f */
[----:B------:R-:W-:Y:S01]  /*85e0*/  R2UR UR47, R0 ;  /* 0x00000000002f72ca */ /* 0x000fe200000e0000 */
[----:B------:R-:W-:Y:S01]  /*85f0*/  IMAD.U32 R0, RZ, RZ, UR6 ;  /* 0x00000006ff007e24 */ /* 0x000fe2000f8e00ff */
[----:B------:R-:W-:Y:S01]  /*8600*/  R2UR UR35, R3 ;  /* 0x00000000032372ca */ /* 0x000fe200000e0000 */
[----:B------:R-:W-:Y:S02]  /*8610*/  UMOV UR41, UR9 ;  /* 0x0000000900297c82 */ /* 0x000fe40008000000 */
[----:B------:R-:W-:-:S05]  /*8620*/  VIADD R6, R0, 0xffffffff ;  /* 0xffffffff00067836 */ /* 0x000fca0000000000 */
[----:B------:R1:W-:Y:S01]  /*8630*/  STL [R1], R6 ;  /* 0x0000000601007387 */ /* 0x0003e20000100800 */
[----:B------:R-:W-:-:S04]  /*8640*/  ISETP.GE.AND P1, PT, R4, R6, PT ;  /* 0x000000060400720c */ /* 0x000fc80003f26270 */
[----:B------:R-:W-:Y:S01]  /*8650*/  UTMALDG.4D [UR16], [UR34], desc[UR36] ;  /* 0x00002410220075b4 */ /* 0x000fe20008019000 */
[----:B------:R-:W-:Y:S01]  /*8660*/  UTMALDG.4D [UR24], [UR34], desc[UR36] ;  /* 0x00002418220075b4 */ /* 0x000fe20008019000 */
[----:B------:R2:W-:Y:S01]  /*8670*/  UBLKCP.S.G [UR50], [UR32], UR7 ;  /* 0x00000032200073ba */ /* 0x0005e20008000207 */
[----:B------:R1:W-:Y:S01]  /*8680*/  SYNCS.ARRIVE.TRANS64 RZ, [R16+URZ+0x30800], R5 ;  /* 0x0308000510ff79a7 */ /* 0x0003e2000800003f */
[----:B------:R1:W-:Y:S01]  /*8690*/  UTMALDG.4D [UR8], [UR30], desc[UR48] ;  /* 0x000030081e0075b4 */ /* 0x0003e20008019000 */
[----:B--2---:R-:W-:Y:S01]  /*86a0*/  UIADD3 UR32, UR8, 0x8000, URZ ;  /* 0x0000800008207890 */ /* 0x004fe2000fffe03f */
[----:B------:R1:W-:Y:S01]  /*86b0*/  UTMALDG.4D [UR40], [UR30], desc[UR48] ;  /* 0x000030281e0075b4 */ /* 0x0003e20008019000 */
[----:B------:R-:W-:Y:S01]  /*86c0*/  UIADD3 UR24, UR8, 0xc000, URZ ;  /* 0x0000c00008187890 */ /* 0x000fe2000fffe03f */
[----:B------:R-:W-:Y:S01]  /*86d0*/  UMOV UR35, UR11 ;  /* 0x0000000b00237c82 */ /* 0x000fe20008000000 */
[----:B------:R-:W-:Y:S01]  /*86e0*/  UMOV UR36, UR12 ;  /* 0x0000000c00247c82 */ /* 0x000fe20008000000 */
[----:B------:R-:W-:Y:S01]  /*86f0*/  UMOV UR37, UR21 ;  /* 0x0000001500257c82 */ /* 0x000fe20008000000 */
[----:B------:R-:W-:Y:S01]  /*8700*/  UMOV UR34, UR18 ;  /* 0x0000001200227c82 */ /* 0x000fe20008000000 */
[----:B------:R-:W-:Y:S01]  /*8710*/  UMOV UR33, UR9 ;  /* 0x0000000900217c82 */ /* 0x000fe20008000000 */
[----:B------:R-:W-:Y:S01]  /*8720*/  UMOV UR27, UR11 ;  /* 0x0000000b001b7c82 */ /* 0x000fe20008000000 */
[----:B------:R-:W-:Y:S01]  /*8730*/  UMOV UR28, UR12 ;  /* 0x0000000c001c7c82 */ /* 0x000fe20008000000 */
[----:B------:R-:W-:Y:S01]  /*8740*/  UMOV UR25, UR9 ;  /* 0x0000000900197c82 */ /* 0x000fe20008000000 */
[----:B------:R1:W-:Y:S01]  /*8750*/  UTMALDG.4D [UR32], [UR46], desc[UR48] ;  /* 0x000030202e0075b4 */ /* 0x0003e20008019000 */
[----:B------:R1:W-:Y:S02]  /*8760*/  UTMALDG.4D [UR24], [UR46], desc[UR48] ;  /* 0x000030182e0075b4 */ /* 0x0003e40008019000 */
[----:B-1----:R-:W-:Y:S05]  /*8770*/  @P1 BRA `(.L_x_1195) ;  /* 0x00000010003c1947 */ /* 0x002fea0003800000 */
[----:B------:R-:W-:Y:S01]  /*8780*/  R2UR UR7, R4 ;  /* 0x00000000040772ca */ /* 0x000fe200000e0000 */
[----:B------:R-:W1:Y:S01]  /*8790*/  S2R R6, SR_TID.X ;  /* 0x0000000000067919 */ /* 0x000e620000002100 */
[----:B------:R-:W-:Y:S01]  /*87a0*/  UIADD3 UR8, UR6, -0x2, URZ ;  /* 0xfffffffe06087890 */ /* 0x000fe2000fffe03f */
[----:B------:R-:W-:-:S05]  /*87b0*/  IMAD.MOV.U32 R11, RZ, RZ, 0x1 ;  /* 0x00000001ff0b7424 */ /* 0x000fca00078e00ff */
[----:B------:R-:W-:-:S05]  /*87c0*/  ISETP.NE.AND P1, PT, R4, UR8, PT ;  /* 0x0000000804007c0c */ /* 0x000fca000bf25270 */
[----:B------:R-:W-:-:S04]  /*87d0*/  ULOP3.LUT UR7, URZ, UR7, URZ, 0x33, !UPT ;  /* 0x000000073f077292 */ /* 0x000fc8000f8e333f */
[----:B------:R-:W-:-:S06]  /*87e0*/  UIADD3 UR7, UR7, UR6, URZ ;  /* 0x0000000607077290 */ /* 0x000fcc000fffe03f */
[----:B------:R-:W-:-:S05]  /*87f0*/  IMAD.U32 R0, RZ, RZ, UR7 ;  /* 0x00000007ff007e24 */ /* 0x000fca000f8e00ff */
[----:B------:R-:W-:Y:S01]  /*8800*/  LOP3.LUT R5, R0, 0x1, RZ, 0xc0, !PT ;  /* 0x0000000100057812 */ /* 0x000fe200078ec0ff */
[----:B------:R-:W-:-:S04]  /*8810*/  IMAD.MOV.U32 R0, RZ, RZ, R4 ;  /* 0x000000ffff007224 */ /* 0x000fc800078e0004 */
[----:B------:R2:W-:Y:S01]  /*8820*/  STL [R1+0x4], R5 ;  /* 0x0000040501007387 */ /* 0x0005e20000100800 */
[----:B-1----:R-:W-:Y:S01]  /*8830*/  LOP3.LUT R6, R6, 0x1f, RZ, 0xc0, !PT ;  /* 0x0000001f06067812 */ /* 0x002fe200078ec0ff */
[----:B------:R-:W-:Y:S06]  /*8840*/  @!P1 BRA `(.L_x_1196) ;  /* 0x0000000800b09947 */ /* 0x000fec0003800000 */
[----:B------:R-:W-:Y:S01]  /*8850*/  R2UR UR8, R5 ;  /* 0x00000000050872ca */ /* 0x000fe200000e0000 */
[----:B------:R-:W-:Y:S02]  /*8860*/  IMAD.MOV.U32 R0, RZ, RZ, R4 ;  /* 0x000000ffff007224 */ /* 0x000fe400078e0004 */
[----:B------:R-:W-:-:S10]  /*8870*/  IMAD.MOV.U32 R11, RZ, RZ, 0x1 ;  /* 0x00000001ff0b7424 */ /* 0x000fd400078e00ff */
[----:B------:R-:W-:-:S06]  /*8880*/  UIADD3 UR7, UR7, -UR8, URZ ;  /* 0x8000000807077290 */ /* 0x000fcc000fffe03f */
[----:B------:R-:W-:-:S07]  /*8890*/  IMAD.U32 R20, RZ, RZ, UR7 ;  /* 0x00000007ff147e24 */ /* 0x000fce000f8e00ff */
.L_x_1205:
[----:B--234-:R-:W-:-:S04]  /*88a0*/  SHF.L.U32 R21, R11, 0x1f, RZ ;  /* 0x0000001f0b157819 */ /* 0x01cfc800000006ff */
[----:B------:R-:W1:Y:S02]  /*88b0*/  SYNCS.PHASECHK.TRANS64.TRYWAIT P1, [R16+URZ+0x30840], R21 ;  /* 0x03084015100075a7 */ /* 0x000e64000802017f */
[----:B-1----:R-:W-:Y:S05]  /*88c0*/  @!P1 BRA `(.L_x_1197) ;  /* 0x0000001400d89947 */ /* 0x002fea0003800000 */
.L_x_1222:
[----:B------:R-:W-:Y:S05]  /*88d0*/  @P0 BRA `(.L_x_1198) ;  /* 0x0000000000140947 */ /* 0x000fea0003800000 */
[----:B------:R-:W-:Y:S01]  /*88e0*/  ISETP.NE.AND P1, PT, R6, RZ, PT ;  /* 0x000000ff0600720c */ /* 0x000fe20003f25270 */
[----:B------:R-:W-:-:S04]  /*88f0*/  IMAD.MOV.U32 R3, RZ, RZ, 0x4100 ;  /* 0x00004100ff037424 */ /* 0x000fc800078e00ff */
[----:B------:R3:W-:Y:S08]  /*8900*/  SYNCS.ARRIVE.TRANS64 RZ, [R16+URZ+0x30830], R3 ;  /* 0x0308300310ff79a7 */ /* 0x0007f0000800003f */
[----:B------:R-:W-:Y:S05]  /*8910*/  @!P1 BRA `(.L_x_1198) ;  /* 0x0000000000049947 */ /* 0x000fea0003800000 */
[----:B------:R-:W-:Y:S01]  /*8920*/  BPT.TRAP 0x1 ;  /* 0x000000040000795c */ /* 0x000fe20000300000 */
.L_x_1198:
[----:B------:R-:W3:Y:S01]  /*8930*/  LDC.64 R12, c[0x0][0x728] ;  /* 0x0001ca00ff0c7b82 */ /* 0x000ee20000000a00 */
[----:B------:R-:W-:Y:S01]  /*8940*/  IMAD.SHL.U32 R18, R0, 0x40, RZ ;  /* 0x0000004000127824 */ /* 0x000fe200078e00ff */
[----:B------:R-:W-:Y:S01]  /*8950*/  R2UR UR32, R16 ;  /* 0x00000000102072ca */ /* 0x000fe200000e0000 */
[----:B------:R-:W-:Y:S01]  /*8960*/  UMOV UR30, 0x0 ;  /* 0x00000000001e7882 */ /* 0x000fe20000000000 */
[----:B------:R-:W-:Y:S01]  /*8970*/  UMOV UR31, 0x14f00000 ;  /* 0x14f00000001f7882 */ /* 0x000fe20000000000 */
[----:B------:R-:W-:Y:S01]  /*8980*/  UMOV UR18, URZ ;  /* 0x0000003f00127c82 */ /* 0x000fe20008000000 */
[C---:B------:R-:W-:Y:S01]  /*8990*/  IADD3 R2, P1, R18.reuse, UR14, RZ ;  /* 0x0000000e12027c10 */ /* 0x040fe2000ff3e0ff */
[----:B------:R-:W-:Y:S01]  /*89a0*/  UMOV UR26, 0x40 ;  /* 0x00000040001a7882 */ /* 0x000fe20000000000 */
[----:B--2---:R-:W2:Y:S01]  /*89b0*/  LDC.64 R4, c[0x0][0x198] ;  /* 0x00006600ff047b82 */ /* 0x004ea20000000a00 */
        /* <DEDUP_REMOVED lines=14> */
[----:B--2---:R-:W-:Y:S02]  /*8aa0*/  IMAD.MOV.U32 R8, RZ, RZ, R4 ;  /* 0x000000ffff087224 */ /* 0x004fe400078e0004 */
        /* <DEDUP_REMOVED lines=12> */
.L_x_1223:
[----:B------:R-:W-:Y:S05]  /*8b70*/  @P0 BRA `(.L_x_1200) ;  /* 0x0000000000140947 */ /* 0x000fea0003800000 */
[----:B------:R-:W-:Y:S01]  /*8b80*/  ISETP.NE.AND P1, PT, R6, RZ, PT ;  /* 0x000000ff0600720c */ /* 0x000fe20003f25270 */
[----:B------:R-:W-:-:S04]  /*8b90*/  IMAD.MOV.U32 R2, RZ, RZ, 0x4100 ;  /* 0x00004100ff027424 */ /* 0x000fc800078e00ff */
[----:B------:R3:W-:Y:S08]  /*8ba0*/  SYNCS.ARRIVE.TRANS64 RZ, [R16+URZ+0x30818], R2 ;  /* 0x0308180210ff79a7 */ /* 0x0007f0000800003f */
[----:B------:R-:W-:Y:S05]  /*8bb0*/  @!P1 BRA `(.L_x_1200) ;  /* 0x0000000000049947 */ /* 0x000fea0003800000 */
[----:B------:R-:W-:Y:S01]  /*8bc0*/  BPT.TRAP 0x1 ;  /* 0x000000040000795c */ /* 0x000fe20000300000 */
.L_x_1200:
[----:B------:R-:W-:Y:S01]  /*8bd0*/  VIADD R18, R18, 0x40 ;  /* 0x0000004012127836 */ /* 0x000fe20000000000 */
[----:B------:R-:W-:Y:S01]  /*8be0*/  ULDC.64 UR8, c[0x0][0x700] ;  /* 0x0001c00000087ab9 */ /* 0x000fe20000000a00 */
[----:B------:R-:W-:Y:S01]  /*8bf0*/  R2UR UR32, R16 ;  /* 0x00000000102072ca */ /* 0x000fe200000e0000 */
[----:B------:R-:W-:Y:S01]  /*8c00*/  IMAD.U32 R10, RZ, RZ, UR8 ;  /* 0x00000008ff0a7e24 */ /* 0x000fe2000f8e00ff */
[----:B------:R-:W-:Y:S01]  /*8c10*/  UMOV UR30, 0x0 ;  /* 0x00000000001e7882 */ /* 0x000fe20000000000 */
[----:B---3--:R-:W-:Y:S01]  /*8c20*/  IADD3 R2, P1, R18, UR22, RZ ;  /* 0x0000001612027c10 */ /* 0x008fe2000ff3e0ff */
[----:B------:R-:W-:Y:S01]  /*8c30*/  IMAD.U32 R9, RZ, RZ, UR9 ;  /* 0x00000009ff097e24 */ /* 0x000fe2000f8e00ff */
[----:B------:R-:W-:Y:S01]  /*8c40*/  SHF.R.S32.HI R17, RZ, 0x1f, R18 ;  /* 0x0000001fff117819 */ /* 0x000fe20000011412 */
[----:B------:R-:W-:Y:S01]  /*8c50*/  UMOV UR31, 0x14f00000 ;  /* 0x14f00000001f7882 */ /* 0x000fe20000000000 */
[----:B------:R-:W-:Y:S01]  /*8c60*/  LEA R3, P2, R2, R10, 0x2 ;  /* 0x0000000a02037211 */ /* 0x000fe200078410ff */
[----:B------:R-:W-:Y:S01]  /*8c70*/  UMOV UR26, URZ ;  /* 0x0000003f001a7c82 */ /* 0x000fe20008000000 */
[----:B------:R-:W-:Y:S01]  /*8c80*/  R2UR UR27, R18 ;  /* 0x00000000121b72ca */ /* 0x000fe200000e0000 */
[----:B------:R-:W-:Y:S01]  /*8c90*/  UMOV UR28, UR20 ;  /* 0x00000014001c7c82 */ /* 0x000fe20008000000 */
[----:B------:R-:W-:Y:S01]  /*8ca0*/  R2UR UR34, R3 ;  /* 0x00000000032272ca */ /* 0x000fe200000e0000 */
[----:B------:R-:W-:Y:S01]  /*8cb0*/  IMAD.X R3, R17, 0x1, R15, P1 ;  /* 0x0000000111037824 */ /* 0x000fe200008e060f */
[----:B------:R-:W-:-:S02]  /*8cc0*/  UIADD3 UR24, UR32, 0x1c000, URZ ;  /* 0x0001c00020187890 */ /* 0x000fc4000fffe03f */
[----:B------:R-:W-:Y:S02]  /*8cd0*/  UIADD3 UR25, UR32, 0x30818, URZ ;  /* 0x0003081820197890 */ /* 0x000fe4000fffe03f */
[----:B------:R-:W-:Y:S01]  /*8ce0*/  LEA.HI.X R3, R2, R9, R3, 0x2, P2 ;  /* 0x0000000902037211 */ /* 0x000fe200010f1403 */
[----:B------:R-:W-:Y:S01]  /*8cf0*/  UIADD3 UR16, UR32, 0x1e000, URZ ;  /* 0x0001e00020107890 */ /* 0x000fe2000fffe03f */
[----:B------:R-:W-:Y:S01]  /*8d00*/  IADD3 R2, P1, R8, 0xf0, RZ ;  /* 0x000000f008027810 */ /* 0x000fe20007f3e0ff */
[----:B------:R-:W-:Y:S01]  /*8d10*/  UIADD3 UR32, UR32, 0x28100, URZ ;  /* 0x0002810020207890 */ /* 0x000fe2000fffe03f */
[----:B------:R-:W-:Y:S01]  /*8d20*/  R2UR UR35, R3 ;  /* 0x00000000032372ca */ /* 0x000fe200000e0000 */
[----:B------:R-:W-:Y:S01]  /*8d30*/  UMOV UR29, UR21 ;  /* 0x00000015001d7c82 */ /* 0x000fe20008000000 */
[----:B------:R-:W-:Y:S01]  /*8d40*/  R2UR UR8, R2 ;  /* 0x00000000020872ca */ /* 0x000fe200000e0000 */
[----:B------:R-:W-:Y:S01]  /*8d50*/  IMAD.X R3, RZ, RZ, R7, P1 ;  /* 0x000000ffff037224 */ /* 0x000fe200008e0607 */
[----:B------:R-:W-:Y:S01]  /*8d60*/  UMOV UR18, 0x40 ;  /* 0x0000004000127882 */ /* 0x000fe20000000000 */
[----:B------:R-:W-:Y:S01]  /*8d70*/  UMOV UR17, UR25 ;  /* 0x0000001900117c82 */ /* 0x000fe20008000000 */
[----:B------:R-:W-:Y:S01]  /*8d80*/  UMOV UR19, UR27 ;  /* 0x0000001b00137c82 */ /* 0x000fe20008000000 */
[----:B------:R-:W-:Y:S01]  /*8d90*/  UMOV UR33, UR25 ;  /* 0x0000001900217c82 */ /* 0x000fe20008000000 */
[----:B------:R-:W-:Y:S01]  /*8da0*/  R2UR UR9, R3 ;  /* 0x00000000030972ca */ /* 0x000fe200000e0000 */
[----:B------:R-:W-:-:S12]  /*8db0*/  UMOV UR7, 0x10 ;  /* 0x0000001000077882 */ /* 0x000fd80000000000 */
[----:B------:R3:W-:Y:S01]  /*8dc0*/  UTMALDG.4D [UR24], [UR8], desc[UR30] ;  /* 0x00001e18080075b4 */ /* 0x0007e20008019000 */
[----:B------:R3:W-:Y:S01]  /*8dd0*/  UTMALDG.4D [UR16], [UR8], desc[UR30] ;  /* 0x00001e10080075b4 */ /* 0x0007e20008019000 */
[----:B------:R3:W-:Y:S01]  /*8de0*/  UBLKCP.S.G [UR32], [UR34], UR7 ;  /* 0x00000020220073ba */ /* 0x0007e20008000207 */
[----:B------:R-:W4:Y:S02]  /*8df0*/  SYNCS.PHASECHK.TRANS64.TRYWAIT P1, [R16+URZ+0x30848], R21 ;  /* 0x03084815100075a7 */ /* 0x000f24000802017f */
[----:B---34-:R-:W-:Y:S05]  /*8e00*/  @!P1 BRA `(.L_x_1201) ;  /* 0x0000001000b09947 */ /* 0x018fea0003800000 */
.L_x_1224:
[----:B------:R-:W-:Y:S05]  /*8e10*/  @P0 BRA `(.L_x_1202) ;  /* 0x0000000000140947 */ /* 0x000fea0003800000 */
[----:B------:R-:W-:Y:S01]  /*8e20*/  ISETP.NE.AND P1, PT, R6, RZ, PT ;  /* 0x000000ff0600720c */ /* 0x000fe20003f25270 */
[----:B-123--:R-:W-:-:S04]  /*8e30*/  IMAD.MOV.U32 R21, RZ, RZ, 0x4100 ;  /* 0x00004100ff157424 */ /* 0x00efc800078e00ff */
[----:B------:R4:W-:Y:S08]  /*8e40*/  SYNCS.ARRIVE.TRANS64 RZ, [R16+URZ+0x30838], R21 ;  /* 0x0308381510ff79a7 */ /* 0x0009f0000800003f */
[----:B------:R-:W-:Y:S05]  /*8e50*/  @!P1 BRA `(.L_x_1202) ;  /* 0x0000000000049947 */ /* 0x000fea0003800000 */
[----:B------:R-:W-:Y:S01]  /*8e60*/  BPT.TRAP 0x1 ;  /* 0x000000040000795c */ /* 0x000fe20000300000 */
.L_x_1202:
[C---:B------:R-:W-:Y:S01]  /*8e70*/  R2UR UR27, R18.reuse ;  /* 0x00000000121b72ca */ /* 0x040fe200000e0000 */
[----:B------:R-:W-:Y:S01]  /*8e80*/  UMOV UR30, 0x0 ;  /* 0x00000000001e7882 */ /* 0x000fe20000000000 */
[----:B------:R-:W-:Y:S01]  /*8e90*/  IADD3 R18, P1, R18, UR14, RZ ;  /* 0x0000000e12127c10 */ /* 0x000fe2000ff3e0ff */
        /* <DEDUP_REMOVED lines=26> */
[----:B------:R-:W5:Y:S02]  /*9040*/  SYNCS.PHASECHK.TRANS64.TRYWAIT P1, [R16+URZ+0x30820], R5 ;  /* 0x03082005100075a7 */ /* 0x000f64000802017f */
[----:B-1---5:R-:W-:Y:S05]  /*9050*/  @!P1 BRA `(.L_x_1203) ;  /* 0x0000001000309947 */ /* 0x022fea0003800000 */
.L_x_1226:
[----:B------:R-:W-:Y:S05]  /*9060*/  @P0 BRA `(.L_x_1204) ;  /* 0x0000000000140947 */ /* 0x000fea0003800000 */
[----:B------:R-:W-:Y:S01]  /*9070*/  ISETP.NE.AND P1, PT, R6, RZ, PT ;  /* 0x000000ff0600720c */ /* 0x000fe20003f25270 */
[----:B------:R-:W-:-:S04]  /*9080*/  IMAD.MOV.U32 R5, RZ, RZ, 0x4100 ;  /* 0x00004100ff057424 */ /* 0x000fc800078e00ff */
[----:B------:R1:W-:Y:S08]  /*9090*/  SYNCS.ARRIVE.TRANS64 RZ, [R16+URZ+0x30810], R5 ;  /* 0x0308100510ff79a7 */ /* 0x0003f0000800003f */
[----:B------:R-:W-:Y:S05]  /*90a0*/  @!P1 BRA `(.L_x_1204) ;  /* 0x0000000000049947 */ /* 0x000fea0003800000 */
[----:B------:R-:W-:Y:S01]  /*90b0*/  BPT.TRAP 0x1 ;  /* 0x000000040000795c */ /* 0x000fe20000300000 */
.L_x_1204:
[----:B------:R-:W-:Y:S01]  /*90c0*/  R2UR UR7, R0 ;  /* 0x00000000000772ca */ /* 0x000fe200000e0000 */
[----:B------:R-:W-:Y:S01]  /*90d0*/  VIADD R20, R20, 0xfffffffe ;  /* 0xfffffffe14147836 */ /* 0x000fe20000000000 */
[----:B------:R-:W-:Y:S01]  /*90e0*/  R2UR UR8, R15 ;  /* 0x000000000f0872ca */ /* 0x000fe200000e0000 */
[----:B------:R-:W-:Y:S01]  /*90f0*/  UMOV UR30, 0x0 ;  /* 0x00000000001e7882 */ /* 0x000fe20000000000 */
[----:B------:R-:W-:Y:S01]  /*9100*/  R2UR UR32, R16 ;  /* 0x00000000102072ca */ /* 0x000fe200000e0000 */
[----:B------:R-:W-:Y:S01]  /*9110*/  UMOV UR31, 0x14f00000 ;  /* 0x14f00000001f7882 */ /* 0x000fe20000000000 */
[----:B------:R-:W-:Y:S01]  /*9120*/  UMOV UR26, URZ ;  /* 0x0000003f001a7c82 */ /* 0x000fe20008000000 */
[----:B------:R-:W-:Y:S01]  /*9130*/  UMOV UR28, UR20 ;  /* 0x00000014001c7c82 */ /* 0x000fe20008000000 */
[----:B------:R-:W-:Y:S01]  /*9140*/  UMOV UR29, UR21 ;  /* 0x00000015001d7c82 */ /* 0x000fe20008000000 */
[----:B------:R-:W-:Y:S01]  /*9150*/  UMOV UR18, 0x40 ;  /* 0x0000004000127882 */ /* 0x000fe20000000000 */
[----:B------:R-:W-:-:S03]  /*9160*/  UMOV UR10, 0x10 ;  /* 0x00000010000a7882 */ /* 0x000fc60000000000 */
[----:B------:R-:W-:-:S04]  /*9170*/  UIADD3 UR7, UR7, 0x2, URZ ;  /* 0x0000000207077890 */ /* 0x000fc8000fffe03f */
[----:B------:R-:W-:Y:S02]  /*9180*/  USHF.L.U32 UR27, UR7, 0x6, URZ ;  /* 0x00000006071b7899 */ /* 0x000fe4000800063f */
[----:B------:R-:W-:Y:S02]  /*9190*/  UIADD3 UR24, UR32, 0x18000, URZ ;  /* 0x0001800020187890 */ /* 0x000fe4000fffe03f */
[----:B------:R-:W-:Y:S02]  /*91a0*/  UIADD3 UR9, UP0, UR27, UR22, URZ ;  /* 0x000000161b097290 */ /* 0x000fe4000ff1e03f */
[----:B------:R-:W-:Y:S02]  /*91b0*/  UIADD3 UR25, UR32, 0x30810, URZ ;  /* 0x0003081020197890 */ /* 0x000fe4000fffe03f */
[----:B------:R-:W-:Y:S02]  /*91c0*/  ULEA.HI.X.SX32 UR8, UR27, UR8, 0x1, UP0 ;  /* 0x000000081b087291 */ /* 0x000fe400080f0e3f */
[----:B-1----:R-:W-:Y:S01]  /*91d0*/  IMAD.U32 R5, RZ, RZ, UR9 ;  /* 0x00000009ff057e24 */ /* 0x002fe2000f8e00ff */
[----:B------:R-:W-:-:S02]  /*91e0*/  UIADD3 UR16, UR32, 0x1a000, URZ ;  /* 0x0001a00020107890 */ /* 0x000fc4000fffe03f */
[----:B------:R-:W-:Y:S01]  /*91f0*/  UIADD3 UR32, UR32, 0x28000, URZ ;  /* 0x0002800020207890 */ /* 0x000fe2000fffe03f */
[----:B------:R-:W-:Y:S01]  /*9200*/  IMAD.U32 R4, RZ, RZ, UR8 ;  /* 0x00000008ff047e24 */ /* 0x000fe2000f8e00ff */
[----:B------:R-:W-:Y:S01]  /*9210*/  LEA R0, P1, R5, R10, 0x2 ;  /* 0x0000000a05007211 */ /* 0x000fe200078210ff */
[----:B------:R-:W-:Y:S01]  /*9220*/  UMOV UR17, UR25 ;  /* 0x0000001900117c82 */ /* 0x000fe20008000000 */
[----:B------:R-:W-:Y:S01]  /*9230*/  R2UR UR8, R2 ;  /* 0x00000000020872ca */ /* 0x000fe200000e0000 */
[----:B------:R-:W-:Y:S01]  /*9240*/  UMOV UR19, UR27 ;  /* 0x0000001b00137c82 */ /* 0x000fe20008000000 */
[----:B------:R-:W-:Y:S01]  /*9250*/  R2UR UR34, R0 ;  /* 0x00000000002272ca */ /* 0x000fe200000e0000 */
[----:B------:R-:W-:Y:S01]  /*9260*/  IMAD.U32 R0, RZ, RZ, UR9 ;  /* 0x00000009ff007e24 */ /* 0x000fe2000f8e00ff */
[----:B------:R-:W-:Y:S01]  /*9270*/  R2UR UR9, R3 ;  /* 0x00000000030972ca */ /* 0x000fe200000e0000 */
[----:B------:R-:W-:-:S03]  /*9280*/  UMOV UR33, UR25 ;  /* 0x0000001900217c82 */ /* 0x000fc60008000000 */
[----:B------:R-:W-:Y:S02]  /*9290*/  LEA.HI.X R0, R0, R9, R4, 0x2, P1 ;  /* 0x0000000900007211 */ /* 0x000fe400008f1404 */
[----:B------:R-:W-:Y:S02]  /*92a0*/  ISETP.NE.AND P1, PT, R20, RZ, PT ;  /* 0x000000ff1400720c */ /* 0x000fe40003f25270 */
[----:B------:R-:W-:Y:S01]  /*92b0*/  R2UR UR35, R0 ;  /* 0x00000000002372ca */ /* 0x000fe200000e0000 */
[----:B------:R-:W-:-:S04]  /*92c0*/  IMAD.U32 R0, RZ, RZ, UR7 ;  /* 0x00000007ff007e24 */ /* 0x000fc8000f8e00ff */
[----:B------:R1:W-:Y:S01]  /*92d0*/  UTMALDG.4D [UR24], [UR8], desc[UR30] ;  /* 0x00001e18080075b4 */ /* 0x0003e20008019000 */
[----:B------:R1:W-:Y:S07]  /*92e0*/  UTMALDG.4D [UR16], [UR8], desc[UR30] ;  /* 0x00001e10080075b4 */ /* 0x0003ee0008019000 */
[----:B------:R1:W-:Y:S02]  /*92f0*/  UBLKCP.S.G [UR32], [UR34], UR10 ;  /* 0x00000020220073ba */ /* 0x0003e4000800020a */
[----:B-1----:R-:W-:Y:S05]  /*9300*/  @P1 BRA `(.L_x_1205) ;  /* 0xfffffff400641947 */ /* 0x002fea000383ffff */
.L_x_1196:
[----:B------:R-:W3:Y:S02]  /*9310*/  LDL.LU R4, [R1+0x4] ;  /* 0x0000040001047983 */ /* 0x000ee40000300800 */
[----:B---3--:R-:W-:Y:S02]  /*9320*/  ISETP.NE.AND P1, PT, R4, RZ, PT ;  /* 0x000000ff0400720c */ /* 0x008fe40003f25270 */
[----:B------:R1:W5:Y:S11]  /*9330*/  LDL R4, [R1] ;  /* 0x0000000001047983 */ /* 0x0003760000100800 */
[----:B-1----:R-:W-:Y:S05]  /*9340*/  @!P1 BRA `(.L_x_1195) ;  /* 0x0000000400489947 */ /* 0x002fea0003800000 */
[----:B------:R-:W-:-:S04]  /*9350*/  SHF.L.U32 R13, R11, 0x1f, RZ ;  /* 0x0000001f0b0d7819 */ /* 0x000fc800000006ff */
[----:B------:R-:W1:Y:S02]  /*9360*/  SYNCS.PHASECHK.TRANS64.TRYWAIT P1, [R16+URZ+0x30840], R13 ;  /* 0x0308400d100075a7 */ /* 0x000e64000802017f */
[----:B-1----:R-:W-:Y:S05]  /*9370*/  @!P1 BRA `(.L_x_1206) ;  /* 0x0000000c00809947 */ /* 0x002fea0003800000 */
.L_x_1227:
[----:B------:R-:W-:Y:S05]  /*9380*/  @P0 BRA `(.L_x_1207) ;  /* 0x0000000000140947 */ /* 0x000fea0003800000 */
[----:B------:R-:W-:Y:S01]  /*9390*/  ISETP.NE.AND P1, PT, R6, RZ, PT ;  /* 0x000000ff0600720c */ /* 0x000fe20003f25270 */
[----:B--2---:R-:W-:-:S04]  /*93a0*/  IMAD.MOV.U32 R5, RZ, RZ, 0x4100 ;  /* 0x00004100ff057424 */ /* 0x004fc800078e00ff */
[----:B------:R3:W-:Y:S08]  /*93b0*/  SYNCS.ARRIVE.TRANS64 RZ, [R16+URZ+0x30830], R5 ;  /* 0x0308300510ff79a7 */ /* 0x0007f0000800003f */
[----:B------:R-:W-:Y:S05]  /*93c0*/  @!P1 BRA `(.L_x_1207) ;  /* 0x0000000000049947 */ /* 0x000fea0003800000 */
[----:B------:R-:W-:Y:S01]  /*93d0*/  BPT.TRAP 0x1 ;  /* 0x000000040000795c */ /* 0x000fe20000300000 */
.L_x_1207:
[----:B--23-5:R-:W2:Y:S01]  /*93e0*/  LDC.64 R4, c[0x0][0x728] ;  /* 0x0001ca00ff047b82 */ /* 0x02cea20000000a00 */
[----:B------:R-:W-:Y:S01]  /*93f0*/  IMAD.SHL.U32 R17, R0, 0x40, RZ ;  /* 0x0000004000117824 */ /* 0x000fe200078e00ff */
[----:B------:R-:W-:Y:S01]  /*9400*/  R2UR UR32, R16 ;  /* 0x00000000102072ca */ /* 0x000fe200000e0000 */
[----:B------:R-:W-:Y:S01]  /*9410*/  UMOV UR30, 0x0 ;  /* 0x00000000001e7882 */ /* 0x000fe20000000000 */
[----:B------:R-:W-:Y:S01]  /*9420*/  UMOV UR31, 0x14f00000 ;  /* 0x14f00000001f7882 */ /* 0x000fe20000000000 */
[----:B------:R-:W-:Y:S01]  /*9430*/  UMOV UR26, URZ ;  /* 0x0000003f001a7c82 */ /* 0x000fe20008000000 */
[C---:B------:R-:W-:Y:S01]  /*9440*/  IADD3 R0, P1, R17.reuse, UR14, RZ ;  /* 0x0000000e11007c10 */ /* 0x040fe2000ff3e0ff */
        /* <DEDUP_REMOVED lines=10> */
[----:B--2---:R-:W-:Y:S01]  /*94f0*/  LEA R4, P2, R0, R4, 0x2 ;  /* 0x0000000400047211 */ /* 0x004fe200078410ff */
        /* <DEDUP_REMOVED lines=15> */
.L_x_1228:
[----:B------:R-:W-:Y:S05]  /*95f0*/  @P0 BRA `(.L_x_1209) ;  /* 0x0000000000140947 */ /* 0x000fea0003800000 */
[----:B------:R-:W-:Y:S01]  /*9600*/  ISETP.NE.AND P0, PT, R6, RZ, PT ;  /* 0x000000ff0600720c */ /* 0x000fe20003f05270 */
[----:B------:R-:W-:-:S04]  /*9610*/  IMAD.MOV.U32 R5, RZ, RZ, 0x4100 ;  /* 0x00004100ff057424 */ /* 0x000fc800078e00ff */
[----:B------:R3:W-:Y:S08]  /*9620*/  SYNCS.ARRIVE.TRANS64 RZ, [R16+URZ+0x30818], R5 ;  /* 0x0308180510ff79a7 */ /* 0x0007f0000800003f */
[----:B------:R-:W-:Y:S05]  /*9630*/  @!P0 BRA `(.L_x_1209) ;  /* 0x0000000000048947 */ /* 0x000fea0003800000 */
[----:B------:R-:W-:Y:S01]  /*9640*/  BPT.TRAP 0x1 ;  /* 0x000000040000795c */ /* 0x000fe20000300000 */
.L_x_1209:
        /* <DEDUP_REMOVED lines=9> */
[----:B------:R-:W-:-:S04]  /*96e0*/  UMOV UR18, 0x40 ;  /* 0x0000004000127882 */ /* 0x000fc80000000000 */
[----:B------:R-:W-:-:S04]  /*96f0*/  UIADD3 UR27, UR27, 0x40, URZ ;  /* 0x000000401b1b7890 */ /* 0x000fc8000fffe03f */
[----:B------:R-:W-:Y:S02]  /*9700*/  UIADD3 UR8, UP0, UR27, UR22, URZ ;  /* 0x000000161b087290 */ /* 0x000fe4000ff1e03f */
[----:B------:R-:W-:Y:S02]  /*9710*/  UIADD3 UR24, UR32, 0x1c000, URZ ;  /* 0x0001c00020187890 */ /* 0x000fe4000fffe03f */
[----:B------:R-:W-:Y:S02]  /*9720*/  ULEA.HI.X.SX32 UR7, UR27, UR7, 0x1, UP0 ;  /* 0x000000071b077291 */ /* 0x000fe400080f0e3f */
[----:B---3--:R-:W-:Y:S01]  /*9730*/  IMAD.U32 R5, RZ, RZ, UR8 ;  /* 0x00000008ff057e24 */ /* 0x008fe2000f8e00ff */
[----:B------:R-:W-:Y:S01]  /*9740*/  UIADD3 UR25, UR32, 0x30818, URZ ;  /* 0x0003081820197890 */ /* 0x000fe2000fffe03f */
[----:B------:R-:W-:Y:S01]  /*9750*/  IMAD.U32 R0, RZ, RZ, UR8 ;  /* 0x00000008ff007e24 */ /* 0x000fe2000f8e00ff */
[----:B------:R-:W-:Y:S01]  /*9760*/  R2UR UR8, R2 ;  /* 0x00000000020872ca */ /* 0x000fe200000e0000 */
[----:B------:R-:W-:Y:S01]  /*9770*/  IMAD.U32 R4, RZ, RZ, UR7 ;  /* 0x00000007ff047e24 */ /* 0x000fe2000f8e00ff */
[----:B------:R-:W-:Y:S01]  /*9780*/  LEA R10, P0, R5, R10, 0x2 ;  /* 0x0000000a050a7211 */ /* 0x000fe200078010ff */
[----:B------:R-:W-:-:S02]  /*9790*/  UIADD3 UR16, UR32, 0x1e000, URZ ;  /* 0x0001e00020107890 */ /* 0x000fc4000fffe03f */
[----:B------:R-:W-:Y:S01]  /*97a0*/  UIADD3 UR32, UR32, 0x28100, URZ ;  /* 0x0002810020207890 */ /* 0x000fe2000fffe03f */
[----:B------:R-:W-:Y:S01]  /*97b0*/  LEA.HI.X R9, R0, R9, R4, 0x2, P0 ;  /* 0x0000000900097211 */ /* 0x000fe200000f1404 */
[----:B------:R-:W-:Y:S01]  /*97c0*/  UMOV UR17, UR25 ;  /* 0x0000001900117c82 */ /* 0x000fe20008000000 */
[----:B------:R3:W5:Y:S01]  /*97d0*/  LDL.LU R4, [R1] ;  /* 0x0000000001047983 */ /* 0x0007620000300800 */
[----:B------:R-:W-:Y:S01]  /*97e0*/  R2UR UR34, R10 ;  /* 0x000000000a2272ca */ /* 0x000fe200000e0000 */
[----:B------:R-:W-:Y:S01]  /*97f0*/  UMOV UR19, UR27 ;  /* 0x0000001b00137c82 */ /* 0x000fe20008000000 */
[----:B------:R-:W-:Y:S01]  /*9800*/  R2UR UR35, R9 ;  /* 0x00000000092372ca */ /* 0x000fe200000e0000 */
[----:B------:R-:W-:Y:S01]  /*9810*/  UMOV UR33, UR25 ;  /* 0x0000001900217c82 */ /* 0x000fe20008000000 */
[----:B------:R3:W-:Y:S01]  /*9820*/  UTMALDG.4D [UR24], [UR8], desc[UR30] ;  /* 0x00001e18080075b4 */ /* 0x0007e20008019000 */
[----:B------:R-:W-:Y:S01]  /*9830*/  UMOV UR7, 0x10 ;  /* 0x0000001000077882 */ /* 0x000fe20000000000 */
[----:B------:R3:W-:Y:S09]  /*9840*/  UTMALDG.4D [UR16], [UR8], desc[UR30] ;  /* 0x00001e10080075b4 */ /* 0x0007f20008019000 */
[----:B------:R3:W-:Y:S02]  /*9850*/  UBLKCP.S.G [UR32], [UR34], UR7 ;  /* 0x00000020220073ba */ /* 0x0007e40008000207 */
[----:B---3--:R-:W-:-:S07]  /*9860*/  IMAD.MOV.U32 R19, RZ, RZ, 0x1 ;  /* 0x00000001ff137424 */ /* 0x008fce00078e00ff */
.L_x_1195:
[----:B------:R-:W3:Y:S01]  /*9870*/  S2R R0, SR_TID.X ;  /* 0x0000000000007919 */ /* 0x000ee20000002100 */
[----:B------:R-:W-:Y:S01]  /*9880*/  IMAD R3, R19, 0x8, R16 ;  /* 0x0000000813037824 */ /* 0x000fe200078e0210 */
[----:B---3--:R-:W-:Y:S02]  /*9890*/  LOP3.LUT R2, R0, 0x7f, RZ, 0xc0, !PT ;  /* 0x0000007f00027812 */ /* 0x008fe400078ec0ff */
[----:B------:R-:W-:Y:S02]  /*98a0*/  SHF.L.U32 R0, R11, 0x1f, RZ ;  /* 0x0000001f0b007819 */ /* 0x000fe400000006ff */
[----:B------:R-:W-:Y:S02]  /*98b0*/  ISETP.NE.AND P1, PT, R2, RZ, PT ;  /* 0x000000ff0200720c */ /* 0x000fe40003f25270 */
[----:B------:R-:W3:Y:S02]  /*98c0*/  SYNCS.PHASECHK.TRANS64.TRYWAIT P0, [R3+URZ+0x30840], R0 ;  /* 0x03084000030075a7 */ /* 0x000ee4000800017f */
[----:B---3--:R-:W-:Y:S09]  /*98d0*/  @!P0 BRA `(.L_x_1210) ;  /* 0x0000000800508947 */ /* 0x008ff20003800000 */
.L_x_1229:
[----:B------:R-:W-:Y:S05]  /*98e0*/  @P1 BRA `(.L_x_1211) ;  /* 0x0000000000181947 */ /* 0x000fea0003800000 */
[----:B------:R-:W1:Y:S01]  /*98f0*/  S2R R2, SR_TID.X ;  /* 0x0000000000027919 */ /* 0x000e620000002100 */
[----:B---3--:R-:W-:-:S04]  /*9900*/  IMAD.MOV.U32 R0, RZ, RZ, 0x4100 ;  /* 0x00004100ff007424 */ /* 0x008fc800078e00ff */
[----:B------:R3:W-:Y:S01]  /*9910*/  SYNCS.ARRIVE.TRANS64 RZ, [R3+URZ+0x30830], R0 ;  /* 0x0308300003ff79a7 */ /* 0x0007e2000800003f */
[----:B-1----:R-:W-:-:S13]  /*9920*/  LOP3.LUT P0, RZ, R2, 0x1f, RZ, 0xc0, !PT ;  /* 0x0000001f02ff7812 */ /* 0x002fda000780c0ff */
[----:B---3--:R-:W-:Y:S05]  /*9930*/  @!P0 BRA `(.L_x_1211) ;  /* 0x0000000000048947 */ /* 0x008fea0003800000 */
[----:B------:R-:W-:Y:S01]  /*9940*/  BPT.TRAP 0x1 ;  /* 0x000000040000795c */ /* 0x000fe20000300000 */
.L_x_1211:
[----:B-----5:R-:W-:Y:S01]  /*9950*/  R2UR UR27, R4 ;  /* 0x00000000041b72ca */ /* 0x020fe200000e0000 */
[C-C-:B---3--:R-:W-:Y:S01]  /*9960*/  IMAD R0, R19.reuse, 0x4000, R16.reuse ;  /* 0x0000400013007824 */ /* 0x148fe200078e0210 */
[----:B------:R-:W-:Y:S01]  /*9970*/  R2UR UR9, R14 ;  /* 0x000000000e0972ca */ /* 0x000fe200000e0000 */
[----:B-12-4-:R-:W-:Y:S01]  /*9980*/  IMAD R16, R19, 0x100, R16 ;  /* 0x0000010013107824 */ /* 0x016fe200078e0210 */
[----:B------:R-:W-:Y:S01]  /*9990*/  IADD3 R8, P0, R8, 0x1f0, RZ ;  /* 0x000001f008087810 */ /* 0x000fe20007f1e0ff */
[----:B------:R-:W-:Y:S01]  /*99a0*/  ULDC.64 UR18, c[0x0][0x728] ;  /* 0x0001ca0000127ab9 */ /* 0x000fe20000000a00 */
[----:B------:R-:W-:Y:S01]  /*99b0*/  R2UR UR25, R3 ;  /* 0x00000000031972ca */ /* 0x000fe200000e0000 */
[----:B------:R-:W-:Y:S01]  /*99c0*/  UMOV UR32, 0x0 ;  /* 0x0000000000207882 */ /* 0x000fe20000000000 */
[----:B------:R-:W-:Y:S01]  /*99d0*/  R2UR UR16, R0 ;  /* 0x00000000001072ca */ /* 0x000fe200000e0000 */
[----:B------:R-:W-:Y:S01]  /*99e0*/  IMAD.X R7, RZ, RZ, R7, P0 ;  /* 0x000000ffff077224 */ /* 0x000fe200000e0607 */
[----:B------:R-:W-:Y:S01]  /*99f0*/  R2UR UR7, R16 ;  /* 0x00000000100772ca */ /* 0x000fe200000e0000 */
[----:B------:R-:W-:Y:S01]  /*9a00*/  UMOV UR33, 0x14f00000 ;  /* 0x14f0000000217882 */ /* 0x000fe20000000000 */
[----:B------:R-:W-:Y:S01]  /*9a10*/  R2UR UR30, R8 ;  /* 0x00000000081e72ca */ /* 0x000fe200000e0000 */
[----:B------:R-:W-:Y:S01]  /*9a20*/  USHF.L.U32 UR27, UR27, 0x6, URZ ;  /* 0x000000061b1b7899 */ /* 0x000fe2000800063f */
[----:B------:R-:W-:Y:S01]  /*9a30*/  R2UR UR31, R7 ;  /* 0x00000000071f72ca */ /* 0x000fe200000e0000 */
[----:B------:R-:W-:Y:S01]  /*9a40*/  UMOV UR26, URZ ;  /* 0x0000003f001a7c82 */ /* 0x000fe20008000000 */
[----:B------:R-:W-:Y:S01]  /*9a50*/  UMOV UR28, UR20 ;  /* 0x00000014001c7c82 */ /* 0x000fe20008000000 */
[----:B------:R-:W-:Y:S01]  /*9a60*/  UIADD3 UR10, UP0, UR27, UR14, URZ ;  /* 0x0000000e1b0a7290 */ /* 0x000fe2000ff1e03f */
[----:B------:R-:W-:Y:S01]  /*9a70*/  VIADD R0, R19, 0x1 ;  /* 0x0000000113007836 */ /* 0x000fe20000000000 */
[----:B------:R-:W-:-:S02]  /*9a80*/  UIADD3 UR25, UR25, 0x30830, URZ ;  /* 0x0003083019197890 */ /* 0x000fc4000fffe03f */
[----:B------:R-:W-:Y:S02]  /*9a90*/  ULEA UR8, UP1, UR10, UR18, 0x2 ;  /* 0x000000120a087291 */ /* 0x000fe4000f82103f */
[----:B------:R-:W-:Y:S01]  /*9aa0*/  ULEA.HI.X.SX32 UR9, UR27, UR9, 0x1, UP0 ;  /* 0x000000091b097291 */ /* 0x000fe200080f0e3f */
[C---:B------:R-:W-:Y:S01]  /*9ab0*/  ISETP.NE.AND P0, PT, R0.reuse, 0x2, PT ;  /* 0x000000020000780c */ /* 0x040fe20003f05270 */
[----:B------:R-:W-:Y:S02]  /*9ac0*/  UIADD3 UR24, UR16, 0x20000, URZ ;  /* 0x0002000010187890 */ /* 0x000fe4000fffe03f */
[----:B------:R-:W-:Y:S01]  /*9ad0*/  UIADD3 UR16, UR16, 0x22000, URZ ;  /* 0x0002200010107890 */ /* 0x000fe2000fffe03f */
[----:B------:R-:W-:Y:S01]  /*9ae0*/  SEL R2, RZ, 0x1, P0 ;  /* 0x00000001ff027807 */ /* 0x000fe20000000000 */
[----:B------:R-:W-:Y:S01]  /*9af0*/  ULEA.HI.X UR9, UR10, UR19, UR9, 0x2, UP1 ;  /* 0x000000130a097291 */ /* 0x000fe200088f1409 */
[----:B------:R-:W-:Y:S01]  /*9b00*/  SEL R0, R0, RZ, P0 ;  /* 0x000000ff00007207 */ /* 0x000fe20000000000 */
[----:B------:R-:W-:Y:S01]  /*9b10*/  UIADD3 UR34, UR7, 0x28200, URZ ;  /* 0x0002820007227890 */ /* 0x000fe2000fffe03f */
[----:B------:R-:W-:Y:S01]  /*9b20*/  LOP3.LUT R11, R11, R2, RZ, 0x3c, !PT ;  /* 0x000000020b0b7212 */ /* 0x000fe200078e3cff */
[----:B------:R-:W-:Y:S01]  /*9b30*/  UMOV UR29, UR21 ;  /* 0x00000015001d7c82 */ /* 0x000fe20008000000 */
[----:B------:R-:W-:Y:S01]  /*9b40*/  UMOV UR18, 0x40 ;  /* 0x0000004000127882 */ /* 0x000fe20000000000 */
[----:B------:R-:W-:Y:S01]  /*9b50*/  UMOV UR17, UR25 ;  /* 0x0000001900117c82 */ /* 0x000fe20008000000 */
[----:B------:R-:W-:Y:S01]  /*9b60*/  UMOV UR19, UR27 ;  /* 0x0000001b00137c82 */ /* 0x000fe20008000000 */
[----:B------:R-:W-:Y:S01]  /*9b70*/  UMOV UR35, UR25 ;  /* 0x0000001900237c82 */ /* 0x000fe20008000000 */
[----:B------:R1:W-:Y:S01]  /*9b80*/  UTMALDG.4D [UR24], [UR30], desc[UR32] ;  /* 0x000020181e0075b4 */ /* 0x0003e20008019000 */
[----:B------:R-:W-:Y:S01]  /*9b90*/  UMOV UR7, 0x10 ;  /* 0x0000001000077882 */ /* 0x000fe20000000000 */
[----:B------:R1:W-:Y:S01]  /*9ba0*/  UTMALDG.4D [UR16], [UR30], desc[UR32] ;  /* 0x000020101e0075b4 */ /* 0x0003e20008019000 */
[----:B------:R1:W-:Y:S02]  /*9bb0*/  UBLKCP.S.G [UR34], [UR8], UR7 ;  /* 0x00000022080073ba */ /* 0x0003e40008000207 */
[----:B-1----:R-:W-:Y:S01]  /*9bc0*/  NOP ;  /* 0x0000000000007918 */ /* 0x002fe20000000000 */
.L_x_1192:
[----:B------:R-:W-:Y:S05]  /*9bd0*/  BSYNC B0 ;  /* 0x0000000000007941 */ /* 0x000fea0003800000 */
.L_x_1190:
[----:B------:R-:W-:-:S03]  /*9be0*/  UMOV UR7, 0xffffffff ;  /* 0xffffffff00077882 */ /* 0x000fc60000000000 */
[----:B------:R-:W-:Y:S05]  /*9bf0*/  BRA.DIV UR7, `(.L_x_1212) ;  /* 0x00000006079c7947 */ /* 0x000fea000b800000 */
[----:B------:R-:W-:-:S13]  /*9c00*/  ELECT P6, URZ, PT ;  /* 0x00000000003f782f */ /* 0x000fda00038c0000 */
.L_x_1232:
[----:B------:R-:W-:Y:S05]  /*9c10*/  @!P6 BRA `(.L_x_1109) ;  /* 0x000000000084e947 */ /* 0x000fea0003800000 */
[----:B------:R-:W-:-:S06]  /*9c20*/  ULOP3.LUT UR7, UR38, 0x2, URZ, 0xfc, !UPT ;  /* 0x0000000226077892 */ /* 0x000fcc000f8efc3f */
[----:B------:R-:W-:-:S05]  /*9c30*/  IMAD.U32 R2, RZ, RZ, UR7 ;  /* 0x00000007ff027e24 */ /* 0x000fca000f8e00ff */
[----:B------:R-:W-:-:S13]  /*9c40*/  ISETP.NE.AND P2, PT, R2, 0x3, PT ;  /* 0x000000030200780c */ /* 0x000fda0003f45270 */
[----:B------:R-:W-:Y:S05]  /*9c50*/  @!P2 BRA `(.L_x_1213) ;  /* 0x000000000004a947 */ /* 0x000fea0003800000 */
[----:B------:R-:W-:Y:S01]  /*9c60*/  BPT.TRAP 0x1 ;  /* 0x000000040000795c */ /* 0x000fe20000300000 */
.L_x_1213:
        /* <DEDUP_REMOVED lines=15> */
.L_x_1233:
[----:B------:R-:W2:Y:S02]  /*9d60*/  SYNCS.PHASECHK.TRANS64.TRYWAIT P0, [R3+URZ], R2 ;  /* 0x00000002030075a7 */ /* 0x000ea4000800017f */
[----:B--2---:R-:W-:Y:S05]  /*9d70*/  @!P0 BRA `(.L_x_1215) ;  /* 0x0000000400708947 */ /* 0x004fea0003800000 */
.L_x_1234:
[----:B------:R-:W-:Y:S05]  /*9d80*/  @!P2 BRA `(.L_x_1216) ;  /* 0x000000000004a947 */ /* 0x000fea0003800000 */
[----:B------:R-:W-:Y:S01]  /*9d90*/  BPT.TRAP 0x1 ;  /* 0x000000040000795c */ /* 0x000fe20000300000 */
.L_x_1216:
[----:B--2---:R-:W-:-:S04]  /*9da0*/  VIADD R3, R7, 0x30840 ;  /* 0x0003084007037836 */ /* 0x004fc80000000000 */
[----:B------:R-:W-:-:S04]  /*9db0*/  IMAD R0, R0, 0x8, R3 ;  /* 0x0000000800007824 */ /* 0x000fc800078e0203 */
[----:B------:R-:W2:Y:S02]  /*9dc0*/  SYNCS.PHASECHK.TRANS64.TRYWAIT P0, [R0+URZ], R5 ;  /* 0x00000005000075a7 */ /* 0x000ea4000800017f */
[----:B--2---:R-:W-:Y:S05]  /*9dd0*/  @!P0 BRA `(.L_x_1217) ;  /* 0x00000004006c8947 */ /* 0x004fea0003800000 */
.L_x_1235:
[----:B------:R-:W-:-:S07]  /*9de0*/  IMAD R3, R4, 0x8, R3 ;  /* 0x0000000804037824 */ /* 0x000fce00078e0203 */
.L_x_1218:
[----:B---3--:R3:W4:Y:S02]  /*9df0*/  SYNCS.PHASECHK.TRANS64.TRYWAIT P0, [R3+URZ], R2 ;  /* 0x00000002030075a7 */ /* 0x008724000800017f */
[----:B----4-:R-:W-:Y:S05]  /*9e00*/  @!P0 NANOSLEEP.SYNCS 0x989680 ;  /* 0x009896800000895d */ /* 0x010fea0003900000 */
[----:B------:R-:W4:Y:S02]  /*9e10*/  @!P0 SYNCS.PHASECHK.TRANS64 P0, [R3+URZ], R2 ;  /* 0x00000002030085a7 */ /* 0x000f24000800007f */
[----:B----4-:R-:W-:Y:S05]  /*9e20*/  @!P0 BRA `(.L_x_1218) ;  /* 0xfffffffc00f08947 */ /* 0x010fea000383ffff */
.L_x_1109:
[----:B------:R-:W-:Y:S05]  /*9e30*/  BSYNC B6 ;  /* 0x0000000000067941 */ /* 0x000fea0003800000 */
.L_x_1106:
[----:B------:R-:W-:Y:S05]  /*9e40*/  EXIT ;  /* 0x000000000000794d */ /* 0x000fea0003800000 */
.L_x_1116:
[----:B------:R-:W-:Y:S02]  /*9e50*/  IMAD.MOV.U32 R12, RZ, RZ, RZ ;  /* 0x000000ffff0c7224 */ /* 0x000fe400078e00ff */
[----:B------:R-:W-:Y:S02]  /*9e60*/  IMAD.MOV.U32 R11, RZ, RZ, 0x1f ;  /* 0x0000001fff0b7424 */ /* 0x000fe400078e00ff */
[----:B------:R-:W-:-:S07]  /*9e70*/  IMAD.MOV.U32 R15, RZ, RZ, -0x1 ;  /* 0xffffffffff0f7424 */ /* 0x000fce00078e00ff */
[----:B------:R-:W-:Y:S05]  /*9e80*/  WARPSYNC.COLLECTIVE R15, `(.L_x_1219) ;  /* 0x000000000f087348 */ /* 0x000fea0003c00000 */
[----:B------:R1:W2:Y:S02]  /*9e90*/  SHFL.IDX P6, R14, R13, R12, R11 ;  /* 0x0000000c0d0e7389 */ /* 0x0002a400000c000b */
[----:B-12---:R-:W-:Y:S01]  /*9ea0*/  ENDCOLLECTIVE ;  /* 0x000000000000791b */ /* 0x006fe20003800000 */
.L_x_1219:
[----:B------:R-:W-:Y:S05]  /*9eb0*/  BRA `(.L_x_1220) ;  /* 0xffffff7000cc7947 */ /* 0x000fea000383ffff */
.L_x_1118:
[----:B--2---:R-:W2:Y:S01]  /*9ec0*/  S2R R14, SR_CgaCtaId ;  /* 0x00000000000e7919 */ /* 0x004ea20000008800 */
[----:B------:R-:W-:-:S04]  /*9ed0*/  MOV R12, 0x400 ;  /* 0x00000400000c7802 */ /* 0x000fc80000000f00 */
[----:B--2---:R-:W-:-:S04]  /*9ee0*/  LEA R12, R14, R12, 0x18 ;  /* 0x0000000c0e0c7211 */ /* 0x004fc800078ec0ff */
[----:B------:R2:W3:Y:S03]  /*9ef0*/  SYNCS.PHASECHK.TRANS64.TRYWAIT P0, [R12+URZ+0x30800], R8 ;  /* 0x030800080c0075a7 */ /* 0x0004e6000800017f */
[----:B---3--:R-:W-:Y:S05]  /*9f00*/  @!P0 NANOSLEEP.SYNCS 0x989680 ;  /* 0x009896800000895d */ /* 0x008fea0003900000 */
[----:B------:R-:W3:Y:S02]  /*9f10*/  @!P0 SYNCS.PHASECHK.TRANS64 P0, [R12+URZ+0x30800], R8 ;  /* 0x030800080c0085a7 */ /* 0x000ee4000800007f */
[----:B---3--:R-:W-:Y:S05]  /*9f20*/  @!P0 BRA `(.L_x_1118) ;  /* 0xfffffffc00e48947 */ /* 0x008fea000383ffff */
[----:B------:R-:W-:Y:S05]  /*9f30*/  BRA `(.L_x_1117) ;  /* 0xffffff7400087947 */ /* 0x000fea000383ffff */
.L_x_1122:
[----:B---3--:R3:W4:Y:S02]  /*9f40*/  SYNCS.PHASECHK.TRANS64.TRYWAIT P0, [R0+URZ+0x30810], R191 ;  /* 0x030810bf000075a7 */ /* 0x008724000800017f */
[----:B----4-:R-:W-:Y:S05]  /*9f50*/  @!P0 NANOSLEEP.SYNCS 0x989680 ;  /* 0x009896800000895d */ /* 0x010fea0003900000 */
[----:B------:R-:W4:Y:S02]  /*9f60*/  @!P0 SYNCS.PHASECHK.TRANS64 P0, [R0+URZ+0x30810], R191 ;  /* 0x030810bf000085a7 */ /* 0x000f24000800007f */
[----:B----4-:R-:W-:Y:S05]  /*9f70*/  @!P0 BRA `(.L_x_1122) ;  /* 0xfffffffc00f08947 */ /* 0x010fea000383ffff */
[----:B------:R-:W-:Y:S05]  /*9f80*/  BRA `(.L_x_1121) ;  /* 0xffffff7800c07947 */ /* 0x000fea000383ffff */
.L_x_1126:
[----:B--2---:R2:W1:Y:S02]  /*9f90*/  SYNCS.PHASECHK.TRANS64.TRYWAIT P0, [R0+URZ+0x30830], R191 ;  /* 0x030830bf000075a7 */ /* 0x004464000800017f */
[----:B-1----:R-:W-:Y:S05]  /*9fa0*/  @!P0 NANOSLEEP.SYNCS 0x989680 ;  /* 0x009896800000895d */ /* 0x002fea0003900000 */
[----:B------:R-:W1:Y:S02]  /*9fb0*/  @!P0 SYNCS.PHASECHK.TRANS64 P0, [R0+URZ+0x30830], R191 ;  /* 0x030830bf000085a7 */ /* 0x000e64000800007f */
[----:B-1----:R-:W-:Y:S05]  /*9fc0*/  @!P0 BRA `(.L_x_1126) ;  /* 0xfffffffc00f08947 */ /* 0x002fea000383ffff */
[----:B------:R-:W-:Y:S05]  /*9fd0*/  BRA `(.L_x_1125) ;  /* 0xffffff8000d87947 */ /* 0x000fea000383ffff */
.L_x_1193:
[----:B-1----:R1:W2:Y:S02]  /*9fe0*/  SYNCS.PHASECHK.TRANS64.TRYWAIT P0, [R16+URZ+0x30820], R3 ;  /* 0x03082003100075a7 */ /* 0x0022a4000800017f */
[----:B--2---:R-:W-:Y:S05]  /*9ff0*/  @!P0 NANOSLEEP.SYNCS 0x989680 ;  /* 0x009896800000895d */ /* 0x004fea0003900000 */
[----:B------:R-:W2:Y:S02]  /*a000*/  @!P0 SYNCS.PHASECHK.TRANS64 P0, [R16+URZ+0x30820], R3 ;  /* 0x03082003100085a7 */ /* 0x000ea4000800007f */
[----:B--2---:R-:W-:Y:S05]  /*a010*/  @!P0 BRA `(.L_x_1193) ;  /* 0xfffffffc00f08947 */ /* 0x004fea000383ffff */
[----:B------:R-:W-:Y:S05]  /*a020*/  BRA `(.L_x_1221) ;  /* 0xffffffe000587947 */ /* 0x000fea000383ffff */
.L_x_1197:
[----:B-1----:R1:W3:Y:S02]  /*a030*/  SYNCS.PHASECHK.TRANS64.TRYWAIT P1, [R16+URZ+0x30840], R21 ;  /* 0x03084015100075a7 */ /* 0x0022e4000802017f */
[----:B---3--:R-:W-:Y:S05]  /*a040*/  @!P1 NANOSLEEP.SYNCS 0x989680 ;  /* 0x009896800000995d */ /* 0x008fea0003900000 */
[----:B------:R-:W3:Y:S02]  /*a050*/  @!P1 SYNCS.PHASECHK.TRANS64 P1, [R16+URZ+0x30840], R21 ;  /* 0x03084015100095a7 */ /* 0x000ee4000802007f */
[----:B---3--:R-:W-:Y:S05]  /*a060*/  @!P1 BRA `(.L_x_1197) ;  /* 0xfffffffc00f09947 */ /* 0x008fea000383ffff */
[----:B------:R-:W-:Y:S05]  /*a070*/  BRA `(.L_x_1222) ;  /* 0xffffffe800147947 */ /* 0x000fea000383ffff */
.L_x_1199:
[----:B--2---:R2:W3:Y:S02]  /*a080*/  SYNCS.PHASECHK.TRANS64.TRYWAIT P1, [R16+URZ+0x30828], R21 ;  /* 0x03082815100075a7 */ /* 0x0044e4000802017f */
[----:B---3--:R-:W-:Y:S05]  /*a090*/  @!P1 NANOSLEEP.SYNCS 0x989680 ;  /* 0x009896800000995d */ /* 0x008fea0003900000 */
[----:B------:R-:W3:Y:S02]  /*a0a0*/  @!P1 SYNCS.PHASECHK.TRANS64 P1, [R16+URZ+0x30828], R21 ;  /* 0x03082815100095a7 */ /* 0x000ee4000802007f */
[----:B---3--:R-:W-:Y:S05]  /*a0b0*/  @!P1 BRA `(.L_x_1199) ;  /* 0xfffffffc00f09947 */ /* 0x008fea000383ffff */
[----:B------:R-:W-:Y:S05]  /*a0c0*/  BRA `(.L_x_1223) ;  /* 0xffffffe800a87947 */ /* 0x000fea000383ffff */
.L_x_1201:
[----:B---3--:R3:W4:Y:S02]  /*a0d0*/  SYNCS.PHASECHK.TRANS64.TRYWAIT P1, [R16+URZ+0x30848], R21 ;  /* 0x03084815100075a7 */ /* 0x008724000802017f */
[----:B----4-:R-:W-:Y:S05]  /*a0e0*/  @!P1 NANOSLEEP.SYNCS 0x989680 ;  /* 0x009896800000995d */ /* 0x010fea0003900000 */
[----:B------:R-:W4:Y:S02]  /*a0f0*/  @!P1 SYNCS.PHASECHK.TRANS64 P1, [R16+URZ+0x30848], R21 ;  /* 0x03084815100095a7 */ /* 0x000f24000802007f */
[----:B----4-:R-:W-:Y:S05]  /*a100*/  @!P1 BRA `(.L_x_1201) ;  /* 0xfffffffc00f09947 */ /* 0x010fea000383ffff */
[----:B------:R-:W-:Y:S05]  /*a110*/  BRA `(.L_x_1224) ;  /* 0xffffffec003c7947 */ /* 0x000fea000383ffff */
.L_x_1203:
[----:B------:R-:W-:-:S07]  /*a120*/  SHF.L.U32 R5, R11, 0x1f, RZ ;  /* 0x0000001f0b057819 */ /* 0x000fce00000006ff */
.L_x_1225:
[----:B------:R1:W1:Y:S02]  /*a130*/  SYNCS.PHASECHK.TRANS64.TRYWAIT P1, [R16+URZ+0x30820], R5 ;  /* 0x03082005100075a7 */ /* 0x000264000802017f */
[----:B-1----:R-:W-:Y:S05]  /*a140*/  @!P1 NANOSLEEP.SYNCS 0x989680 ;  /* 0x009896800000995d */ /* 0x002fea0003900000 */
[----:B------:R-:W1:Y:S02]  /*a150*/  @!P1 SYNCS.PHASECHK.TRANS64 P1, [R16+URZ+0x30820], R5 ;  /* 0x03082005100095a7 */ /* 0x000e64000802007f */
[----:B-1----:R-:W-:Y:S05]  /*a160*/  @!P1 BRA `(.L_x_1225) ;  /* 0xfffffffc00f09947 */ /* 0x002fea000383ffff */
[----:B------:R-:W-:Y:S05]  /*a170*/  BRA `(.L_x_1226) ;  /* 0xffffffec00b87947 */ /* 0x000fea000383ffff */
.L_x_1206:
[----:B-1----:R1:W3:Y:S02]  /*a180*/  SYNCS.PHASECHK.TRANS64.TRYWAIT P1, [R16+URZ+0x30840], R13 ;  /* 0x0308400d100075a7 */ /* 0x0022e4000802017f */
[----:B---3--:R-:W-:Y:S05]  /*a190*/  @!P1 NANOSLEEP.SYNCS 0x989680 ;  /* 0x009896800000995d */ /* 0x008fea0003900000 */
[----:B------:R-:W3:Y:S02]  /*a1a0*/  @!P1 SYNCS.PHASECHK.TRANS64 P1, [R16+URZ+0x30840], R13 ;  /* 0x0308400d100095a7 */ /* 0x000ee4000802007f */
[----:B---3--:R-:W-:Y:S05]  /*a1b0*/  @!P1 BRA `(.L_x_1206) ;  /* 0xfffffffc00f09947 */ /* 0x008fea000383ffff */
[----:B------:R-:W-:Y:S05]  /*a1c0*/  BRA `(.L_x_1227) ;  /* 0xfffffff0006c7947 */ /* 0x000fea000383ffff */
.L_x_1208:
[----:B--2---:R2:W3:Y:S02]  /*a1d0*/  SYNCS.PHASECHK.TRANS64.TRYWAIT P1, [R16+URZ+0x30828], R13 ;  /* 0x0308280d100075a7 */ /* 0x0044e4000802017f */
[----:B---3--:R-:W-:Y:S05]  /*a1e0*/  @!P1 NANOSLEEP.SYNCS 0x989680 ;  /* 0x009896800000995d */ /* 0x008fea0003900000 */
[----:B------:R-:W3:Y:S02]  /*a1f0*/  @!P1 SYNCS.PHASECHK.TRANS64 P1, [R16+URZ+0x30828], R13 ;  /* 0x0308280d100095a7 */ /* 0x000ee4000802007f */
[----:B---3--:R-:W-:Y:S05]  /*a200*/  @!P1 BRA `(.L_x_1208) ;  /* 0xfffffffc00f09947 */ /* 0x008fea000383ffff */
[----:B------:R-:W-:Y:S05]  /*a210*/  BRA `(.L_x_1228) ;  /* 0xfffffff000f47947 */ /* 0x000fea000383ffff */
.L_x_1210:
[----:B---3--:R3:W1:Y:S02]  /*a220*/  SYNCS.PHASECHK.TRANS64.TRYWAIT P0, [R3+URZ+0x30840], R0 ;  /* 0x03084000030075a7 */ /* 0x008664000800017f */
[----:B-1----:R-:W-:Y:S05]  /*a230*/  @!P0 NANOSLEEP.SYNCS 0x989680 ;  /* 0x009896800000895d */ /* 0x002fea0003900000 */
[----:B------:R-:W1:Y:S02]  /*a240*/  @!P0 SYNCS.PHASECHK.TRANS64 P0, [R3+URZ+0x30840], R0 ;  /* 0x03084000030085a7 */ /* 0x000e64000800007f */
[----:B-1----:R-:W-:Y:S05]  /*a250*/  @!P0 BRA `(.L_x_1210) ;  /* 0xfffffffc00f08947 */ /* 0x002fea000383ffff */
[----:B------:R-:W-:Y:S05]  /*a260*/  BRA `(.L_x_1229) ;  /* 0xfffffff4009c7947 */ /* 0x000fea000383ffff */
.L_x_1212:
[----:B------:R-:W-:Y:S01]  /*a270*/  BSSY B0, `(.L_x_1230) ;  /* 0x0000006000007945 */ /* 0x000fe20003800000 */
[----:B------:R-:W-:-:S07]  /*a280*/  IMAD.MOV.U32 R15, RZ, RZ, -0x1 ;  /* 0xffffffffff0f7424 */ /* 0x000fce00078e00ff */
[----:B------:R-:W-:Y:S05]  /*a290*/  WARPSYNC.COLLECTIVE R15, `(.L_x_1231) ;  /* 0x000000000f0c7348 */ /* 0x000fea0003c00000 */
[----:B------:R-:W-:Y:S02]  /*a2a0*/  ELECT P6, UR62, PT ;  /* 0x00000000003e782f */ /* 0x000fe400038c0000 */
[----:B------:R-:W-:Y:S01]  /*a2b0*/  MOV R14, UR62 ;  /* 0x0000003e000e7c02 */ /* 0x000fe20008000f00 */
[----:B------:R-:W-:Y:S10]  /*a2c0*/  ENDCOLLECTIVE ;  /* 0x000000000000791b */ /* 0x000ff40003800000 */
.L_x_1231:
[----:B------:R-:W-:Y:S05]  /*a2d0*/  BSYNC B0 ;  /* 0x0000000000007941 */ /* 0x000fea0003800000 */
.L_x_1230:
[----:B------:R-:W-:Y:S05]  /*a2e0*/  BRA `(.L_x_1232) ;  /* 0xfffffff800487947 */ /* 0x000fea000383ffff */
.L_x_1214:
[----:B-1----:R1:W2:Y:S02]  /*a2f0*/  SYNCS.PHASECHK.TRANS64.TRYWAIT P0, [R6+URZ], R5 ;  /* 0x00000005060075a7 */ /* 0x0022a4000800017f */
[----:B--2---:R-:W-:Y:S05]  /*a300*/  @!P0 NANOSLEEP.SYNCS 0x989680 ;  /* 0x009896800000895d */ /* 0x004fea0003900000 */
[----:B------:R-:W2:Y:S02]  /*a310*/  @!P0 SYNCS.PHASECHK.TRANS64 P0, [R6+URZ], R5 ;  /* 0x00000005060085a7 */ /* 0x000ea4000800007f */
[----:B--2---:R-:W-:Y:S05]  /*a320*/  @!P0 BRA `(.L_x_1214) ;  /* 0xfffffffc00f08947 */ /* 0x004fea000383ffff */
[----:B------:R-:W-:Y:S05]  /*a330*/  BRA `(.L_x_1233) ;  /* 0xfffffff800887947 */ /* 0x000fea000383ffff */
.L_x_1215:
[----:B--2---:R2:W3:Y:S02]  /*a340*/  SYNCS.PHASECHK.TRANS64.TRYWAIT P0, [R3+URZ], R2 ;  /* 0x00000002030075a7 */ /* 0x0044e4000800017f */
[----:B---3--:R-:W-:Y:S05]  /*a350*/  @!P0 NANOSLEEP.SYNCS 0x989680 ;  /* 0x009896800000895d */ /* 0x008fea0003900000 */
[----:B------:R-:W3:Y:S02]  /*a360*/  @!P0 SYNCS.PHASECHK.TRANS64 P0, [R3+URZ], R2 ;  /* 0x00000002030085a7 */ /* 0x000ee4000800007f */
[----:B---3--:R-:W-:Y:S05]  /*a370*/  @!P0 BRA `(.L_x_1215) ;  /* 0xfffffffc00f08947 */ /* 0x008fea000383ffff */
[----:B------:R-:W-:Y:S05]  /*a380*/  BRA `(.L_x_1234) ;  /* 0xfffffff8007c7947 */ /* 0x000fea000383ffff */
.L_x_1217:
[----:B--2---:R2:W3:Y:S02]  /*a390*/  SYNCS.PHASECHK.TRANS64.TRYWAIT P0, [R0+URZ], R5 ;  /* 0x00000005000075a7 */ /* 0x0044e4000800017f */
[----:B---3--:R-:W-:Y:S05]  /*a3a0*/  @!P0 NANOSLEEP.SYNCS 0x989680 ;  /* 0x009896800000895d */ /* 0x008fea0003900000 */
[----:B------:R-:W3:Y:S02]  /*a3b0*/  @!P0 SYNCS.PHASECHK.TRANS64 P0, [R0+URZ], R5 ;  /* 0x00000005000085a7 */ /* 0x000ee4000800007f */
[----:B---3--:R-:W-:Y:S05]  /*a3c0*/  @!P0 BRA `(.L_x_1217) ;  /* 0xfffffffc00f08947 */ /* 0x008fea000383ffff */
[----:B------:R-:W-:Y:S05]  /*a3d0*/  BRA `(.L_x_1235) ;  /* 0xfffffff800807947 */ /* 0x000fea000383ffff */
.L_x_1236:
        /* <DEDUP_REMOVED lines=10> */
.L_x_7298:


//--------------------- .text._ZN7cutlass13device_kernelIN5flash11enable_sm90INS1_16FlashAttnBwdSm90INS1_25CollectiveMainloopBwdSm90ILi2ELi2ELi2EN4cute5tupleIJNS5_1CILi1EEES8_S8_EEENS6_IJNS7_ILi64EEENS7_ILi128EEESB_EEENS_10bfloat16_tEfNS_4arch4Sm90ELb0ELb1ELb1ELb0ELb1ELb1ELb0ELb0ELi2ELi1ELi2ELi1ELb0EEENS1_21CollectiveEpilogueBwdISC_SD_SF_Li256ELb0ELb0ELi1EEENS1_19SingleTileSchedulerILb0ELb0ELb0ELi128EEEEEEEEEvNT_6ParamsE --------------------------
	.section	.text._ZN7cutlass13device_kernelIN5flash11enable_sm90INS1_16FlashAttnBwdSm90INS1_25CollectiveMainloopBwdSm90ILi2ELi2ELi2EN4cute5tupleIJNS5_1CILi1EEES8_S8_EEENS6_IJNS7_ILi64EEENS7_ILi128EEESB_EEENS_10bfloat16_tEfNS_4arch4Sm90ELb0ELb1ELb1ELb0ELb1ELb1ELb0ELb0ELi2ELi1ELi2ELi1ELb0EEENS1_21CollectiveEpilogueBwdISC_SD_SF_Li256ELb0ELb0ELi1EEENS1_19SingleTileSchedulerILb0ELb0ELb0ELi128EEEEEEEEEvNT_6ParamsE,"ax",@progbits
	.align	128
.text._ZN7cutlass13device_kernelIN5flash11enable_sm90INS1_16FlashAttnBwdSm90INS1_25CollectiveMainloopBwdSm90ILi2ELi2ELi2EN4cute5tupleIJNS5_1CILi1EEES8_S8_EEENS6_IJNS7_ILi64EEENS7_ILi128EEESB_EEENS_10bfloat16_tEfNS_4arch4Sm90ELb0ELb1ELb1ELb0ELb1ELb1ELb0ELb0ELi2ELi1ELi2ELi1ELb0EEENS1_21CollectiveEpilogueBwdISC_SD_SF_Li256ELb0ELb0ELi1EEENS1_19SingleTileSchedulerILb0ELb0ELb0ELi128EEEEEEEEEvNT_6ParamsE:
        .type           _ZN7cutlass13device_kernelIN5flash11enable_sm90INS1_16FlashAttnBwdSm90INS1_25CollectiveMainloopBwdSm90ILi2ELi2ELi2EN4cute5tupleIJNS5_1CILi1EEES8_S8_EEENS6_IJNS7_ILi64EEENS7_ILi128EEESB_EEENS_10bfloat16_tEfNS_4arch4Sm90ELb0ELb1ELb1ELb0ELb1ELb1ELb0ELb0ELi2ELi1ELi2ELi1ELb0EEENS1_21CollectiveEpilogueBwdISC_SD_SF_Li256ELb0ELb0ELi1EEENS1_19SingleTileSchedulerILb0ELb0ELb0ELi128EEEEEEEEEvNT_6ParamsE,@function
        .size           _ZN7cutlass13device_kernelIN5flash11enable_sm90INS1_16FlashAttnBwdSm90INS1_25CollectiveMainloopBwdSm90ILi2ELi2ELi2EN4cute5tupleIJNS5_1CILi1EEES8_S8_EEENS6_IJNS7_ILi64EEENS7_ILi128EEESB_EEENS_10bfloat16_tEfNS_4arch4Sm90ELb0ELb1ELb1ELb0ELb1ELb1ELb0ELb0ELi2ELi1ELi2ELi1ELb0EEENS1_21CollectiveEpilogueBwdISC_SD_SF_Li256ELb0ELb0ELi1EEENS1_19SingleTileSchedulerILb0ELb0ELb0ELi128EEEEEEEEEvNT_6ParamsE,(.L_x_7299 - _ZN7cutlass13device_kernelIN5flash11enable_sm90INS1_16FlashAttnBwdSm90INS1_25CollectiveMainloopBwdSm90ILi2ELi2ELi2EN4cute5tupleIJNS5_1CILi1EEES8_S8_EEENS6_IJNS7_ILi64EEENS7_ILi128EEESB_EEENS_10bfloat16_tEfNS_4arch4Sm90ELb0ELb1ELb1ELb0ELb1ELb1ELb0ELb0ELi2ELi1ELi2ELi1ELb0EEENS1_21CollectiveEpilogueBwdISC_SD_SF_Li256ELb0ELb0ELi1EEENS1_19SingleTileSchedulerILb0ELb0ELb0ELi128EEEEEEEEEvNT_6ParamsE)
        .other          _ZN7cutlass13device_kernelIN5flash11enable_sm90INS1_16FlashAttnBwdSm90INS1_25CollectiveMainloopBwdSm90ILi2ELi2ELi2EN4cute5tupleIJNS5_1CILi1EEES8_S8_EEENS6_IJNS7_ILi64EEENS7_ILi128EEESB_EEENS_10bfloat16_tEfNS_4arch4Sm90ELb0ELb1ELb1ELb0ELb1ELb1ELb0ELb0ELi2ELi1ELi2ELi1ELb0EEENS1_21CollectiveEpilogueBwdISC_SD_SF_Li256ELb0ELb0ELi1EEENS1_19SingleTileSchedulerILb0ELb0ELb0ELi128EEEEEEEEEvNT_6ParamsE,@"STO_CUDA_ENTRY STV_DEFAULT"
_ZN7cutlass13device_kernelIN5flash11enable_sm90INS1_16FlashAttnBwdSm90INS1_25CollectiveMainloopBwdSm90ILi2ELi2ELi2EN4cute5tupleIJNS5_1CILi1EEES8_S8_EEENS6_IJNS7_ILi64EEENS7_ILi128EEESB_EEENS_10bfloat16_tEfNS_4arch4Sm90ELb0ELb1ELb1ELb0ELb1ELb1ELb0ELb0ELi2ELi1ELi2ELi1ELb0EEENS1_21CollectiveEpilogueBwdISC_SD_SF_Li256ELb0ELb0ELi1EEENS1_19SingleTileSchedulerILb0ELb0ELb0ELi128EEEEEEEEEvNT_6ParamsE:
        /* <DEDUP_REMOVED lines=30> */
.L_x_1238:
[----:B------:R-:W-:Y:S05]  /*01e0*/  BSYNC B0 ;  /* 0x0000000000007941 */ /* 0x000fea0003800000 */
.L_x_1237:
        /* <DEDUP_REMOVED lines=37> */
.L_x_1239:
        /* <DEDUP_REMOVED lines=22> */
.L_x_1240:
[----:B------:R-:W-:Y:S01]  /*05a0*/  PLOP3.LUT P0, PT, PT, PT, UP0, 0x80, 0x0 ;  /* 0x000000000000781c */ /* 0x000fe20003f0f008 */
[----:B------:R-:W-:Y:S01]  /*05b0*/  NOP ;  /* 0x0000000000007918 */ /* 0x000fe20000000000 */
[----:B------:R-:W-:Y:S01]  /*05c0*/  ULDC.64 UR46, c[0x0][0x208] ;  /* 0x00008200002e7ab9 */ /* 0x000fe20000000a00 */
[----:B------:R-:W-:Y:S01]  /*05d0*/  BSSY B6, `(.L_x_1241) ;  /* 0x0000a76000067945 */ /* 0x000fe20003800000 */
[----:B-12-4-:R-:W-:Y:S09]  /*05e0*/  BAR.SYNC.DEFER_BLOCKING 0x0 ;  /* 0x0000000000007b1d */ /* 0x016ff20000010000 */
[----:B------:R-:W-:Y:S05]  /*05f0*/  @!P0 BRA `(.L_x_1242) ;  /* 0x0000006800788947 */ /* 0x000fea0003800000 */
.L_x_1243:
        /* <DEDUP_REMOVED lines=101> */
.L_x_1245:
        /* <DEDUP_REMOVED lines=31> */
.L_x_1248:
        /* <DEDUP_REMOVED lines=15> */
.L_x_1247:
        /* <DEDUP_REMOVED lines=22> */
.L_x_1250:
        /* <DEDUP_REMOVED lines=15> */
.L_x_1249:
        /* <DEDUP_REMOVED lines=8> */
.L_x_1384:
        /* <DEDUP_REMOVED lines=23> */
.L_x_1252:
        /* <DEDUP_REMOVED lines=98> */
.L_x_1264:
[----:B------:R-:W-:Y:S01]  /*1990*/  IMAD.U32 R0, RZ, RZ, UR38 ;  /* 0x00000026ff007e24 */ /* 0x000fe2000f8e00ff */
[----:B------:R-:W-:Y:S05]  /*19a0*/  YIELD ;  /* 0x0000000000007946 */ /* 0x000fea0003800000 */
[----:B------:R-:W-:-:S04]  /*19b0*/  LOP3.LUT R0, R0, 0x1, RZ, 0xfc, !PT ;  /* 0x0000000100007812 */ /* 0x000fc800078efcff */
[----:B------:R-:W-:-:S13]  /*19c0*/  ISETP.NE.AND P6, PT, R0, 0x3, PT ;  /* 0x000000030000780c */ /* 0x000fda0003fc5270 */
[----:B-1----:R-:W-:Y:S05]  /*19d0*/  @!P6 BRA `(.L_x_1254) ;  /* 0x000000000004e947 */ /* 0x002fea0003800000 */
[----:B------:R-:W-:Y:S01]  /*19e0*/  BPT.TRAP 0x1 ;  /* 0x000000040000795c */ /* 0x000fe20000300000 */
.L_x_1254:
        /* <DEDUP_REMOVED lines=8> */
.L_x_1255:
[----:B---3--:R-:W-:Y:S05]  /*1a70*/  @P0 BRA `(.L_x_1256) ;  /* 0x0000000000080947 */ /* 0x008fea0003800000 */
[----:B------:R-:W3:Y:S02]  /*1a80*/  SYNCS.PHASECHK.TRANS64.TRYWAIT P0, [R0+URZ+0x30810], R191 ;  /* 0x030810bf000075a7 */ /* 0x000ee4000800017f */
[----:B---3--:R-:W-:Y:S05]  /*1a90*/  @!P0 BRA `(.L_x_1257) ;  /* 0x0000009000e88947 */ /* 0x008fea0003800000 */
.L_x_1256:
        /* <DEDUP_REMOVED lines=84> */
.L_x_1258:
[----:B------:R1:W1:Y:S01]  /*1fe0*/  SYNCS.PHASECHK.TRANS64.TRYWAIT P0, [R0+URZ+0x30830], R191 ;  /* 0x030830bf000075a7 */ /* 0x000262000800017f */
[----:B------:R-:W-:Y:S05]  /*1ff0*/  @!P6 BRA `(.L_x_1259) ;  /* 0x000000000004e947 */ /* 0x000fea0003800000 */
[----:B------:R-:W-:Y:S01]  /*2000*/  BPT.TRAP 0x1 ;  /* 0x000000040000795c */ /* 0x000fe20000300000 */
.L_x_1259:
        /* <DEDUP_REMOVED lines=52> */
.L_x_1260:
        /* <DEDUP_REMOVED lines=539> */
.L_x_1262:
        /* <DEDUP_REMOVED lines=49> */
.L_x_1263:
        /* <DEDUP_REMOVED lines=78> */
.L_x_1246:
        /* <DEDUP_REMOVED lines=23> */
.L_x_1266:
        /* <DEDUP_REMOVED lines=20> */
.L_x_1267:
        /* <DEDUP_REMOVED lines=18> */
.L_x_1268:
        /* <DEDUP_REMOVED lines=18> */
.L_x_1269:
        /* <DEDUP_REMOVED lines=153> */
.L_x_1271:
[----:B------:R-:W-:Y:S05]  /*5b70*/  BSYNC B0 ;  /* 0x0000000000007941 */ /* 0x000fea0003800000 */
.L_x_1270:
[----:B------:R-:W-:-:S04]  /*5b80*/  DEPBAR.LE SB0, 0x0 ;  /* 0x000080000000791a */ /* 0x000fc80000000000 */
[----:B------:R-:W-:Y:S05]  /*5b90*/  BRA `(.L_x_1244) ;  /* 0x0000005000647947 */ /* 0x000fea0003800000 */
.L_x_1265:
[----:B------:R-:W1:Y:S01]  /*5ba0*/  S2R R0, SR_TID.X ;  /* 0x0000000000007919 */ /* 0x000e620000002100 */
[----:B------:R-:W2:Y:S01]  /*5bb0*/  S2UR UR9, SR_CTAID.Y ;  /* 0x00000000000979c3 */ /* 0x000ea20000002600 */
[----:B------:R-:W-:Y:S01]  /*5bc0*/  BSSY B0, `(.L_x_1272) ;  /* 0x0000033000007945 */ /* 0x000fe20003800000 */
[----:B------:R-:W3:Y:S06]  /*5bd0*/  S2R R11, SR_CTAID.X ;  /* 0x00000000000b7919 */ /* 0x000eec0000002500 */
        /* <DEDUP_REMOVED lines=49> */
.L_x_1273:
[----:B------:R-:W-:Y:S05]  /*5ef0*/  BSYNC B0 ;  /* 0x0000000000007941 */ /* 0x000fea0003800000 */
.L_x_1272:
        /* <DEDUP_REMOVED lines=16> */
.L_x_1275:
[----:B------:R-:W-:Y:S05]  /*6000*/  BSYNC B0 ;  /* 0x0000000000007941 */ /* 0x000fea0003800000 */
.L_x_1274:
        /* <DEDUP_REMOVED lines=16> */
.L_x_1277:
[----:B------:R-:W-:Y:S05]  /*6110*/  BSYNC B0 ;  /* 0x0000000000007941 */ /* 0x000fea0003800000 */
.L_x_1276:
        /* <DEDUP_REMOVED lines=17> */
.L_x_1279:
[----:B------:R-:W-:Y:S05]  /*6230*/  BSYNC B0 ;  /* 0x0000000000007941 */ /* 0x000fea0003800000 */
.L_x_1278:
        /* <DEDUP_REMOVED lines=16> */
.L_x_1281:
[----:B------:R-:W-:Y:S05]  /*6340*/  BSYNC B0 ;  /* 0x0000000000007941 */ /* 0x000fea0003800000 */
.L_x_1280:
        /* <DEDUP_REMOVED lines=18> */
.L_x_1283:
[----:B------:R-:W-:Y:S05]  /*6470*/  BSYNC B0 ;  /* 0x0000000000007941 */ /* 0x000fea0003800000 */
.L_x_1282:
        /* <DEDUP_REMOVED lines=31> */
.L_x_1285:
[----:B------:R-:W-:Y:S05]  /*6670*/  BSYNC B0 ;  /* 0x0000000000007941 */ /* 0x000fea0003800000 */
.L_x_1284:
        /* <DEDUP_REMOVED lines=22> */
.L_x_1287:
[----:B------:R-:W-:Y:S05]  /*67e0*/  BSYNC B0 ;  /* 0x0000000000007941 */ /* 0x000fea0003800000 */
.L_x_1286:
        /* <DEDUP_REMOVED lines=14> */
.L_x_1289:
[----:B------:R-:W-:Y:S05]  /*68d0*/  BSYNC B0 ;  /* 0x0000000000007941 */ /* 0x000fea0003800000 */
.L_x_1288:
        /* <DEDUP_REMOVED lines=16> */
.L_x_1291:
[----:B------:R-:W-:Y:S05]  /*69e0*/  BSYNC B0 ;  /* 0x0000000000007941 */ /* 0x000fea0003800000 */
.L_x_1290:
        /* <DEDUP_REMOVED lines=15> */
.L_x_1293:
[----:B------:R-:W-:Y:S05]  /*6ae0*/  BSYNC B0 ;  /* 0x0000000000007941 */ /* 0x000fea0003800000 */
.L_x_1292:
        /* <DEDUP_REMOVED lines=15> */
.L_x_1295:
[----:B------:R-:W-:Y:S05]  /*6be0*/  BSYNC B0 ;  /* 0x0000000000007941 */ /* 0x000fea0003800000 */
.L_x_1294:
        /* <DEDUP_REMOVED lines=15> */
.L_x_1297:
[----:B------:R-:W-:Y:S05]  /*6ce0*/  BSYNC B0 ;  /* 0x0000000000007941 */ /* 0x000fea0003800000 */
.L_x_1296:
        /* <DEDUP_REMOVED lines=15> */
.L_x_1299:
[----:B------:R-:W-:Y:S05]  /*6de0*/  BSYNC B0 ;  /* 0x0000000000007941 */ /* 0x000fea0003800000 */
.L_x_1298:
        /* <DEDUP_REMOVED lines=15> */
.L_x_1301:
[----:B------:R-:W-:Y:S05]  /*6ee0*/  BSYNC B0 ;  /* 0x0000000000007941 */ /* 0x000fea0003800000 */
.L_x_1300:
        /* <DEDUP_REMOVED lines=15> */
.L_x_1242:
        /* <DEDUP_REMOVED lines=13> */
[----:B------:R-:W-:Y:S02]  /*70b0*/  ULDC UR4, c[0x0][0x280] ;  /* 0x0000a00000047ab9 */ /* 0x000fe40000000800 */
[----:B------:R-:W-:-:S04]  /*70c0*/  UIADD3 UR5, UR4, 0x3f, URZ ;  /* 0x0000003f04057890 */ /* 0x000fc8000fffe03f */
[----:B------:R-:W-:Y:S01]  /*70d0*/  USHF.R.S32.HI UR6, URZ, 0x1f, UR5 ;  /* 0x0000001f3f067899 */ /* 0x000fe20008011405 */
[----:B------:R-:W2:Y:S03]  /*70e0*/  S2UR UR17, SR_CTAID.Y ;  /* 0x00000000001179c3 */ /* 0x000ea60000002600 */
[----:B------:R-:W-:-:S04]  /*70f0*/  ULEA.HI UR5, UR6, UR5, URZ, 0x6 ;  /* 0x0000000506057291 */ /* 0x000fc8000f8f303f */
[----:B------:R-:W-:Y:S01]  /*7100*/  USHF.R.S32.HI UR5, URZ, 0x6, UR5 ;  /* 0x000000063f057899 */ /* 0x000fe20008011405 */
[----:B-1----:R-:W-:Y:S01]  /*7110*/  ISETP.LE.AND P0, PT, RZ, UR23, PT ;  /* 0x00000017ff007c0c */ /* 0x002fe2000bf03270 */
[----:B--2---:R-:W-:-:S12]  /*7120*/  USHF.R.S32.HI UR18, URZ, 0x1f, UR17 ;  /* 0x0000001f3f127899 */ /* 0x004fd80008011411 */
[----:B------:R-:W-:Y:S05]  /*7130*/  @!P0 BRA `(.L_x_1303) ;  /* 0x00000000002c8947 */ /* 0x000fea0003800000 */
        /* <DEDUP_REMOVED lines=9> */
[----:B------:R-:W-:Y:S01]  /*71d0*/  USEL UR11, UR5, UR7, UP0 ;  /* 0x00000007050b7287 */ /* 0x000fe20008000000 */
[----:B------:R-:W-:Y:S11]  /*71e0*/  BRA `(.L_x_1304) ;  /* 0x0000000000047947 */ /* 0x000ff60003800000 */
.L_x_1303:
[----:B------:R-:W-:-:S05]  /*71f0*/  UMOV UR11, UR5 ;  /* 0x00000005000b7c82 */ /* 0x000fca0008000000 */
.L_x_1304:
[----:B------:R-:W-:Y:S01]  /*7200*/  ULEA UR4, UR23, UR4, 0x7 ;  /* 0x0000000417047291 */ /* 0x000fe2000f8e383f */
[----:B------:R-:W-:Y:S01]  /*7210*/  ULDC UR6, c[0x0][0x290] ;  /* 0x0000a40000067ab9 */ /* 0x000fe20000000800 */
[----:B------:R-:W-:Y:S01]  /*7220*/  ULDC UR7, c[0x0][0x74c] ;  /* 0x0001d30000077ab9 */ /* 0x000fe20000000800 */
[----:B------:R-:W-:Y:S01]  /*7230*/  ULDC.64 UR12, c[0x0][0x2e0] ;  /* 0x0000b800000c7ab9 */ /* 0x000fe20000000a00 */
[----:B------:R-:W-:Y:S01]  /*7240*/  UIADD3 UR8, -UR7, UR4, -UR6 ;  /* 0x0000000407087290 */ /* 0x000fe2000fffe906 */
[----:B------:R-:W-:Y:S02]  /*7250*/  ULDC UR15, c[0x0][0x288] ;  /* 0x0000a200000f7ab9 */ /* 0x000fe40000000800 */
[----:B------:R-:W-:Y:S01]  /*7260*/  ULDC.64 UR6, c[0x0][0x2d8] ;  /* 0x0000b60000067ab9 */ /* 0x000fe20000000a00 */
[----:B------:R-:W-:Y:S02]  /*7270*/  USHF.R.S32.HI UR9, URZ, 0x1f, UR8 ;  /* 0x0000001f3f097899 */ /* 0x000fe40008011408 */
[----:B------:R-:W-:-:S02]  /*7280*/  UIMAD UR4, UR18, UR6, URZ ;  /* 0x00000006120472a4 */ /* 0x000fc4000f8e023f */
[----:B------:R-:W-:Y:S02]  /*7290*/  ULEA.HI UR10, UR9, UR8, URZ, 0x6 ;  /* 0x00000008090a7291 */ /* 0x000fe4000f8f303f */
[----:B------:R-:W-:Y:S02]  /*72a0*/  UIMAD.WIDE.U32 UR8, UR17, UR6, URZ ;  /* 0x00000006110872a5 */ /* 0x000fe4000f8e003f */
[----:B------:R-:W-:Y:S02]  /*72b0*/  USHF.R.S32.HI UR10, URZ, 0x6, UR10 ;  /* 0x000000063f0a7899 */ /* 0x000fe4000801140a */
[----:B------:R-:W-:Y:S02]  /*72c0*/  UIMAD UR4, UR17, UR7, UR4 ;  /* 0x00000007110472a4 */ /* 0x000fe4000f8e0204 */
[----:B------:R-:W-:Y:S02]  /*72d0*/  UISETP.LT.AND UP0, UPT, URZ, UR10, UPT ;  /* 0x0000000a3f00728c */ /* 0x000fe4000bf01270 */
[----:B------:R-:W-:-:S02]  /*72e0*/  USHF.R.S32.HI UR7, URZ, 0x1f, UR16 ;  /* 0x0000001f3f077899 */ /* 0x000fc40008011410 */
[----:B------:R-:W-:Y:S02]  /*72f0*/  USEL UR6, URZ, UR10, !UP0 ;  /* 0x0000000a3f067287 */ /* 0x000fe4000c000000 */
[----:B------:R-:W-:Y:S02]  /*7300*/  UIMAD UR7, UR7, UR12, URZ ;  /* 0x0000000c070772a4 */ /* 0x000fe4000f8e023f */
[----:B------:R-:W-:Y:S02]  /*7310*/  UISETP.GT.AND UP0, UPT, UR11, UR6, UPT ;  /* 0x000000060b00728c */ /* 0x000fe4000bf04270 */
[----:B------:R-:W-:Y:S02]  /*7320*/  UIMAD UR10, UR16, UR15, URZ ;  /* 0x0000000f100a72a4 */ /* 0x000fe4000f8e023f */
[----:B------:R-:W-:Y:S02]  /*7330*/  UIMAD UR14, UR16, UR13, UR7 ;  /* 0x0000000d100e72a4 */ /* 0x000fe4000f8e0207 */
[----:B------:R-:W-:Y:S01]  /*7340*/  PLOP3.LUT P1, PT, PT, PT, UP0, 0x80, 0x0 ;  /* 0x000000000000781c */ /* 0x000fe20003f2f008 */
[----:B------:R-:W-:-:S02]  /*7350*/  UIADD3 UR9, UR9, UR4, URZ ;  /* 0x0000000409097290 */ /* 0x000fc4000fffe03f */
[----:B------:R-:W-:Y:S02]  /*7360*/  UIADD3 UR7, UP1, UR10, UR17, URZ ;  /* 0x000000110a077290 */ /* 0x000fe4000ff3e03f */
[----:B------:R-:W-:Y:S01]  /*7370*/  UIMAD.WIDE.U32 UR8, UR16, UR12, UR8 ;  /* 0x0000000c100872a5 */ /* 0x000fe2000f8e0008 */
[----:B------:R-:W-:Y:S01]  /*7380*/  ELECT P0, URZ, PT ;  /* 0x00000000003f782f */ /* 0x000fe20003800000 */
[----:B------:R-:W-:-:S06]  /*7390*/  ULEA.HI.X.SX32 UR10, UR10, UR18, 0x1, UP1 ;  /* 0x000000120a0a7291 */ /* 0x000fcc00088f0e3f */
[----:B------:R-:W-:Y:S06]  /*73a0*/  @!P1 BRA `(.L_x_1305) ;  /* 0x00000010004c9947 */ /* 0x000fec0003800000 */
[----:B------:R-:W1:Y:S01]  /*73b0*/  S2R R0, SR_TID.X ;  /* 0x0000000000007919 */ /* 0x000e620000002100 */
[----:B------:R-:W-:Y:S02]  /*73c0*/  UIADD3 UR4, -UR6, UR11, URZ ;  /* 0x0000000b06047290 */ /* 0x000fe4000fffe13f */
[----:B------:R-:W-:Y:S02]  /*73d0*/  UIADD3 UR14, UR9, UR14, URZ ;  /* 0x0000000e090e7290 */ /* 0x000fe4000fffe03f */
[----:B------:R-:W-:-:S04]  /*73e0*/  ULOP3.LUT UR4, UR4, 0x1, URZ, 0xc0, !UPT ;  /* 0x0000000104047892 */ /* 0x000fc8000f8ec03f */
[----:B------:R-:W-:-:S03]  /*73f0*/  UISETP.NE.U32.AND UP0, UPT, UR4, 0x1, UPT ;  /* 0x000000010400788c */ /* 0x000fc6000bf05070 */
[----:B------:R-:W-:Y:S02]  /*7400*/  ULDC UR4, c[0x0][0x760] ;  /* 0x0001d80000047ab9 */ /* 0x000fe40000000800 */
[----:B------:R-:W-:Y:S01]  /*7410*/  UIMAD UR15, UR15, UR4, URZ ;  /* 0x000000040f0f72a4 */ /* 0x000fe2000f8e023f */
[----:B------:R-:W-:Y:S02]  /*7420*/  PLOP3.LUT P1, PT, PT, PT, UP0, 0x80, 0x0 ;  /* 0x000000000000781c */ /* 0x000fe40003f2f008 */
[----:B-1----:R-:W-:-:S11]  /*7430*/  LOP3.LUT R9, R0, 0x1f, RZ, 0xc0, !PT ;  /* 0x0000001f00097812 */ /* 0x002fd600078ec0ff */
[----:B------:R-:W-:Y:S05]  /*7440*/  @P1 BRA `(.L_x_1306) ;  /* 0x00000004006c1947 */ /* 0x000fea0003800000 */
        /* <DEDUP_REMOVED lines=8> */
[----:B------:R-:W-:-:S04]  /*74d0*/  IMAD.U32 R2, RZ, RZ, UR13 ;  /* 0x0000000dff027e24 */ /* 0x000fc8000f8e00ff */
[----:B------:R-:W-:Y:S01]  /*74e0*/  IMAD.U32 R3, RZ, RZ, UR4 ;  /* 0x00000004ff037e24 */ /* 0x000fe2000f8e00ff */
[----:B------:R-:W-:Y:S06]  /*74f0*/  @P2 BRA `(.L_x_1308) ;  /* 0x0000000000142947 */ /* 0x000fec0003800000 */
.L_x_1309:
[----:B------:R-:W2:Y:S04]  /*7500*/  LDG.E.STRONG.GPU R0, desc[UR46][R2.64] ;  /* 0x0000002e02007981 */ /* 0x000ea8000c1ef900 */
[----:B--2---:R-:W-:Y:S01]  /*7510*/  CCTL.IVALL ;  /* 0x00000000ff00798f */ /* 0x004fe20002000000 */
[----:B------:R-:W-:Y:S05]  /*7520*/  YIELD ;  /* 0x0000000000007946 */ /* 0x000fea0003800000 */
[----:B------:R-:W-:-:S13]  /*7530*/  ISETP.NE.AND P1, PT, R0, UR23, PT ;  /* 0x0000001700007c0c */ /* 0x000fda000bf25270 */
[----:B------:R-:W-:Y:S05]  /*7540*/  @P1 BRA `(.L_x_1309) ;  /* 0xfffffffc00ec1947 */ /* 0x000fea000383ffff */
.L_x_1308:
[----:B------:R-:W-:Y:S05]  /*7550*/  BSYNC B0 ;  /* 0x0000000000007941 */ /* 0x000fea0003800000 */
.L_x_1307:
[----:B------:R-:W-:-:S03]  /*7560*/  UMOV UR4, 0xffffffff ;  /* 0xffffffff00047882 */ /* 0x000fc60000000000 */
[----:B------:R-:W-:Y:S05]  /*7570*/  BRA.DIV UR4, `(.L_x_1310) ;  /* 0x0000003a04587947 */ /* 0x000fea000b800000 */
[----:B------:R-:W-:Y:S01]  /*7580*/  NOP ;  /* 0x0000000000007918 */ /* 0x000fe20000000000 */
.L_x_1387:
        /* <DEDUP_REMOVED lines=22> */
.L_x_1312:
[----:B------:R-:W-:Y:S05]  /*76f0*/  BSYNC B0 ;  /* 0x0000000000007941 */ /* 0x000fea0003800000 */
.L_x_1311:
        /* <DEDUP_REMOVED lines=20> */
.L_x_1314:
[----:B------:R-:W-:Y:S05]  /*7840*/  BSYNC B0 ;  /* 0x0000000000007941 */ /* 0x000fea0003800000 */
.L_x_1313:
[----:B------:R-:W-:Y:S06]  /*7850*/  BAR.ARV 0xa, 0xa0 ;  /* 0x0282800000007b1d */ /* 0x000fec0000002000 */
[----:B------:R-:W-:Y:S04]  /*7860*/  BSSY B0, `(.L_x_1315) ;  /* 0x0000003000007945 */ /* 0x000fe80003800000 */
[----:B------:R-:W-:Y:S05]  /*7870*/  @!P0 BRA `(.L_x_1316) ;  /* 0x0000000000048947 */ /* 0x000fea0003800000 */
[----:B------:R-:W-:-:S04]  /*7880*/  DEPBAR.LE SB0, 0x0 ;  /* 0x000080000000791a */ /* 0x000fc80000000000 */
.L_x_1316:
[----:B------:R-:W-:Y:S05]  /*7890*/  BSYNC B0 ;  /* 0x0000000000007941 */ /* 0x000fea0003800000 */
.L_x_1315:
        /* <DEDUP_REMOVED lines=19> */
.L_x_1318:
[----:B------:R-:W-:Y:S05]  /*79d0*/  BSYNC B0 ;  /* 0x0000000000007941 */ /* 0x000fea0003800000 */
.L_x_1317:
[----:B------:R-:W-:Y:S01]  /*79e0*/  UIADD3 UR18, UR6, 0x1, URZ ;  /* 0x0000000106127890 */ /* 0x000fe2000fffe03f */
[----:B------:R-:W-:Y:S11]  /*79f0*/  BRA `(.L_x_1319) ;  /* 0x0000000000047947 */ /* 0x000ff60003800000 */
.L_x_1306:
[----:B------:R-:W-:-:S05]  /*7a00*/  UMOV UR18, UR6 ;  /* 0x0000000600127c82 */ /* 0x000fca0008000000 */
.L_x_1319:
[----:B------:R-:W-:-:S03]  /*7a10*/  UIADD3 UR4, UR6, 0x1, URZ ;  /* 0x0000000106047890 */ /* 0x000fc6000fffe03f */
[----:B------:R-:W-:Y:S01]  /*7a20*/  UMOV UR6, UR18 ;  /* 0x0000001200067c82 */ /* 0x000fe20008000000 */
[----:B------:R-:W-:-:S06]  /*7a30*/  UISETP.NE.AND UP0, UPT, UR11, UR4, UPT ;  /* 0x000000040b00728c */ /* 0x000fcc000bf05270 */
[----:B------:R-:W-:-:S13]  /*7a40*/  PLOP3.LUT P1, PT, PT, PT, UP0, 0x80, 0x0 ;  /* 0x000000000000781c */ /* 0x000fda0003f2f008 */
[----:B------:R-:W-:Y:S05]  /*7a50*/  @!P1 BRA `(.L_x_1305) ;  /* 0x0000000800a09947 */ /* 0x000fea0003800000 */
[----:B------:R-:W-:Y:S01]  /*7a60*/  ULDC.64 UR20, c[0x0][0x2c0] ;  /* 0x0000b00000147ab9 */ /* 0x000fe20000000a00 */
[----:B------:R-:W-:Y:S01]  /*7a70*/  UMOV UR4, URZ ;  /* 0x0000003f00047c82 */ /* 0x000fe20008000000 */
[----:B------:R-:W-:Y:S01]  /*7a80*/  ULEA UR20, UP0, UR8, UR20, 0x2 ;  /* 0x0000001408147291 */ /* 0x000fe2000f80103f */
[----:B------:R-:W-:-:S03]  /*7a90*/  UMOV UR6, UR18 ;  /* 0x0000001200067c82 */ /* 0x000fc60008000000 */
[----:B------:R-:W-:Y:S02]  /*7aa0*/  ULEA.HI.X UR21, UR8, UR21, UR14, 0x2, UP0 ;  /* 0x0000001508157291 */ /* 0x000fe400080f140e */
[----:B------:R-:W-:-:S04]  /*7ab0*/  UIADD3 UR20, UP0, UR20, 0x4000, URZ ;  /* 0x0000400014147890 */ /* 0x000fc8000ff1e03f */
[----:B------:R-:W-:-:S12]  /*7ac0*/  UIADD3.X UR21, URZ, UR21, URZ, UP0, !UPT ;  /* 0x000000153f157290 */ /* 0x000fd800087fe43f */
.L_x_1344:
        /* <DEDUP_REMOVED lines=11> */
.L_x_1322:
[----:B------:R-:W2:Y:S04]  /*7b80*/  LDG.E.STRONG.GPU R0, desc[UR46][R2.64] ;  /* 0x0000002e02007981 */ /* 0x000ea8000c1ef900 */
[----:B--2---:R-:W-:Y:S01]  /*7b90*/  CCTL.IVALL ;  /* 0x00000000ff00798f */ /* 0x004fe20002000000 */
[----:B------:R-:W-:Y:S05]  /*7ba0*/  YIELD ;  /* 0x0000000000007946 */ /* 0x000fea0003800000 */
[----:B------:R-:W-:-:S13]  /*7bb0*/  ISETP.NE.AND P1, PT, R0, UR23, PT ;  /* 0x0000001700007c0c */ /* 0x000fda000bf25270 */
[----:B------:R-:W-:Y:S05]  /*7bc0*/  @P1 BRA `(.L_x_1322) ;  /* 0xfffffffc00ec1947 */ /* 0x000fea000383ffff */
.L_x_1321:
[----:B------:R-:W-:Y:S05]  /*7bd0*/  BSYNC B0 ;  /* 0x0000000000007941 */ /* 0x000fea0003800000 */
.L_x_1320:
[----:B------:R-:W-:-:S03]  /*7be0*/  UMOV UR16, 0xffffffff ;  /* 0xffffffff00107882 */ /* 0x000fc60000000000 */
[----:B------:R-:W-:Y:S05]  /*7bf0*/  BRA.DIV UR16, `(.L_x_1323) ;  /* 0x0000003210d47947 */ /* 0x000fea000b800000 */
[----:B------:R-:W-:Y:S01]  /*7c00*/  NOP ;  /* 0x0000000000007918 */ /* 0x000fe20000000000 */
.L_x_1390:
        /* <DEDUP_REMOVED lines=17> */
[----:B------:R1:W-:Y:S02]  /*7d20*/  UBLKRED.G.S.ADD.F32.RN [UR16], [UR22], UR24, desc[UR26] ;  /* 0x00001a10160073bb */ /* 0x0003e400080a1418 */
[----:B-1----:R0:W-:Y:S02]  /*7d30*/  UTMACMDFLUSH ;  /* 0x00000000000079b7 */ /* 0x0021e40000000000 */
.L_x_1325:
[----:B------:R-:W-:Y:S05]  /*7d40*/  BSYNC B0 ;  /* 0x0000000000007941 */ /* 0x000fea0003800000 */
.L_x_1324:
[----:B------:R-:W-:Y:S01]  /*7d50*/  ULEA UR16, UR18, UR4, 0xd ;  /* 0x0000000412107291 */ /* 0x000fe2000f8e683f */
[----:B------:R-:W-:Y:S03]  /*7d60*/  BAR.SYNC.DEFER_BLOCKING 0xe, 0xa0 ;  /* 0x0382800000007b1d */ /* 0x000fe60000010000 */
[----:B------:R-:W-:-:S03]  /*7d70*/  UIMAD.WIDE UR16, UR16, 0x4, UR20 ;  /* 0x00000004101078a5 */ /* 0x000fc6000f8e0214 */
        /* <DEDUP_REMOVED lines=12> */
.L_x_1327:
[----:B------:R-:W-:Y:S05]  /*7e40*/  BSYNC B0 ;  /* 0x0000000000007941 */ /* 0x000fea0003800000 */
.L_x_1326:
[----:B------:R-:W-:Y:S06]  /*7e50*/  BAR.ARV 0xa, 0xa0 ;  /* 0x0282800000007b1d */ /* 0x000fec0000002000 */
[----:B------:R-:W-:Y:S04]  /*7e60*/  BSSY B0, `(.L_x_1328) ;  /* 0x0000003000007945 */ /* 0x000fe80003800000 */
[----:B------:R-:W-:Y:S05]  /*7e70*/  @!P0 BRA `(.L_x_1329) ;  /* 0x0000000000048947 */ /* 0x000fea0003800000 */
[----:B------:R-:W-:-:S04]  /*7e80*/  DEPBAR.LE SB0, 0x0 ;  /* 0x000080000000791a */ /* 0x000fc80000000000 */
.L_x_1329:
[----:B------:R-:W-:Y:S05]  /*7e90*/  BSYNC B0 ;  /* 0x0000000000007941 */ /* 0x000fea0003800000 */
.L_x_1328:
        /* <DEDUP_REMOVED lines=19> */
.L_x_1331:
[----:B------:R-:W-:Y:S05]  /*7fd0*/  BSYNC B0 ;  /* 0x0000000000007941 */ /* 0x000fea0003800000 */
.L_x_1330:
        /* <DEDUP_REMOVED lines=9> */
.L_x_1334:
[----:B------:R-:W2:Y:S04]  /*8070*/  LDG.E.STRONG.GPU R0, desc[UR46][R2.64] ;  /* 0x0000002e02007981 */ /* 0x000ea8000c1ef900 */
[----:B--2---:R-:W-:Y:S01]  /*8080*/  CCTL.IVALL ;  /* 0x00000000ff00798f */ /* 0x004fe20002000000 */
[----:B------:R-:W-:Y:S05]  /*8090*/  YIELD ;  /* 0x0000000000007946 */ /* 0x000fea0003800000 */
[----:B------:R-:W-:-:S13]  /*80a0*/  ISETP.NE.AND P1, PT, R0, UR23, PT ;  /* 0x0000001700007c0c */ /* 0x000fda000bf25270 */
[----:B------:R-:W-:Y:S05]  /*80b0*/  @P1 BRA `(.L_x_1334) ;  /* 0xfffffffc00ec1947 */ /* 0x000fea000383ffff */
.L_x_1333:
[----:B------:R-:W-:Y:S05]  /*80c0*/  BSYNC B0 ;  /* 0x0000000000007941 */ /* 0x000fea0003800000 */
.L_x_1332:
[----:B------:R-:W-:-:S03]  /*80d0*/  UMOV UR12, 0xffffffff ;  /* 0xffffffff000c7882 */ /* 0x000fc60000000000 */
[----:B------:R-:W-:Y:S05]  /*80e0*/  BRA.DIV UR12, `(.L_x_1335) ;  /* 0x0000002e0cb47947 */ /* 0x000fea000b800000 */
[----:B------:R-:W-:Y:S01]  /*80f0*/  NOP ;  /* 0x0000000000007918 */ /* 0x000fe20000000000 */
.L_x_1393:
[----:B------:R-:W-:Y:S05]  /*8100*/  WARPSYNC.ALL ;  /* 0x0000000000007948 */ /* 0x000fea0003800000 */
[----:B------:R-:W-:Y:S06]  /*8110*/  BAR.SYNC.DEFER_BLOCKING 0xd, 0xa0 ;  /* 0x0342800000007b1d */ /* 0x000fec0000010000 */
[----:B------:R-:W-:Y:S04]  /*8120*/  BSSY B0, `(.L_x_1336) ;  /* 0x000000d000007945 */ /* 0x000fe80003800000 */
[----:B------:R-:W-:Y:S05]  /*8130*/  @!P0 BRA `(.L_x_1337) ;  /* 0x00000000002c8947 */ /* 0x000fea0003800000 */
[----:B------:R-:W1:Y:S01]  /*8140*/  S2UR UR13, SR_CgaCtaId ;  /* 0x00000000000d79c3 */ /* 0x000e620000008800 */
[----:B------:R-:W-:Y:S01]  /*8150*/  UMOV UR12, 0x400 ;  /* 0x00000400000c7882 */ /* 0x000fe20000000000 */
[----:B------:R-:W-:Y:S01]  /*8160*/  UIADD3 UR24, UP0, UR16, 0x4000, URZ ;  /* 0x0000400010187890 */ /* 0x000fe2000ff1e03f */
[----:B------:R-:W-:Y:S01]  /*8170*/  UMOV UR26, 0x0 ;  /* 0x00000000001a7882 */ /* 0x000fe20000000000 */
[----:B------:R-:W-:Y:S02]  /*8180*/  UMOV UR27, 0x14f00000 ;  /* 0x14f00000001b7882 */ /* 0x000fe40000000000 */
[----:B------:R-:W-:Y:S02]  /*8190*/  UIADD3.X UR25, URZ, UR17, URZ, UP0, !UPT ;  /* 0x000000113f197290 */ /* 0x000fe400087fe43f */
[----:B-1----:R-:W-:-:S03]  /*81a0*/  ULEA UR12, UR13, UR12, 0x18 ;  /* 0x0000000c0d0c7291 */ /* 0x002fc6000f8ec03f */
[----:B------:R-:W-:Y:S01]  /*81b0*/  UMOV UR13, 0x400 ;  /* 0x00000400000d7882 */ /* 0x000fe20000000000 */
[----:B------:R-:W-:-:S09]  /*81c0*/  UIADD3 UR12, UR12, 0x10000, URZ ;  /* 0x000100000c0c7890 */ /* 0x000fd2000fffe03f */
[----:B------:R1:W-:Y:S02]  /*81d0*/  UBLKRED.G.S.ADD.F32.RN [UR24], [UR12], UR13, desc[UR26] ;  /* 0x00001a180c0073bb */ /* 0x0003e400080a140d */
[----:B-1----:R0:W-:Y:S02]  /*81e0*/  UTMACMDFLUSH ;  /* 0x00000000000079b7 */ /* 0x0021e40000000000 */
.L_x_1337:
[----:B------:R-:W-:Y:S05]  /*81f0*/  BSYNC B0 ;  /* 0x0000000000007941 */ /* 0x000fea0003800000 */
.L_x_1336:
        /* <DEDUP_REMOVED lines=12> */
[----:B------:R1:W-:Y:S01]  /*82c0*/  UBLKRED.G.S.ADD.F32.RN [UR24], [UR12], UR13, desc[UR26] ;  /* 0x00001a180c0073bb */ /* 0x0003e200080a140d */
[----:B------:R0:W-:Y:S01]  /*82d0*/  UTMACMDFLUSH ;  /* 0x00000000000079b7 */ /* 0x0001e20000000000 */
[----:B-1----:R-:W-:-:S04]  /*82e0*/  DEPBAR.LE SB0, 0x1 ;  /* 0x000080400000791a */ /* 0x002fc80000000000 */
.L_x_1339:
[----:B------:R-:W-:Y:S05]  /*82f0*/  BSYNC B0 ;  /* 0x0000000000007941 */ /* 0x000fea0003800000 */
.L_x_1338:
[----:B------:R-:W-:Y:S06]  /*8300*/  BAR.ARV 0xa, 0xa0 ;  /* 0x0282800000007b1d */ /* 0x000fec0000002000 */
[----:B------:R-:W-:Y:S04]  /*8310*/  BSSY B0, `(.L_x_1340) ;  /* 0x0000003000007945 */ /* 0x000fe80003800000 */
[----:B------:R-:W-:Y:S05]  /*8320*/  @!P0 BRA `(.L_x_1341) ;  /* 0x0000000000048947 */ /* 0x000fea0003800000 */
[----:B------:R-:W-:-:S04]  /*8330*/  DEPBAR.LE SB0, 0x0 ;  /* 0x000080000000791a */ /* 0x000fc80000000000 */
.L_x_1341:
[----:B------:R-:W-:Y:S05]  /*8340*/  BSYNC B0 ;  /* 0x0000000000007941 */ /* 0x000fea0003800000 */
.L_x_1340:
        /* <DEDUP_REMOVED lines=19> */
.L_x_1343:
[----:B------:R-:W-:Y:S05]  /*8480*/  BSYNC B0 ;  /* 0x0000000000007941 */ /* 0x000fea0003800000 */
.L_x_1342:
[----:B------:R-:W-:Y:S02]  /*8490*/  UIADD3 UR6, UR6, 0x2, URZ ;  /* 0x0000000206067890 */ /* 0x000fe4000fffe03f */
[----:B------:R-:W-:Y:S02]  /*84a0*/  UIADD3 UR4, UR4, 0x4000, URZ ;  /* 0x0000400004047890 */ /* 0x000fe4000fffe03f */
[----:B------:R-:W-:-:S06]  /*84b0*/  UISETP.GE.AND UP0, UPT, UR6, UR11, UPT ;  /* 0x0000000b0600728c */ /* 0x000fcc000bf06270 */
[----:B------:R-:W-:-:S13]  /*84c0*/  PLOP3.LUT P1, PT, PT, PT, UP0, 0x80, 0x0 ;  /* 0x000000000000781c */ /* 0x000fda0003f2f008 */
[----:B------:R-:W-:Y:S05]  /*84d0*/  @!P1 BRA `(.L_x_1344) ;  /* 0xfffffff4007c9947 */ /* 0x000fea000383ffff */
.L_x_1305:
[----:B------:R-:W-:-:S06]  /*84e0*/  UISETP.GT.AND UP0, UPT, UR5, UR6, UPT ;  /* 0x000000060500728c */ /* 0x000fcc000bf04270 */
[----:B------:R-:W-:-:S13]  /*84f0*/  PLOP3.LUT P0, PT, PT, PT, UP0, 0x80, 0x0 ;  /* 0x000000000000781c */ /* 0x000fda0003f0f008 */
[----:B------:R-:W-:Y:S05]  /*8500*/  @!P0 BRA `(.L_x_1244) ;  /* 0x0000002800088947 */ /* 0x000fea0003800000 */
[----:B------:R-:W2:Y:S01]  /*8510*/  S2R R0, SR_TID.X ;  /* 0x0000000000007919 */ /* 0x000ea20000002100 */
[----:B------:R-:W-:Y:S01]  /*8520*/  UIADD3 UR4, UR5, -UR6, URZ ;  /* 0x8000000605047290 */ /* 0x000fe2000fffe03f */
[----:B------:R-:W-:Y:S01]  /*8530*/  ULDC UR16, c[0x0][0x288] ;  /* 0x0000a20000107ab9 */ /* 0x000fe20000000800 */
[----:B------:R-:W-:Y:S02]  /*8540*/  ULDC UR17, c[0x0][0x760] ;  /* 0x0001d80000117ab9 */ /* 0x000fe40000000800 */
[----:B------:R-:W-:Y:S02]  /*8550*/  ULOP3.LUT UR4, UR4, 0x1, URZ, 0xc0, !UPT ;  /* 0x0000000104047892 */ /* 0x000fe4000f8ec03f */
[----:B------:R-:W-:Y:S02]  /*8560*/  UIMAD UR18, UR16, UR17, URZ ;  /* 0x00000011101272a4 */ /* 0x000fe4000f8e023f */
[----:B------:R-:W-:-:S06]  /*8570*/  UISETP.NE.U32.AND UP0, UPT, UR4, 0x1, UPT ;  /* 0x000000010400788c */ /* 0x000fcc000bf05070 */
[----:B------:R-:W-:Y:S02]  /*8580*/  PLOP3.LUT P0, PT, PT, PT, UP0, 0x80, 0x0 ;  /* 0x000000000000781c */ /* 0x000fe40003f0f008 */
[----:B--2---:R-:W-:-:S11]  /*8590*/  LOP3.LUT R0, R0, 0x1f, RZ, 0xc0, !PT ;  /* 0x0000001f00007812 */ /* 0x004fd600078ec0ff */
[----:B------:R-:W-:Y:S05]  /*85a0*/  @P0 BRA `(.L_x_1345) ;  /* 0x0000000000780947 */ /* 0x000fea0003800000 */
[----:B------:R-:W-:Y:S01]  /*85b0*/  UIMAD UR4, UR18, UR6, URZ ;  /* 0x00000006120472a4 */ /* 0x000fe2000f8e023f */
[----:B------:R-:W-:Y:S01]  /*85c0*/  ISETP.NE.AND P0, PT, R0, RZ, PT ;  /* 0x000000ff0000720c */ /* 0x000fe20003f05270 */
[----:B------:R-:W-:Y:S01]  /*85d0*/  ULDC.64 UR12, c[0x0][0x768] ;  /* 0x0001da00000c7ab9 */ /* 0x000fe20000000a00 */
[----:B------:R-:W-:Y:S01]  /*85e0*/  BSSY B0, `(.L_x_1346) ;  /* 0x0000019000007945 */ /* 0x000fe20003800000 */
[----:B------:R-:W-:-:S04]  /*85f0*/  UIADD3 UR8, UP0, UR4, UR7, URZ ;  /* 0x0000000704087290 */ /* 0x000fc8000ff1e03f */
[----:B------:R-:W-:Y:S02]  /*8600*/  ULEA.HI.X.SX32 UR9, UR4, UR10, 0x1, UP0 ;  /* 0x0000000a04097291 */ /* 0x000fe400080f0e3f */
[----:B------:R-:W-:Y:S02]  /*8610*/  ULEA UR11, UP0, UR8, UR12, 0x2 ;  /* 0x0000000c080b7291 */ /* 0x000fe4000f80103f */
[----:B------:R-:W-:Y:S02]  /*8620*/  UIADD3 UR4, UR6, 0x1, URZ ;  /* 0x0000000106047890 */ /* 0x000fe4000fffe03f */
[----:B------:R-:W-:Y:S01]  /*8630*/  ULEA.HI.X UR9, UR8, UR13, UR9, 0x2, UP0 ;  /* 0x0000000d08097291 */ /* 0x000fe200080f1409 */
[----:B------:R-:W-:Y:S01]  /*8640*/  NOP ;  /* 0x0000000000007918 */ /* 0x000fe20000000000 */
[----:B------:R-:W-:Y:S10]  /*8650*/  @P0 BRA `(.L_x_1347) ;  /* 0x0000000000440947 */ /* 0x000ff40003800000 */
        /* <DEDUP_REMOVED lines=9> */
[----:B-1----:R-:W1:Y:S01]  /*86f0*/  S2R R2, SR_LANEID ;  /* 0x0000000000027919 */ /* 0x002e620000000000 */
[----:B------:R-:W-:Y:S01]  /*8700*/  VOTEU.ANY UR8, UPT, PT ;  /* 0x0000000000087886 */ /* 0x000fe200038e0100 */
[----:B------:R-:W-:Y:S01]  /*8710*/  IMAD.U32 R3, RZ, RZ, UR9 ;  /* 0x00000009ff037e24 */ /* 0x000fe2000f8e00ff */
[----:B------:R-:W-:-:S02]  /*8720*/  UFLO.U32 UR12, UR8 ;  /* 0x00000008000c72bd */ /* 0x000fc400080e0000 */
[----:B------:R-:W2:Y:S04]  /*8730*/  POPC R5, UR8 ;  /* 0x0000000800057d09 */ /* 0x000ea80008000000 */
[----:B-1----:R-:W-:Y:S01]  /*8740*/  ISETP.EQ.U32.AND P0, PT, R2, UR12, PT ;  /* 0x0000000c02007c0c */ /* 0x002fe2000bf02070 */
[----:B------:R-:W-:-:S12]  /*8750*/  IMAD.U32 R2, RZ, RZ, UR11 ;  /* 0x0000000bff027e24 */ /* 0x000fd8000f8e00ff */
[----:B--2---:R2:W-:Y:S02]  /*8760*/  @P0 REDG.E.ADD.S32.STRONG.GPU desc[UR46][R2.64], R5 ;  /* 0x000000050200098e */ /* 0x0045e4000c10e3ae */
.L_x_1347:
[----:B------:R-:W-:Y:S05]  /*8770*/  BSYNC B0 ;  /* 0x0000000000007941 */ /* 0x000fea0003800000 */
.L_x_1346:
[----:B------:R-:W-:Y:S05]  /*8780*/  BRA `(.L_x_1348) ;  /* 0x0000000000047947 */ /* 0x000fea0003800000 */
.L_x_1345:
[----:B------:R-:W-:-:S05]  /*8790*/  UMOV UR4, UR6 ;  /* 0x0000000600047c82 */ /* 0x000fca0008000000 */
.L_x_1348:
[----:B------:R-:W-:-:S04]  /*87a0*/  UIADD3 UR8, UR6, 0x1, URZ ;  /* 0x0000000106087890 */ /* 0x000fc8000fffe03f */
[----:B------:R-:W-:-:S06]  /*87b0*/  UISETP.NE.AND UP0, UPT, UR5, UR8, UPT ;  /* 0x000000080500728c */ /* 0x000fcc000bf05270 */
[----:B------:R-:W-:-:S13]  /*87c0*/  PLOP3.LUT P0, PT, PT, PT, UP0, 0x80, 0x0 ;  /* 0x000000000000781c */ /* 0x000fda0003f0f008 */
[----:B------:R-:W-:Y:S05]  /*87d0*/  @!P0 BRA `(.L_x_1244) ;  /* 0x0000002400548947 */ /* 0x000fea0003800000 */
[----:B------:R-:W-:Y:S01]  /*87e0*/  UIADD3 UR8, UR4, 0x1, URZ ;  /* 0x0000000104087890 */ /* 0x000fe2000fffe03f */
[----:B------:R-:W-:Y:S01]  /*87f0*/  ISETP.NE.AND P1, PT, R0, RZ, PT ;  /* 0x000000ff0000720c */ /* 0x000fe20003f25270 */
[----:B------:R-:W-:Y:S02]  /*8800*/  UIMAD UR9, UR4, UR16, URZ ;  /* 0x00000010040972a4 */ /* 0x000fe4000f8e023f */
[----:B------:R-:W-:Y:S02]  /*8810*/  UIADD3 UR11, -UR5, UR4, URZ ;  /* 0x00000004050b7290 */ /* 0x000fe4000fffe13f */
[----:B------:R-:W-:Y:S02]  /*8820*/  UIMAD UR8, UR18, UR8, URZ ;  /* 0x00000008120872a4 */ /* 0x000fe4000f8e023f */
[----:B------:R-:W-:Y:S01]  /*8830*/  UIMAD UR9, UR9, UR17, URZ ;  /* 0x00000011090972a4 */ /* 0x000fe2000f8e023f */
[----:B------:R-:W-:-:S11]  /*8840*/  ULDC.64 UR20, c[0x0][0x768] ;  /* 0x0001da0000147ab9 */ /* 0x000fd60000000a00 */
.L_x_1353:
[----:B------:R-:W-:Y:S01]  /*8850*/  UIADD3 UR12, UP0, UR9, UR7, URZ ;  /* 0x00000007090c7290 */ /* 0x000fe2000ff1e03f */
[----:B------:R-:W-:-:S03]  /*8860*/  NOP ;  /* 0x0000000000007918 */ /* 0x000fc60000000000 */
[----:B------:R-:W-:Y:S01]  /*8870*/  ULEA.HI.X.SX32 UR13, UR9, UR10, 0x1, UP0 ;  /* 0x0000000a090d7291 */ /* 0x000fe200080f0e3f */
[----:B------:R-:W-:Y:S01]  /*8880*/  BSSY B0, `(.L_x_1349) ;  /* 0x0000015000007945 */ /* 0x000fe20003800000 */
[----:B------:R-:W-:-:S04]  /*8890*/  ULEA UR15, UP0, UR12, UR20, 0x2 ;  /* 0x000000140c0f7291 */ /* 0x000fc8000f80103f */
[----:B------:R-:W-:Y:S01]  /*88a0*/  ULEA.HI.X UR13, UR12, UR21, UR13, 0x2, UP0 ;  /* 0x000000150c0d7291 */ /* 0x000fe200080f140d */
[----:B---34-:R-:W-:Y:S11]  /*88b0*/  @P1 BRA `(.L_x_1350) ;  /* 0x0000000000441947 */ /* 0x018ff60003800000 */
[----:B------:R-:W-:Y:S01]  /*88c0*/  @!PT LDS RZ, [RZ] ;  /* 0x00000000fffff984 */ /* 0x000fe20000000800 */
[----:B------:R-:W-:Y:S01]  /*88d0*/  @!PT LDS RZ, [RZ] ;  /* 0x00000000fffff984 */ /* 0x000fe20000000800 */
[----:B------:R-:W-:Y:S01]  /*88e0*/  @!PT LDS RZ, [RZ] ;  /* 0x00000000fffff984 */ /* 0x000fe20000000800 */
[----:B------:R-:W-:Y:S01]  /*88f0*/  @!PT LDS RZ, [RZ] ;  /* 0x00000000fffff984 */ /* 0x000fe20000000800 */
[----:B------:R3:W-:Y:S06]  /*8900*/  MEMBAR.ALL.CTA ;  /* 0x0000000000007992 */ /* 0x0007ec0000008000 */
[----:B---3--:R-:W-:Y:S06]  /*8910*/  MEMBAR.ALL.GPU ;  /* 0x0000000000007992 */ /* 0x008fec000000a000 */
[----:B------:R-:W-:-:S00]  /*8920*/  ERRBAR ;  /* 0x00000000000079ab */ /* 0x000fc00000000000 */
[----:B------:R-:W-:Y:S06]  /*8930*/  CGAERRBAR ;  /* 0x00000000000075ab */ /* 0x000fec0000000000 */
[----:B012345:R-:W-:Y:S01]  /*8940*/  CCTL.IVALL ;  /* 0x00000000ff00798f */ /* 0x03ffe20002000000 */
[----:B------:R-:W3:Y:S01]  /*8950*/  S2R R0, SR_LANEID ;  /* 0x0000000000007919 */ /* 0x000ee20000000000 */
[----:B------:R-:W-:Y:S01]  /*8960*/  VOTEU.ANY UR12, UPT, PT ;  /* 0x00000000000c7886 */ /* 0x000fe200038e0100 */
[----:B-12---:R-:W-:Y:S01]  /*8970*/  IMAD.U32 R2, RZ, RZ, UR15 ;  /* 0x0000000fff027e24 */ /* 0x006fe2000f8e00ff */
[----:B------:R-:W-:-:S02]  /*8980*/  UFLO.U32 UR14, UR12 ;  /* 0x0000000c000e72bd */ /* 0x000fc400080e0000 */
[----:B------:R-:W1:Y:S01]  /*8990*/  POPC R5, UR12 ;  /* 0x0000000c00057d09 */ /* 0x000e620008000000 */
[----:B------:R-:W-:-:S03]  /*89a0*/  IMAD.U32 R3, RZ, RZ, UR13 ;  /* 0x0000000dff037e24 */ /* 0x000fc6000f8e00ff */
[----:B---3--:R-:W-:-:S13]  /*89b0*/  ISETP.EQ.U32.AND P0, PT, R0, UR14, PT ;  /* 0x0000000e00007c0c */ /* 0x008fda000bf02070 */
[----:B-1----:R3:W-:Y:S02]  /*89c0*/  @P0 REDG.E.ADD.S32.STRONG.GPU desc[UR46][R2.64], R5 ;  /* 0x000000050200098e */ /* 0x0027e4000c10e3ae */
.L_x_1350:
[----:B------:R-:W-:Y:S05]  /*89d0*/  BSYNC B0 ;  /* 0x0000000000007941 */ /* 0x000fea0003800000 */
.L_x_1349:
[----:B------:R-:W-:Y:S01]  /*89e0*/  UIADD3 UR12, UP0, UR8, UR7, URZ ;  /* 0x00000007080c7290 */ /* 0x000fe2000ff1e03f */
[----:B------:R-:W-:-:S03]  /*89f0*/  NOP ;  /* 0x0000000000007918 */ /* 0x000fc60000000000 */
[----:B------:R-:W-:Y:S01]  /*8a00*/  ULEA.HI.X.SX32 UR13, UR8, UR10, 0x1, UP0 ;  /* 0x0000000a080d7291 */ /* 0x000fe200080f0e3f */
[----:B------:R-:W-:Y:S01]  /*8a10*/  BSSY B0, `(.L_x_1351) ;  /* 0x0000015000007945 */ /* 0x000fe20003800000 */
[----:B------:R-:W-:-:S04]  /*8a20*/  ULEA UR15, UP0, UR12, UR20, 0x2 ;  /* 0x000000140c0f7291 */ /* 0x000fc8000f80103f */
[----:B------:R-:W-:Y:S01]  /*8a30*/  ULEA.HI.X UR13, UR12, UR21, UR13, 0x2, UP0 ;  /* 0x000000150c0d7291 */ /* 0x000fe200080f140d */
[----:B------:R-:W-:Y:S11]  /*8a40*/  @P1 BRA `(.L_x_1352) ;  /* 0x0000000000441947 */ /* 0x000ff60003800000 */
[----:B------:R-:W-:Y:S01]  /*8a50*/  @!PT LDS RZ, [RZ] ;  /* 0x00000000fffff984 */ /* 0x000fe20000000800 */
[----:B------:R-:W-:Y:S01]  /*8a60*/  @!PT LDS RZ, [RZ] ;  /* 0x00000000fffff984 */ /* 0x000fe20000000800 */
[----:B------:R-:W-:Y:S01]  /*8a70*/  @!PT LDS RZ, [RZ] ;  /* 0x00000000fffff984 */ /* 0x000fe20000000800 */
[----:B------:R-:W-:Y:S01]  /*8a80*/  @!PT LDS RZ, [RZ] ;  /* 0x00000000fffff984 */ /* 0x000fe20000000800 */
[----:B------:R4:W-:Y:S06]  /*8a90*/  MEMBAR.ALL.CTA ;  /* 0x0000000000007992 */ /* 0x0009ec0000008000 */
[----:B----4-:R-:W-:Y:S06]  /*8aa0*/  MEMBAR.ALL.GPU ;  /* 0x0000000000007992 */ /* 0x010fec000000a000 */
[----:B------:R-:W-:-:S00]  /*8ab0*/  ERRBAR ;  /* 0x00000000000079ab */ /* 0x000fc00000000000 */
[----:B------:R-:W-:Y:S06]  /*8ac0*/  CGAERRBAR ;  /* 0x00000000000075ab */ /* 0x000fec0000000000 */
[----:B012345:R-:W-:Y:S01]  /*8ad0*/  CCTL.IVALL ;  /* 0x00000000ff00798f */ /* 0x03ffe20002000000 */
[----:B------:R-:W4:Y:S01]  /*8ae0*/  S2R R0, SR_LANEID ;  /* 0x0000000000007919 */ /* 0x000f220000000000 */
[----:B------:R-:W-:Y:S01]  /*8af0*/  VOTEU.ANY UR12, UPT, PT ;  /* 0x00000000000c7886 */ /* 0x000fe200038e0100 */
[----:B-123--:R-:W-:Y:S01]  /*8b00*/  IMAD.U32 R2, RZ, RZ, UR15 ;  /* 0x0000000fff027e24 */ /* 0x00efe2000f8e00ff */
[----:B------:R-:W-:-:S02]  /*8b10*/  UFLO.U32 UR14, UR12 ;  /* 0x0000000c000e72bd */ /* 0x000fc400080e0000 */
[----:B------:R-:W1:Y:S01]  /*8b20*/  POPC R5, UR12 ;  /* 0x0000000c00057d09 */ /* 0x000e620008000000 */
[----:B------:R-:W-:-:S03]  /*8b30*/  IMAD.U32 R3, RZ, RZ, UR13 ;  /* 0x0000000dff037e24 */ /* 0x000fc6000f8e00ff */
[----:B----4-:R-:W-:-:S13]  /*8b40*/  ISETP.EQ.U32.AND P0, PT, R0, UR14, PT ;  /* 0x0000000e00007c0c */ /* 0x010fda000bf02070 */
[----:B-1----:R4:W-:Y:S02]  /*8b50*/  @P0 REDG.E.ADD.S32.STRONG.GPU desc[UR46][R2.64], R5 ;  /* 0x000000050200098e */ /* 0x0029e4000c10e3ae */
.L_x_1352:
[----:B------:R-:W-:Y:S05]  /*8b60*/  BSYNC B0 ;  /* 0x0000000000007941 */ /* 0x000fea0003800000 */
.L_x_1351:
[----:B------:R-:W-:Y:S02]  /*8b70*/  UIADD3 UR11, UR11, 0x2, URZ ;  /* 0x000000020b0b7890 */ /* 0x000fe4000fffe03f */
[----:B------:R-:W-:Y:S02]  /*8b80*/  ULEA UR8, UR18, UR8, 0x1 ;  /* 0x0000000812087291 */ /* 0x000fe4000f8e083f */
[----:B------:R-:W-:Y:S02]  /*8b90*/  ULEA UR9, UR18, UR9, 0x1 ;  /* 0x0000000912097291 */ /* 0x000fe4000f8e083f */
[----:B------:R-:W-:-:S13]  /*8ba0*/  ISETP.NE.AND P0, PT, RZ, UR11, PT ;  /* 0x0000000bff007c0c */ /* 0x000fda000bf05270 */
[----:B------:R-:W-:Y:S05]  /*8bb0*/  @!P0 BRA `(.L_x_1244) ;  /* 0x00000020005c8947 */ /* 0x000fea0003800000 */
[----:B------:R-:W-:Y:S05]  /*8bc0*/  BRA `(.L_x_1353) ;  /* 0xfffffffc00207947 */ /* 0x000fea000383ffff */
.L_x_1302:
        /* <DEDUP_REMOVED lines=33> */
.L_x_1355:
        /* <DEDUP_REMOVED lines=43> */
.L_x_1394:
        /* <DEDUP_REMOVED lines=15> */
.L_x_1358:
        /* <DEDUP_REMOVED lines=98> */
.L_x_1369:
[----:B--234-:R-:W-:-:S04]  /*97a0*/  SHF.L.U32 R21, R11, 0x1f, RZ ;  /* 0x0000001f0b157819 */ /* 0x01cfc800000006ff */
[----:B------:R-:W1:Y:S02]  /*97b0*/  SYNCS.PHASECHK.TRANS64.TRYWAIT P1, [R16+URZ+0x30840], R21 ;  /* 0x03084015100075a7 */ /* 0x000e64000802017f */
[----:B-1----:R-:W-:Y:S05]  /*97c0*/  @!P1 BRA `(.L_x_1361) ;  /* 0x00000018002c9947 */ /* 0x002fea0003800000 */
.L_x_1395:
[----:B------:R-:W-:Y:S05]  /*97d0*/  @P0 BRA `(.L_x_1362) ;  /* 0x0000000000140947 */ /* 0x000fea0003800000 */
[----:B------:R-:W-:Y:S01]  /*97e0*/  ISETP.NE.AND P1, PT, R6, RZ, PT ;  /* 0x000000ff0600720c */ /* 0x000fe20003f25270 */
[----:B------:R-:W-:-:S04]  /*97f0*/  IMAD.MOV.U32 R3, RZ, RZ, 0x4100 ;  /* 0x00004100ff037424 */ /* 0x000fc800078e00ff */
[----:B------:R3:W-:Y:S08]  /*9800*/  SYNCS.ARRIVE.TRANS64 RZ, [R16+URZ+0x30830], R3 ;  /* 0x0308300310ff79a7 */ /* 0x0007f0000800003f */
[----:B------:R-:W-:Y:S05]  /*9810*/  @!P1 BRA `(.L_x_1362) ;  /* 0x0000000000049947 */ /* 0x000fea0003800000 */
[----:B------:R-:W-:Y:S01]  /*9820*/  BPT.TRAP 0x1 ;  /* 0x000000040000795c */ /* 0x000fe20000300000 */
.L_x_1362:
        /* <DEDUP_REMOVED lines=36> */
.L_x_1396:
[----:B------:R-:W-:Y:S05]  /*9a70*/  @P0 BRA `(.L_x_1364) ;  /* 0x0000000000140947 */ /* 0x000fea0003800000 */
[----:B------:R-:W-:Y:S01]  /*9a80*/  ISETP.NE.AND P1, PT, R6, RZ, PT ;  /* 0x000000ff0600720c */ /* 0x000fe20003f25270 */
[----:B------:R-:W-:-:S04]  /*9a90*/  IMAD.MOV.U32 R2, RZ, RZ, 0x4100 ;  /* 0x00004100ff027424 */ /* 0x000fc800078e00ff */
[----:B------:R3:W-:Y:S08]  /*9aa0*/  SYNCS.ARRIVE.TRANS64 RZ, [R16+URZ+0x30818], R2 ;  /* 0x0308180210ff79a7 */ /* 0x0007f0000800003f */
[----:B------:R-:W-:Y:S05]  /*9ab0*/  @!P1 BRA `(.L_x_1364) ;  /* 0x0000000000049947 */ /* 0x000fea0003800000 */
[----:B------:R-:W-:Y:S01]  /*9ac0*/  BPT.TRAP 0x1 ;  /* 0x000000040000795c */ /* 0x000fe20000300000 */
.L_x_1364:
        /* <DEDUP_REMOVED lines=36> */
.L_x_1397:
[----:B------:R-:W-:Y:S05]  /*9d10*/  @P0 BRA `(.L_x_1366) ;  /* 0x0000000000140947 */ /* 0x000fea0003800000 */
[----:B------:R-:W-:Y:S01]  /*9d20*/  ISETP.NE.AND P1, PT, R6, RZ, PT ;  /* 0x000000ff0600720c */ /* 0x000fe20003f25270 */
[----:B-123--:R-:W-:-:S04]  /*9d30*/  IMAD.MOV.U32 R21, RZ, RZ, 0x4100 ;  /* 0x00004100ff157424 */ /* 0x00efc800078e00ff */
[----:B------:R4:W-:Y:S08]  /*9d40*/  SYNCS.ARRIVE.TRANS64 RZ, [R16+URZ+0x30838], R21 ;  /* 0x0308381510ff79a7 */ /* 0x0009f0000800003f */
[----:B------:R-:W-:Y:S05]  /*9d50*/  @!P1 BRA `(.L_x_1366) ;  /* 0x0000000000049947 */ /* 0x000fea0003800000 */
[----:B------:R-:W-:Y:S01]  /*9d60*/  BPT.TRAP 0x1 ;  /* 0x000000040000795c */ /* 0x000fe20000300000 */
.L_x_1366:
        /* <DEDUP_REMOVED lines=31> */
.L_x_1399:
[----:B------:R-:W-:Y:S05]  /*9f60*/  @P0 BRA `(.L_x_1368) ;  /* 0x0000000000140947 */ /* 0x000fea0003800000 */
[----:B------:R-:W-:Y:S01]  /*9f70*/  ISETP.NE.AND P1, PT, R6, RZ, PT ;  /* 0x000000ff0600720c */ /* 0x000fe20003f25270 */
[----:B------:R-:W-:-:S04]  /*9f80*/  IMAD.MOV.U32 R5, RZ, RZ, 0x4100 ;  /* 0x00004100ff057424 */ /* 0x000fc800078e00ff */
[----:B------:R1:W-:Y:S08]  /*9f90*/  SYNCS.ARRIVE.TRANS64 RZ, [R16+URZ+0x30810], R5 ;  /* 0x0308100510ff79a7 */ /* 0x0003f0000800003f */
[----:B------:R-:W-:Y:S05]  /*9fa0*/  @!P1 BRA `(.L_x_1368) ;  /* 0x0000000000049947 */ /* 0x000fea0003800000 */
[----:B------:R-:W-:Y:S01]  /*9fb0*/  BPT.TRAP 0x1 ;  /* 0x000000040000795c */ /* 0x000fe20000300000 */
.L_x_1368:
        /* <DEDUP_REMOVED lines=37> */
.L_x_1360:
[----:B------:R-:W3:Y:S02]  /*a210*/  LDL.LU R4, [R1+0x4] ;  /* 0x0000040001047983 */ /* 0x000ee40000300800 */
[----:B---3--:R-:W-:Y:S02]  /*a220*/  ISETP.NE.AND P1, PT, R4, RZ, PT ;  /* 0x000000ff0400720c */ /* 0x008fe40003f25270 */
[----:B------:R1:W5:Y:S11]  /*a230*/  LDL R4, [R1] ;  /* 0x0000000001047983 */ /* 0x0003760000100800 */
[----:B-1----:R-:W-:Y:S05]  /*a240*/  @!P1 BRA `(.L_x_1359) ;  /* 0x0000000400489947 */ /* 0x002fea0003800000 */
[----:B------:R-:W-:-:S04]  /*a250*/  SHF.L.U32 R13, R11, 0x1f, RZ ;  /* 0x0000001f0b0d7819 */ /* 0x000fc800000006ff */
[----:B------:R-:W1:Y:S02]  /*a260*/  SYNCS.PHASECHK.TRANS64.TRYWAIT P1, [R16+URZ+0x30840], R13 ;  /* 0x0308400d100075a7 */ /* 0x000e64000802017f */
[----:B-1----:R-:W-:Y:S05]  /*a270*/  @!P1 BRA `(.L_x_1370) ;  /* 0x0000000c00d49947 */ /* 0x002fea0003800000 */
.L_x_1400:
[----:B------:R-:W-:Y:S05]  /*a280*/  @P0 BRA `(.L_x_1371) ;  /* 0x0000000000140947 */ /* 0x000fea0003800000 */
[----:B------:R-:W-:Y:S01]  /*a290*/  ISETP.NE.AND P1, PT, R6, RZ, PT ;  /* 0x000000ff0600720c */ /* 0x000fe20003f25270 */
[----:B--2---:R-:W-:-:S04]  /*a2a0*/  IMAD.MOV.U32 R5, RZ, RZ, 0x4100 ;  /* 0x00004100ff057424 */ /* 0x004fc800078e00ff */
[----:B------:R3:W-:Y:S08]  /*a2b0*/  SYNCS.ARRIVE.TRANS64 RZ, [R16+URZ+0x30830], R5 ;  /* 0x0308300510ff79a7 */ /* 0x0007f0000800003f */
[----:B------:R-:W-:Y:S05]  /*a2c0*/  @!P1 BRA `(.L_x_1371) ;  /* 0x0000000000049947 */ /* 0x000fea0003800000 */
[----:B------:R-:W-:Y:S01]  /*a2d0*/  BPT.TRAP 0x1 ;  /* 0x000000040000795c */ /* 0x000fe20000300000 */
.L_x_1371:
        /* <DEDUP_REMOVED lines=33> */
.L_x_1401:
[----:B------:R-:W-:Y:S05]  /*a4f0*/  @P0 BRA `(.L_x_1373) ;  /* 0x0000000000140947 */ /* 0x000fea0003800000 */
[----:B------:R-:W-:Y:S01]  /*a500*/  ISETP.NE.AND P0, PT, R6, RZ, PT ;  /* 0x000000ff0600720c */ /* 0x000fe20003f05270 */
[----:B------:R-:W-:-:S04]  /*a510*/  IMAD.MOV.U32 R5, RZ, RZ, 0x4100 ;  /* 0x00004100ff057424 */ /* 0x000fc800078e00ff */
[----:B------:R3:W-:Y:S08]  /*a520*/  SYNCS.ARRIVE.TRANS64 RZ, [R16+URZ+0x30818], R5 ;  /* 0x0308180510ff79a7 */ /* 0x0007f0000800003f */
[----:B------:R-:W-:Y:S05]  /*a530*/  @!P0 BRA `(.L_x_1373) ;  /* 0x0000000000048947 */ /* 0x000fea0003800000 */
[----:B------:R-:W-:Y:S01]  /*a540*/  BPT.TRAP 0x1 ;  /* 0x000000040000795c */ /* 0x000fe20000300000 */
.L_x_1373:
        /* <DEDUP_REMOVED lines=34> */
.L_x_1359:
[----:B------:R-:W3:Y:S01]  /*a770*/  S2R R0, SR_TID.X ;  /* 0x0000000000007919 */ /* 0x000ee20000002100 */
[----:B------:R-:W-:Y:S01]  /*a780*/  IMAD R3, R19, 0x8, R16 ;  /* 0x0000000813037824 */ /* 0x000fe200078e0210 */
[----:B---3--:R-:W-:Y:S02]  /*a790*/  LOP3.LUT R2, R0, 0x7f, RZ, 0xc0, !PT ;  /* 0x0000007f00027812 */ /* 0x008fe400078ec0ff */
[----:B------:R-:W-:Y:S02]  /*a7a0*/  SHF.L.U32 R0, R11, 0x1f, RZ ;  /* 0x0000001f0b007819 */ /* 0x000fe400000006ff */
[----:B------:R-:W-:Y:S02]  /*a7b0*/  ISETP.NE.AND P1, PT, R2, RZ, PT ;  /* 0x000000ff0200720c */ /* 0x000fe40003f25270 */
[----:B------:R-:W3:Y:S02]  /*a7c0*/  SYNCS.PHASECHK.TRANS64.TRYWAIT P0, [R3+URZ+0x30840], R0 ;  /* 0x03084000030075a7 */ /* 0x000ee4000800017f */
[----:B---3--:R-:W-:Y:S09]  /*a7d0*/  @!P0 BRA `(.L_x_1374) ;  /* 0x0000000800a48947 */ /* 0x008ff20003800000 */
.L_x_1402:
[----:B------:R-:W-:Y:S05]  /*a7e0*/  @P1 BRA `(.L_x_1375) ;  /* 0x0000000000181947 */ /* 0x000fea0003800000 */
[----:B------:R-:W1:Y:S01]  /*a7f0*/  S2R R2, SR_TID.X ;  /* 0x0000000000027919 */ /* 0x000e620000002100 */
[----:B---3--:R-:W-:-:S04]  /*a800*/  IMAD.MOV.U32 R0, RZ, RZ, 0x4100 ;  /* 0x00004100ff007424 */ /* 0x008fc800078e00ff */
[----:B------:R3:W-:Y:S01]  /*a810*/  SYNCS.ARRIVE.TRANS64 RZ, [R3+URZ+0x30830], R0 ;  /* 0x0308300003ff79a7 */ /* 0x0007e2000800003f */
[----:B-1----:R-:W-:-:S13]  /*a820*/  LOP3.LUT P0, RZ, R2, 0x1f, RZ, 0xc0, !PT ;  /* 0x0000001f02ff7812 */ /* 0x002fda000780c0ff */
[----:B---3--:R-:W-:Y:S05]  /*a830*/  @!P0 BRA `(.L_x_1375) ;  /* 0x0000000000048947 */ /* 0x008fea0003800000 */
[----:B------:R-:W-:Y:S01]  /*a840*/  BPT.TRAP 0x1 ;  /* 0x000000040000795c */ /* 0x000fe20000300000 */
.L_x_1375:
        /* <DEDUP_REMOVED lines=40> */
.L_x_1356:
[----:B------:R-:W-:Y:S05]  /*aad0*/  BSYNC B0 ;  /* 0x0000000000007941 */ /* 0x000fea0003800000 */
.L_x_1354:
[----:B------:R-:W-:-:S03]  /*aae0*/  UMOV UR7, 0xffffffff ;  /* 0xffffffff00077882 */ /* 0x000fc60000000000 */
[----:B------:R-:W-:Y:S05]  /*aaf0*/  BRA.DIV UR7, `(.L_x_1376) ;  /* 0x0000000607f07947 */ /* 0x000fea000b800000 */
[----:B------:R-:W-:-:S13]  /*ab00*/  ELECT P6, URZ, PT ;  /* 0x00000000003f782f */ /* 0x000fda00038c0000 */
.L_x_1405:
[----:B------:R-:W-:Y:S05]  /*ab10*/  @!P6 BRA `(.L_x_1244) ;  /* 0x000000000084e947 */ /* 0x000fea0003800000 */
[----:B------:R-:W-:-:S06]  /*ab20*/  ULOP3.LUT UR7, UR38, 0x2, URZ, 0xfc, !UPT ;  /* 0x0000000226077892 */ /* 0x000fcc000f8efc3f */
[----:B------:R-:W-:-:S05]  /*ab30*/  IMAD.U32 R2, RZ, RZ, UR7 ;  /* 0x00000007ff027e24 */ /* 0x000fca000f8e00ff */
[----:B------:R-:W-:-:S13]  /*ab40*/  ISETP.NE.AND P2, PT, R2, 0x3, PT ;  /* 0x000000030200780c */ /* 0x000fda0003f45270 */
[----:B------:R-:W-:Y:S05]  /*ab50*/  @!P2 BRA `(.L_x_1377) ;  /* 0x000000000004a947 */ /* 0x000fea0003800000 */
[----:B------:R-:W-:Y:S01]  /*ab60*/  BPT.TRAP 0x1 ;  /* 0x000000040000795c */ /* 0x000fe20000300000 */
.L_x_1377:
        /* <DEDUP_REMOVED lines=15> */
.L_x_1406:
[----:B------:R-:W2:Y:S02]  /*ac60*/  SYNCS.PHASECHK.TRANS64.TRYWAIT P0, [R3+URZ], R2 ;  /* 0x00000002030075a7 */ /* 0x000ea4000800017f */
[----:B--2---:R-:W-:Y:S05]  /*ac70*/  @!P0 BRA `(.L_x_1379) ;  /* 0x0000000400c48947 */ /* 0x004fea0003800000 */
.L_x_1407:
[----:B------:R-:W-:Y:S05]  /*ac80*/  @!P2 BRA `(.L_x_1380) ;  /* 0x000000000004a947 */ /* 0x000fea0003800000 */
[----:B------:R-:W-:Y:S01]  /*ac90*/  BPT.TRAP 0x1 ;  /* 0x000000040000795c */ /* 0x000fe20000300000 */
.L_x_1380:
[----:B--2---:R-:W-:-:S04]  /*aca0*/  VIADD R3, R7, 0x30840 ;  /* 0x0003084007037836 */ /* 0x004fc80000000000 */
[----:B------:R-:W-:-:S04]  /*acb0*/  IMAD R0, R0, 0x8, R3 ;  /* 0x0000000800007824 */ /* 0x000fc800078e0203 */
[----:B------:R-:W2:Y:S02]  /*acc0*/  SYNCS.PHASECHK.TRANS64.TRYWAIT P0, [R0+URZ], R5 ;  /* 0x00000005000075a7 */ /* 0x000ea4000800017f */
[----:B--2---:R-:W-:Y:S05]  /*acd0*/  @!P0 BRA `(.L_x_1381) ;  /* 0x0000000400c08947 */ /* 0x004fea0003800000 */
.L_x_1408:
[----:B------:R-:W-:-:S07]  /*ace0*/  IMAD R3, R4, 0x8, R3 ;  /* 0x0000000804037824 */ /* 0x000fce00078e0203 */
.L_x_1382:
[----:B---3--:R3:W4:Y:S02]  /*acf0*/  SYNCS.PHASECHK.TRANS64.TRYWAIT P0, [R3+URZ], R2 ;  /* 0x00000002030075a7 */ /* 0x008724000800017f */
[----:B----4-:R-:W-:Y:S05]  /*ad00*/  @!P0 NANOSLEEP.SYNCS 0x989680 ;  /* 0x009896800000895d */ /* 0x010fea0003900000 */
[----:B------:R-:W4:Y:S02]  /*ad10*/  @!P0 SYNCS.PHASECHK.TRANS64 P0, [R3+URZ], R2 ;  /* 0x00000002030085a7 */ /* 0x000f24000800007f */
[----:B----4-:R-:W-:Y:S05]  /*ad20*/  @!P0 BRA `(.L_x_1382) ;  /* 0xfffffffc00f08947 */ /* 0x010fea000383ffff */
.L_x_1244:
[----:B------:R-:W-:Y:S05]  /*ad30*/  BSYNC B6 ;  /* 0x0000000000067941 */ /* 0x000fea0003800000 */
.L_x_1241:
[----:B------:R-:W-:Y:S05]  /*ad40*/  EXIT ;  /* 0x000000000000794d */ /* 0x000fea0003800000 */
.L_x_1251:
[----:B------:R-:W-:Y:S02]  /*ad50*/  IMAD.MOV.U32 R12, RZ, RZ, RZ ;  /* 0x000000ffff0c7224 */ /* 0x000fe400078e00ff */
[----:B------:R-:W-:Y:S02]  /*ad60*/  IMAD.MOV.U32 R11, RZ, RZ, 0x1f ;  /* 0x0000001fff0b7424 */ /* 0x000fe400078e00ff */
[----:B------:R-:W-:-:S07]  /*ad70*/  IMAD.MOV.U32 R15, RZ, RZ, -0x1 ;  /* 0xffffffffff0f7424 */ /* 0x000fce00078e00ff */
[----:B------:R-:W-:Y:S05]  /*ad80*/  WARPSYNC.COLLECTIVE R15, `(.L_x_1383) ;  /* 0x000000000f087348 */ /* 0x000fea0003c00000 */
[----:B------:R1:W2:Y:S02]  /*ad90*/  SHFL.IDX P6, R14, R13, R12, R11 ;  /* 0x0000000c0d0e7389 */ /* 0x0002a400000c000b */
[----:B-12---:R-:W-:Y:S01]  /*ada0*/  ENDCOLLECTIVE ;  /* 0x000000000000791b */ /* 0x006fe20003800000 */
.L_x_1383:
[----:B------:R-:W-:Y:S05]  /*adb0*/  BRA `(.L_x_1384) ;  /* 0xffffff6400107947 */ /* 0x000fea000383ffff */
.L_x_1253:
        /* <DEDUP_REMOVED lines=8> */
.L_x_1257:
[----:B---3--:R3:W4:Y:S02]  /*ae40*/  SYNCS.PHASECHK.TRANS64.TRYWAIT P0, [R0+URZ+0x30810], R191 ;  /* 0x030810bf000075a7 */ /* 0x008724000800017f */
[----:B----4-:R-:W-:Y:S05]  /*ae50*/  @!P0 NANOSLEEP.SYNCS 0x989680 ;  /* 0x009896800000895d */ /* 0x010fea0003900000 */
[----:B------:R-:W4:Y:S02]  /*ae60*/  @!P0 SYNCS.PHASECHK.TRANS64 P0, [R0+URZ+0x30810], R191 ;  /* 0x030810bf000085a7 */ /* 0x000f24000800007f */
[----:B----4-:R-:W-:Y:S05]  /*ae70*/  @!P0 BRA `(.L_x_1257) ;  /* 0xfffffffc00f08947 */ /* 0x010fea000383ffff */
[----:B------:R-:W-:Y:S05]  /*ae80*/  BRA `(.L_x_1256) ;  /* 0xffffff6c00047947 */ /* 0x000fea000383ffff */
.L_x_1261:
[----:B--2---:R2:W1:Y:S02]  /*ae90*/  SYNCS.PHASECHK.TRANS64.TRYWAIT P0, [R0+URZ+0x30830], R191 ;  /* 0x030830bf000075a7 */ /* 0x004464000800017f */
[----:B-1----:R-:W-:Y:S05]  /*aea0*/  @!P0 NANOSLEEP.SYNCS 0x989680 ;  /* 0x009896800000895d */ /* 0x002fea0003900000 */
[----:B------:R-:W1:Y:S02]  /*aeb0*/  @!P0 SYNCS.PHASECHK.TRANS64 P0, [R0+URZ+0x30830], R191 ;  /* 0x030830bf000085a7 */ /* 0x000e64000800007f */
[----:B-1----:R-:W-:Y:S05]  /*aec0*/  @!P0 BRA `(.L_x_1261) ;  /* 0xfffffffc00f08947 */ /* 0x002fea000383ffff */
[----:B------:R-:W-:Y:S05]  /*aed0*/  BRA `(.L_x_1260) ;  /* 0xffffff74001c7947 */ /* 0x000fea000383ffff */
.L_x_1310:
[----:B------:R-:W-:Y:S01]  /*aee0*/  BSSY B0, `(.L_x_1385) ;  /* 0x0000005000007945 */ /* 0x000fe20003800000 */
[----:B------:R-:W-:-:S07]  /*aef0*/  IMAD.MOV.U32 R15, RZ, RZ, -0x1 ;  /* 0xffffffffff0f7424 */ /* 0x000fce00078e00ff */
[----:B------:R-:W-:Y:S05]  /*af00*/  WARPSYNC.COLLECTIVE R15, `(.L_x_1386) ;  /* 0x000000000f087348 */ /* 0x000fea0003c00000 */
[----:B------:R-:W-:Y:S01]  /*af10*/  NOP ;  /* 0x0000000000007918 */ /* 0x000fe20000000000 */
[----:B------:R-:W-:Y:S01]  /*af20*/  ENDCOLLECTIVE ;  /* 0x000000000000791b */ /* 0x000fe20003800000 */
.L_x_1386:
[----:B------:R-:W-:Y:S05]  /*af30*/  BSYNC B0 ;  /* 0x0000000000007941 */ /* 0x000fea0003800000 */
.L_x_1385:
[----:B------:R-:W-:Y:S05]  /*af40*/  BRA `(.L_x_1387) ;  /* 0xffffffc400907947 */ /* 0x000fea000383ffff */
.L_x_1323:
[----:B------:R-:W-:Y:S01]  /*af50*/  BSSY B0, `(.L_x_1388) ;  /* 0x0000005000007945 */ /* 0x000fe20003800000 */
[----:B------:R-:W-:-:S07]  /*af60*/  IMAD.MOV.U32 R15, RZ, RZ, -0x1 ;  /* 0xffffffffff0f7424 */ /* 0x000fce00078e00ff */
[----:B------:R-:W-:Y:S05]  /*af70*/  WARPSYNC.COLLECTIVE R15, `(.L_x_1389) ;  /* 0x000000000f087348 */ /* 0x000fea0003c00000 */
[----:B------:R-:W-:Y:S01]  /*af80*/  NOP ;  /* 0x0000000000007918 */ /* 0x000fe20000000000 */
[----:B------:R-:W-:Y:S01]  /*af90*/  ENDCOLLECTIVE ;  /* 0x000000000000791b */ /* 0x000fe20003800000 */
.L_x_1389:
[----:B------:R-:W-:Y:S05]  /*afa0*/  BSYNC B0 ;  /* 0x0000000000007941 */ /* 0x000fea0003800000 */
.L_x_1388:
[----:B------:R-:W-:Y:S05]  /*afb0*/  BRA `(.L_x_1390) ;  /* 0xffffffcc00147947 */ /* 0x000fea000383ffff */
.L_x_1335:
[----:B------:R-:W-:Y:S01]  /*afc0*/  BSSY B0, `(.L_x_1391) ;  /* 0x0000005000007945 */ /* 0x000fe20003800000 */
[----:B------:R-:W-:-:S07]  /*afd0*/  IMAD.MOV.U32 R15, RZ, RZ, -0x1 ;  /* 0xffffffffff0f7424 */ /* 0x000fce00078e00ff */
[----:B------:R-:W-:Y:S05]  /*afe0*/  WARPSYNC.COLLECTIVE R15, `(.L_x_1392) ;  /* 0x000000000f087348 */ /* 0x000fea0003c00000 */
[----:B------:R-:W-:Y:S01]  /*aff0*/  NOP ;  /* 0x0000000000007918 */ /* 0x000fe20000000000 */
[----:B------:R-:W-:Y:S01]  /*b000*/  ENDCOLLECTIVE ;  /* 0x000000000000791b */ /* 0x000fe20003800000 */
.L_x_1392:
[----:B------:R-:W-:Y:S05]  /*b010*/  BSYNC B0 ;  /* 0x0000000000007941 */ /* 0x000fea0003800000 */
.L_x_1391:
[----:B------:R-:W-:Y:S05]  /*b020*/  BRA `(.L_x_1393) ;  /* 0xffffffd000347947 */ /* 0x000fea000383ffff */
.L_x_1357:
[----:B-1----:R1:W2:Y:S02]  /*b030*/  SYNCS.PHASECHK.TRANS64.TRYWAIT P0, [R16+URZ+0x30820], R3 ;  /* 0x03082003100075a7 */ /* 0x0022a4000800017f */
[----:B--2---:R-:W-:Y:S05]  /*b040*/  @!P0 NANOSLEEP.SYNCS 0x989680 ;  /* 0x009896800000895d */ /* 0x004fea0003900000 */
[----:B------:R-:W2:Y:S02]  /*b050*/  @!P0 SYNCS.PHASECHK.TRANS64 P0, [R16+URZ+0x30820], R3 ;  /* 0x03082003100085a7 */ /* 0x000ea4000800007f */
[----:B--2---:R-:W-:Y:S05]  /*b060*/  @!P0 BRA `(.L_x_1357) ;  /* 0xfffffffc00f08947 */ /* 0x004fea000383ffff */
[----:B------:R-:W-:Y:S05]  /*b070*/  BRA `(.L_x_1394) ;  /* 0xffffffe000047947 */ /* 0x000fea000383ffff */
.L_x_1361:
[----:B-1----:R1:W3:Y:S02]  /*b080*/  SYNCS.PHASECHK.TRANS64.TRYWAIT P1, [R16+URZ+0x30840], R21 ;  /* 0x03084015100075a7 */ /* 0x0022e4000802017f */
[----:B---3--:R-:W-:Y:S05]  /*b090*/  @!P1 NANOSLEEP.SYNCS 0x989680 ;  /* 0x009896800000995d */ /* 0x008fea0003900000 */
[----:B------:R-:W3:Y:S02]  /*b0a0*/  @!P1 SYNCS.PHASECHK.TRANS64 P1, [R16+URZ+0x30840], R21 ;  /* 0x03084015100095a7 */ /* 0x000ee4000802007f */
[----:B---3--:R-:W-:Y:S05]  /*b0b0*/  @!P1 BRA `(.L_x_1361) ;  /* 0xfffffffc00f09947 */ /* 0x008fea000383ffff */
[----:B------:R-:W-:Y:S05]  /*b0c0*/  BRA `(.L_x_1395) ;  /* 0xffffffe400c07947 */ /* 0x000fea000383ffff */
.L_x_1363:
[----:B--2---:R2:W3:Y:S02]  /*b0d0*/  SYNCS.PHASECHK.TRANS64.TRYWAIT P1, [R16+URZ+0x30828], R21 ;  /* 0x03082815100075a7 */ /* 0x0044e4000802017f */
[----:B---3--:R-:W-:Y:S05]  /*b0e0*/  @!P1 NANOSLEEP.SYNCS 0x989680 ;  /* 0x009896800000995d */ /* 0x008fea0003900000 */
[----:B------:R-:W3:Y:S02]  /*b0f0*/  @!P1 SYNCS.PHASECHK.TRANS64 P1, [R16+URZ+0x30828], R21 ;  /* 0x03082815100095a7 */ /* 0x000ee4000802007f */
[----:B---3--:R-:W-:Y:S05]  /*b100*/  @!P1 BRA `(.L_x_1363) ;  /* 0xfffffffc00f09947 */ /* 0x008fea000383ffff */
[----:B------:R-:W-:Y:S05]  /*b110*/  BRA `(.L_x_1396) ;  /* 0xffffffe800547947 */ /* 0x000fea000383ffff */
.L_x_1365:
[----:B---3--:R3:W4:Y:S02]  /*b120*/  SYNCS.PHASECHK.TRANS64.TRYWAIT P1, [R16+URZ+0x30848], R21 ;  /* 0x03084815100075a7 */ /* 0x008724000802017f */
[----:B----4-:R-:W-:Y:S05]  /*b130*/  @!P1 NANOSLEEP.SYNCS 0x989680 ;  /* 0x009896800000995d */ /* 0x010fea0003900000 */
[----:B------:R-:W4:Y:S02]  /*b140*/  @!P1 SYNCS.PHASECHK.TRANS64 P1, [R16+URZ+0x30848], R21 ;  /* 0x03084815100095a7 */ /* 0x000f24000802007f */
[----:B----4-:R-:W-:Y:S05]  /*b150*/  @!P1 BRA `(.L_x_1365) ;  /* 0xfffffffc00f09947 */ /* 0x010fea000383ffff */
[----:B------:R-:W-:Y:S05]  /*b160*/  BRA `(.L_x_1397) ;  /* 0xffffffe800e87947 */ /* 0x000fea000383ffff */
.L_x_1367:
[----:B------:R-:W-:-:S07]  /*b170*/  SHF.L.U32 R5, R11, 0x1f, RZ ;  /* 0x0000001f0b057819 */ /* 0x000fce00000006ff */
.L_x_1398:
[----:B------:R1:W1:Y:S02]  /*b180*/  SYNCS.PHASECHK.TRANS64.TRYWAIT P1, [R16+URZ+0x30820], R5 ;  /* 0x03082005100075a7 */ /* 0x000264000802017f */
[----:B-1----:R-:W-:Y:S05]  /*b190*/  @!P1 NANOSLEEP.SYNCS 0x989680 ;  /* 0x009896800000995d */ /* 0x002fea0003900000 */
[----:B------:R-:W1:Y:S02]  /*b1a0*/  @!P1 SYNCS.PHASECHK.TRANS64 P1, [R16+URZ+0x30820], R5 ;  /* 0x03082005100095a7 */ /* 0x000e64000802007f */
[----:B-1----:R-:W-:Y:S05]  /*b1b0*/  @!P1 BRA `(.L_x_1398) ;  /* 0xfffffffc00f09947 */ /* 0x002fea000383ffff */
[----:B------:R-:W-:Y:S05]  /*b1c0*/  BRA `(.L_x_1399) ;  /* 0xffffffec00647947 */ /* 0x000fea000383ffff */
.L_x_1370:
[----:B-1----:R1:W3:Y:S02]  /*b1d0*/  SYNCS.PHASECHK.TRANS64.TRYWAIT P1, [R16+URZ+0x30840], R13 ;  /* 0x0308400d100075a7 */ /* 0x0022e4000802017f */
[----:B---3--:R-:W-:Y:S05]  /*b1e0*/  @!P1 NANOSLEEP.SYNCS 0x989680 ;  /* 0x009896800000995d */ /* 0x008fea0003900000 */
[----:B------:R-:W3:Y:S02]  /*b1f0*/  @!P1 SYNCS.PHASECHK.TRANS64 P1, [R16+URZ+0x30840], R13 ;  /* 0x0308400d100095a7 */ /* 0x000ee4000802007f */
[----:B---3--:R-:W-:Y:S05]  /*b200*/  @!P1 BRA `(.L_x_1370) ;  /* 0xfffffffc00f09947 */ /* 0x008fea000383ffff */
[----:B------:R-:W-:Y:S05]  /*b210*/  BRA `(.L_x_1400) ;  /* 0xfffffff000187947 */ /* 0x000fea000383ffff */
.L_x_1372:
[----:B--2---:R2:W3:Y:S02]  /*b220*/  SYNCS.PHASECHK.TRANS64.TRYWAIT P1, [R16+URZ+0x30828], R13 ;  /* 0x0308280d100075a7 */ /* 0x0044e4000802017f */
[----:B---3--:R-:W-:Y:S05]  /*b230*/  @!P1 NANOSLEEP.SYNCS 0x989680 ;  /* 0x009896800000995d */ /* 0x008fea0003900000 */
[----:B------:R-:W3:Y:S02]  /*b240*/  @!P1 SYNCS.PHASECHK.TRANS64 P1, [R16+URZ+0x30828], R13 ;  /* 0x0308280d100095a7 */ /* 0x000ee4000802007f */
[----:B---3--:R-:W-:Y:S05]  /*b250*/  @!P1 BRA `(.L_x_1372) ;  /* 0xfffffffc00f09947 */ /* 0x008fea000383ffff */
[----:B------:R-:W-:Y:S05]  /*b260*/  BRA `(.L_x_1401) ;  /* 0xfffffff000a07947 */ /* 0x000fea000383ffff */
.L_x_1374:
[----:B---3--:R3:W1:Y:S02]  /*b270*/  SYNCS.PHASECHK.TRANS64.TRYWAIT P0, [R3+URZ+0x30840], R0 ;  /* 0x03084000030075a7 */ /* 0x008664000800017f */
[----:B-1----:R-:W-:Y:S05]  /*b280*/  @!P0 NANOSLEEP.SYNCS 0x989680 ;  /* 0x009896800000895d */ /* 0x002fea0003900000 */
[----:B------:R-:W1:Y:S02]  /*b290*/  @!P0 SYNCS.PHASECHK.TRANS64 P0, [R3+URZ+0x30840], R0 ;  /* 0x03084000030085a7 */ /* 0x000e64000800007f */
[----:B-1----:R-:W-:Y:S05]  /*b2a0*/  @!P0 BRA `(.L_x_1374) ;  /* 0xfffffffc00f08947 */ /* 0x002fea000383ffff */
[----:B------:R-:W-:Y:S05]  /*b2b0*/  BRA `(.L_x_1402) ;  /* 0xfffffff400487947 */ /* 0x000fea000383ffff */
.L_x_1376:
[----:B------:R-:W-:Y:S01]  /*b2c0*/  BSSY B0, `(.L_x_1403) ;  /* 0x0000006000007945 */ /* 0x000fe20003800000 */
[----:B------:R-:W-:-:S07]  /*b2d0*/  IMAD.MOV.U32 R15, RZ, RZ, -0x1 ;  /* 0xffffffffff0f7424 */ /* 0x000fce00078e00ff */
[----:B------:R-:W-:Y:S05]  /*b2e0*/  WARPSYNC.COLLECTIVE R15, `(.L_x_1404) ;  /* 0x000000000f0c7348 */ /* 0x000fea0003c00000 */
[----:B------:R-:W-:Y:S02]  /*b2f0*/  ELECT P6, UR62, PT ;  /* 0x00000000003e782f */ /* 0x000fe400038c0000 */
[----:B------:R-:W-:Y:S01]  /*b300*/  MOV R14, UR62 ;  /* 0x0000003e000e7c02 */ /* 0x000fe20008000f00 */
[----:B------:R-:W-:Y:S10]  /*b310*/  ENDCOLLECTIVE ;  /* 0x000000000000791b */ /* 0x000ff40003800000 */
.L_x_1404:
[----:B------:R-:W-:Y:S05]  /*b320*/  BSYNC B0 ;  /* 0x0000000000007941 */ /* 0x000fea0003800000 */
.L_x_1403:
[----:B------:R-:W-:Y:S05]  /*b330*/  BRA `(.L_x_1405) ;  /* 0xfffffff400f47947 */ /* 0x000fea000383ffff */
.L_x_1378:
[----:B-1----:R1:W2:Y:S02]  /*b340*/  SYNCS.PHASECHK.TRANS64.TRYWAIT P0, [R6+URZ], R5 ;  /* 0x00000005060075a7 */ /* 0x0022a4000800017f */
[----:B--2---:R-:W-:Y:S05]  /*b350*/  @!P0 NANOSLEEP.SYNCS 0x989680 ;  /* 0x009896800000895d */ /* 0x004fea0003900000 */
[----:B------:R-:W2:Y:S02]  /*b360*/  @!P0 SYNCS.PHASECHK.TRANS64 P0, [R6+URZ], R5 ;  /* 0x00000005060085a7 */ /* 0x000ea4000800007f */
[----:B--2---:R-:W-:Y:S05]  /*b370*/  @!P0 BRA `(.L_x_1378) ;  /* 0xfffffffc00f08947 */ /* 0x004fea000383ffff */
[----:B------:R-:W-:Y:S05]  /*b380*/  BRA `(.L_x_1406) ;  /* 0xfffffff800347947 */ /* 0x000fea000383ffff */
.L_x_1379:
[----:B--2---:R2:W3:Y:S02]  /*b390*/  SYNCS.PHASECHK.TRANS64.TRYWAIT P0, [R3+URZ], R2 ;  /* 0x00000002030075a7 */ /* 0x0044e4000800017f */
[----:B---3--:R-:W-:Y:S05]  /*b3a0*/  @!P0 NANOSLEEP.SYNCS 0x989680 ;  /* 0x009896800000895d */ /* 0x008fea0003900000 */
[----:B------:R-:W3:Y:S02]  /*b3b0*/  @!P0 SYNCS.PHASECHK.TRANS64 P0, [R3+URZ], R2 ;  /* 0x00000002030085a7 */ /* 0x000ee4000800007f */
[----:B---3--:R-:W-:Y:S05]  /*b3c0*/  @!P0 BRA `(.L_x_1379) ;  /* 0xfffffffc00f08947 */ /* 0x008fea000383ffff */
[----:B------:R-:W-:Y:S05]  /*b3d0*/  BRA `(.L_x_1407) ;  /* 0xfffffff800287947 */ /* 0x000fea000383ffff */
.L_x_1381:
[----:B--2---:R2:W3:Y:S02]  /*b3e0*/  SYNCS.PHASECHK.TRANS64.TRYWAIT P0, [R0+URZ], R5 ;  /* 0x00000005000075a7 */ /* 0x0044e4000800017f */
[----:B---3--:R-:W-:Y:S05]  /*b3f0*/  @!P0 NANOSLEEP.SYNCS 0x989680 ;  /* 0x009896800000895d */ /* 0x008fea0003900000 */
[----:B------:R-:W3:Y:S02]  /*b400*/  @!P0 SYNCS.PHASECHK.TRANS64 P0, [R0+URZ], R5 ;  /* 0x00000005000085a7 */ /* 0x000ee4000800007f */
[----:B---3--:R-:W-:Y:S05]  /*b410*/  @!P0 BRA `(.L_x_1381) ;  /* 0xfffffffc00f08947 */ /* 0x008fea000383ffff */
[----:B------:R-:W-:Y:S05]  /*b420*/  BRA `(.L_x_1408) ;  /* 0xfffffff8002c7947 */ /* 0x000fea000383ffff */
.L_x_1409:
        /* <DEDUP_REMOVED lines=13> */
.L_x_7299:


//--------------------- .text._ZN7cutlass13device_kernelIN5flash11enable_sm90INS1_16FlashAttnBwdSm90INS1_25CollectiveMainloopBwdSm90ILi2ELi2ELi2EN4cute5tupleIJNS5_1CILi1EEES8_S8_EEENS6_IJNS7_ILi64EEENS7_ILi128EEESB_EEENS_10bfloat16_tEfNS_4arch4Sm90ELb0ELb1ELb1ELb0ELb0ELb1ELb0ELb0ELi2ELi1ELi2ELi1ELb0EEENS1_24CollectiveEpilogueBwdGQAISC_fSF_Li256ELb0ELb0EEENS1_19SingleTileSchedulerILb0ELb0ELb0ELi128EEEEEEEEEvNT_6ParamsE --------------------------
	.section	.text._ZN7cutlass13device_kernelIN5flash11enable_sm90INS1_16FlashAttnBwdSm90INS1_25CollectiveMainloopBwdSm90ILi2ELi2ELi2EN4cute5tupleIJNS5_1CILi1EEES8_S8_EEENS6_IJNS7_ILi64EEENS7_ILi128EEESB_EEENS_10bfloat16_tEfNS_4arch4Sm90ELb0ELb1ELb1ELb0ELb0ELb1ELb0ELb0ELi2ELi1ELi2ELi1ELb0EEENS1_24CollectiveEpilogueBwdGQAISC_fSF_Li256ELb0ELb0EEENS1_19SingleTileSchedulerILb0ELb0ELb0ELi128EEEEEEEEEvNT_6ParamsE,"ax",@progbits
	.align	128
.text._ZN7cutlass13device_kernelIN5flash11enable_sm90INS1_16FlashAttnBwdSm90INS1_25CollectiveMainloopBwdSm90ILi2ELi2ELi2EN4cute5tupleIJNS5_1CILi1EEES8_S8_EEENS6_IJNS7_ILi64EEENS7_ILi128EEESB_EEENS_10bfloat16_tEfNS_4arch4Sm90ELb0ELb1ELb1ELb0ELb0ELb1ELb0ELb0ELi2ELi1ELi2ELi1ELb0EEENS1_24CollectiveEpilogueBwdGQAISC_fSF_Li256ELb0ELb0EEENS1_19SingleTileSchedulerILb0ELb0ELb0ELi128EEEEEEEEEvNT_6ParamsE:
        .type           _ZN7cutlass13device_kernelIN5flash11enable_sm90INS1_16FlashAttnBwdSm90INS1_25CollectiveMainloopBwdSm90ILi2ELi2ELi2EN4cute5tupleIJNS5_1CILi1EEES8_S8_EEENS6_IJNS7_ILi64EEENS7_ILi128EEESB_EEENS_10bfloat16_tEfNS_4arch4Sm90ELb0ELb1ELb1ELb0ELb0ELb1ELb0ELb0ELi2ELi1ELi2ELi1ELb0EEENS1_24CollectiveEpilogueBwdGQAISC_fSF_Li256ELb0ELb0EEENS1_19SingleTileSchedulerILb0ELb0ELb0ELi128EEEEEEEEEvNT_6ParamsE,@function
        .size           _ZN7cutlass13device_kernelIN5flash11enable_sm90INS1_16FlashAttnBwdSm90INS1_25CollectiveMainloopBwdSm90ILi2ELi2ELi2EN4cute5tupleIJNS5_1CILi1EEES8_S8_EEENS6_IJNS7_ILi64EEENS7_ILi128EEESB_EEENS_10bfloat16_tEfNS_4arch4Sm90ELb0ELb1ELb1ELb0ELb0ELb1ELb0ELb0ELi2ELi1ELi2ELi1ELb0EEENS1_24CollectiveEpilogueBwdGQAISC_fSF_Li256ELb0ELb0EEENS1_19SingleTileSchedulerILb0ELb0ELb0ELi128EEEEEEEEEvNT_6ParamsE,(.L_x_7300 - _ZN7cutlass13device_kernelIN5flash11enable_sm90INS1_16FlashAttnBwdSm90INS1_25CollectiveMainloopBwdSm90ILi2ELi2ELi2EN4cute5tupleIJNS5_1CILi1EEES8_S8_EEENS6_IJNS7_ILi64EEENS7_ILi128EEESB_EEENS_10bfloat16_tEfNS_4arch4Sm90ELb0ELb1ELb1ELb0ELb0ELb1ELb0ELb0ELi2ELi1ELi2ELi1ELb0EEENS1_24CollectiveEpilogueBwdGQAISC_fSF_Li256ELb0ELb0EEENS1_19SingleTileSchedulerILb0ELb0ELb0ELi128EEEEEEEEEvNT_6ParamsE)
        .other          _ZN7cutlass13device_kernelIN5flash11enable_sm90INS1_16FlashAttnBwdSm90INS1_25CollectiveMainloopBwdSm90ILi2ELi2ELi2EN4cute5tupleIJNS5_1CILi1EEES8_S8_EEENS6_IJNS7_ILi64EEENS7_ILi128EEESB_EEENS_10bfloat16_tEfNS_4arch4Sm90ELb0ELb1ELb1ELb0ELb0ELb1ELb0ELb0ELi2ELi1ELi2ELi1ELb0EEENS1_24CollectiveEpilogueBwdGQAISC_fSF_Li256ELb0ELb0EEENS1_19SingleTileSchedulerILb0ELb0ELb0ELi128EEEEEEEEEvNT_6ParamsE,@"STO_CUDA_ENTRY STV_DEFAULT"
_ZN7cutlass13device_kernelIN5flash11enable_sm90INS1_16FlashAttnBwdSm90INS1_25CollectiveMainloopBwdSm90ILi2ELi2ELi2EN4cute5tupleIJNS5_1CILi1EEES8_S8_EEENS6_IJNS7_ILi64EEENS7_ILi128EEESB_EEENS_10bfloat16_tEfNS_4arch4Sm90ELb0ELb1ELb1ELb0ELb0ELb1ELb0ELb0ELi2ELi1ELi2ELi1ELb0EEENS1_24CollectiveEpilogueBwdGQAISC_fSF_Li256ELb0ELb0EEENS1_19SingleTileSchedulerILb0ELb0ELb0ELi128EEEEEEEEEvNT_6ParamsE:
        /* <DEDUP_REMOVED lines=24> */
.L_x_1411:
[----:B------:R-:W-:Y:S05]  /*0180*/  BSYNC B0 ;  /* 0x0000000000007941 */ /* 0x000fea0003800000 */
.L_x_1410:
        /* <DEDUP_REMOVED lines=37> */
.L_x_1412:
        /* <DEDUP_REMOVED lines=22> */
.L_x_1413:
[----:B------:R-:W-:Y:S01]  /*0540*/  PLOP3.LUT P0, PT, PT, PT, UP0, 0x80, 0x0 ;  /* 0x000000000000781c */ /* 0x000fe20003f0f008 */
[----:B------:R-:W-:Y:S01]  /*0550*/  NOP ;  /* 0x0000000000007918 */ /* 0x000fe20000000000 */
[----:B------:R-:W-:Y:S01]  /*0560*/  BSSY B6, `(.L_x_1414) ;  /* 0x00007db000067945 */ /* 0x000fe20003800000 */
[----:B-12-4-:R-:W-:Y:S10]  /*0570*/  BAR.SYNC.DEFER_BLOCKING 0x0 ;  /* 0x0000000000007b1d */ /* 0x016ff40000010000 */
[----:B------:R-:W-:Y:S05]  /*0580*/  @!P0 BRA `(.L_x_1415) ;  /* 0x0000004c00cc8947 */ /* 0x000fea0003800000 */
.L_x_1416:
        /* <DEDUP_REMOVED lines=101> */
.L_x_1418:
        /* <DEDUP_REMOVED lines=31> */
.L_x_1421:
        /* <DEDUP_REMOVED lines=15> */
.L_x_1420:
        /* <DEDUP_REMOVED lines=22> */
.L_x_1423:
        /* <DEDUP_REMOVED lines=15> */
.L_x_1422:
        /* <DEDUP_REMOVED lines=8> */
.L_x_1495:
        /* <DEDUP_REMOVED lines=23> */
.L_x_1425:
        /* <DEDUP_REMOVED lines=98> */
.L_x_1437:
[----:B------:R-:W-:-:S05]  /*1920*/  IMAD.U32 R0, RZ, RZ, UR38 ;  /* 0x00000026ff007e24 */ /* 0x000fca000f8e00ff */
[----:B------:R-:W-:-:S04]  /*1930*/  LOP3.LUT R0, R0, 0x1, RZ, 0xfc, !PT ;  /* 0x0000000100007812 */ /* 0x000fc800078efcff */
[----:B------:R-:W-:-:S13]  /*1940*/  ISETP.NE.AND P6, PT, R0, 0x3, PT ;  /* 0x000000030000780c */ /* 0x000fda0003fc5270 */
[----:B-1----:R-:W-:Y:S05]  /*1950*/  @!P6 BRA `(.L_x_1427) ;  /* 0x000000000004e947 */ /* 0x002fea0003800000 */
[----:B------:R-:W-:Y:S01]  /*1960*/  BPT.TRAP 0x1 ;  /* 0x000000040000795c */ /* 0x000fe20000300000 */
.L_x_1427:
        /* <DEDUP_REMOVED lines=8> */
.L_x_1428:
[----:B---3--:R-:W-:Y:S05]  /*19f0*/  @P0 BRA `(.L_x_1429) ;  /* 0x0000000000080947 */ /* 0x008fea0003800000 */
[----:B------:R-:W3:Y:S02]  /*1a00*/  SYNCS.PHASECHK.TRANS64.TRYWAIT P0, [R0+URZ+0x30810], R191 ;  /* 0x030810bf000075a7 */ /* 0x000ee4000800017f */
[----:B---3--:R-:W-:Y:S05]  /*1a10*/  @!P0 BRA `(.L_x_1430) ;  /* 0x0000006800808947 */ /* 0x008fea0003800000 */
.L_x_1429:
        /* <DEDUP_REMOVED lines=84> */
.L_x_1431:
[----:B------:R1:W1:Y:S01]  /*1f60*/  SYNCS.PHASECHK.TRANS64.TRYWAIT P0, [R0+URZ+0x30830], R191 ;  /* 0x030830bf000075a7 */ /* 0x000262000800017f */
[----:B------:R-:W-:Y:S05]  /*1f70*/  @!P6 BRA `(.L_x_1432) ;  /* 0x000000000004e947 */ /* 0x000fea0003800000 */
[----:B------:R-:W-:Y:S01]  /*1f80*/  BPT.TRAP 0x1 ;  /* 0x000000040000795c */ /* 0x000fe20000300000 */
.L_x_1432:
        /* <DEDUP_REMOVED lines=52> */
.L_x_1433:
        /* <DEDUP_REMOVED lines=539> */
.L_x_1435:
        /* <DEDUP_REMOVED lines=49> */
.L_x_1436:
        /* <DEDUP_REMOVED lines=78> */
.L_x_1419:
[----:B------:R-:W-:Y:S05]  /*4c70*/  @P0 BRA `(.L_x_1417) ;  /* 0x0000003400a40947 */ /* 0x000fea0003800000 */
[----:B------:R-:W2:Y:S01]  /*4c80*/  S2R R4, SR_TID.X ;  /* 0x0000000000047919 */ /* 0x000ea20000002100 */
[----:B------:R-:W3:Y:S01]  /*4c90*/  S2UR UR6, SR_CgaCtaId ;  /* 0x00000000000679c3 */ /* 0x000ee20000008800 */
[----:B------:R-:W-:Y:S01]  /*4ca0*/  ULDC UR7, c[0x0][0x850] ;  /* 0x0002140000077ab9 */ /* 0x000fe20000000800 */
[----:B------:R-:W-:Y:S01]  /*4cb0*/  UMOV UR4, 0x400 ;  /* 0x0000040000047882 */ /* 0x000fe20000000000 */
[----:B------:R-:W-:Y:S01]  /*4cc0*/  UISETP.NE.AND UP0, UPT, UR7, 0x1, UPT ;  /* 0x000000010700788c */ /* 0x000fe2000bf05270 */
[----:B------:R-:W-:Y:S01]  /*4cd0*/  BSSY B0, `(.L_x_1438) ;  /* 0x0000056000007945 */ /* 0x000fe20003800000 */
[----:B------:R-:W-:Y:S01]  /*4ce0*/  ULDC.64 UR12, c[0x0][0x818] ;  /* 0x00020600000c7ab9 */ /* 0x000fe20000000a00 */
[----:B------:R-:W-:Y:S01]  /*4cf0*/  ULDC.64 UR14, c[0x0][0x820] ;  /* 0x00020800000e7ab9 */ /* 0x000fe20000000a00 */
[----:B------:R-:W-:Y:S01]  /*4d00*/  ULDC.64 UR16, c[0x0][0x848] ;  /* 0x0002120000107ab9 */ /* 0x000fe20000000a00 */
[----:B------:R-:W4:Y:S06]  /*4d10*/  S2UR UR5, SR_CTAID.Y ;  /* 0x00000000000579c3 */ /* 0x000f2c0000002600 */
[----:B------:R-:W-:-:S02]  /*4d20*/  @UP0 ULDC UR9, c[0x0][0x858] ;  /* 0x0002160000090ab9 */ /* 0x000fc40000000800 */
[----:B------:R-:W5:Y:S01]  /*4d30*/  S2UR UR8, SR_CTAID.X ;  /* 0x00000000000879c3 */ /* 0x000f620000002500 */
[----:B---3--:R-:W-:-:S07]  /*4d40*/  ULEA UR4, UR6, UR4, 0x18 ;  /* 0x0000000406047291 */ /* 0x008fce000f8ec03f */
[----:B------:R-:W3:Y:S01]  /*4d50*/  S2UR UR18, SR_CTAID.Z ;  /* 0x00000000001279c3 */ /* 0x000ee20000002700 */
[----:B------:R-:W-:Y:S01]  /*4d60*/  @UP0 ULDC UR6, c[0x0][0x854] ;  /* 0x0002150000060ab9 */ /* 0x000fe20000000800 */
[----:B--2---:R-:W-:Y:S01]  /*4d70*/  VIADD R5, R4, 0xffffff80 ;  /* 0xffffff8004057836 */ /* 0x004fe20000000000 */
[----:B----4-:R-:W-:-:S04]  /*4d80*/  UIMAD.WIDE.U32 UR6, UR5, UR6, URZ ;  /* 0x00000006050672a5 */ /* 0x010fc8000f8e003f */
[----:B------:R-:W-:Y:S01]  /*4d90*/  SHF.R.S32.HI R0, RZ, 0x1f, R5 ;  /* 0x0000001fff007819 */ /* 0x000fe20000011405 */
[----:B------:R-:W-:Y:S01]  /*4da0*/  @UP0 USHF.R.U32.HI UR5, URZ, UR9, UR7 ;  /* 0x000000093f050299 */ /* 0x000fe20008011607 */
[----:B------:R-:W-:Y:S01]  /*4db0*/  BAR.SYNC.DEFER_BLOCKING 0x1, 0x100 ;  /* 0x0044000000007b1d */ /* 0x000fe20000010000 */
[----:B------:R-:W-:Y:S01]  /*4dc0*/  ISETP.NE.AND P0, PT, R5, RZ, PT ;  /* 0x000000ff0500720c */ /* 0x000fe20003f05270 */
[----:B-----5:R-:W-:Y:S01]  /*4dd0*/  USHF.L.U32 UR8, UR8, 0xe, URZ ;  /* 0x0000000e08087899 */ /* 0x020fe2000800063f */
[----:B------:R-:W-:Y:S01]  /*4de0*/  LEA.HI R2, R0, R5, RZ, 0x7 ;  /* 0x0000000500027211 */ /* 0x000fe200078f38ff */
[----:B------:R-:W-:Y:S02]  /*4df0*/  USHF.R.S32.HI UR10, URZ, 0x1f, UR5 ;  /* 0x0000001f3f0a7899 */ /* 0x000fe40008011405 */
[----:B------:R-:W-:Y:S01]  /*4e00*/  USHF.R.S32.HI UR9, URZ, 0x1f, UR8 ;  /* 0x0000001f3f097899 */ /* 0x000fe20008011408 */
[C---:B------:R-:W-:Y:S01]  /*4e10*/  LOP3.LUT R0, R2.reuse, 0xfffff80, RZ, 0xc0, !PT ;  /* 0x0fffff8002007812 */ /* 0x040fe200078ec0ff */
[----:B------:R-:W-:Y:S01]  /*4e20*/  IMAD.SHL.U32 R2, R2, 0x40, RZ ;  /* 0x0000004002027824 */ /* 0x000fe200078e00ff */
[----:B------:R-:W-:-:S02]  /*4e30*/  UIMAD UR11, UR10, UR12, URZ ;  /* 0x0000000c0a0b72a4 */ /* 0x000fc4000f8e023f */
[----:B------:R-:W-:Y:S01]  /*4e40*/  UIMAD.WIDE.U32 UR6, UR5, UR12, UR8 ;  /* 0x0000000c050672a5 */ /* 0x000fe2000f8e0008 */
[----:B------:R-:W-:Y:S01]  /*4e50*/  IMAD.IADD R0, R5, 0x1, -R0 ;  /* 0x0000000105007824 */ /* 0x000fe200078e0a00 */
[----:B-1----:R-:W-:Y:S01]  /*4e60*/  LOP3.LUT R3, R2, 0x3fffe000, RZ, 0xc0, !PT ;  /* 0x3fffe00002037812 */ /* 0x002fe200078ec0ff */
[----:B------:R-:W-:-:S03]  /*4e70*/  UIMAD UR11, UR5, UR13, UR11 ;  /* 0x0000000d050b72a4 */ /* 0x000fc6000f8e020b */
[----:B------:R-:W-:Y:S01]  /*4e80*/  ULDC.64 UR12, c[0x0][0x840] ;  /* 0x00021000000c7ab9 */ /* 0x000fe20000000a00 */
[----:B------:R-:W-:Y:S01]  /*4e90*/  IMAD R0, R0, 0x4, R3 ;  /* 0x0000000400007824 */ /* 0x000fe200078e0203 */
[----:B------:R-:W-:Y:S02]  /*4ea0*/  UIMAD UR10, UR10, UR12, URZ ;  /* 0x0000000c0a0a72a4 */ /* 0x000fe4000f8e023f */
[----:B------:R-:W-:Y:S02]  /*4eb0*/  UIMAD.WIDE.U32 UR8, UR5, UR12, UR8 ;  /* 0x0000000c050872a5 */ /* 0x000fe4000f8e0008 */
[----:B------:R-:W-:Y:S01]  /*4ec0*/  LEA R0, R0, UR4, 0x2 ;  /* 0x0000000400007c11 */ /* 0x000fe2000f8e10ff */
[----:B------:R-:W-:Y:S02]  /*4ed0*/  UIMAD UR12, UR5, UR13, UR10 ;  /* 0x0000000d050c72a4 */ /* 0x000fe4000f8e020a */
[----:B---3--:R-:W-:Y:S02]  /*4ee0*/  USHF.R.S32.HI UR5, URZ, 0x1f, UR18 ;  /* 0x0000001f3f057899 */ /* 0x008fe40008011412 */
[----:B------:R1:W-:Y:S01]  /*4ef0*/  STS.128 [R0], R24 ;  /* 0x0000001800007388 */ /* 0x0003e20000000c00 */
[----:B------:R-:W-:-:S02]  /*4f00*/  UIADD3 UR7, UR7, UR11, URZ ;  /* 0x0000000b07077290 */ /* 0x000fc4000fffe03f */
[----:B------:R-:W-:Y:S01]  /*4f10*/  UIMAD UR10, UR5, UR14, URZ ;  /* 0x0000000e050a72a4 */ /* 0x000fe2000f8e023f */
[----:B------:R1:W-:Y:S01]  /*4f20*/  STS.128 [R0+0x800], R28 ;  /* 0x0008001c00007388 */ /* 0x0003e20000000c00 */
[----:B------:R-:W-:Y:S02]  /*4f30*/  UIMAD UR5, UR5, UR16, URZ ;  /* 0x00000010050572a4 */ /* 0x000fe4000f8e023f */
[----:B------:R-:W-:Y:S01]  /*4f40*/  UIADD3 UR9, UR9, UR12, URZ ;  /* 0x0000000c09097290 */ /* 0x000fe2000fffe03f */
[----:B------:R1:W-:Y:S01]  /*4f50*/  STS.128 [R0+0x1000], R32 ;  /* 0x0010002000007388 */ /* 0x0003e20000000c00 */
[----:B------:R-:W-:Y:S02]  /*4f60*/  UIMAD UR10, UR18, UR15, UR10 ;  /* 0x0000000f120a72a4 */ /* 0x000fe4000f8e020a */
[----:B------:R-:W-:Y:S01]  /*4f70*/  UIMAD.WIDE.U32 UR6, UR18, UR14, UR6 ;  /* 0x0000000e120672a5 */ /* 0x000fe2000f8e0006 */
[----:B------:R1:W-:Y:S01]  /*4f80*/  STS.128 [R0+0x1800], R36 ;  /* 0x0018002400007388 */ /* 0x0003e20000000c00 */
[----:B------:R-:W-:-:S02]  /*4f90*/  UIMAD UR5, UR18, UR17, UR5 ;  /* 0x00000011120572a4 */ /* 0x000fc4000f8e0205 */
[----:B------:R-:W-:Y:S01]  /*4fa0*/  UIMAD.WIDE.U32 UR8, UR18, UR16, UR8 ;  /* 0x00000010120872a5 */ /* 0x000fe2000f8e0008 */
[----:B------:R1:W-:Y:S01]  /*4fb0*/  STS.128 [R0+0x2000], R40 ;  /* 0x0020002800007388 */ /* 0x0003e20000000c00 */
[----:B------:R-:W-:Y:S01]  /*4fc0*/  ULDC.64 UR12, c[0x0][0x800] ;  /* 0x00020000000c7ab9 */ /* 0x000fe20000000a00 */
[----:B------:R-:W-:Y:S01]  /*4fd0*/  ULDC.64 UR14, c[0x0][0x828] ;  /* 0x00020a00000e7ab9 */ /* 0x000fe20000000a00 */
[----:B------:R-:W-:Y:S01]  /*4fe0*/  UIADD3 UR7, UR7, UR10, URZ ;  /* 0x0000000a07077290 */ /* 0x000fe2000fffe03f */
[----:B------:R1:W-:Y:S01]  /*4ff0*/  STS.128 [R0+0x2800], R44 ;  /* 0x0028002c00007388 */ /* 0x0003e20000000c00 */
[----:B------:R-:W-:Y:S02]  /*5000*/  ULEA UR12, UP0, UR6, UR12, 0x2 ;  /* 0x0000000c060c7291 */ /* 0x000fe4000f80103f */
[----:B------:R-:W-:Y:S01]  /*5010*/  UIADD3 UR5, UR9, UR5, URZ ;  /* 0x0000000509057290 */ /* 0x000fe2000fffe03f */
[----:B------:R1:W-:Y:S01]  /*5020*/  STS.128 [R0+0x3000], R48 ;  /* 0x0030003000007388 */ /* 0x0003e20000000c00 */
[----:B------:R-:W-:-:S02]  /*5030*/  ULEA UR14, UP1, UR8, UR14, 0x2 ;  /* 0x0000000e080e7291 */ /* 0x000fc4000f82103f */
[----:B------:R-:W-:Y:S01]  /*5040*/  ULEA.HI.X UR13, UR6, UR13, UR7, 0x2, UP0 ;  /* 0x0000000d060d7291 */ /* 0x000fe200080f1407 */
[----:B------:R1:W-:Y:S01]  /*5050*/  STS.128 [R0+0x3800], R52 ;  /* 0x0038003400007388 */ /* 0x0003e20000000c00 */
[----:B------:R-:W-:-:S03]  /*5060*/  ULEA.HI.X UR7, UR8, UR15, UR5, 0x2, UP1 ;  /* 0x0000000f08077291 */ /* 0x000fc600088f1405 */
        /* <DEDUP_REMOVED lines=14> */
[----:B--2---:R-:W-:Y:S06]  /*5150*/  BAR.SYNC.DEFER_BLOCKING 0x1, 0x100 ;  /* 0x0044000000007b1d */ /* 0x004fec0000010000 */
[----:B------:R-:W-:Y:S05]  /*5160*/  @P0 BRA `(.L_x_1439) ;  /* 0x0000000000300947 */ /* 0x000fea0003800000 */
[----:B------:R-:W-:Y:S01]  /*5170*/  PLOP3.LUT P0, PT, PT, PT, PT, 0x80, 0x0 ;  /* 0x000000000000781c */ /* 0x000fe20003f0f070 */
[----:B------:R-:W-:Y:S01]  /*5180*/  UMOV UR5, 0x1000 ;  /* 0x0000100000057882 */ /* 0x000fe20000000000 */
[----:B------:R-:W-:Y:S01]  /*5190*/  UMOV UR8, 0x0 ;  /* 0x0000000000087882 */ /* 0x000fe20000000000 */
[----:B------:R-:W-:Y:S01]  /*51a0*/  UMOV UR9, 0x14f00000 ;  /* 0x14f0000000097882 */ /* 0x000fe20000000000 */
[----:B------:R-:W-:-:S09]  /*51b0*/  UMOV UR6, UR14 ;  /* 0x0000000e00067c82 */ /* 0x000fd20008000000 */
.L_x_1440:
[----:B------:R-:W-:Y:S01]  /*51c0*/  @P0 ELECT P1, URZ, PT ;  /* 0x00000000003f082f */ /* 0x000fe20003820000 */
[----:B------:R2:W-:-:S12]  /*51d0*/  UBLKRED.G.S.ADD.F32.RN [UR6], [UR4], UR5, desc[UR8] ;  /* 0x00000806040073bb */ /* 0x0005d800080a1405 */
[----:B------:R-:W-:Y:S02]  /*51e0*/  @P1 PLOP3.LUT P0, PT, P1, PT, PT, 0x8, 0x0 ;  /* 0x000000000000181c */ /* 0x000fe40000f0e170 */
[----:B------:R-:W-:-:S11]  /*51f0*/  PLOP3.LUT P1, PT, PT, PT, PT, 0x8, 0x0 ;  /* 0x000000000000781c */ /* 0x000fd60003f2e170 */
[----:B--2---:R-:W-:Y:S05]  /*5200*/  @P0 BRA.U.ANY `(.L_x_1440) ;  /* 0xfffffffd00ec0947 */ /* 0x004fea000393ffff */
[----:B------:R0:W-:Y:S01]  /*5210*/  UTMACMDFLUSH ;  /* 0x00000000000079b7 */ /* 0x0001e20000000000 */
[----:B------:R-:W-:-:S04]  /*5220*/  DEPBAR.LE SB0, 0x0 ;  /* 0x000080000000791a */ /* 0x000fc80000000000 */
.L_x_1439:
[----:B------:R-:W-:Y:S05]  /*5230*/  BSYNC B0 ;  /* 0x0000000000007941 */ /* 0x000fea0003800000 */
.L_x_1438:
        /* <DEDUP_REMOVED lines=23> */
[----:B---3--:R-:W3:Y:S02]  /*53b0*/  FENCE.VIEW.ASYNC.S ;  /* 0x00000000000073c6 */ /* 0x008ee40000000000 */
[----:B---3--:R-:W-:Y:S06]  /*53c0*/  BAR.SYNC.DEFER_BLOCKING 0x1, 0x100 ;  /* 0x0044000000007b1d */ /* 0x008fec0000010000 */
[----:B------:R-:W-:Y:S05]  /*53d0*/  @P0 BRA `(.L_x_1417) ;  /* 0x0000002c00cc0947 */ /* 0x000fea0003800000 */
[----:B------:R-:W-:Y:S01]  /*53e0*/  PLOP3.LUT P0, PT, PT, PT, PT, 0x80, 0x0 ;  /* 0x000000000000781c */ /* 0x000fe20003f0f070 */
[----:B------:R-:W-:Y:S01]  /*53f0*/  UMOV UR5, 0x1000 ;  /* 0x0000100000057882 */ /* 0x000fe20000000000 */
[----:B------:R-:W-:Y:S01]  /*5400*/  UMOV UR8, 0x0 ;  /* 0x0000000000087882 */ /* 0x000fe20000000000 */
[----:B------:R-:W-:Y:S01]  /*5410*/  UMOV UR9, 0x14f00000 ;  /* 0x14f0000000097882 */ /* 0x000fe20000000000 */
[----:B------:R-:W-:Y:S01]  /*5420*/  UMOV UR6, UR12 ;  /* 0x0000000c00067c82 */ /* 0x000fe20008000000 */
[----:B------:R-:W-:-:S08]  /*5430*/  UMOV UR7, UR13 ;  /* 0x0000000d00077c82 */ /* 0x000fd00008000000 */
.L_x_1441:
[----:B------:R-:W-:Y:S01]  /*5440*/  @P0 ELECT P1, URZ, PT ;  /* 0x00000000003f082f */ /* 0x000fe20003820000 */
[----:B------:R3:W-:-:S12]  /*5450*/  UBLKRED.G.S.ADD.F32.RN [UR6], [UR4], UR5, desc[UR8] ;  /* 0x00000806040073bb */ /* 0x0007d800080a1405 */
[----:B------:R-:W-:Y:S02]  /*5460*/  @P1 PLOP3.LUT P0, PT, P1, PT, PT, 0x8, 0x0 ;  /* 0x000000000000181c */ /* 0x000fe40000f0e170 */
[----:B------:R-:W-:-:S11]  /*5470*/  PLOP3.LUT P1, PT, PT, PT, PT, 0x8, 0x0 ;  /* 0x000000000000781c */ /* 0x000fd60003f2e170 */
[----:B---3--:R-:W-:Y:S05]  /*5480*/  @P0 BRA.U.ANY `(.L_x_1441) ;  /* 0xfffffffd00ec0947 */ /* 0x008fea000393ffff */
[----:B------:R0:W-:Y:S01]  /*5490*/  UTMACMDFLUSH ;  /* 0x00000000000079b7 */ /* 0x0001e20000000000 */
[----:B------:R-:W-:-:S04]  /*54a0*/  DEPBAR.LE SB0, 0x0 ;  /* 0x000080000000791a */ /* 0x000fc80000000000 */
[----:B------:R-:W-:Y:S05]  /*54b0*/  BRA `(.L_x_1417) ;  /* 0x0000002c00947947 */ /* 0x000fea0003800000 */
.L_x_1415:
        /* <DEDUP_REMOVED lines=40> */
.L_x_1443:
[----:B------:R-:W-:Y:S02]  /*5740*/  UISETP.GT.AND UP0, UPT, UR8, UR5, UPT ;  /* 0x000000050800728c */ /* 0x000fe4000bf04270 */
[----:B------:R-:W-:Y:S02]  /*5750*/  USHF.R.S32.HI UR14, URZ, 0x1f, UR12 ;  /* 0x0000001f3f0e7899 */ /* 0x000fe4000801140c */
[----:B------:R-:W-:Y:S02]  /*5760*/  USHF.R.S32.HI UR4, URZ, 0x1f, UR13 ;  /* 0x0000001f3f047899 */ /* 0x000fe4000801140d */
[----:B------:R-:W-:-:S13]  /*5770*/  PLOP3.LUT P0, PT, PT, PT, UP0, 0x80, 0x0 ;  /* 0x000000000000781c */ /* 0x000fda0003f0f008 */
[----:B------:R-:W-:Y:S05]  /*5780*/  @!P0 BRA `(.L_x_1417) ;  /* 0x0000002800e08947 */ /* 0x000fea0003800000 */
[----:B------:R-:W-:Y:S01]  /*5790*/  ULDC.64 UR10, c[0x0][0x2d8] ;  /* 0x0000b600000a7ab9 */ /* 0x000fe20000000a00 */
[----:B------:R-:W-:Y:S01]  /*57a0*/  ELECT P0, URZ, PT ;  /* 0x00000000003f782f */ /* 0x000fe20003800000 */
[----:B------:R-:W-:Y:S02]  /*57b0*/  UIMAD UR9, UR4, UR10, URZ ;  /* 0x0000000a040972a4 */ /* 0x000fe4000f8e023f */
[----:B------:R-:W-:Y:S02]  /*57c0*/  UIADD3 UR4, -UR5, UR8, URZ ;  /* 0x0000000805047290 */ /* 0x000fe4000fffe13f */
[----:B------:R-:W-:Y:S02]  /*57d0*/  UIMAD.WIDE.U32 UR6, UR13, UR10, URZ ;  /* 0x0000000a0d0672a5 */ /* 0x000fe4000f8e003f */
[----:B------:R-:W-:Y:S02]  /*57e0*/  ULOP3.LUT UR4, UR4, 0x1, URZ, 0xc0, !UPT ;  /* 0x0000000104047892 */ /* 0x000fe4000f8ec03f */
[----:B------:R-:W-:-:S02]  /*57f0*/  UIMAD UR9, UR13, UR11, UR9 ;  /* 0x0000000b0d0972a4 */ /* 0x000fc4000f8e0209 */
[----:B------:R-:W-:Y:S01]  /*5800*/  UISETP.NE.U32.AND UP0, UPT, UR4, 0x1, UPT ;  /* 0x000000010400788c */ /* 0x000fe2000bf05070 */
[----:B------:R-:W-:Y:S01]  /*5810*/  ULDC.64 UR10, c[0x0][0x2e0] ;  /* 0x0000b800000a7ab9 */ /* 0x000fe20000000a00 */
[----:B------:R-:W-:Y:S02]  /*5820*/  UIADD3 UR7, UR7, UR9, URZ ;  /* 0x0000000907077290 */ /* 0x000fe4000fffe03f */
[----:B------:R-:W-:Y:S02]  /*5830*/  UIMAD UR9, UR14, UR10, URZ ;  /* 0x0000000a0e0972a4 */ /* 0x000fe4000f8e023f */
[----:B------:R-:W-:Y:S01]  /*5840*/  PLOP3.LUT P1, PT, PT, PT, UP0, 0x80, 0x0 ;  /* 0x000000000000781c */ /* 0x000fe20003f2f008 */
[----:B------:R-:W-:Y:S02]  /*5850*/  UIMAD.WIDE.U32 UR6, UR12, UR10, UR6 ;  /* 0x0000000a0c0672a5 */ /* 0x000fe4000f8e0006 */
[----:B------:R-:W-:-:S04]  /*5860*/  UIMAD UR9, UR12, UR11, UR9 ;  /* 0x0000000b0c0972a4 */ /* 0x000fc8000f8e0209 */
[----:B------:R-:W-:-:S06]  /*5870*/  UIADD3 UR9, UR7, UR9, URZ ;  /* 0x0000000907097290 */ /* 0x000fcc000fffe03f */
[----:B------:R-:W-:Y:S06]  /*5880*/  @P1 BRA `(.L_x_1444) ;  /* 0x0000000000bc1947 */ /* 0x000fec0003800000 */
        /* <DEDUP_REMOVED lines=18> */
.L_x_1446:
[----:B------:R-:W-:Y:S05]  /*59b0*/  BSYNC B0 ;  /* 0x0000000000007941 */ /* 0x000fea0003800000 */
.L_x_1445:
        /* <DEDUP_REMOVED lines=19> */
.L_x_1448:
[----:B------:R-:W-:Y:S05]  /*5af0*/  BSYNC B0 ;  /* 0x0000000000007941 */ /* 0x000fea0003800000 */
.L_x_1447:
[----:B------:R-:W-:Y:S06]  /*5b00*/  BAR.ARV 0xa, 0xa0 ;  /* 0x0282800000007b1d */ /* 0x000fec0000002000 */
[----:B------:R-:W-:Y:S04]  /*5b10*/  BSSY B0, `(.L_x_1449) ;  /* 0x0000003000007945 */ /* 0x000fe80003800000 */
[----:B------:R-:W-:Y:S05]  /*5b20*/  @!P0 BRA `(.L_x_1450) ;  /* 0x0000000000048947 */ /* 0x000fea0003800000 */
[----:B------:R-:W-:-:S04]  /*5b30*/  DEPBAR.LE SB0, 0x0 ;  /* 0x000080000000791a */ /* 0x000fc80000000000 */
.L_x_1450:
[----:B------:R-:W-:Y:S05]  /*5b40*/  BSYNC B0 ;  /* 0x0000000000007941 */ /* 0x000fea0003800000 */
.L_x_1449:
[----:B------:R-:W-:Y:S06]  /*5b50*/  BAR.ARV 0xb, 0xa0 ;  /* 0x02c2800000007b1d */ /* 0x000fec0000002000 */
[----:B------:R-:W-:Y:S01]  /*5b60*/  UIADD3 UR12, UR5, 0x1, URZ ;  /* 0x00000001050c7890 */ /* 0x000fe2000fffe03f */
[----:B------:R-:W-:Y:S11]  /*5b70*/  BRA `(.L_x_1451) ;  /* 0x0000000000047947 */ /* 0x000ff60003800000 */
.L_x_1444:
[----:B------:R-:W-:-:S05]  /*5b80*/  UMOV UR12, UR5 ;  /* 0x00000005000c7c82 */ /* 0x000fca0008000000 */
.L_x_1451:
        /* <DEDUP_REMOVED lines=17> */
.L_x_1464:
        /* <DEDUP_REMOVED lines=20> */
.L_x_1453:
[----:B------:R-:W-:Y:S05]  /*5de0*/  BSYNC B0 ;  /* 0x0000000000007941 */ /* 0x000fea0003800000 */
.L_x_1452:
        /* <DEDUP_REMOVED lines=13> */
.L_x_1455:
[----:B------:R-:W-:Y:S05]  /*5ec0*/  BSYNC B0 ;  /* 0x0000000000007941 */ /* 0x000fea0003800000 */
.L_x_1454:
[----:B------:R-:W-:Y:S06]  /*5ed0*/  BAR.ARV 0xa, 0xa0 ;  /* 0x0282800000007b1d */ /* 0x000fec0000002000 */
[----:B------:R-:W-:Y:S04]  /*5ee0*/  BSSY B0, `(.L_x_1456) ;  /* 0x0000003000007945 */ /* 0x000fe80003800000 */
[----:B------:R-:W-:Y:S05]  /*5ef0*/  @!P0 BRA `(.L_x_1457) ;  /* 0x0000000000048947 */ /* 0x000fea0003800000 */
[----:B------:R-:W-:-:S04]  /*5f00*/  DEPBAR.LE SB0, 0x0 ;  /* 0x000080000000791a */ /* 0x000fc80000000000 */
.L_x_1457:
[----:B------:R-:W-:Y:S05]  /*5f10*/  BSYNC B0 ;  /* 0x0000000000007941 */ /* 0x000fea0003800000 */
.L_x_1456:
        /* <DEDUP_REMOVED lines=13> */
.L_x_1459:
[----:B------:R-:W-:Y:S05]  /*5ff0*/  BSYNC B0 ;  /* 0x0000000000007941 */ /* 0x000fea0003800000 */
.L_x_1458:
        /* <DEDUP_REMOVED lines=13> */
.L_x_1461:
[----:B------:R-:W-:Y:S05]  /*60d0*/  BSYNC B0 ;  /* 0x0000000000007941 */ /* 0x000fea0003800000 */
.L_x_1460:
[----:B------:R-:W-:Y:S01]  /*60e0*/  UIADD3 UR12, UR12, 0x2, URZ ;  /* 0x000000020c0c7890 */ /* 0x000fe2000fffe03f */
[----:B------:R-:W-:Y:S06]  /*60f0*/  BAR.ARV 0xa, 0xa0 ;  /* 0x0282800000007b1d */ /* 0x000fec0000002000 */
[----:B------:R-:W-:Y:S01]  /*6100*/  UISETP.GE.AND UP0, UPT, UR12, UR8, UPT ;  /* 0x000000080c00728c */ /* 0x000fe2000bf06270 */
[----:B------:R-:W-:Y:S04]  /*6110*/  BSSY B0, `(.L_x_1462) ;  /* 0x0000003000007945 */ /* 0x000fe80003800000 */
[----:B------:R-:W-:Y:S06]  /*6120*/  @!P0 BRA `(.L_x_1463) ;  /* 0x0000000000048947 */ /* 0x000fec0003800000 */
[----:B------:R-:W-:-:S04]  /*6130*/  DEPBAR.LE SB0, 0x0 ;  /* 0x000080000000791a */ /* 0x000fc80000000000 */
.L_x_1463:
[----:B------:R-:W-:Y:S05]  /*6140*/  BSYNC B0 ;  /* 0x0000000000007941 */ /* 0x000fea0003800000 */
.L_x_1462:
[----:B------:R-:W-:Y:S06]  /*6150*/  BAR.ARV 0xb, 0xa0 ;  /* 0x02c2800000007b1d */ /* 0x000fec0000002000 */
[----:B------:R-:W-:Y:S01]  /*6160*/  PLOP3.LUT P1, PT, PT, PT, UP0, 0x80, 0x0 ;  /* 0x000000000000781c */ /* 0x000fe20003f2f008 */
[----:B------:R-:W-:Y:S02]  /*6170*/  UIADD3 UR20, UR20, 0x4000, URZ ;  /* 0x0000400014147890 */ /* 0x000fe4000fffe03f */
[----:B------:R-:W-:-:S10]  /*6180*/  UIADD3 UR4, UR4, 0x4000, URZ ;  /* 0x0000400004047890 */ /* 0x000fd4000fffe03f */
[----:B------:R-:W-:Y:S05]  /*6190*/  @!P1 BRA `(.L_x_1464) ;  /* 0xfffffff800c09947 */ /* 0x000fea000383ffff */
[----:B------:R-:W-:Y:S05]  /*61a0*/  BRA `(.L_x_1417) ;  /* 0x0000002000587947 */ /* 0x000fea0003800000 */
.L_x_1442:
        /* <DEDUP_REMOVED lines=33> */
.L_x_1466:
        /* <DEDUP_REMOVED lines=43> */
.L_x_1496:
        /* <DEDUP_REMOVED lines=15> */
.L_x_1469:
        /* <DEDUP_REMOVED lines=98> */
.L_x_1480:
[----:B--234-:R-:W-:-:S04]  /*6d80*/  SHF.L.U32 R21, R11, 0x1f, RZ ;  /* 0x0000001f0b157819 */ /* 0x01cfc800000006ff */
[----:B------:R-:W1:Y:S02]  /*6d90*/  SYNCS.PHASECHK.TRANS64.TRYWAIT P1, [R16+URZ+0x30840], R21 ;  /* 0x03084015100075a7 */ /* 0x000e64000802017f */
[----:B-1----:R-:W-:Y:S05]  /*6da0*/  @!P1 BRA `(.L_x_1472) ;  /* 0x0000001400d89947 */ /* 0x002fea0003800000 */
.L_x_1497:
[----:B------:R-:W-:Y:S05]  /*6db0*/  @P0 BRA `(.L_x_1473) ;  /* 0x0000000000140947 */ /* 0x000fea0003800000 */
[----:B------:R-:W-:Y:S01]  /*6dc0*/  ISETP.NE.AND P1, PT, R6, RZ, PT ;  /* 0x000000ff0600720c */ /* 0x000fe20003f25270 */
[----:B------:R-:W-:-:S04]  /*6dd0*/  IMAD.MOV.U32 R3, RZ, RZ, 0x4100 ;  /* 0x00004100ff037424 */ /* 0x000fc800078e00ff */
[----:B------:R3:W-:Y:S08]  /*6de0*/  SYNCS.ARRIVE.TRANS64 RZ, [R16+URZ+0x30830], R3 ;  /* 0x0308300310ff79a7 */ /* 0x0007f0000800003f */
[----:B------:R-:W-:Y:S05]  /*6df0*/  @!P1 BRA `(.L_x_1473) ;  /* 0x0000000000049947 */ /* 0x000fea0003800000 */
[----:B------:R-:W-:Y:S01]  /*6e00*/  BPT.TRAP 0x1 ;  /* 0x000000040000795c */ /* 0x000fe20000300000 */
.L_x_1473:
        /* <DEDUP_REMOVED lines=36> */
.L_x_1498:
[----:B------:R-:W-:Y:S05]  /*7050*/  @P0 BRA `(.L_x_1475) ;  /* 0x0000000000140947 */ /* 0x000fea0003800000 */
[----:B------:R-:W-:Y:S01]  /*7060*/  ISETP.NE.AND P1, PT, R6, RZ, PT ;  /* 0x000000ff0600720c */ /* 0x000fe20003f25270 */
[----:B------:R-:W-:-:S04]  /*7070*/  IMAD.MOV.U32 R2, RZ, RZ, 0x4100 ;  /* 0x00004100ff027424 */ /* 0x000fc800078e00ff */
[----:B------:R3:W-:Y:S08]  /*7080*/  SYNCS.ARRIVE.TRANS64 RZ, [R16+URZ+0x30818], R2 ;  /* 0x0308180210ff79a7 */ /* 0x0007f0000800003f */
[----:B------:R-:W-:Y:S05]  /*7090*/  @!P1 BRA `(.L_x_1475) ;  /* 0x0000000000049947 */ /* 0x000fea0003800000 */
[----:B------:R-:W-:Y:S01]  /*70a0*/  BPT.TRAP 0x1 ;  /* 0x000000040000795c */ /* 0x000fe20000300000 */
.L_x_1475:
        /* <DEDUP_REMOVED lines=36> */
.L_x_1499:
[----:B------:R-:W-:Y:S05]  /*72f0*/  @P0 BRA `(.L_x_1477) ;  /* 0x0000000000140947 */ /* 0x000fea0003800000 */
[----:B------:R-:W-:Y:S01]  /*7300*/  ISETP.NE.AND P1, PT, R6, RZ, PT ;  /* 0x000000ff0600720c */ /* 0x000fe20003f25270 */
[----:B-123--:R-:W-:-:S04]  /*7310*/  IMAD.MOV.U32 R21, RZ, RZ, 0x4100 ;  /* 0x00004100ff157424 */ /* 0x00efc800078e00ff */
[----:B------:R4:W-:Y:S08]  /*7320*/  SYNCS.ARRIVE.TRANS64 RZ, [R16+URZ+0x30838], R21 ;  /* 0x0308381510ff79a7 */ /* 0x0009f0000800003f */
[----:B------:R-:W-:Y:S05]  /*7330*/  @!P1 BRA `(.L_x_1477) ;  /* 0x0000000000049947 */ /* 0x000fea0003800000 */
[----:B------:R-:W-:Y:S01]  /*7340*/  BPT.TRAP 0x1 ;  /* 0x000000040000795c */ /* 0x000fe20000300000 */
.L_x_1477:
        /* <DEDUP_REMOVED lines=31> */
.L_x_1501:
[----:B------:R-:W-:Y:S05]  /*7540*/  @P0 BRA `(.L_x_1479) ;  /* 0x0000000000140947 */ /* 0x000fea0003800000 */
[----:B------:R-:W-:Y:S01]  /*7550*/  ISETP.NE.AND P1, PT, R6, RZ, PT ;  /* 0x000000ff0600720c */ /* 0x000fe20003f25270 */
[----:B------:R-:W-:-:S04]  /*7560*/  IMAD.MOV.U32 R5, RZ, RZ, 0x4100 ;  /* 0x00004100ff057424 */ /* 0x000fc800078e00ff */
[----:B------:R1:W-:Y:S08]  /*7570*/  SYNCS.ARRIVE.TRANS64 RZ, [R16+URZ+0x30810], R5 ;  /* 0x0308100510ff79a7 */ /* 0x0003f0000800003f */
[----:B------:R-:W-:Y:S05]  /*7580*/  @!P1 BRA `(.L_x_1479) ;  /* 0x0000000000049947 */ /* 0x000fea0003800000 */
[----:B------:R-:W-:Y:S01]  /*7590*/  BPT.TRAP 0x1 ;  /* 0x000000040000795c */ /* 0x000fe20000300000 */
.L_x_1479:
        /* <DEDUP_REMOVED lines=37> */
.L_x_1471:
[----:B------:R-:W3:Y:S02]  /*77f0*/  LDL.LU R4, [R1+0x4] ;  /* 0x0000040001047983 */ /* 0x000ee40000300800 */
[----:B---3--:R-:W-:Y:S02]  /*7800*/  ISETP.NE.AND P1, PT, R4, RZ, PT ;  /* 0x000000ff0400720c */ /* 0x008fe40003f25270 */
[----:B------:R1:W5:Y:S11]  /*7810*/  LDL R4, [R1] ;  /* 0x0000000001047983 */ /* 0x0003760000100800 */
[----:B-1----:R-:W-:Y:S05]  /*7820*/  @!P1 BRA `(.L_x_1470) ;  /* 0x0000000400489947 */ /* 0x002fea0003800000 */
[----:B------:R-:W-:-:S04]  /*7830*/  SHF.L.U32 R13, R11, 0x1f, RZ ;  /* 0x0000001f0b0d7819 */ /* 0x000fc800000006ff */
[----:B------:R-:W1:Y:S02]  /*7840*/  SYNCS.PHASECHK.TRANS64.TRYWAIT P1, [R16+URZ+0x30840], R13 ;  /* 0x0308400d100075a7 */ /* 0x000e64000802017f */
[----:B-1----:R-:W-:Y:S05]  /*7850*/  @!P1 BRA `(.L_x_1481) ;  /* 0x0000000c00809947 */ /* 0x002fea0003800000 */
.L_x_1502:
[----:B------:R-:W-:Y:S05]  /*7860*/  @P0 BRA `(.L_x_1482) ;  /* 0x0000000000140947 */ /* 0x000fea0003800000 */
[----:B------:R-:W-:Y:S01]  /*7870*/  ISETP.NE.AND P1, PT, R6, RZ, PT ;  /* 0x000000ff0600720c */ /* 0x000fe20003f25270 */
[----:B--2---:R-:W-:-:S04]  /*7880*/  IMAD.MOV.U32 R5, RZ, RZ, 0x4100 ;  /* 0x00004100ff057424 */ /* 0x004fc800078e00ff */
[----:B------:R3:W-:Y:S08]  /*7890*/  SYNCS.ARRIVE.TRANS64 RZ, [R16+URZ+0x30830], R5 ;  /* 0x0308300510ff79a7 */ /* 0x0007f0000800003f */
[----:B------:R-:W-:Y:S05]  /*78a0*/  @!P1 BRA `(.L_x_1482) ;  /* 0x0000000000049947 */ /* 0x000fea0003800000 */
[----:B------:R-:W-:Y:S01]  /*78b0*/  BPT.TRAP 0x1 ;  /* 0x000000040000795c */ /* 0x000fe20000300000 */
.L_x_1482:
        /* <DEDUP_REMOVED lines=33> */
.L_x_1503:
[----:B------:R-:W-:Y:S05]  /*7ad0*/  @P0 BRA `(.L_x_1484) ;  /* 0x0000000000140947 */ /* 0x000fea0003800000 */
[----:B------:R-:W-:Y:S01]  /*7ae0*/  ISETP.NE.AND P0, PT, R6, RZ, PT ;  /* 0x000000ff0600720c */ /* 0x000fe20003f05270 */
[----:B------:R-:W-:-:S04]  /*7af0*/  IMAD.MOV.U32 R5, RZ, RZ, 0x4100 ;  /* 0x00004100ff057424 */ /* 0x000fc800078e00ff */
[----:B------:R3:W-:Y:S08]  /*7b00*/  SYNCS.ARRIVE.TRANS64 RZ, [R16+URZ+0x30818], R5 ;  /* 0x0308180510ff79a7 */ /* 0x0007f0000800003f */
[----:B------:R-:W-:Y:S05]  /*7b10*/  @!P0 BRA `(.L_x_1484) ;  /* 0x0000000000048947 */ /* 0x000fea0003800000 */
[----:B------:R-:W-:Y:S01]  /*7b20*/  BPT.TRAP 0x1 ;  /* 0x000000040000795c */ /* 0x000fe20000300000 */
.L_x_1484:
        /* <DEDUP_REMOVED lines=34> */
.L_x_1470:
[----:B------:R-:W3:Y:S01]  /*7d50*/  S2R R0, SR_TID.X ;  /* 0x0000000000007919 */ /* 0x000ee20000002100 */
[----:B------:R-:W-:Y:S01]  /*7d60*/  IMAD R3, R19, 0x8, R16 ;  /* 0x0000000813037824 */ /* 0x000fe200078e0210 */
[----:B---3--:R-:W-:Y:S02]  /*7d70*/  LOP3.LUT R2, R0, 0x7f, RZ, 0xc0, !PT ;  /* 0x0000007f00027812 */ /* 0x008fe400078ec0ff */
[----:B------:R-:W-:Y:S02]  /*7d80*/  SHF.L.U32 R0, R11, 0x1f, RZ ;  /* 0x0000001f0b007819 */ /* 0x000fe400000006ff */
[----:B------:R-:W-:Y:S02]  /*7d90*/  ISETP.NE.AND P1, PT, R2, RZ, PT ;  /* 0x000000ff0200720c */ /* 0x000fe40003f25270 */
[----:B------:R-:W3:Y:S02]  /*7da0*/  SYNCS.PHASECHK.TRANS64.TRYWAIT P0, [R3+URZ+0x30840], R0 ;  /* 0x03084000030075a7 */ /* 0x000ee4000800017f */
[----:B---3--:R-:W-:Y:S09]  /*7db0*/  @!P0 BRA `(.L_x_1485) ;  /* 0x0000000800508947 */ /* 0x008ff20003800000 */
.L_x_1504:
[----:B------:R-:W-:Y:S05]  /*7dc0*/  @P1 BRA `(.L_x_1486) ;  /* 0x0000000000181947 */ /* 0x000fea0003800000 */
[----:B------:R-:W1:Y:S01]  /*7dd0*/  S2R R2, SR_TID.X ;  /* 0x0000000000027919 */ /* 0x000e620000002100 */
[----:B---3--:R-:W-:-:S04]  /*7de0*/  IMAD.MOV.U32 R0, RZ, RZ, 0x4100 ;  /* 0x00004100ff007424 */ /* 0x008fc800078e00ff */
[----:B------:R3:W-:Y:S01]  /*7df0*/  SYNCS.ARRIVE.TRANS64 RZ, [R3+URZ+0x30830], R0 ;  /* 0x0308300003ff79a7 */ /* 0x0007e2000800003f */
[----:B-1----:R-:W-:-:S13]  /*7e00*/  LOP3.LUT P0, RZ, R2, 0x1f, RZ, 0xc0, !PT ;  /* 0x0000001f02ff7812 */ /* 0x002fda000780c0ff */
[----:B---3--:R-:W-:Y:S05]  /*7e10*/  @!P0 BRA `(.L_x_1486) ;  /* 0x0000000000048947 */ /* 0x008fea0003800000 */
[----:B------:R-:W-:Y:S01]  /*7e20*/  BPT.TRAP 0x1 ;  /* 0x000000040000795c */ /* 0x000fe20000300000 */
.L_x_1486:
        /* <DEDUP_REMOVED lines=40> */
.L_x_1467:
[----:B------:R-:W-:Y:S05]  /*80b0*/  BSYNC B0 ;  /* 0x0000000000007941 */ /* 0x000fea0003800000 */
.L_x_1465:
[----:B------:R-:W-:-:S03]  /*80c0*/  UMOV UR7, 0xffffffff ;  /* 0xffffffff00077882 */ /* 0x000fc60000000000 */
[----:B------:R-:W-:Y:S05]  /*80d0*/  BRA.DIV UR7, `(.L_x_1487) ;  /* 0x00000006079c7947 */ /* 0x000fea000b800000 */
[----:B------:R-:W-:-:S13]  /*80e0*/  ELECT P6, URZ, PT ;  /* 0x00000000003f782f */ /* 0x000fda00038c0000 */
.L_x_1507:
[----:B------:R-:W-:Y:S05]  /*80f0*/  @!P6 BRA `(.L_x_1417) ;  /* 0x000000000084e947 */ /* 0x000fea0003800000 */
[----:B------:R-:W-:-:S06]  /*8100*/  ULOP3.LUT UR7, UR38, 0x2, URZ, 0xfc, !UPT ;  /* 0x0000000226077892 */ /* 0x000fcc000f8efc3f */
[----:B------:R-:W-:-:S05]  /*8110*/  IMAD.U32 R2, RZ, RZ, UR7 ;  /* 0x00000007ff027e24 */ /* 0x000fca000f8e00ff */
[----:B------:R-:W-:-:S13]  /*8120*/  ISETP.NE.AND P2, PT, R2, 0x3, PT ;  /* 0x000000030200780c */ /* 0x000fda0003f45270 */
[----:B------:R-:W-:Y:S05]  /*8130*/  @!P2 BRA `(.L_x_1488) ;  /* 0x000000000004a947 */ /* 0x000fea0003800000 */
[----:B------:R-:W-:Y:S01]  /*8140*/  BPT.TRAP 0x1 ;  /* 0x000000040000795c */ /* 0x000fe20000300000 */
.L_x_1488:
        /* <DEDUP_REMOVED lines=15> */
.L_x_1508:
[----:B------:R-:W2:Y:S02]  /*8240*/  SYNCS.PHASECHK.TRANS64.TRYWAIT P0, [R3+URZ], R2 ;  /* 0x00000002030075a7 */ /* 0x000ea4000800017f */
[----:B--2---:R-:W-:Y:S05]  /*8250*/  @!P0 BRA `(.L_x_1490) ;  /* 0x0000000400708947 */ /* 0x004fea0003800000 */
.L_x_1509:
[----:B------:R-:W-:Y:S05]  /*8260*/  @!P2 BRA `(.L_x_1491) ;  /* 0x000000000004a947 */ /* 0x000fea0003800000 */
[----:B------:R-:W-:Y:S01]  /*8270*/  BPT.TRAP 0x1 ;  /* 0x000000040000795c */ /* 0x000fe20000300000 */
.L_x_1491:
[----:B--2---:R-:W-:-:S04]  /*8280*/  VIADD R3, R7, 0x30840 ;  /* 0x0003084007037836 */ /* 0x004fc80000000000 */
[----:B------:R-:W-:-:S04]  /*8290*/  IMAD R0, R0, 0x8, R3 ;  /* 0x0000000800007824 */ /* 0x000fc800078e0203 */
[----:B------:R-:W2:Y:S02]  /*82a0*/  SYNCS.PHASECHK.TRANS64.TRYWAIT P0, [R0+URZ], R5 ;  /* 0x00000005000075a7 */ /* 0x000ea4000800017f */
[----:B--2---:R-:W-:Y:S05]  /*82b0*/  @!P0 BRA `(.L_x_1492) ;  /* 0x00000004006c8947 */ /* 0x004fea0003800000 */
.L_x_1510:
[----:B------:R-:W-:-:S07]  /*82c0*/  IMAD R3, R4, 0x8, R3 ;  /* 0x0000000804037824 */ /* 0x000fce00078e0203 */
.L_x_1493:
[----:B---3--:R3:W4:Y:S02]  /*82d0*/  SYNCS.PHASECHK.TRANS64.TRYWAIT P0, [R3+URZ], R2 ;  /* 0x00000002030075a7 */ /* 0x008724000800017f */
[----:B----4-:R-:W-:Y:S05]  /*82e0*/  @!P0 NANOSLEEP.SYNCS 0x989680 ;  /* 0x009896800000895d */ /* 0x010fea0003900000 */
[----:B------:R-:W4:Y:S02]  /*82f0*/  @!P0 SYNCS.PHASECHK.TRANS64 P0, [R3+URZ], R2 ;  /* 0x00000002030085a7 */ /* 0x000f24000800007f */
[----:B----4-:R-:W-:Y:S05]  /*8300*/  @!P0 BRA `(.L_x_1493) ;  /* 0xfffffffc00f08947 */ /* 0x010fea000383ffff */
.L_x_1417:
[----:B------:R-:W-:Y:S05]  /*8310*/  BSYNC B6 ;  /* 0x0000000000067941 */ /* 0x000fea0003800000 */
.L_x_1414:
[----:B------:R-:W-:Y:S05]  /*8320*/  EXIT ;  /* 0x000000000000794d */ /* 0x000fea0003800000 */
.L_x_1424:
[----:B------:R-:W-:Y:S02]  /*8330*/  IMAD.MOV.U32 R12, RZ, RZ, RZ ;  /* 0x000000ffff0c7224 */ /* 0x000fe400078e00ff */
[----:B------:R-:W-:Y:S02]  /*8340*/  IMAD.MOV.U32 R11, RZ, RZ, 0x1f ;  /* 0x0000001fff0b7424 */ /* 0x000fe400078e00ff */
[----:B------:R-:W-:-:S07]  /*8350*/  IMAD.MOV.U32 R15, RZ, RZ, -0x1 ;  /* 0xffffffffff0f7424 */ /* 0x000fce00078e00ff */
[----:B------:R-:W-:Y:S05]  /*8360*/  WARPSYNC.COLLECTIVE R15, `(.L_x_1494) ;  /* 0x000000000f087348 */ /* 0x000fea0003c00000 */
[----:B------:R1:W2:Y:S02]  /*8370*/  SHFL.IDX P6, R14, R13, R12, R11 ;  /* 0x0000000c0d0e7389 */ /* 0x0002a400000c000b */
[----:B-12---:R-:W-:Y:S01]  /*8380*/  ENDCOLLECTIVE ;  /* 0x000000000000791b */ /* 0x006fe20003800000 */
.L_x_1494:
[----:B------:R-:W-:Y:S05]  /*8390*/  BRA `(.L_x_1495) ;  /* 0xffffff8c007c7947 */ /* 0x000fea000383ffff */
.L_x_1426:
        /* <DEDUP_REMOVED lines=8> */
.L_x_1430:
[----:B---3--:R3:W4:Y:S02]  /*8420*/  SYNCS.PHASECHK.TRANS64.TRYWAIT P0, [R0+URZ+0x30810], R191 ;  /* 0x030810bf000075a7 */ /* 0x008724000800017f */
[----:B----4-:R-:W-:Y:S05]  /*8430*/  @!P0 NANOSLEEP.SYNCS 0x989680 ;  /* 0x009896800000895d */ /* 0x010fea0003900000 */
[----:B------:R-:W4:Y:S02]  /*8440*/  @!P0 SYNCS.PHASECHK.TRANS64 P0, [R0+URZ+0x30810], R191 ;  /* 0x030810bf000085a7 */ /* 0x000f24000800007f */
[----:B----4-:R-:W-:Y:S05]  /*8450*/  @!P0 BRA `(.L_x_1430) ;  /* 0xfffffffc00f08947 */ /* 0x010fea000383ffff */
[----:B------:R-:W-:Y:S05]  /*8460*/  BRA `(.L_x_1429) ;  /* 0xffffff94006c7947 */ /* 0x000fea000383ffff */
.L_x_1434:
[----:B--2---:R2:W1:Y:S02]  /*8470*/  SYNCS.PHASECHK.TRANS64.TRYWAIT P0, [R0+URZ+0x30830], R191 ;  /* 0x030830bf000075a7 */ /* 0x004464000800017f */
[----:B-1----:R-:W-:Y:S05]  /*8480*/  @!P0 NANOSLEEP.SYNCS 0x989680 ;  /* 0x009896800000895d */ /* 0x002fea0003900000 */
[----:B------:R-:W1:Y:S02]  /*8490*/  @!P0 SYNCS.PHASECHK.TRANS64 P0, [R0+URZ+0x30830], R191 ;  /* 0x030830bf000085a7 */ /* 0x000e64000800007f */
[----:B-1----:R-:W-:Y:S05]  /*84a0*/  @!P0 BRA `(.L_x_1434) ;  /* 0xfffffffc00f08947 */ /* 0x002fea000383ffff */
[----:B------:R-:W-:Y:S05]  /*84b0*/  BRA `(.L_x_1433) ;  /* 0xffffff9c00847947 */ /* 0x000fea000383ffff */
.L_x_1468:
[----:B-1----:R1:W2:Y:S02]  /*84c0*/  SYNCS.PHASECHK.TRANS64.TRYWAIT P0, [R16+URZ+0x30820], R3 ;  /* 0x03082003100075a7 */ /* 0x0022a4000800017f */
[----:B--2---:R-:W-:Y:S05]  /*84d0*/  @!P0 NANOSLEEP.SYNCS 0x989680 ;  /* 0x009896800000895d */ /* 0x004fea0003900000 */
[----:B------:R-:W2:Y:S02]  /*84e0*/  @!P0 SYNCS.PHASECHK.TRANS64 P0, [R16+URZ+0x30820], R3 ;  /* 0x03082003100085a7 */ /* 0x000ea4000800007f */
[----:B--2---:R-:W-:Y:S05]  /*84f0*/  @!P0 BRA `(.L_x_1468) ;  /* 0xfffffffc00f08947 */ /* 0x004fea000383ffff */
[----:B------:R-:W-:Y:S05]  /*8500*/  BRA `(.L_x_1496) ;  /* 0xffffffe000587947 */ /* 0x000fea000383ffff */
.L_x_1472:
[----:B-1----:R1:W3:Y:S02]  /*8510*/  SYNCS.PHASECHK.TRANS64.TRYWAIT P1, [R16+URZ+0x30840], R21 ;  /* 0x03084015100075a7 */ /* 0x0022e4000802017f */
[----:B---3--:R-:W-:Y:S05]  /*8520*/  @!P1 NANOSLEEP.SYNCS 0x989680 ;  /* 0x009896800000995d */ /* 0x008fea0003900000 */
[----:B------:R-:W3:Y:S02]  /*8530*/  @!P1 SYNCS.PHASECHK.TRANS64 P1, [R16+URZ+0x30840], R21 ;  /* 0x03084015100095a7 */ /* 0x000ee4000802007f */
[----:B---3--:R-:W-:Y:S05]  /*8540*/  @!P1 BRA `(.L_x_1472) ;  /* 0xfffffffc00f09947 */ /* 0x008fea000383ffff */
[----:B------:R-:W-:Y:S05]  /*8550*/  BRA `(.L_x_1497) ;  /* 0xffffffe800147947 */ /* 0x000fea000383ffff */
.L_x_1474:
[----:B--2---:R2:W3:Y:S02]  /*8560*/  SYNCS.PHASECHK.TRANS64.TRYWAIT P1, [R16+URZ+0x30828], R21 ;  /* 0x03082815100075a7 */ /* 0x0044e4000802017f */
[----:B---3--:R-:W-:Y:S05]  /*8570*/  @!P1 NANOSLEEP.SYNCS 0x989680 ;  /* 0x009896800000995d */ /* 0x008fea0003900000 */
[----:B------:R-:W3:Y:S02]  /*8580*/  @!P1 SYNCS.PHASECHK.TRANS64 P1, [R16+URZ+0x30828], R21 ;  /* 0x03082815100095a7 */ /* 0x000ee4000802007f */
[----:B---3--:R-:W-:Y:S05]  /*8590*/  @!P1 BRA `(.L_x_1474) ;  /* 0xfffffffc00f09947 */ /* 0x008fea000383ffff */
[----:B------:R-:W-:Y:S05]  /*85a0*/  BRA `(.L_x_1498) ;  /* 0xffffffe800a87947 */ /* 0x000fea000383ffff */
.L_x_1476:
[----:B---3--:R3:W4:Y:S02]  /*85b0*/  SYNCS.PHASECHK.TRANS64.TRYWAIT P1, [R16+URZ+0x30848], R21 ;  /* 0x03084815100075a7 */ /* 0x008724000802017f */
[----:B----4-:R-:W-:Y:S05]  /*85c0*/  @!P1 NANOSLEEP.SYNCS 0x989680 ;  /* 0x009896800000995d */ /* 0x010fea0003900000 */
[----:B------:R-:W4:Y:S02]  /*85d0*/  @!P1 SYNCS.PHASECHK.TRANS64 P1, [R16+URZ+0x30848], R21 ;  /* 0x03084815100095a7 */ /* 0x000f24000802007f */
[----:B----4-:R-:W-:Y:S05]  /*85e0*/  @!P1 BRA `(.L_x_1476) ;  /* 0xfffffffc00f09947 */ /* 0x010fea000383ffff */
[----:B------:R-:W-:Y:S05]  /*85f0*/  BRA `(.L_x_1499) ;  /* 0xffffffec003c7947 */ /* 0x000fea000383ffff */
.L_x_1478:
[----:B------:R-:W-:-:S07]  /*8600*/  SHF.L.U32 R5, R11, 0x1f, RZ ;  /* 0x0000001f0b057819 */ /* 0x000fce00000006ff */
.L_x_1500:
[----:B------:R1:W1:Y:S02]  /*8610*/  SYNCS.PHASECHK.TRANS64.TRYWAIT P1, [R16+URZ+0x30820], R5 ;  /* 0x03082005100075a7 */ /* 0x000264000802017f */
[----:B-1----:R-:W-:Y:S05]  /*8620*/  @!P1 NANOSLEEP.SYNCS 0x989680 ;  /* 0x009896800000995d */ /* 0x002fea0003900000 */
[----:B------:R-:W1:Y:S02]  /*8630*/  @!P1 SYNCS.PHASECHK.TRANS64 P1, [R16+URZ+0x30820], R5 ;  /* 0x03082005100095a7 */ /* 0x000e64000802007f */
[----:B-1----:R-:W-:Y:S05]  /*8640*/  @!P1 BRA `(.L_x_1500) ;  /* 0xfffffffc00f09947 */ /* 0x002fea000383ffff */
[----:B------:R-:W-:Y:S05]  /*8650*/  BRA `(.L_x_1501) ;  /* 0xffffffec00b87947 */ /* 0x000fea000383ffff */
.L_x_1481:
[----:B-1----:R1:W3:Y:S02]  /*8660*/  SYNCS.PHASECHK.TRANS64.TRYWAIT P1, [R16+URZ+0x30840], R13 ;  /* 0x0308400d100075a7 */ /* 0x0022e4000802017f */
[----:B---3--:R-:W-:Y:S05]  /*8670*/  @!P1 NANOSLEEP.SYNCS 0x989680 ;  /* 0x009896800000995d */ /* 0x008fea0003900000 */
[----:B------:R-:W3:Y:S02]  /*8680*/  @!P1 SYNCS.PHASECHK.TRANS64 P1, [R16+URZ+0x30840], R13 ;  /* 0x0308400d100095a7 */ /* 0x000ee4000802007f */
[----:B---3--:R-:W-:Y:S05]  /*8690*/  @!P1 BRA `(.L_x_1481) ;  /* 0xfffffffc00f09947 */ /* 0x008fea000383ffff */
[----:B------:R-:W-:Y:S05]  /*86a0*/  BRA `(.L_x_1502) ;  /* 0xfffffff0006c7947 */ /* 0x000fea000383ffff */
.L_x_1483:
[----:B--2---:R2:W3:Y:S02]  /*86b0*/  SYNCS.PHASECHK.TRANS64.TRYWAIT P1, [R16+URZ+0x30828], R13 ;  /* 0x0308280d100075a7 */ /* 0x0044e4000802017f */
[----:B---3--:R-:W-:Y:S05]  /*86c0*/  @!P1 NANOSLEEP.SYNCS 0x989680 ;  /* 0x009896800000995d */ /* 0x008fea0003900000 */
[----:B------:R-:W3:Y:S02]  /*86d0*/  @!P1 SYNCS.PHASECHK.TRANS64 P1, [R16+URZ+0x30828], R13 ;  /* 0x0308280d100095a7 */ /* 0x000ee4000802007f */
[----:B---3--:R-:W-:Y:S05]  /*86e0*/  @!P1 BRA `(.L_x_1483) ;  /* 0xfffffffc00f09947 */ /* 0x008fea000383ffff */
[----:B------:R-:W-:Y:S05]  /*86f0*/  BRA `(.L_x_1503) ;  /* 0xfffffff000f47947 */ /* 0x000fea000383ffff */
.L_x_1485:
[----:B---3--:R3:W1:Y:S02]  /*8700*/  SYNCS.PHASECHK.TRANS64.TRYWAIT P0, [R3+URZ+0x30840], R0 ;  /* 0x03084000030075a7 */ /* 0x008664000800017f */
[----:B-1----:R-:W-:Y:S05]  /*8710*/  @!P0 NANOSLEEP.SYNCS 0x989680 ;  /* 0x009896800000895d */ /* 0x002fea0003900000 */
[----:B------:R-:W1:Y:S02]  /*8720*/  @!P0 SYNCS.PHASECHK.TRANS64 P0, [R3+URZ+0x30840], R0 ;  /* 0x03084000030085a7 */ /* 0x000e64000800007f */
[----:B-1----:R-:W-:Y:S05]  /*8730*/  @!P0 BRA `(.L_x_1485) ;  /* 0xfffffffc00f08947 */ /* 0x002fea000383ffff */
[----:B------:R-:W-:Y:S05]  /*8740*/  BRA `(.L_x_1504) ;  /* 0xfffffff4009c7947 */ /* 0x000fea000383ffff */
.L_x_1487:
[----:B------:R-:W-:Y:S01]  /*8750*/  BSSY B0, `(.L_x_1505) ;  /* 0x0000006000007945 */ /* 0x000fe20003800000 */
[----:B------:R-:W-:-:S07]  /*8760*/  IMAD.MOV.U32 R15, RZ, RZ, -0x1 ;  /* 0xffffffffff0f7424 */ /* 0x000fce00078e00ff */
[----:B------:R-:W-:Y:S05]  /*8770*/  WARPSYNC.COLLECTIVE R15, `(.L_x_1506) ;  /* 0x000000000f0c7348 */ /* 0x000fea0003c00000 */
[----:B------:R-:W-:Y:S02]  /*8780*/  ELECT P6, UR62, PT ;  /* 0x00000000003e782f */ /* 0x000fe400038c0000 */
[----:B------:R-:W-:Y:S01]  /*8790*/  MOV R14, UR62 ;  /* 0x0000003e000e7c02 */ /* 0x000fe20008000f00 */
[----:B------:R-:W-:Y:S10]  /*87a0*/  ENDCOLLECTIVE ;  /* 0x000000000000791b */ /* 0x000ff40003800000 */
.L_x_1506:
[----:B------:R-:W-:Y:S05]  /*87b0*/  BSYNC B0 ;  /* 0x0000000000007941 */ /* 0x000fea0003800000 */
.L_x_1505:
[----:B------:R-:W-:Y:S05]  /*87c0*/  BRA `(.L_x_1507) ;  /* 0xfffffff800487947 */ /* 0x000fea000383ffff */
.L_x_1489:
[----:B-1----:R1:W2:Y:S02]  /*87d0*/  SYNCS.PHASECHK.TRANS64.TRYWAIT P0, [R6+URZ], R5 ;  /* 0x00000005060075a7 */ /* 0x0022a4000800017f */
[----:B--2---:R-:W-:Y:S05]  /*87e0*/  @!P0 NANOSLEEP.SYNCS 0x989680 ;  /* 0x009896800000895d */ /* 0x004fea0003900000 */
[----:B------:R-:W2:Y:S02]  /*87f0*/  @!P0 SYNCS.PHASECHK.TRANS64 P0, [R6+URZ], R5 ;  /* 0x00000005060085a7 */ /* 0x000ea4000800007f */
[----:B--2---:R-:W-:Y:S05]  /*8800*/  @!P0 BRA `(.L_x_1489) ;  /* 0xfffffffc00f08947 */ /* 0x004fea000383ffff */
[----:B------:R-:W-:Y:S05]  /*8810*/  BRA `(.L_x_1508) ;  /* 0xfffffff800887947 */ /* 0x000fea000383ffff */
.L_x_1490:
[----:B--2---:R2:W3:Y:S02]  /*8820*/  SYNCS.PHASECHK.TRANS64.TRYWAIT P0, [R3+URZ], R2 ;  /* 0x00000002030075a7 */ /* 0x0044e4000800017f */
[----:B---3--:R-:W-:Y:S05]  /*8830*/  @!P0 NANOSLEEP.SYNCS 0x989680 ;  /* 0x009896800000895d */ /* 0x008fea0003900000 */
[----:B------:R-:W3:Y:S02]  /*8840*/  @!P0 SYNCS.PHASECHK.TRANS64 P0, [R3+URZ], R2 ;  /* 0x00000002030085a7 */ /* 0x000ee4000800007f */
[----:B---3--:R-:W-:Y:S05]  /*8850*/  @!P0 BRA `(.L_x_1490) ;  /* 0xfffffffc00f08947 */ /* 0x008fea000383ffff */
[----:B------:R-:W-:Y:S05]  /*8860*/  BRA `(.L_x_1509) ;  /* 0xfffffff8007c7947 */ /* 0x000fea000383ffff */
.L_x_1492:
[----:B--2---:R2:W3:Y:S02]  /*8870*/  SYNCS.PHASECHK.TRANS64.TRYWAIT P0, [R0+URZ], R5 ;  /* 0x00000005000075a7 */ /* 0x0044e4000800017f */
[----:B---3--:R-:W-:Y:S05]  /*8880*/  @!P0 NANOSLEEP.SYNCS 0x989680 ;  /* 0x009896800000895d */ /* 0x008fea0003900000 */
[----:B------:R-:W3:Y:S02]  /*8890*/  @!P0 SYNCS.PHASECHK.TRANS64 P0, [R0+URZ], R5 ;  /* 0x00000005000085a7 */ /* 0x000ee4000800007f */
[----:B---3--:R-:W-:Y:S05]  /*88a0*/  @!P0 BRA `(.L_x_1492) ;  /* 0xfffffffc00f08947 */ /* 0x008fea000383ffff */
[----:B------:R-:W-:Y:S05]  /*88b0*/  BRA `(.L_x_1510) ;  /* 0xfffffff800807947 */ /* 0x000fea000383ffff */
.L_x_1511:
        /* <DEDUP_REMOVED lines=12> */
.L_x_7300:


//--------------------- .text._ZN7cutlass13device_kernelIN5flash11enable_sm90INS1_16FlashAttnBwdSm90INS1_25CollectiveMainloopBwdSm90ILi2ELi2ELi2EN4cute5tupleIJNS5_1CILi1EEES8_S8_EEENS6_IJNS7_ILi64EEENS7_ILi128EEESB_EEENS_10bfloat16_tEfNS_4arch4Sm90ELb0ELb1ELb1ELb0ELb1ELb1ELb0ELb0ELi2ELi1ELi2ELi1ELb0EEENS1_24CollectiveEpilogueBwdGQAISC_fSF_Li256ELb0ELb1EEENS1_19SingleTileSchedulerILb0ELb0ELb0ELi128EEEEEEEEEvNT_6ParamsE --------------------------
	.section	.text._ZN7cutlass13device_kernelIN5flash11enable_sm90INS1_16FlashAttnBwdSm90INS1_25CollectiveMainloopBwdSm90ILi2ELi2ELi2EN4cute5tupleIJNS5_1CILi1EEES8_S8_EEENS6_IJNS7_ILi64EEENS7_ILi128EEESB_EEENS_10bfloat16_tEfNS_4arch4Sm90ELb0ELb1ELb1ELb0ELb1ELb1ELb0ELb0ELi2ELi1ELi2ELi1ELb0EEENS1_24CollectiveEpilogueBwdGQAISC_fSF_Li256ELb0ELb1EEENS1_19SingleTileSchedulerILb0ELb0ELb0ELi128EEEEEEEEEvNT_6ParamsE,"ax",@progbits
	.align	128
.text._ZN7cutlass13device_kernelIN5flash11enable_sm90INS1_16FlashAttnBwdSm90INS1_25CollectiveMainloopBwdSm90ILi2ELi2ELi2EN4cute5tupleIJNS5_1CILi1EEES8_S8_EEENS6_IJNS7_ILi64EEENS7_ILi128EEESB_EEENS_10bfloat16_tEfNS_4arch4Sm90ELb0ELb1ELb1ELb0ELb1ELb1ELb0ELb0ELi2ELi1ELi2ELi1ELb0EEENS1_24CollectiveEpilogueBwdGQAISC_fSF_Li256ELb0ELb1EEENS1_19SingleTileSchedulerILb0ELb0ELb0ELi128EEEEEEEEEvNT_6ParamsE:
        .type           _ZN7cutlass13device_kernelIN5flash11enable_sm90INS1_16FlashAttnBwdSm90INS1_25CollectiveMainloopBwdSm90ILi2ELi2ELi2EN4cute5tupleIJNS5_1CILi1EEES8_S8_EEENS6_IJNS7_ILi64EEENS7_ILi128EEESB_EEENS_10bfloat16_tEfNS_4arch4Sm90ELb0ELb1ELb1ELb0ELb1ELb1ELb0ELb0ELi2ELi1ELi2ELi1ELb0EEENS1_24CollectiveEpilogueBwdGQAISC_fSF_Li256ELb0ELb1EEENS1_19SingleTileSchedulerILb0ELb0ELb0ELi128EEEEEEEEEvNT_6ParamsE,@function
        .size           _ZN7cutlass13device_kernelIN5flash11enable_sm90INS1_16FlashAttnBwdSm90INS1_25CollectiveMainloopBwdSm90ILi2ELi2ELi2EN4cute5tupleIJNS5_1CILi1EEES8_S8_EEENS6_IJNS7_ILi64EEENS7_ILi128EEESB_EEENS_10bfloat16_tEfNS_4arch4Sm90ELb0ELb1ELb1ELb0ELb1ELb1ELb0ELb0ELi2ELi1ELi2ELi1ELb0EEENS1_24CollectiveEpilogueBwdGQAISC_fSF_Li256ELb0ELb1EEENS1_19SingleTileSchedulerILb0ELb0ELb0ELi128EEEEEEEEEvNT_6ParamsE,(.L_x_7301 - _ZN7cutlass13device_kernelIN5flash11enable_sm90INS1_16FlashAttnBwdSm90INS1_25CollectiveMainloopBwdSm90ILi2ELi2ELi2EN4cute5tupleIJNS5_1CILi1EEES8_S8_EEENS6_IJNS7_ILi64EEENS7_ILi128EEESB_EEENS_10bfloat16_tEfNS_4arch4Sm90ELb0ELb1ELb1ELb0ELb1ELb1ELb0ELb0ELi2ELi1ELi2ELi1ELb0EEENS1_24CollectiveEpilogueBwdGQAISC_fSF_Li256ELb0ELb1EEENS1_19SingleTileSchedulerILb0ELb0ELb0ELi128EEEEEEEEEvNT_6ParamsE)
        .other          _ZN7cutlass13device_kernelIN5flash11enable_sm90INS1_16FlashAttnBwdSm90INS1_25CollectiveMainloopBwdSm90ILi2ELi2ELi2EN4cute5tupleIJNS5_1CILi1EEES8_S8_EEENS6_IJNS7_ILi64EEENS7_ILi128EEESB_EEENS_10bfloat16_tEfNS_4arch4Sm90ELb0ELb1ELb1ELb0ELb1ELb1ELb0ELb0ELi2ELi1ELi2ELi1ELb0EEENS1_24CollectiveEpilogueBwdGQAISC_fSF_Li256ELb0ELb1EEENS1_19SingleTileSchedulerILb0ELb0ELb0ELi128EEEEEEEEEvNT_6ParamsE,@"STO_CUDA_ENTRY STV_DEFAULT"
_ZN7cutlass13device_kernelIN5flash11enable_sm90INS1_16FlashAttnBwdSm90INS1_25CollectiveMainloopBwdSm90ILi2ELi2ELi2EN4cute5tupleIJNS5_1CILi1EEES8_S8_EEENS6_IJNS7_ILi64EEENS7_ILi128EEESB_EEENS_10bfloat16_tEfNS_4arch4Sm90ELb0ELb1ELb1ELb0ELb1ELb1ELb0ELb0ELi2ELi1ELi2ELi1ELb0EEENS1_24CollectiveEpilogueBwdGQAISC_fSF_Li256ELb0ELb1EEENS1_19SingleTileSchedulerILb0ELb0ELb0ELi128EEEEEEEEEvNT_6ParamsE:
        /* <DEDUP_REMOVED lines=24> */
.L_x_1513:
[----:B------:R-:W-:Y:S05]  /*0180*/  BSYNC B0 ;  /* 0x0000000000007941 */ /* 0x000fea0003800000 */
.L_x_1512:
        /* <DEDUP_REMOVED lines=37> */
.L_x_1514:
        /* <DEDUP_REMOVED lines=22> */
.L_x_1515:
[----:B------:R-:W-:Y:S01]  /*0540*/  PLOP3.LUT P0, PT, PT, PT, UP0, 0x80, 0x0 ;  /* 0x000000000000781c */ /* 0x000fe20003f0f008 */
[----:B------:R-:W-:Y:S01]  /*0550*/  NOP ;  /* 0x0000000000007918 */ /* 0x000fe20000000000 */
[----:B------:R-:W-:Y:S01]  /*0560*/  ULDC.64 UR46, c[0x0][0x208] ;  /* 0x00008200002e7ab9 */ /* 0x000fe20000000a00 */
[----:B------:R-:W-:Y:S01]  /*0570*/  BSSY B6, `(.L_x_1516) ;  /* 0x0000919000067945 */ /* 0x000fe20003800000 */
[----:B-12-4-:R-:W-:Y:S09]  /*0580*/  BAR.SYNC.DEFER_BLOCKING 0x0 ;  /* 0x0000000000007b1d */ /* 0x016ff20000010000 */
[----:B------:R-:W-:Y:S05]  /*0590*/  @!P0 BRA `(.L_x_1517) ;  /* 0x0000005400048947 */ /* 0x000fea0003800000 */
.L_x_1518:
        /* <DEDUP_REMOVED lines=101> */
.L_x_1520:
        /* <DEDUP_REMOVED lines=31> */
.L_x_1523:
        /* <DEDUP_REMOVED lines=15> */
.L_x_1522:
        /* <DEDUP_REMOVED lines=22> */
.L_x_1525:
        /* <DEDUP_REMOVED lines=15> */
.L_x_1524:
        /* <DEDUP_REMOVED lines=8> */
.L_x_1638:
        /* <DEDUP_REMOVED lines=23> */
.L_x_1527:
        /* <DEDUP_REMOVED lines=98> */
.L_x_1539:
[----:B------:R-:W-:-:S05]  /*1930*/  IMAD.U32 R0, RZ, RZ, UR38 ;  /* 0x00000026ff007e24 */ /* 0x000fca000f8e00ff */
[----:B------:R-:W-:-:S04]  /*1940*/  LOP3.LUT R0, R0, 0x1, RZ, 0xfc, !PT ;  /* 0x0000000100007812 */ /* 0x000fc800078efcff */
[----:B------:R-:W-:-:S13]  /*1950*/  ISETP.NE.AND P6, PT, R0, 0x3, PT ;  /* 0x000000030000780c */ /* 0x000fda0003fc5270 */
[----:B-1----:R-:W-:Y:S05]  /*1960*/  @!P6 BRA `(.L_x_1529) ;  /* 0x000000000004e947 */ /* 0x002fea0003800000 */
[----:B------:R-:W-:Y:S01]  /*1970*/  BPT.TRAP 0x1 ;  /* 0x000000040000795c */ /* 0x000fe20000300000 */
.L_x_1529:
        /* <DEDUP_REMOVED lines=8> */
.L_x_1530:
[----:B---3--:R-:W-:Y:S05]  /*1a00*/  @P0 BRA `(.L_x_1531) ;  /* 0x0000000000080947 */ /* 0x008fea0003800000 */
[----:B------:R-:W3:Y:S02]  /*1a10*/  SYNCS.PHASECHK.TRANS64.TRYWAIT P0, [R0+URZ+0x30810], R191 ;  /* 0x030810bf000075a7 */ /* 0x000ee4000800017f */
[----:B---3--:R-:W-:Y:S05]  /*1a20*/  @!P0 BRA `(.L_x_1532) ;  /* 0x0000007c00788947 */ /* 0x008fea0003800000 */
.L_x_1531:
        /* <DEDUP_REMOVED lines=84> */
.L_x_1533:
[----:B------:R1:W1:Y:S01]  /*1f70*/  SYNCS.PHASECHK.TRANS64.TRYWAIT P0, [R0+URZ+0x30830], R191 ;  /* 0x030830bf000075a7 */ /* 0x000262000800017f */
[----:B------:R-:W-:Y:S05]  /*1f80*/  @!P6 BRA `(.L_x_1534) ;  /* 0x000000000004e947 */ /* 0x000fea0003800000 */
[----:B------:R-:W-:Y:S01]  /*1f90*/  BPT.TRAP 0x1 ;  /* 0x000000040000795c */ /* 0x000fe20000300000 */
.L_x_1534:
        /* <DEDUP_REMOVED lines=52> */
.L_x_1535:
        /* <DEDUP_REMOVED lines=539> */
.L_x_1537:
        /* <DEDUP_REMOVED lines=49> */
.L_x_1538:
        /* <DEDUP_REMOVED lines=78> */
.L_x_1521:
[----:B------:R-:W-:Y:S05]  /*4c80*/  @P0 BRA `(.L_x_1519) ;  /* 0x00000048009c0947 */ /* 0x000fea0003800000 */
[----:B------:R-:W2:Y:S01]  /*4c90*/  S2R R4, SR_TID.X ;  /* 0x0000000000047919 */ /* 0x000ea20000002100 */
[----:B------:R-:W3:Y:S01]  /*4ca0*/  S2UR UR8, SR_CTAID.Y ;  /* 0x00000000000879c3 */ /* 0x000ee20000002600 */
[----:B------:R-:W-:Y:S01]  /*4cb0*/  ULDC UR9, c[0x0][0x850] ;  /* 0x0002140000097ab9 */ /* 0x000fe20000000800 */
[----:B------:R-:W-:Y:S01]  /*4cc0*/  ULDC.64 UR12, c[0x0][0x818] ;  /* 0x00020600000c7ab9 */ /* 0x000fe20000000a00 */
[----:B------:R-:W-:Y:S01]  /*4cd0*/  UISETP.NE.AND UP0, UPT, UR9, 0x1, UPT ;  /* 0x000000010900788c */ /* 0x000fe2000bf05270 */
[----:B------:R-:W-:Y:S01]  /*4ce0*/  BSSY B0, `(.L_x_1540) ;  /* 0x000005c000007945 */ /* 0x000fe20003800000 */
[----:B------:R-:W-:Y:S01]  /*4cf0*/  ULDC UR18, c[0x0][0x870] ;  /* 0x00021c0000127ab9 */ /* 0x000fe20000000800 */
[----:B------:R-:W-:Y:S01]  /*4d00*/  ULDC UR20, c[0x0][0x80c] ;  /* 0x0002030000147ab9 */ /* 0x000fe20000000800 */
[----:B------:R-:W-:Y:S01]  /*4d10*/  ULDC.64 UR16, c[0x0][0x840] ;  /* 0x0002100000107ab9 */ /* 0x000fe20000000a00 */
[----:B------:R-:W4:Y:S01]  /*4d20*/  S2UR UR15, SR_CTAID.X ;  /* 0x00000000000f79c3 */ /* 0x000f220000002500 */
[----:B------:R-:W-:-:S05]  /*4d30*/  ULDC.64 UR24, c[0x0][0x848] ;  /* 0x0002120000187ab9 */ /* 0x000fca0000000a00 */
[----:B------:R-:W-:Y:S01]  /*4d40*/  @UP0 ULDC UR4, c[0x0][0x854] ;  /* 0x0002150000040ab9 */ /* 0x000fe20000000800 */
[----:B------:R-:W-:Y:S01]  /*4d50*/  @UP0 ULDC UR7, c[0x0][0x858] ;  /* 0x0002160000070ab9 */ /* 0x000fe20000000800 */
[----:B------:R-:W5:Y:S08]  /*4d60*/  S2UR UR14, SR_CTAID.Z ;  /* 0x00000000000e79c3 */ /* 0x000f700000002700 */
[----:B------:R-:W1:Y:S01]  /*4d70*/  S2UR UR21, SR_CgaCtaId ;  /* 0x00000000001579c3 */ /* 0x000e620000008800 */
[----:B---3--:R-:W-:-:S02]  /*4d80*/  UIMAD.WIDE.U32 UR4, UR8, UR4, URZ ;  /* 0x00000004080472a5 */ /* 0x008fc4000f8e003f */
[----:B------:R-:W-:Y:S02]  /*4d90*/  UMOV UR11, UR8 ;  /* 0x00000008000b7c82 */ /* 0x000fe40008000000 */
[----:B------:R-:W-:Y:S01]  /*4da0*/  @UP0 USHF.R.U32.HI UR11, URZ, UR7, UR5 ;  /* 0x000000073f0b0299 */ /* 0x000fe20008011605 */
[C---:B--2---:R-:W-:Y:S01]  /*4db0*/  VIADD R5, R4.reuse, 0xffffff80 ;  /* 0xffffff8004057836 */ /* 0x044fe20000000000 */
[----:B----4-:R-:W-:Y:S01]  /*4dc0*/  UIMAD UR18, UR15, UR18, URZ ;  /* 0x000000120f1272a4 */ /* 0x010fe2000f8e023f */
[----:B------:R-:W-:Y:S01]  /*4dd0*/  BAR.SYNC.DEFER_BLOCKING 0x1, 0x100 ;  /* 0x0044000000007b1d */ /* 0x000fe20000010000 */
[----:B------:R-:W-:Y:S01]  /*4de0*/  USHF.R.S32.HI UR19, URZ, 0x1f, UR11 ;  /* 0x0000001f3f137899 */ /* 0x000fe2000801140b */
[----:B------:R-:W-:Y:S01]  /*4df0*/  ISETP.NE.AND P1, PT, R4, 0x80, PT ;  /* 0x000000800400780c */ /* 0x000fe20003f25270 */
[----:B------:R-:W-:Y:S01]  /*4e00*/  USHF.L.U32 UR6, UR15, 0xe, URZ ;  /* 0x0000000e0f067899 */ /* 0x000fe2000800063f */
[----:B------:R-:W-:Y:S01]  /*4e10*/  SHF.R.S32.HI R0, RZ, 0x1f, R5 ;  /* 0x0000001fff007819 */ /* 0x000fe20000011405 */
[----:B------:R-:W-:Y:S01]  /*4e20*/  UIMAD UR10, UR19, UR12, URZ ;  /* 0x0000000c130a72a4 */ /* 0x000fe2000f8e023f */
[----:B------:R-:W-:Y:S01]  /*4e30*/  ISETP.NE.AND P0, PT, R5, RZ, PT ;  /* 0x000000ff0500720c */ /* 0x000fe20003f05270 */
[----:B------:R-:W-:Y:S01]  /*4e40*/  UIMAD UR18, UR18, UR20, URZ ;  /* 0x00000014121272a4 */ /* 0x000fe2000f8e023f */
[----:B------:R-:W-:Y:S01]  /*4e50*/  LEA.HI R2, R0, R5, RZ, 0x7 ;  /* 0x0000000500027211 */ /* 0x000fe200078f38ff */
[----:B------:R-:W-:-:S02]  /*4e60*/  UIMAD UR22, UR11, UR13, UR10 ;  /* 0x0000000d0b1672a4 */ /* 0x000fc4000f8e020a */
[----:B-----5:R-:W-:Y:S01]  /*4e70*/  UIMAD UR15, UR14, UR20, URZ ;  /* 0x000000140e0f72a4 */ /* 0x020fe2000f8e023f */
[C---:B------:R-:W-:Y:S01]  /*4e80*/  LOP3.LUT R0, R2.reuse, 0xfffff80, RZ, 0xc0, !PT ;  /* 0x0fffff8002007812 */ /* 0x040fe200078ec0ff */
[----:B------:R-:W-:Y:S01]  /*4e90*/  IMAD.SHL.U32 R2, R2, 0x40, RZ ;  /* 0x0000004002027824 */ /* 0x000fe200078e00ff */
[----:B------:R-:W-:Y:S01]  /*4ea0*/  UMOV UR10, 0x400 ;  /* 0x00000400000a7882 */ /* 0x000fe20000000000 */
[----:B------:R-:W-:Y:S02]  /*4eb0*/  USHF.R.S32.HI UR7, URZ, 0x1f, UR6 ;  /* 0x0000001f3f077899 */ /* 0x000fe40008011406 */
[----:B------:R-:W-:Y:S01]  /*4ec0*/  IMAD.IADD R0, R5, 0x1, -R0 ;  /* 0x0000000105007824 */ /* 0x000fe200078e0a00 */
[----:B-1----:R-:W-:Y:S01]  /*4ed0*/  LOP3.LUT R3, R2, 0x3fffe000, RZ, 0xc0, !PT ;  /* 0x3fffe00002037812 */ /* 0x002fe200078ec0ff */
[----:B------:R-:W-:Y:S02]  /*4ee0*/  ULEA UR10, UR21, UR10, 0x18 ;  /* 0x0000000a150a7291 */ /* 0x000fe4000f8ec03f */
[----:B------:R-:W-:-:S02]  /*4ef0*/  USHF.R.S32.HI UR21, URZ, 0x1f, UR18 ;  /* 0x0000001f3f157899 */ /* 0x000fc40008011412 */
[----:B------:R-:W-:Y:S01]  /*4f00*/  USHF.R.S32.HI UR20, URZ, 0x1f, UR15 ;  /* 0x0000001f3f147899 */ /* 0x000fe2000801140f */
[----:B------:R-:W-:Y:S01]  /*4f10*/  IMAD R0, R0, 0x4, R3 ;  /* 0x0000000400007824 */ /* 0x000fe200078e0203 */
[----:B------:R-:W-:Y:S02]  /*4f20*/  UIADD3 UR18, UP0, UP1, UR18, UR15, UR11 ;  /* 0x0000000f12127290 */ /* 0x000fe4000f91e00b */
[----:B------:R-:W-:Y:S02]  /*4f30*/  UIMAD.WIDE.U32 UR4, UR11, UR12, UR6 ;  /* 0x0000000c0b0472a5 */ /* 0x000fe4000f8e0006 */
[----:B------:R-:W-:Y:S01]  /*4f40*/  UIMAD.WIDE.U32 UR6, UR11, UR16, UR6 ;  /* 0x000000100b0672a5 */ /* 0x000fe2000f8e0006 */
[----:B------:R-:W-:Y:S01]  /*4f50*/  LEA R0, R0, UR10, 0x2 ;  /* 0x0000000a00007c11 */ /* 0x000fe2000f8e10ff */
[----:B------:R-:W-:Y:S02]  /*4f60*/  UIMAD UR23, UR19, UR16, URZ ;  /* 0x00000010131772a4 */ /* 0x000fe4000f8e023f */
[----:B------:R-:W-:-:S02]  /*4f70*/  UIADD3.X UR16, UR21, UR20, UR19, UP0, UP1 ;  /* 0x0000001415107290 */ /* 0x000fc400087e2413 */
[----:B------:R-:W-:Y:S01]  /*4f80*/  USHF.L.U32 UR15, UR18, 0x2, URZ ;  /* 0x00000002120f7899 */ /* 0x000fe2000800063f */
[----:B------:R1:W-:Y:S01]  /*4f90*/  STS.128 [R0], R24 ;  /* 0x0000001800007388 */ /* 0x0003e20000000c00 */
[----:B------:R-:W-:Y:S01]  /*4fa0*/  ULDC.64 UR12, c[0x0][0x868] ;  /* 0x00021a00000c7ab9 */ /* 0x000fe20000000a00 */
[----:B------:R-:W-:Y:S02]  /*4fb0*/  USHF.L.U64.HI UR16, UR18, 0x2, UR16 ;  /* 0x0000000212107899 */ /* 0x000fe40008010210 */
[----:B------:R-:W-:Y:S01]  /*4fc0*/  UIADD3 UR18, UP0, UR15, UR12, URZ ;  /* 0x0000000c0f127290 */ /* 0x000fe2000ff1e03f */
[----:B------:R1:W-:Y:S01]  /*4fd0*/  STS.128 [R0+0x800], R28 ;  /* 0x0008001c00007388 */ /* 0x0003e20000000c00 */
[----:B------:R-:W-:Y:S02]  /*4fe0*/  USHF.R.S32.HI UR12, URZ, 0x1f, UR14 ;  /* 0x0000001f3f0c7899 */ /* 0x000fe4000801140e */
[----:B------:R-:W-:Y:S01]  /*4ff0*/  UIMAD UR17, UR11, UR17, UR23 ;  /* 0x000000110b1172a4 */ /* 0x000fe2000f8e0217 */
[----:B------:R1:W-:Y:S01]  /*5000*/  STS.128 [R0+0x1000], R32 ;  /* 0x0010002000007388 */ /* 0x0003e20000000c00 */
[----:B------:R-:W-:Y:S01]  /*5010*/  ULDC.64 UR20, c[0x0][0x820] ;  /* 0x0002080000147ab9 */ /* 0x000fe20000000a00 */
[----:B------:R-:W-:Y:S01]  /*5020*/  UIADD3.X UR19, UR16, UR13, URZ, UP0, !UPT ;  /* 0x0000000d10137290 */ /* 0x000fe200087fe43f */
[----:B------:R-:W-:Y:S01]  /*5030*/  IMAD.U32 R2, RZ, RZ, UR18 ;  /* 0x00000012ff027e24 */ /* 0x000fe2000f8e00ff */
[----:B------:R1:W-:Y:S01]  /*5040*/  STS.128 [R0+0x1800], R36 ;  /* 0x0018002400007388 */ /* 0x0003e20000000c00 */
[----:B------:R-:W-:-:S02]  /*5050*/  UIMAD UR13, UR12, UR20, URZ ;  /* 0x000000140c0d72a4 */ /* 0x000fc4000f8e023f */
[----:B------:R-:W-:Y:S01]  /*5060*/  UIADD3 UR5, UR5, UR22, URZ ;  /* 0x0000001605057290 */ /* 0x000fe2000fffe03f */
[----:B------:R1:W-:Y:S01]  /*5070*/  STS.128 [R0+0x2000], R40 ;  /* 0x0020002800007388 */ /* 0x0003e20000000c00 */
[----:B------:R-:W-:Y:S01]  /*5080*/  UIMAD UR12, UR12, UR24, URZ ;  /* 0x000000180c0c72a4 */ /* 0x000fe2000f8e023f */
[----:B------:R-:W-:Y:S01]  /*5090*/  IMAD.U32 R3, RZ, RZ, UR19 ;  /* 0x00000013ff037e24 */ /* 0x000fe2000f8e00ff */
        /* <DEDUP_REMOVED lines=10> */
[----:B------:R-:W-:Y:S01]  /*5140*/  UIADD3 UR14, -UR11, URZ, URZ ;  /* 0x0000003f0b0e7290 */ /* 0x000fe2000fffe13f */
[----:B------:R1:W-:Y:S01]  /*5150*/  STS.128 [R0+0x4000], R56 ;  /* 0x0040003800007388 */ /* 0x0003e20000000c00 */
[----:B------:R-:W-:Y:S02]  /*5160*/  UIADD3 UR11, UR5, UR13, URZ ;  /* 0x0000000d050b7290 */ /* 0x000fe4000fffe03f */
[----:B------:R-:W-:Y:S01]  /*5170*/  ULEA UR20, UP0, UR4, UR20, 0x2 ;  /* 0x0000001404147291 */ /* 0x000fe2000f80103f */
[----:B------:R1:W-:Y:S01]  /*5180*/  STS.128 [R0+0x4800], R60 ;  /* 0x0048003c00007388 */ /* 0x0003e20000000c00 */
[----:B------:R-:W-:-:S02]  /*5190*/  UIADD3 UR5, UR7, UR12, URZ ;  /* 0x0000000c07057290 */ /* 0x000fc4000fffe03f */
[----:B------:R-:W-:Y:S01]  /*51a0*/  ULEA UR22, UP1, UR6, UR22, 0x2 ;  /* 0x0000001606167291 */ /* 0x000fe2000f82103f */
[----:B------:R1:W-:Y:S01]  /*51b0*/  STS.128 [R0+0x5000], R64 ;  /* 0x0050004000007388 */ /* 0x0003e20000000c00 */
[----:B------:R-:W-:Y:S02]  /*51c0*/  ULEA.HI.X UR21, UR4, UR21, UR11, 0x2, UP0 ;  /* 0x0000001504157291 */ /* 0x000fe400080f140b */
[----:B------:R-:W-:Y:S01]  /*51d0*/  ULEA.HI.X UR5, UR6, UR23, UR5, 0x2, UP1 ;  /* 0x0000001706057291 */ /* 0x000fe200088f1405 */
[----:B------:R1:W-:Y:S01]  /*51e0*/  STS.128 [R0+0x5800], R68 ;  /* 0x0058004400007388 */ /* 0x0003e20000000c00 */
[----:B------:R-:W-:-:S03]  /*51f0*/  UIMAD UR14, UR9, UR14, UR8 ;  /* 0x0000000e090e72a4 */ /* 0x000fc6000f8e0208 */
[----:B------:R1:W-:Y:S04]  /*5200*/  STS.128 [R0+0x6000], R72 ;  /* 0x0060004800007388 */ /* 0x0003e80000000c00 */
[----:B------:R1:W-:Y:S04]  /*5210*/  STS.128 [R0+0x6800], R76 ;  /* 0x0068004c00007388 */ /* 0x0003e80000000c00 */
[----:B------:R1:W-:Y:S04]  /*5220*/  STS.128 [R0+0x7000], R80 ;  /* 0x0070005000007388 */ /* 0x0003e80000000c00 */
[----:B------:R1:W-:Y:S01]  /*5230*/  STS.128 [R0+0x7800], R84 ;  /* 0x0078005400007388 */ /* 0x0003e20000000c00 */
[----:B------:R-:W-:Y:S05]  /*5240*/  @P0 BRA `(.L_x_1541) ;  /* 0x0000000000140947 */ /* 0x000fea0003800000 */
.L_x_1542:
[----:B------:R-:W2:Y:S04]  /*5250*/  LDG.E.STRONG.GPU R4, desc[UR46][R2.64] ;  /* 0x0000002e02047981 */ /* 0x000ea8000c1ef900 */
[----:B--2---:R-:W-:Y:S01]  /*5260*/  CCTL.IVALL ;  /* 0x00000000ff00798f */ /* 0x004fe20002000000 */
[----:B------:R-:W-:Y:S05]  /*5270*/  YIELD ;  /* 0x0000000000007946 */ /* 0x000fea0003800000 */
[----:B------:R-:W-:-:S13]  /*5280*/  ISETP.NE.AND P0, PT, R4, UR14, PT ;  /* 0x0000000e04007c0c */ /* 0x000fda000bf05270 */
[----:B------:R-:W-:Y:S05]  /*5290*/  @P0 BRA `(.L_x_1542) ;  /* 0xfffffffc00ec0947 */ /* 0x000fea000383ffff */
.L_x_1541:
[----:B------:R-:W-:Y:S05]  /*52a0*/  BSYNC B0 ;  /* 0x0000000000007941 */ /* 0x000fea0003800000 */
.L_x_1540:
[----:B------:R-:W-:-:S03]  /*52b0*/  UMOV UR4, 0xffffffff ;  /* 0xffffffff00047882 */ /* 0x000fc60000000000 */
[----:B------:R-:W-:Y:S05]  /*52c0*/  BRA.DIV UR4, `(.L_x_1543) ;  /* 0x0000004604787947 */ /* 0x000fea000b800000 */
[----:B------:R-:W-:Y:S01]  /*52d0*/  NOP ;  /* 0x0000000000007918 */ /* 0x000fe20000000000 */
.L_x_1641:
        /* <DEDUP_REMOVED lines=10> */
[----:B------:R-:W-:Y:S01]  /*5380*/  PLOP3.LUT P0, PT, PT, PT, PT, 0x80, 0x0 ;  /* 0x000000000000781c */ /* 0x000fe20003f0f070 */
[----:B------:R-:W-:Y:S01]  /*5390*/  UMOV UR6, 0x1000 ;  /* 0x0000100000067882 */ /* 0x000fe20000000000 */
[----:B------:R-:W-:Y:S01]  /*53a0*/  UMOV UR8, 0x0 ;  /* 0x0000000000087882 */ /* 0x000fe20000000000 */
[----:B------:R-:W-:Y:S01]  /*53b0*/  UMOV UR9, 0x14f00000 ;  /* 0x14f0000000097882 */ /* 0x000fe20000000000 */
[----:B------:R-:W-:-:S09]  /*53c0*/  UMOV UR4, UR22 ;  /* 0x0000001600047c82 */ /* 0x000fd20008000000 */
.L_x_1546:
[----:B------:R-:W-:Y:S01]  /*53d0*/  @P0 ELECT P2, URZ, PT ;  /* 0x00000000003f082f */ /* 0x000fe20003840000 */
[----:B------:R2:W-:-:S12]  /*53e0*/  UBLKRED.G.S.ADD.F32.RN [UR4], [UR10], UR6, desc[UR8] ;  /* 0x000008040a0073bb */ /* 0x0005d800080a1406 */
[----:B------:R-:W-:Y:S02]  /*53f0*/  @P2 PLOP3.LUT P0, PT, P2, PT, PT, 0x8, 0x0 ;  /* 0x000000000000281c */ /* 0x000fe4000170e170 */
[----:B------:R-:W-:-:S11]  /*5400*/  PLOP3.LUT P2, PT, PT, PT, PT, 0x8, 0x0 ;  /* 0x000000000000781c */ /* 0x000fd60003f4e170 */
[----:B--2---:R-:W-:Y:S05]  /*5410*/  @P0 BRA.U.ANY `(.L_x_1546) ;  /* 0xfffffffd00ec0947 */ /* 0x004fea000393ffff */
[----:B------:R0:W-:Y:S01]  /*5420*/  UTMACMDFLUSH ;  /* 0x00000000000079b7 */ /* 0x0001e20000000000 */
[----:B------:R-:W-:-:S04]  /*5430*/  DEPBAR.LE SB0, 0x0 ;  /* 0x000080000000791a */ /* 0x000fc80000000000 */
.L_x_1545:
[----:B------:R-:W-:Y:S05]  /*5440*/  BSYNC B0 ;  /* 0x0000000000007941 */ /* 0x000fea0003800000 */
.L_x_1544:
        /* <DEDUP_REMOVED lines=12> */
[----:B------:R-:W-:-:S05]  /*5510*/  IMAD.MOV.U32 R5, RZ, RZ, 0x1 ;  /* 0x00000001ff057424 */ /* 0x000fca00078e00ff */
[----:B------:R2:W-:Y:S02]  /*5520*/  REDG.E.ADD.S32.STRONG.GPU desc[UR46][R2.64], R5 ;  /* 0x000000050200798e */ /* 0x0005e4000c10e3ae */
.L_x_1548:
[----:B------:R-:W-:Y:S05]  /*5530*/  BSYNC B0 ;  /* 0x0000000000007941 */ /* 0x000fea0003800000 */
.L_x_1547:
[----:B------:R-:W-:Y:S06]  /*5540*/  BAR.SYNC.DEFER_BLOCKING 0x1, 0x100 ;  /* 0x0044000000007b1d */ /* 0x000fec0000010000 */
[----:B------:R-:W-:Y:S01]  /*5550*/  ULDC.64 UR4, c[0x0][0x860] ;  /* 0x0002180000047ab9 */ /* 0x000fe20000000a00 */
[----:B------:R-:W-:Y:S01]  /*5560*/  BSSY B0, `(.L_x_1549) ;  /* 0x000001b000007945 */ /* 0x000fe20003800000 */
[----:B------:R-:W-:-:S04]  /*5570*/  UIADD3 UR15, UP0, UR15, UR4, URZ ;  /* 0x000000040f0f7290 */ /* 0x000fc8000ff1e03f */
[----:B------:R-:W-:Y:S02]  /*5580*/  UIADD3.X UR16, UR16, UR5, URZ, UP0, !UPT ;  /* 0x0000000510107290 */ /* 0x000fe400087fe43f */
[----:B--2---:R-:W-:-:S04]  /*5590*/  IMAD.U32 R2, RZ, RZ, UR15 ;  /* 0x0000000fff027e24 */ /* 0x004fc8000f8e00ff */
[----:B------:R-:W-:Y:S01]  /*55a0*/  IMAD.U32 R3, RZ, RZ, UR16 ;  /* 0x00000010ff037e24 */ /* 0x000fe2000f8e00ff */
        /* <DEDUP_REMOVED lines=17> */
.L_x_1551:
[----:B-12---:R-:W2:Y:S04]  /*56c0*/  LDG.E.STRONG.GPU R0, desc[UR46][R2.64] ;  /* 0x0000002e02007981 */ /* 0x006ea8000c1ef900 */
[----:B--2---:R-:W-:Y:S01]  /*56d0*/  CCTL.IVALL ;  /* 0x00000000ff00798f */ /* 0x004fe20002000000 */
[----:B------:R-:W-:Y:S05]  /*56e0*/  YIELD ;  /* 0x0000000000007946 */ /* 0x000fea0003800000 */
[----:B------:R-:W-:-:S13]  /*56f0*/  ISETP.NE.AND P0, PT, R0, UR14, PT ;  /* 0x0000000e00007c0c */ /* 0x000fda000bf05270 */
[----:B------:R-:W-:Y:S05]  /*5700*/  @P0 BRA `(.L_x_1551) ;  /* 0xfffffffc00ec0947 */ /* 0x000fea000383ffff */
.L_x_1550:
[----:B------:R-:W-:Y:S05]  /*5710*/  BSYNC B0 ;  /* 0x0000000000007941 */ /* 0x000fea0003800000 */
.L_x_1549:
[----:B------:R-:W-:-:S03]  /*5720*/  UMOV UR4, 0xffffffff ;  /* 0xffffffff00047882 */ /* 0x000fc60000000000 */
[----:B------:R-:W-:Y:S05]  /*5730*/  BRA.DIV UR4, `(.L_x_1552) ;  /* 0x0000004204787947 */ /* 0x000fea000b800000 */
[----:B------:R-:W-:Y:S01]  /*5740*/  NOP ;  /* 0x0000000000007918 */ /* 0x000fe20000000000 */
.L_x_1644:
[----:B------:R-:W-:Y:S01]  /*5750*/  @!PT LDS RZ, [RZ] ;  /* 0x00000000fffff984 */ /* 0x000fe20000000800 */
[----:B------:R-:W-:Y:S01]  /*5760*/  @!PT LDS RZ, [RZ] ;  /* 0x00000000fffff984 */ /* 0x000fe20000000800 */
[----:B------:R-:W-:Y:S01]  /*5770*/  @!PT LDS RZ, [RZ] ;  /* 0x00000000fffff984 */ /* 0x000fe20000000800 */
[----:B------:R-:W-:Y:S01]  /*5780*/  @!PT LDS RZ, [RZ] ;  /* 0x00000000fffff984 */ /* 0x000fe20000000800 */
[----:B------:R3:W-:Y:S06]  /*5790*/  MEMBAR.ALL.CTA ;  /* 0x0000000000007992 */ /* 0x0007ec0000008000 */
[----:B---3--:R-:W3:Y:S01]  /*57a0*/  FENCE.VIEW.ASYNC.S ;  /* 0x00000000000073c6 */ /* 0x008ee20000000000 */
[----:B------:R-:W-:Y:S05]  /*57b0*/  WARPSYNC.ALL ;  /* 0x0000000000007948 */ /* 0x000fea0003800000 */
[----:B------:R-:W-:Y:S01]  /*57c0*/  BSSY B0, `(.L_x_1553) ;  /* 0x0000010000007945 */ /* 0x000fe20003800000 */
        /* <DEDUP_REMOVED lines=8> */
.L_x_1555:
[----:B------:R-:W-:Y:S01]  /*5850*/  @P0 ELECT P2, URZ, PT ;  /* 0x00000000003f082f */ /* 0x000fe20003840000 */
[----:B------:R3:W-:-:S12]  /*5860*/  UBLKRED.G.S.ADD.F32.RN [UR4], [UR10], UR6, desc[UR8] ;  /* 0x000008040a0073bb */ /* 0x0007d800080a1406 */
[----:B------:R-:W-:Y:S02]  /*5870*/  @P2 PLOP3.LUT P0, PT, P2, PT, PT, 0x8, 0x0 ;  /* 0x000000000000281c */ /* 0x000fe4000170e170 */
[----:B------:R-:W-:-:S11]  /*5880*/  PLOP3.LUT P2, PT, PT, PT, PT, 0x8, 0x0 ;  /* 0x000000000000781c */ /* 0x000fd60003f4e170 */
[----:B---3--:R-:W-:Y:S05]  /*5890*/  @P0 BRA.U.ANY `(.L_x_1555) ;  /* 0xfffffffd00ec0947 */ /* 0x008fea000393ffff */
[----:B------:R0:W-:Y:S01]  /*58a0*/  UTMACMDFLUSH ;  /* 0x00000000000079b7 */ /* 0x0001e20000000000 */
[----:B------:R-:W-:-:S04]  /*58b0*/  DEPBAR.LE SB0, 0x0 ;  /* 0x000080000000791a */ /* 0x000fc80000000000 */
.L_x_1554:
[----:B------:R-:W-:Y:S05]  /*58c0*/  BSYNC B0 ;  /* 0x0000000000007941 */ /* 0x000fea0003800000 */
.L_x_1553:
        /* <DEDUP_REMOVED lines=11> */
[----:B012345:R-:W-:Y:S04]  /*5980*/  CCTL.IVALL ;  /* 0x00000000ff00798f */ /* 0x03ffe80002000000 */
[----:B------:R3:W-:Y:S01]  /*5990*/  REDG.E.ADD.S32.STRONG.GPU desc[UR46][R2.64], R5 ;  /* 0x000000050200798e */ /* 0x0007e2000c10e3ae */
[----:B------:R-:W-:Y:S05]  /*59a0*/  BRA `(.L_x_1519) ;  /* 0x0000003c00547947 */ /* 0x000fea0003800000 */
.L_x_1517:
        /* <DEDUP_REMOVED lines=33> */
.L_x_1557:
[----:B------:R-:W-:-:S05]  /*5bc0*/  UMOV UR11, UR5 ;  /* 0x00000005000b7c82 */ /* 0x000fca0008000000 */
.L_x_1558:
[----:B------:R-:W-:Y:S01]  /*5bd0*/  ULEA UR6, UR23, UR6, 0x7 ;  /* 0x0000000617067291 */ /* 0x000fe2000f8e383f */
[----:B------:R-:W-:Y:S01]  /*5be0*/  ULDC UR7, c[0x0][0x290] ;  /* 0x0000a40000077ab9 */ /* 0x000fe20000000800 */
[----:B------:R-:W-:Y:S01]  /*5bf0*/  ULDC UR8, c[0x0][0x74c] ;  /* 0x0001d30000087ab9 */ /* 0x000fe20000000800 */
[----:B------:R-:W-:Y:S01]  /*5c00*/  ULDC.64 UR12, c[0x0][0x2d8] ;  /* 0x0000b600000c7ab9 */ /* 0x000fe20000000a00 */
[----:B------:R-:W-:Y:S02]  /*5c10*/  UIADD3 UR7, -UR8, UR6, -UR7 ;  /* 0x0000000608077290 */ /* 0x000fe4000fffe907 */
[----:B------:R-:W-:Y:S02]  /*5c20*/  UIMAD UR6, UR4, UR12, URZ ;  /* 0x0000000c040672a4 */ /* 0x000fe4000f8e023f */
[----:B------:R-:W-:Y:S02]  /*5c30*/  USHF.R.S32.HI UR8, URZ, 0x1f, UR7 ;  /* 0x0000001f3f087899 */ /* 0x000fe40008011407 */
[----:B------:R-:W-:-:S02]  /*5c40*/  UIMAD UR6, UR17, UR13, UR6 ;  /* 0x0000000d110672a4 */ /* 0x000fc4000f8e0206 */
[----:B------:R-:W-:Y:S02]  /*5c50*/  ULEA.HI UR7, UR8, UR7, URZ, 0x6 ;  /* 0x0000000708077291 */ /* 0x000fe4000f8f303f */
[----:B------:R-:W-:Y:S02]  /*5c60*/  UIMAD.WIDE.U32 UR8, UR17, UR12, URZ ;  /* 0x0000000c110872a5 */ /* 0x000fe4000f8e003f */
[----:B------:R-:W-:Y:S02]  /*5c70*/  USHF.R.S32.HI UR10, URZ, 0x6, UR7 ;  /* 0x000000063f0a7899 */ /* 0x000fe40008011407 */
[----:B------:R-:W-:Y:S02]  /*5c80*/  UIADD3 UR9, UR9, UR6, URZ ;  /* 0x0000000609097290 */ /* 0x000fe4000fffe03f */
[----:B------:R-:W-:Y:S02]  /*5c90*/  UISETP.LT.AND UP0, UPT, URZ, UR10, UPT ;  /* 0x0000000a3f00728c */ /* 0x000fe4000bf01270 */
[----:B------:R-:W-:-:S02]  /*5ca0*/  USHF.R.S32.HI UR7, URZ, 0x1f, UR16 ;  /* 0x0000001f3f077899 */ /* 0x000fc40008011410 */
[----:B------:R-:W-:Y:S01]  /*5cb0*/  USEL UR6, URZ, UR10, !UP0 ;  /* 0x0000000a3f067287 */ /* 0x000fe2000c000000 */
[----:B------:R-:W-:Y:S01]  /*5cc0*/  ULDC.64 UR12, c[0x0][0x2e0] ;  /* 0x0000b800000c7ab9 */ /* 0x000fe20000000a00 */
[----:B------:R-:W-:Y:S02]  /*5cd0*/  ULDC UR15, c[0x0][0x288] ;  /* 0x0000a200000f7ab9 */ /* 0x000fe40000000800 */
[----:B------:R-:W-:Y:S02]  /*5ce0*/  UISETP.GT.AND UP0, UPT, UR11, UR6, UPT ;  /* 0x000000060b00728c */ /* 0x000fe4000bf04270 */
[----:B------:R-:W-:Y:S02]  /*5cf0*/  UIMAD UR7, UR7, UR12, URZ ;  /* 0x0000000c070772a4 */ /* 0x000fe4000f8e023f */
[----:B------:R-:W-:Y:S02]  /*5d00*/  UIMAD UR10, UR16, UR15, URZ ;  /* 0x0000000f100a72a4 */ /* 0x000fe4000f8e023f */
[----:B------:R-:W-:Y:S01]  /*5d10*/  PLOP3.LUT P1, PT, PT, PT, UP0, 0x80, 0x0 ;  /* 0x000000000000781c */ /* 0x000fe20003f2f008 */
[----:B------:R-:W-:-:S02]  /*5d20*/  UIMAD UR14, UR16, UR13, UR7 ;  /* 0x0000000d100e72a4 */ /* 0x000fc4000f8e0207 */
        /* <DEDUP_REMOVED lines=26> */
.L_x_1563:
[----:B------:R-:W2:Y:S04]  /*5ed0*/  LDG.E.STRONG.GPU R0, desc[UR46][R2.64] ;  /* 0x0000002e02007981 */ /* 0x000ea8000c1ef900 */
[----:B--2---:R-:W-:Y:S01]  /*5ee0*/  CCTL.IVALL ;  /* 0x00000000ff00798f */ /* 0x004fe20002000000 */
[----:B------:R-:W-:Y:S05]  /*5ef0*/  YIELD ;  /* 0x0000000000007946 */ /* 0x000fea0003800000 */
[----:B------:R-:W-:-:S13]  /*5f00*/  ISETP.NE.AND P1, PT, R0, UR23, PT ;  /* 0x0000001700007c0c */ /* 0x000fda000bf25270 */
[----:B------:R-:W-:Y:S05]  /*5f10*/  @P1 BRA `(.L_x_1563) ;  /* 0xfffffffc00ec1947 */ /* 0x000fea000383ffff */
.L_x_1562:
[----:B------:R-:W-:Y:S05]  /*5f20*/  BSYNC B0 ;  /* 0x0000000000007941 */ /* 0x000fea0003800000 */
.L_x_1561:
[----:B------:R-:W-:-:S03]  /*5f30*/  UMOV UR4, 0xffffffff ;  /* 0xffffffff00047882 */ /* 0x000fc60000000000 */
[----:B------:R-:W-:Y:S05]  /*5f40*/  BRA.DIV UR4, `(.L_x_1564) ;  /* 0x0000003a04907947 */ /* 0x000fea000b800000 */
[----:B------:R-:W-:Y:S01]  /*5f50*/  NOP ;  /* 0x0000000000007918 */ /* 0x000fe20000000000 */
.L_x_1647:
        /* <DEDUP_REMOVED lines=22> */
.L_x_1566:
[----:B------:R-:W-:Y:S05]  /*60c0*/  BSYNC B0 ;  /* 0x0000000000007941 */ /* 0x000fea0003800000 */
.L_x_1565:
        /* <DEDUP_REMOVED lines=20> */
.L_x_1568:
[----:B------:R-:W-:Y:S05]  /*6210*/  BSYNC B0 ;  /* 0x0000000000007941 */ /* 0x000fea0003800000 */
.L_x_1567:
[----:B------:R-:W-:Y:S06]  /*6220*/  BAR.ARV 0xa, 0xa0 ;  /* 0x0282800000007b1d */ /* 0x000fec0000002000 */
[----:B------:R-:W-:Y:S04]  /*6230*/  BSSY B0, `(.L_x_1569) ;  /* 0x0000003000007945 */ /* 0x000fe80003800000 */
[----:B------:R-:W-:Y:S05]  /*6240*/  @!P0 BRA `(.L_x_1570) ;  /* 0x0000000000048947 */ /* 0x000fea0003800000 */
[----:B------:R-:W-:-:S04]  /*6250*/  DEPBAR.LE SB0, 0x0 ;  /* 0x000080000000791a */ /* 0x000fc80000000000 */
.L_x_1570:
[----:B------:R-:W-:Y:S05]  /*6260*/  BSYNC B0 ;  /* 0x0000000000007941 */ /* 0x000fea0003800000 */
.L_x_1569:
        /* <DEDUP_REMOVED lines=19> */
.L_x_1572:
[----:B------:R-:W-:Y:S05]  /*63a0*/  BSYNC B0 ;  /* 0x0000000000007941 */ /* 0x000fea0003800000 */
.L_x_1571:
[----:B------:R-:W-:Y:S01]  /*63b0*/  UIADD3 UR18, UR6, 0x1, URZ ;  /* 0x0000000106127890 */ /* 0x000fe2000fffe03f */
[----:B------:R-:W-:Y:S11]  /*63c0*/  BRA `(.L_x_1573) ;  /* 0x0000000000047947 */ /* 0x000ff60003800000 */
.L_x_1560:
[----:B------:R-:W-:-:S05]  /*63d0*/  UMOV UR18, UR6 ;  /* 0x0000000600127c82 */ /* 0x000fca0008000000 */
.L_x_1573:
        /* <DEDUP_REMOVED lines=12> */
.L_x_1598:
        /* <DEDUP_REMOVED lines=11> */
.L_x_1576:
[----:B------:R-:W2:Y:S04]  /*6550*/  LDG.E.STRONG.GPU R0, desc[UR46][R2.64] ;  /* 0x0000002e02007981 */ /* 0x000ea8000c1ef900 */
[----:B--2---:R-:W-:Y:S01]  /*6560*/  CCTL.IVALL ;  /* 0x00000000ff00798f */ /* 0x004fe20002000000 */
[----:B------:R-:W-:Y:S05]  /*6570*/  YIELD ;  /* 0x0000000000007946 */ /* 0x000fea0003800000 */
[----:B------:R-:W-:-:S13]  /*6580*/  ISETP.NE.AND P1, PT, R0, UR23, PT ;  /* 0x0000001700007c0c */ /* 0x000fda000bf25270 */
[----:B------:R-:W-:Y:S05]  /*6590*/  @P1 BRA `(.L_x_1576) ;  /* 0xfffffffc00ec1947 */ /* 0x000fea000383ffff */
.L_x_1575:
[----:B------:R-:W-:Y:S05]  /*65a0*/  BSYNC B0 ;  /* 0x0000000000007941 */ /* 0x000fea0003800000 */
.L_x_1574:
[----:B------:R-:W-:-:S03]  /*65b0*/  UMOV UR16, 0xffffffff ;  /* 0xffffffff00107882 */ /* 0x000fc60000000000 */
[----:B------:R-:W-:Y:S05]  /*65c0*/  BRA.DIV UR16, `(.L_x_1577) ;  /* 0x00000036100c7947 */ /* 0x000fea000b800000 */
[----:B------:R-:W-:Y:S01]  /*65d0*/  NOP ;  /* 0x0000000000007918 */ /* 0x000fe20000000000 */
.L_x_1650:
        /* <DEDUP_REMOVED lines=19> */
.L_x_1579:
[----:B------:R-:W-:Y:S05]  /*6710*/  BSYNC B0 ;  /* 0x0000000000007941 */ /* 0x000fea0003800000 */
.L_x_1578:
        /* <DEDUP_REMOVED lines=15> */
.L_x_1581:
[----:B------:R-:W-:Y:S05]  /*6810*/  BSYNC B0 ;  /* 0x0000000000007941 */ /* 0x000fea0003800000 */
.L_x_1580:
[----:B------:R-:W-:Y:S06]  /*6820*/  BAR.ARV 0xa, 0xa0 ;  /* 0x0282800000007b1d */ /* 0x000fec0000002000 */
[----:B------:R-:W-:Y:S04]  /*6830*/  BSSY B0, `(.L_x_1582) ;  /* 0x0000003000007945 */ /* 0x000fe80003800000 */
[----:B------:R-:W-:Y:S05]  /*6840*/  @!P0 BRA `(.L_x_1583) ;  /* 0x0000000000048947 */ /* 0x000fea0003800000 */
[----:B------:R-:W-:-:S04]  /*6850*/  DEPBAR.LE SB0, 0x0 ;  /* 0x000080000000791a */ /* 0x000fc80000000000 */
.L_x_1583:
[----:B------:R-:W-:Y:S05]  /*6860*/  BSYNC B0 ;  /* 0x0000000000007941 */ /* 0x000fea0003800000 */
.L_x_1582:
        /* <DEDUP_REMOVED lines=19> */
.L_x_1585:
[----:B------:R-:W-:Y:S05]  /*69a0*/  BSYNC B0 ;  /* 0x0000000000007941 */ /* 0x000fea0003800000 */
.L_x_1584:
        /* <DEDUP_REMOVED lines=9> */
.L_x_1588:
[----:B------:R-:W2:Y:S04]  /*6a40*/  LDG.E.STRONG.GPU R0, desc[UR46][R2.64] ;  /* 0x0000002e02007981 */ /* 0x000ea8000c1ef900 */
[----:B--2---:R-:W-:Y:S01]  /*6a50*/  CCTL.IVALL ;  /* 0x00000000ff00798f */ /* 0x004fe20002000000 */
[----:B------:R-:W-:Y:S05]  /*6a60*/  YIELD ;  /* 0x0000000000007946 */ /* 0x000fea0003800000 */
[----:B------:R-:W-:-:S13]  /*6a70*/  ISETP.NE.AND P1, PT, R0, UR23, PT ;  /* 0x0000001700007c0c */ /* 0x000fda000bf25270 */
[----:B------:R-:W-:Y:S05]  /*6a80*/  @P1 BRA `(.L_x_1588) ;  /* 0xfffffffc00ec1947 */ /* 0x000fea000383ffff */
.L_x_1587:
[----:B------:R-:W-:Y:S05]  /*6a90*/  BSYNC B0 ;  /* 0x0000000000007941 */ /* 0x000fea0003800000 */
.L_x_1586:
[----:B------:R-:W-:-:S03]  /*6aa0*/  UMOV UR12, 0xffffffff ;  /* 0xffffffff000c7882 */ /* 0x000fc60000000000 */
[----:B------:R-:W-:Y:S05]  /*6ab0*/  BRA.DIV UR12, `(.L_x_1589) ;  /* 0x0000002e0cec7947 */ /* 0x000fea000b800000 */
[----:B------:R-:W-:Y:S01]  /*6ac0*/  NOP ;  /* 0x0000000000007918 */ /* 0x000fe20000000000 */
.L_x_1653:
        /* <DEDUP_REMOVED lines=15> */
.L_x_1591:
[----:B------:R-:W-:Y:S05]  /*6bc0*/  BSYNC B0 ;  /* 0x0000000000007941 */ /* 0x000fea0003800000 */
.L_x_1590:
        /* <DEDUP_REMOVED lines=15> */
.L_x_1593:
[----:B------:R-:W-:Y:S05]  /*6cc0*/  BSYNC B0 ;  /* 0x0000000000007941 */ /* 0x000fea0003800000 */
.L_x_1592:
[----:B------:R-:W-:Y:S06]  /*6cd0*/  BAR.ARV 0xa, 0xa0 ;  /* 0x0282800000007b1d */ /* 0x000fec0000002000 */
[----:B------:R-:W-:Y:S04]  /*6ce0*/  BSSY B0, `(.L_x_1594) ;  /* 0x0000003000007945 */ /* 0x000fe80003800000 */
[----:B------:R-:W-:Y:S05]  /*6cf0*/  @!P0 BRA `(.L_x_1595) ;  /* 0x0000000000048947 */ /* 0x000fea0003800000 */
[----:B------:R-:W-:-:S04]  /*6d00*/  DEPBAR.LE SB0, 0x0 ;  /* 0x000080000000791a */ /* 0x000fc80000000000 */
.L_x_1595:
[----:B------:R-:W-:Y:S05]  /*6d10*/  BSYNC B0 ;  /* 0x0000000000007941 */ /* 0x000fea0003800000 */
.L_x_1594:
        /* <DEDUP_REMOVED lines=19> */
.L_x_1597:
[----:B------:R-:W-:Y:S05]  /*6e50*/  BSYNC B0 ;  /* 0x0000000000007941 */ /* 0x000fea0003800000 */
.L_x_1596:
[----:B------:R-:W-:Y:S02]  /*6e60*/  UIADD3 UR6, UR6, 0x2, URZ ;  /* 0x0000000206067890 */ /* 0x000fe4000fffe03f */
[----:B------:R-:W-:Y:S02]  /*6e70*/  UIADD3 UR4, UR4, 0x4000, URZ ;  /* 0x0000400004047890 */ /* 0x000fe4000fffe03f */
[----:B------:R-:W-:-:S06]  /*6e80*/  UISETP.GE.AND UP0, UPT, UR6, UR11, UPT ;  /* 0x0000000b0600728c */ /* 0x000fcc000bf06270 */
[----:B------:R-:W-:-:S13]  /*6e90*/  PLOP3.LUT P1, PT, PT, PT, UP0, 0x80, 0x0 ;  /* 0x000000000000781c */ /* 0x000fda0003f2f008 */
[----:B------:R-:W-:Y:S05]  /*6ea0*/  @!P1 BRA `(.L_x_1598) ;  /* 0xfffffff4007c9947 */ /* 0x000fea000383ffff */
.L_x_1559:
        /* <DEDUP_REMOVED lines=41> */
.L_x_1601:
[----:B------:R-:W-:Y:S05]  /*7140*/  BSYNC B0 ;  /* 0x0000000000007941 */ /* 0x000fea0003800000 */
.L_x_1600:
[----:B------:R-:W-:Y:S05]  /*7150*/  BRA `(.L_x_1602) ;  /* 0x0000000000047947 */ /* 0x000fea0003800000 */
.L_x_1599:
[----:B------:R-:W-:-:S05]  /*7160*/  UMOV UR4, UR6 ;  /* 0x0000000600047c82 */ /* 0x000fca0008000000 */
.L_x_1602:
        /* <DEDUP_REMOVED lines=11> */
.L_x_1607:
        /* <DEDUP_REMOVED lines=24> */
.L_x_1604:
[----:B------:R-:W-:Y:S05]  /*73a0*/  BSYNC B0 ;  /* 0x0000000000007941 */ /* 0x000fea0003800000 */
.L_x_1603:
        /* <DEDUP_REMOVED lines=24> */
.L_x_1606:
[----:B------:R-:W-:Y:S05]  /*7530*/  BSYNC B0 ;  /* 0x0000000000007941 */ /* 0x000fea0003800000 */
.L_x_1605:
[----:B------:R-:W-:Y:S02]  /*7540*/  UIADD3 UR11, UR11, 0x2, URZ ;  /* 0x000000020b0b7890 */ /* 0x000fe4000fffe03f */
[----:B------:R-:W-:Y:S02]  /*7550*/  ULEA UR8, UR18, UR8, 0x1 ;  /* 0x0000000812087291 */ /* 0x000fe4000f8e083f */
[----:B------:R-:W-:Y:S02]  /*7560*/  ULEA UR9, UR18, UR9, 0x1 ;  /* 0x0000000912097291 */ /* 0x000fe4000f8e083f */
[----:B------:R-:W-:-:S13]  /*7570*/  ISETP.NE.AND P0, PT, RZ, UR11, PT ;  /* 0x0000000bff007c0c */ /* 0x000fda000bf05270 */
[----:B------:R-:W-:Y:S05]  /*7580*/  @!P0 BRA `(.L_x_1519) ;  /* 0x00000020005c8947 */ /* 0x000fea0003800000 */
[----:B------:R-:W-:Y:S05]  /*7590*/  BRA `(.L_x_1607) ;  /* 0xfffffffc00207947 */ /* 0x000fea000383ffff */
.L_x_1556:
        /* <DEDUP_REMOVED lines=33> */
.L_x_1609:
        /* <DEDUP_REMOVED lines=43> */
.L_x_1654:
        /* <DEDUP_REMOVED lines=15> */
.L_x_1612:
        /* <DEDUP_REMOVED lines=98> */
.L_x_1623:
[----:B--234-:R-:W-:-:S04]  /*8170*/  SHF.L.U32 R21, R11, 0x1f, RZ ;  /* 0x0000001f0b157819 */ /* 0x01cfc800000006ff */
[----:B------:R-:W1:Y:S02]  /*8180*/  SYNCS.PHASECHK.TRANS64.TRYWAIT P1, [R16+URZ+0x30840], R21 ;  /* 0x03084015100075a7 */ /* 0x000e64000802017f */
[----:B-1----:R-:W-:Y:S05]  /*8190*/  @!P1 BRA `(.L_x_1615) ;  /* 0x0000001800649947 */ /* 0x002fea0003800000 */
.L_x_1655:
[----:B------:R-:W-:Y:S05]  /*81a0*/  @P0 BRA `(.L_x_1616) ;  /* 0x0000000000140947 */ /* 0x000fea0003800000 */
[----:B------:R-:W-:Y:S01]  /*81b0*/  ISETP.NE.AND P1, PT, R6, RZ, PT ;  /* 0x000000ff0600720c */ /* 0x000fe20003f25270 */
[----:B------:R-:W-:-:S04]  /*81c0*/  IMAD.MOV.U32 R3, RZ, RZ, 0x4100 ;  /* 0x00004100ff037424 */ /* 0x000fc800078e00ff */
[----:B------:R3:W-:Y:S08]  /*81d0*/  SYNCS.ARRIVE.TRANS64 RZ, [R16+URZ+0x30830], R3 ;  /* 0x0308300310ff79a7 */ /* 0x0007f0000800003f */
[----:B------:R-:W-:Y:S05]  /*81e0*/  @!P1 BRA `(.L_x_1616) ;  /* 0x0000000000049947 */ /* 0x000fea0003800000 */
[----:B------:R-:W-:Y:S01]  /*81f0*/  BPT.TRAP 0x1 ;  /* 0x000000040000795c */ /* 0x000fe20000300000 */
.L_x_1616:
        /* <DEDUP_REMOVED lines=36> */
.L_x_1656:
[----:B------:R-:W-:Y:S05]  /*8440*/  @P0 BRA `(.L_x_1618) ;  /* 0x0000000000140947 */ /* 0x000fea0003800000 */
[----:B------:R-:W-:Y:S01]  /*8450*/  ISETP.NE.AND P1, PT, R6, RZ, PT ;  /* 0x000000ff0600720c */ /* 0x000fe20003f25270 */
[----:B------:R-:W-:-:S04]  /*8460*/  IMAD.MOV.U32 R2, RZ, RZ, 0x4100 ;  /* 0x00004100ff027424 */ /* 0x000fc800078e00ff */
[----:B------:R3:W-:Y:S08]  /*8470*/  SYNCS.ARRIVE.TRANS64 RZ, [R16+URZ+0x30818], R2 ;  /* 0x0308180210ff79a7 */ /* 0x0007f0000800003f */
[----:B------:R-:W-:Y:S05]  /*8480*/  @!P1 BRA `(.L_x_1618) ;  /* 0x0000000000049947 */ /* 0x000fea0003800000 */
[----:B------:R-:W-:Y:S01]  /*8490*/  BPT.TRAP 0x1 ;  /* 0x000000040000795c */ /* 0x000fe20000300000 */
.L_x_1618:
        /* <DEDUP_REMOVED lines=36> */
.L_x_1657:
[----:B------:R-:W-:Y:S05]  /*86e0*/  @P0 BRA `(.L_x_1620) ;  /* 0x0000000000140947 */ /* 0x000fea0003800000 */
[----:B------:R-:W-:Y:S01]  /*86f0*/  ISETP.NE.AND P1, PT, R6, RZ, PT ;  /* 0x000000ff0600720c */ /* 0x000fe20003f25270 */
[----:B-123--:R-:W-:-:S04]  /*8700*/  IMAD.MOV.U32 R21, RZ, RZ, 0x4100 ;  /* 0x00004100ff157424 */ /* 0x00efc800078e00ff */
[----:B------:R4:W-:Y:S08]  /*8710*/  SYNCS.ARRIVE.TRANS64 RZ, [R16+URZ+0x30838], R21 ;  /* 0x0308381510ff79a7 */ /* 0x0009f0000800003f */
[----:B------:R-:W-:Y:S05]  /*8720*/  @!P1 BRA `(.L_x_1620) ;  /* 0x0000000000049947 */ /* 0x000fea0003800000 */
[----:B------:R-:W-:Y:S01]  /*8730*/  BPT.TRAP 0x1 ;  /* 0x000000040000795c */ /* 0x000fe20000300000 */
.L_x_1620:
        /* <DEDUP_REMOVED lines=31> */
.L_x_1659:
[----:B------:R-:W-:Y:S05]  /*8930*/  @P0 BRA `(.L_x_1622) ;  /* 0x0000000000140947 */ /* 0x000fea0003800000 */
[----:B------:R-:W-:Y:S01]  /*8940*/  ISETP.NE.AND P1, PT, R6, RZ, PT ;  /* 0x000000ff0600720c */ /* 0x000fe20003f25270 */
[----:B------:R-:W-:-:S04]  /*8950*/  IMAD.MOV.U32 R5, RZ, RZ, 0x4100 ;  /* 0x00004100ff057424 */ /* 0x000fc800078e00ff */
[----:B------:R1:W-:Y:S08]  /*8960*/  SYNCS.ARRIVE.TRANS64 RZ, [R16+URZ+0x30810], R5 ;  /* 0x0308100510ff79a7 */ /* 0x0003f0000800003f */
[----:B------:R-:W-:Y:S05]  /*8970*/  @!P1 BRA `(.L_x_1622) ;  /* 0x0000000000049947 */ /* 0x000fea0003800000 */
[----:B------:R-:W-:Y:S01]  /*8980*/  BPT.TRAP 0x1 ;  /* 0x000000040000795c */ /* 0x000fe20000300000 */
.L_x_1622:
        /* <DEDUP_REMOVED lines=37> */
.L_x_1614:
[----:B------:R-:W3:Y:S02]  /*8be0*/  LDL.LU R4, [R1+0x4] ;  /* 0x0000040001047983 */ /* 0x000ee40000300800 */
[----:B---3--:R-:W-:Y:S02]  /*8bf0*/  ISETP.NE.AND P1, PT, R4, RZ, PT ;  /* 0x000000ff0400720c */ /* 0x008fe40003f25270 */
[----:B------:R1:W5:Y:S11]  /*8c00*/  LDL R4, [R1] ;  /* 0x0000000001047983 */ /* 0x0003760000100800 */
[----:B-1----:R-:W-:Y:S05]  /*8c10*/  @!P1 BRA `(.L_x_1613) ;  /* 0x0000000400489947 */ /* 0x002fea0003800000 */
[----:B------:R-:W-:-:S04]  /*8c20*/  SHF.L.U32 R13, R11, 0x1f, RZ ;  /* 0x0000001f0b0d7819 */ /* 0x000fc800000006ff */
[----:B------:R-:W1:Y:S02]  /*8c30*/  SYNCS.PHASECHK.TRANS64.TRYWAIT P1, [R16+URZ+0x30840], R13 ;  /* 0x0308400d100075a7 */ /* 0x000e64000802017f */
[----:B-1----:R-:W-:Y:S05]  /*8c40*/  @!P1 BRA `(.L_x_1624) ;  /* 0x00000010000c9947 */ /* 0x002fea0003800000 */
.L_x_1660:
[----:B------:R-:W-:Y:S05]  /*8c50*/  @P0 BRA `(.L_x_1625) ;  /* 0x0000000000140947 */ /* 0x000fea0003800000 */
[----:B------:R-:W-:Y:S01]  /*8c60*/  ISETP.NE.AND P1, PT, R6, RZ, PT ;  /* 0x000000ff0600720c */ /* 0x000fe20003f25270 */
[----:B--2---:R-:W-:-:S04]  /*8c70*/  IMAD.MOV.U32 R5, RZ, RZ, 0x4100 ;  /* 0x00004100ff057424 */ /* 0x004fc800078e00ff */
[----:B------:R3:W-:Y:S08]  /*8c80*/  SYNCS.ARRIVE.TRANS64 RZ, [R16+URZ+0x30830], R5 ;  /* 0x0308300510ff79a7 */ /* 0x0007f0000800003f */
[----:B------:R-:W-:Y:S05]  /*8c90*/  @!P1 BRA `(.L_x_1625) ;  /* 0x0000000000049947 */ /* 0x000fea0003800000 */
[----:B------:R-:W-:Y:S01]  /*8ca0*/  BPT.TRAP 0x1 ;  /* 0x000000040000795c */ /* 0x000fe20000300000 */
.L_x_1625:
        /* <DEDUP_REMOVED lines=33> */
.L_x_1661:
[----:B------:R-:W-:Y:S05]  /*8ec0*/  @P0 BRA `(.L_x_1627) ;  /* 0x0000000000140947 */ /* 0x000fea0003800000 */
[----:B------:R-:W-:Y:S01]  /*8ed0*/  ISETP.NE.AND P0, PT, R6, RZ, PT ;  /* 0x000000ff0600720c */ /* 0x000fe20003f05270 */
[----:B------:R-:W-:-:S04]  /*8ee0*/  IMAD.MOV.U32 R5, RZ, RZ, 0x4100 ;  /* 0x00004100ff057424 */ /* 0x000fc800078e00ff */
[----:B------:R3:W-:Y:S08]  /*8ef0*/  SYNCS.ARRIVE.TRANS64 RZ, [R16+URZ+0x30818], R5 ;  /* 0x0308180510ff79a7 */ /* 0x0007f0000800003f */
[----:B------:R-:W-:Y:S05]  /*8f00*/  @!P0 BRA `(.L_x_1627) ;  /* 0x0000000000048947 */ /* 0x000fea0003800000 */
[----:B------:R-:W-:Y:S01]  /*8f10*/  BPT.TRAP 0x1 ;  /* 0x000000040000795c */ /* 0x000fe20000300000 */
.L_x_1627:
        /* <DEDUP_REMOVED lines=34> */
.L_x_1613:
[----:B------:R-:W3:Y:S01]  /*9140*/  S2R R0, SR_TID.X ;  /* 0x0000000000007919 */ /* 0x000ee20000002100 */
[----:B------:R-:W-:Y:S01]  /*9150*/  IMAD R3, R19, 0x8, R16 ;  /* 0x0000000813037824 */ /* 0x000fe200078e0210 */
[----:B---3--:R-:W-:Y:S02]  /*9160*/  LOP3.LUT R2, R0, 0x7f, RZ, 0xc0, !PT ;  /* 0x0000007f00027812 */ /* 0x008fe400078ec0ff */
[----:B------:R-:W-:Y:S02]  /*9170*/  SHF.L.U32 R0, R11, 0x1f, RZ ;  /* 0x0000001f0b007819 */ /* 0x000fe400000006ff */
[----:B------:R-:W-:Y:S02]  /*9180*/  ISETP.NE.AND P1, PT, R2, RZ, PT ;  /* 0x000000ff0200720c */ /* 0x000fe40003f25270 */
[----:B------:R-:W3:Y:S02]  /*9190*/  SYNCS.PHASECHK.TRANS64.TRYWAIT P0, [R3+URZ+0x30840], R0 ;  /* 0x03084000030075a7 */ /* 0x000ee4000800017f */
[----:B---3--:R-:W-:Y:S09]  /*91a0*/  @!P0 BRA `(.L_x_1628) ;  /* 0x0000000800dc8947 */ /* 0x008ff20003800000 */
.L_x_1662:
[----:B------:R-:W-:Y:S05]  /*91b0*/  @P1 BRA `(.L_x_1629) ;  /* 0x0000000000181947 */ /* 0x000fea0003800000 */
[----:B------:R-:W1:Y:S01]  /*91c0*/  S2R R2, SR_TID.X ;  /* 0x0000000000027919 */ /* 0x000e620000002100 */
[----:B---3--:R-:W-:-:S04]  /*91d0*/  IMAD.MOV.U32 R0, RZ, RZ, 0x4100 ;  /* 0x00004100ff007424 */ /* 0x008fc800078e00ff */
[----:B------:R3:W-:Y:S01]  /*91e0*/  SYNCS.ARRIVE.TRANS64 RZ, [R3+URZ+0x30830], R0 ;  /* 0x0308300003ff79a7 */ /* 0x0007e2000800003f */
[----:B-1----:R-:W-:-:S13]  /*91f0*/  LOP3.LUT P0, RZ, R2, 0x1f, RZ, 0xc0, !PT ;  /* 0x0000001f02ff7812 */ /* 0x002fda000780c0ff */
[----:B---3--:R-:W-:Y:S05]  /*9200*/  @!P0 BRA `(.L_x_1629) ;  /* 0x0000000000048947 */ /* 0x008fea0003800000 */
[----:B------:R-:W-:Y:S01]  /*9210*/  BPT.TRAP 0x1 ;  /* 0x000000040000795c */ /* 0x000fe20000300000 */
.L_x_1629:
        /* <DEDUP_REMOVED lines=40> */
.L_x_1610:
[----:B------:R-:W-:Y:S05]  /*94a0*/  BSYNC B0 ;  /* 0x0000000000007941 */ /* 0x000fea0003800000 */
.L_x_1608:
[----:B------:R-:W-:-:S03]  /*94b0*/  UMOV UR7, 0xffffffff ;  /* 0xffffffff00077882 */ /* 0x000fc60000000000 */
[----:B------:R-:W-:Y:S05]  /*94c0*/  BRA.DIV UR7, `(.L_x_1630) ;  /* 0x0000000a07287947 */ /* 0x000fea000b800000 */
[----:B------:R-:W-:-:S13]  /*94d0*/  ELECT P6, URZ, PT ;  /* 0x00000000003f782f */ /* 0x000fda00038c0000 */
.L_x_1665:
[----:B------:R-:W-:Y:S05]  /*94e0*/  @!P6 BRA `(.L_x_1519) ;  /* 0x000000000084e947 */ /* 0x000fea0003800000 */
[----:B------:R-:W-:-:S06]  /*94f0*/  ULOP3.LUT UR7, UR38, 0x2, URZ, 0xfc, !UPT ;  /* 0x0000000226077892 */ /* 0x000fcc000f8efc3f */
[----:B------:R-:W-:-:S05]  /*9500*/  IMAD.U32 R2, RZ, RZ, UR7 ;  /* 0x00000007ff027e24 */ /* 0x000fca000f8e00ff */
[----:B------:R-:W-:-:S13]  /*9510*/  ISETP.NE.AND P2, PT, R2, 0x3, PT ;  /* 0x000000030200780c */ /* 0x000fda0003f45270 */
[----:B------:R-:W-:Y:S05]  /*9520*/  @!P2 BRA `(.L_x_1631) ;  /* 0x000000000004a947 */ /* 0x000fea0003800000 */
[----:B------:R-:W-:Y:S01]  /*9530*/  BPT.TRAP 0x1 ;  /* 0x000000040000795c */ /* 0x000fe20000300000 */
.L_x_1631:
        /* <DEDUP_REMOVED lines=15> */
.L_x_1666:
[----:B------:R-:W2:Y:S02]  /*9630*/  SYNCS.PHASECHK.TRANS64.TRYWAIT P0, [R3+URZ], R2 ;  /* 0x00000002030075a7 */ /* 0x000ea4000800017f */
[----:B--2---:R-:W-:Y:S05]  /*9640*/  @!P0 BRA `(.L_x_1633) ;  /* 0x0000000400fc8947 */ /* 0x004fea0003800000 */
.L_x_1667:
[----:B------:R-:W-:Y:S05]  /*9650*/  @!P2 BRA `(.L_x_1634) ;  /* 0x000000000004a947 */ /* 0x000fea0003800000 */
[----:B------:R-:W-:Y:S01]  /*9660*/  BPT.TRAP 0x1 ;  /* 0x000000040000795c */ /* 0x000fe20000300000 */
.L_x_1634:
[----:B--2---:R-:W-:-:S04]  /*9670*/  VIADD R3, R7, 0x30840 ;  /* 0x0003084007037836 */ /* 0x004fc80000000000 */
[----:B------:R-:W-:-:S04]  /*9680*/  IMAD R0, R0, 0x8, R3 ;  /* 0x0000000800007824 */ /* 0x000fc800078e0203 */
[----:B------:R-:W2:Y:S02]  /*9690*/  SYNCS.PHASECHK.TRANS64.TRYWAIT P0, [R0+URZ], R5 ;  /* 0x00000005000075a7 */ /* 0x000ea4000800017f */
[----:B--2---:R-:W-:Y:S05]  /*96a0*/  @!P0 BRA `(.L_x_1635) ;  /* 0x0000000400f88947 */ /* 0x004fea0003800000 */
.L_x_1668:
[----:B------:R-:W-:-:S07]  /*96b0*/  IMAD R3, R4, 0x8, R3 ;  /* 0x0000000804037824 */ /* 0x000fce00078e0203 */
.L_x_1636:
[----:B---3--:R3:W4:Y:S02]  /*96c0*/  SYNCS.PHASECHK.TRANS64.TRYWAIT P0, [R3+URZ], R2 ;  /* 0x00000002030075a7 */ /* 0x008724000800017f */
[----:B----4-:R-:W-:Y:S05]  /*96d0*/  @!P0 NANOSLEEP.SYNCS 0x989680 ;  /* 0x009896800000895d */ /* 0x010fea0003900000 */
[----:B------:R-:W4:Y:S02]  /*96e0*/  @!P0 SYNCS.PHASECHK.TRANS64 P0, [R3+URZ], R2 ;  /* 0x00000002030085a7 */ /* 0x000f24000800007f */
[----:B----4-:R-:W-:Y:S05]  /*96f0*/  @!P0 BRA `(.L_x_1636) ;  /* 0xfffffffc00f08947 */ /* 0x010fea000383ffff */
.L_x_1519:
[----:B------:R-:W-:Y:S05]  /*9700*/  BSYNC B6 ;  /* 0x0000000000067941 */ /* 0x000fea0003800000 */
.L_x_1516:
[----:B------:R-:W-:Y:S05]  /*9710*/  EXIT ;  /* 0x000000000000794d */ /* 0x000fea0003800000 */
.L_x_1526:
[----:B------:R-:W-:Y:S02]  /*9720*/  IMAD.MOV.U32 R12, RZ, RZ, RZ ;  /* 0x000000ffff0c7224 */ /* 0x000fe400078e00ff */
[----:B------:R-:W-:Y:S02]  /*9730*/  IMAD.MOV.U32 R11, RZ, RZ, 0x1f ;  /* 0x0000001fff0b7424 */ /* 0x000fe400078e00ff */
[----:B------:R-:W-:-:S07]  /*9740*/  IMAD.MOV.U32 R15, RZ, RZ, -0x1 ;  /* 0xffffffffff0f7424 */ /* 0x000fce00078e00ff */
[----:B------:R-:W-:Y:S05]  /*9750*/  WARPSYNC.COLLECTIVE R15, `(.L_x_1637) ;  /* 0x000000000f087348 */ /* 0x000fea0003c00000 */
[----:B------:R1:W2:Y:S02]  /*9760*/  SHFL.IDX P6, R14, R13, R12, R11 ;  /* 0x0000000c0d0e7389 */ /* 0x0002a400000c000b */
[----:B-12---:R-:W-:Y:S01]  /*9770*/  ENDCOLLECTIVE ;  /* 0x000000000000791b */ /* 0x006fe20003800000 */
.L_x_1637:
[----:B------:R-:W-:Y:S05]  /*9780*/  BRA `(.L_x_1638) ;  /* 0xffffff7800847947 */ /* 0x000fea000383ffff */
.L_x_1528:
        /* <DEDUP_REMOVED lines=8> */
.L_x_1532:
[----:B---3--:R3:W4:Y:S02]  /*9810*/  SYNCS.PHASECHK.TRANS64.TRYWAIT P0, [R0+URZ+0x30810], R191 ;  /* 0x030810bf000075a7 */ /* 0x008724000800017f */
[----:B----4-:R-:W-:Y:S05]  /*9820*/  @!P0 NANOSLEEP.SYNCS 0x989680 ;  /* 0x009896800000895d */ /* 0x010fea0003900000 */
[----:B------:R-:W4:Y:S02]  /*9830*/  @!P0 SYNCS.PHASECHK.TRANS64 P0, [R0+URZ+0x30810], R191 ;  /* 0x030810bf000085a7 */ /* 0x000f24000800007f */
[----:B----4-:R-:W-:Y:S05]  /*9840*/  @!P0 BRA `(.L_x_1532) ;  /* 0xfffffffc00f08947 */ /* 0x010fea000383ffff */
[----:B------:R-:W-:Y:S05]  /*9850*/  BRA `(.L_x_1531) ;  /* 0xffffff8000747947 */ /* 0x000fea000383ffff */
.L_x_1536:
[----:B--2---:R2:W1:Y:S02]  /*9860*/  SYNCS.PHASECHK.TRANS64.TRYWAIT P0, [R0+URZ+0x30830], R191 ;  /* 0x030830bf000075a7 */ /* 0x004464000800017f */
[----:B-1----:R-:W-:Y:S05]  /*9870*/  @!P0 NANOSLEEP.SYNCS 0x989680 ;  /* 0x009896800000895d */ /* 0x002fea0003900000 */
[----:B------:R-:W1:Y:S02]  /*9880*/  @!P0 SYNCS.PHASECHK.TRANS64 P0, [R0+URZ+0x30830], R191 ;  /* 0x030830bf000085a7 */ /* 0x000e64000800007f */
[----:B-1----:R-:W-:Y:S05]  /*9890*/  @!P0 BRA `(.L_x_1536) ;  /* 0xfffffffc00f08947 */ /* 0x002fea000383ffff */
[----:B------:R-:W-:Y:S05]  /*98a0*/  BRA `(.L_x_1535) ;  /* 0xffffff88008c7947 */ /* 0x000fea000383ffff */
.L_x_1543:
[----:B------:R-:W-:Y:S01]  /*98b0*/  BSSY B0, `(.L_x_1639) ;  /* 0x0000005000007945 */ /* 0x000fe20003800000 */
[----:B------:R-:W-:-:S07]  /*98c0*/  IMAD.MOV.U32 R15, RZ, RZ, -0x1 ;  /* 0xffffffffff0f7424 */ /* 0x000fce00078e00ff */
[----:B-1----:R-:W-:Y:S05]  /*98d0*/  WARPSYNC.COLLECTIVE R15, `(.L_x_1640) ;  /* 0x000000000f087348 */ /* 0x002fea0003c00000 */
[----:B------:R-:W-:Y:S01]  /*98e0*/  NOP ;  /* 0x0000000000007918 */ /* 0x000fe20000000000 */
[----:B-1----:R-:W-:Y:S01]  /*98f0*/  ENDCOLLECTIVE ;  /* 0x000000000000791b */ /* 0x002fe20003800000 */
.L_x_1640:
[----:B------:R-:W-:Y:S05]  /*9900*/  BSYNC B0 ;  /* 0x0000000000007941 */ /* 0x000fea0003800000 */
.L_x_1639:
[----:B------:R-:W-:Y:S05]  /*9910*/  BRA `(.L_x_1641) ;  /* 0xffffffb800707947 */ /* 0x000fea000383ffff */
.L_x_1552:
[----:B------:R-:W-:Y:S01]  /*9920*/  BSSY B0, `(.L_x_1642) ;  /* 0x0000005000007945 */ /* 0x000fe20003800000 */
[----:B------:R-:W-:-:S07]  /*9930*/  IMAD.MOV.U32 R15, RZ, RZ, -0x1 ;  /* 0xffffffffff0f7424 */ /* 0x000fce00078e00ff */
[----:B-12---:R-:W-:Y:S05]  /*9940*/  WARPSYNC.COLLECTIVE R15, `(.L_x_1643) ;  /* 0x000000000f087348 */ /* 0x006fea0003c00000 */
[----:B------:R-:W-:Y:S01]  /*9950*/  NOP ;  /* 0x0000000000007918 */ /* 0x000fe20000000000 */
[----:B-12---:R-:W-:Y:S01]  /*9960*/  ENDCOLLECTIVE ;  /* 0x000000000000791b */ /* 0x006fe20003800000 */
.L_x_1643:
[----:B------:R-:W-:Y:S05]  /*9970*/  BSYNC B0 ;  /* 0x0000000000007941 */ /* 0x000fea0003800000 */
.L_x_1642:
[----:B------:R-:W-:Y:S05]  /*9980*/  BRA `(.L_x_1644) ;  /* 0xffffffbc00707947 */ /* 0x000fea000383ffff */
.L_x_1564:
[----:B------:R-:W-:Y:S01]  /*9990*/  BSSY B0, `(.L_x_1645) ;  /* 0x0000005000007945 */ /* 0x000fe20003800000 */
[----:B------:R-:W-:-:S07]  /*99a0*/  IMAD.MOV.U32 R15, RZ, RZ, -0x1 ;  /* 0xffffffffff0f7424 */ /* 0x000fce00078e00ff */
[----:B------:R-:W-:Y:S05]  /*99b0*/  WARPSYNC.COLLECTIVE R15, `(.L_x_1646) ;  /* 0x000000000f087348 */ /* 0x000fea0003c00000 */
[----:B------:R-:W-:Y:S01]  /*99c0*/  NOP ;  /* 0x0000000000007918 */ /* 0x000fe20000000000 */
[----:B------:R-:W-:Y:S01]  /*99d0*/  ENDCOLLECTIVE ;  /* 0x000000000000791b */ /* 0x000fe20003800000 */
.L_x_1646:
[----:B------:R-:W-:Y:S05]  /*99e0*/  BSYNC B0 ;  /* 0x0000000000007941 */ /* 0x000fea0003800000 */
.L_x_1645:
[----:B------:R-:W-:Y:S05]  /*99f0*/  BRA `(.L_x_1647) ;  /* 0xffffffc400587947 */ /* 0x000fea000383ffff */
.L_x_1577:
[----:B------:R-:W-:Y:S01]  /*9a00*/  BSSY B0, `(.L_x_1648) ;  /* 0x0000005000007945 */ /* 0x000fe20003800000 */
[----:B------:R-:W-:-:S07]  /*9a10*/  IMAD.MOV.U32 R15, RZ, RZ, -0x1 ;  /* 0xffffffffff0f7424 */ /* 0x000fce00078e00ff */
[----:B------:R-:W-:Y:S05]  /*9a20*/  WARPSYNC.COLLECTIVE R15, `(.L_x_1649) ;  /* 0x000000000f087348 */ /* 0x000fea0003c00000 */
[----:B------:R-:W-:Y:S01]  /*9a30*/  NOP ;  /* 0x0000000000007918 */ /* 0x000fe20000000000 */
[----:B------:R-:W-:Y:S01]  /*9a40*/  ENDCOLLECTIVE ;  /* 0x000000000000791b */ /* 0x000fe20003800000 */
.L_x_1649:
[----:B------:R-:W-:Y:S05]  /*9a50*/  BSYNC B0 ;  /* 0x0000000000007941 */ /* 0x000fea0003800000 */
.L_x_1648:
[----:B------:R-:W-:Y:S05]  /*9a60*/  BRA `(.L_x_1650) ;  /* 0xffffffc800dc7947 */ /* 0x000fea000383ffff */
.L_x_1589:
[----:B------:R-:W-:Y:S01]  /*9a70*/  BSSY B0, `(.L_x_1651) ;  /* 0x0000005000007945 */ /* 0x000fe20003800000 */
[----:B------:R-:W-:-:S07]  /*9a80*/  IMAD.MOV.U32 R15, RZ, RZ, -0x1 ;  /* 0xffffffffff0f7424 */ /* 0x000fce00078e00ff */
[----:B------:R-:W-:Y:S05]  /*9a90*/  WARPSYNC.COLLECTIVE R15, `(.L_x_1652) ;  /* 0x000000000f087348 */ /* 0x000fea0003c00000 */
[----:B------:R-:W-:Y:S01]  /*9aa0*/  NOP ;  /* 0x0000000000007918 */ /* 0x000fe20000000000 */
[----:B------:R-:W-:Y:S01]  /*9ab0*/  ENDCOLLECTIVE ;  /* 0x000000000000791b */ /* 0x000fe20003800000 */
.L_x_1652:
[----:B------:R-:W-:Y:S05]  /*9ac0*/  BSYNC B0 ;  /* 0x0000000000007941 */ /* 0x000fea0003800000 */
.L_x_1651:
[----:B------:R-:W-:Y:S05]  /*9ad0*/  BRA `(.L_x_1653) ;  /* 0xffffffcc00fc7947 */ /* 0x000fea000383ffff */
.L_x_1611:
[----:B-1----:R1:W2:Y:S02]  /*9ae0*/  SYNCS.PHASECHK.TRANS64.TRYWAIT P0, [R16+URZ+0x30820], R3 ;  /* 0x03082003100075a7 */ /* 0x0022a4000800017f */
[----:B--2---:R-:W-:Y:S05]  /*9af0*/  @!P0 NANOSLEEP.SYNCS 0x989680 ;  /* 0x009896800000895d */ /* 0x004fea0003900000 */
[----:B------:R-:W2:Y:S02]  /*9b00*/  @!P0 SYNCS.PHASECHK.TRANS64 P0, [R16+URZ+0x30820], R3 ;  /* 0x03082003100085a7 */ /* 0x000ea4000800007f */
[----:B--2---:R-:W-:Y:S05]  /*9b10*/  @!P0 BRA `(.L_x_1611) ;  /* 0xfffffffc00f08947 */ /* 0x004fea000383ffff */
[----:B------:R-:W-:Y:S05]  /*9b20*/  BRA `(.L_x_1654) ;  /* 0xffffffdc00cc7947 */ /* 0x000fea000383ffff */
.L_x_1615:
[----:B-1----:R1:W3:Y:S02]  /*9b30*/  SYNCS.PHASECHK.TRANS64.TRYWAIT P1, [R16+URZ+0x30840], R21 ;  /* 0x03084015100075a7 */ /* 0x0022e4000802017f */
[----:B---3--:R-:W-:Y:S05]  /*9b40*/  @!P1 NANOSLEEP.SYNCS 0x989680 ;  /* 0x009896800000995d */ /* 0x008fea0003900000 */
[----:B------:R-:W3:Y:S02]  /*9b50*/  @!P1 SYNCS.PHASECHK.TRANS64 P1, [R16+URZ+0x30840], R21 ;  /* 0x03084015100095a7 */ /* 0x000ee4000802007f */
[----:B---3--:R-:W-:Y:S05]  /*9b60*/  @!P1 BRA `(.L_x_1615) ;  /* 0xfffffffc00f09947 */ /* 0x008fea000383ffff */
[----:B------:R-:W-:Y:S05]  /*9b70*/  BRA `(.L_x_1655) ;  /* 0xffffffe400887947 */ /* 0x000fea000383ffff */
.L_x_1617:
[----:B--2---:R2:W3:Y:S02]  /*9b80*/  SYNCS.PHASECHK.TRANS64.TRYWAIT P1, [R16+URZ+0x30828], R21 ;  /* 0x03082815100075a7 */ /* 0x0044e4000802017f */
[----:B---3--:R-:W-:Y:S05]  /*9b90*/  @!P1 NANOSLEEP.SYNCS 0x989680 ;  /* 0x009896800000995d */ /* 0x008fea0003900000 */
[----:B------:R-:W3:Y:S02]  /*9ba0*/  @!P1 SYNCS.PHASECHK.TRANS64 P1, [R16+URZ+0x30828], R21 ;  /* 0x03082815100095a7 */ /* 0x000ee4000802007f */
[----:B---3--:R-:W-:Y:S05]  /*9bb0*/  @!P1 BRA `(.L_x_1617) ;  /* 0xfffffffc00f09947 */ /* 0x008fea000383ffff */
[----:B------:R-:W-:Y:S05]  /*9bc0*/  BRA `(.L_x_1656) ;  /* 0xffffffe8001c7947 */ /* 0x000fea000383ffff */
.L_x_1619:
[----:B---3--:R3:W4:Y:S02]  /*9bd0*/  SYNCS.PHASECHK.TRANS64.TRYWAIT P1, [R16+URZ+0x30848], R21 ;  /* 0x03084815100075a7 */ /* 0x008724000802017f */
[----:B----4-:R-:W-:Y:S05]  /*9be0*/  @!P1 NANOSLEEP.SYNCS 0x989680 ;  /* 0x009896800000995d */ /* 0x010fea0003900000 */
[----:B------:R-:W4:Y:S02]  /*9bf0*/  @!P1 SYNCS.PHASECHK.TRANS64 P1, [R16+URZ+0x30848], R21 ;  /* 0x03084815100095a7 */ /* 0x000f24000802007f */
[----:B----4-:R-:W-:Y:S05]  /*9c00*/  @!P1 BRA `(.L_x_1619) ;  /* 0xfffffffc00f09947 */ /* 0x010fea000383ffff */
[----:B------:R-:W-:Y:S05]  /*9c10*/  BRA `(.L_x_1657) ;  /* 0xffffffe800b07947 */ /* 0x000fea000383ffff */
.L_x_1621:
[----:B------:R-:W-:-:S07]  /*9c20*/  SHF.L.U32 R5, R11, 0x1f, RZ ;  /* 0x0000001f0b057819 */ /* 0x000fce00000006ff */
.L_x_1658:
[----:B------:R1:W1:Y:S02]  /*9c30*/  SYNCS.PHASECHK.TRANS64.TRYWAIT P1, [R16+URZ+0x30820], R5 ;  /* 0x03082005100075a7 */ /* 0x000264000802017f */
[----:B-1----:R-:W-:Y:S05]  /*9c40*/  @!P1 NANOSLEEP.SYNCS 0x989680 ;  /* 0x009896800000995d */ /* 0x002fea0003900000 */
[----:B------:R-:W1:Y:S02]  /*9c50*/  @!P1 SYNCS.PHASECHK.TRANS64 P1, [R16+URZ+0x30820], R5 ;  /* 0x03082005100095a7 */ /* 0x000e64000802007f */
[----:B-1----:R-:W-:Y:S05]  /*9c60*/  @!P1 BRA `(.L_x_1658) ;  /* 0xfffffffc00f09947 */ /* 0x002fea000383ffff */
[----:B------:R-:W-:Y:S05]  /*9c70*/  BRA `(.L_x_1659) ;  /* 0xffffffec002c7947 */ /* 0x000fea000383ffff */
.L_x_1624:
[----:B-1----:R1:W3:Y:S02]  /*9c80*/  SYNCS.PHASECHK.TRANS64.TRYWAIT P1, [R16+URZ+0x30840], R13 ;  /* 0x0308400d100075a7 */ /* 0x0022e4000802017f */
[----:B---3--:R-:W-:Y:S05]  /*9c90*/  @!P1 NANOSLEEP.SYNCS 0x989680 ;  /* 0x009896800000995d */ /* 0x008fea0003900000 */
[----:B------:R-:W3:Y:S02]  /*9ca0*/  @!P1 SYNCS.PHASECHK.TRANS64 P1, [R16+URZ+0x30840], R13 ;  /* 0x0308400d100095a7 */ /* 0x000ee4000802007f */
[----:B---3--:R-:W-:Y:S05]  /*9cb0*/  @!P1 BRA `(.L_x_1624) ;  /* 0xfffffffc00f09947 */ /* 0x008fea000383ffff */
[----:B------:R-:W-:Y:S05]  /*9cc0*/  BRA `(.L_x_1660) ;  /* 0xffffffec00e07947 */ /* 0x000fea000383ffff */
.L_x_1626:
[----:B--2---:R2:W3:Y:S02]  /*9cd0*/  SYNCS.PHASECHK.TRANS64.TRYWAIT P1, [R16+URZ+0x30828], R13 ;  /* 0x0308280d100075a7 */ /* 0x0044e4000802017f */
[----:B---3--:R-:W-:Y:S05]  /*9ce0*/  @!P1 NANOSLEEP.SYNCS 0x989680 ;  /* 0x009896800000995d */ /* 0x008fea0003900000 */
[----:B------:R-:W3:Y:S02]  /*9cf0*/  @!P1 SYNCS.PHASECHK.TRANS64 P1, [R16+URZ+0x30828], R13 ;  /* 0x0308280d100095a7 */ /* 0x000ee4000802007f */
[----:B---3--:R-:W-:Y:S05]  /*9d00*/  @!P1 BRA `(.L_x_1626) ;  /* 0xfffffffc00f09947 */ /* 0x008fea000383ffff */
[----:B------:R-:W-:Y:S05]  /*9d10*/  BRA `(.L_x_1661) ;  /* 0xfffffff000687947 */ /* 0x000fea000383ffff */
.L_x_1628:
[----:B---3--:R3:W1:Y:S02]  /*9d20*/  SYNCS.PHASECHK.TRANS64.TRYWAIT P0, [R3+URZ+0x30840], R0 ;  /* 0x03084000030075a7 */ /* 0x008664000800017f */
[----:B-1----:R-:W-:Y:S05]  /*9d30*/  @!P0 NANOSLEEP.SYNCS 0x989680 ;  /* 0x009896800000895d */ /* 0x002fea0003900000 */
[----:B------:R-:W1:Y:S02]  /*9d40*/  @!P0 SYNCS.PHASECHK.TRANS64 P0, [R3+URZ+0x30840], R0 ;  /* 0x03084000030085a7 */ /* 0x000e64000800007f */
[----:B-1----:R-:W-:Y:S05]  /*9d50*/  @!P0 BRA `(.L_x_1628) ;  /* 0xfffffffc00f08947 */ /* 0x002fea000383ffff */
[----:B------:R-:W-:Y:S05]  /*9d60*/  BRA `(.L_x_1662) ;  /* 0xfffffff400107947 */ /* 0x000fea000383ffff */
.L_x_1630:
[----:B------:R-:W-:Y:S01]  /*9d70*/  BSSY B0, `(.L_x_1663) ;  /* 0x0000006000007945 */ /* 0x000fe20003800000 */
[----:B------:R-:W-:-:S07]  /*9d80*/  IMAD.MOV.U32 R15, RZ, RZ, -0x1 ;  /* 0xffffffffff0f7424 */ /* 0x000fce00078e00ff */
[----:B------:R-:W-:Y:S05]  /*9d90*/  WARPSYNC.COLLECTIVE R15, `(.L_x_1664) ;  /* 0x000000000f0c7348 */ /* 0x000fea0003c00000 */
[----:B------:R-:W-:Y:S02]  /*9da0*/  ELECT P6, UR62, PT ;  /* 0x00000000003e782f */ /* 0x000fe400038c0000 */
[----:B------:R-:W-:Y:S01]  /*9db0*/  MOV R14, UR62 ;  /* 0x0000003e000e7c02 */ /* 0x000fe20008000f00 */
[----:B------:R-:W-:Y:S10]  /*9dc0*/  ENDCOLLECTIVE ;  /* 0x000000000000791b */ /* 0x000ff40003800000 */
.L_x_1664:
[----:B------:R-:W-:Y:S05]  /*9dd0*/  BSYNC B0 ;  /* 0x0000000000007941 */ /* 0x000fea0003800000 */
.L_x_1663:
[----:B------:R-:W-:Y:S05]  /*9de0*/  BRA `(.L_x_1665) ;  /* 0xfffffff400bc7947 */ /* 0x000fea000383ffff */
.L_x_1632:
[----:B-1----:R1:W2:Y:S02]  /*9df0*/  SYNCS.PHASECHK.TRANS64.TRYWAIT P0, [R6+URZ], R5 ;  /* 0x00000005060075a7 */ /* 0x0022a4000800017f */
[----:B--2---:R-:W-:Y:S05]  /*9e00*/  @!P0 NANOSLEEP.SYNCS 0x989680 ;  /* 0x009896800000895d */ /* 0x004fea0003900000 */
[----:B------:R-:W2:Y:S02]  /*9e10*/  @!P0 SYNCS.PHASECHK.TRANS64 P0, [R6+URZ], R5 ;  /* 0x00000005060085a7 */ /* 0x000ea4000800007f */
[----:B--2---:R-:W-:Y:S05]  /*9e20*/  @!P0 BRA `(.L_x_1632) ;  /* 0xfffffffc00f08947 */ /* 0x004fea000383ffff */
[----:B------:R-:W-:Y:S05]  /*9e30*/  BRA `(.L_x_1666) ;  /* 0xfffffff400fc7947 */ /* 0x000fea000383ffff */
.L_x_1633:
[----:B--2---:R2:W3:Y:S02]  /*9e40*/  SYNCS.PHASECHK.TRANS64.TRYWAIT P0, [R3+URZ], R2 ;  /* 0x00000002030075a7 */ /* 0x0044e4000800017f */
[----:B---3--:R-:W-:Y:S05]  /*9e50*/  @!P0 NANOSLEEP.SYNCS 0x989680 ;  /* 0x009896800000895d */ /* 0x008fea0003900000 */
[----:B------:R-:W3:Y:S02]  /*9e60*/  @!P0 SYNCS.PHASECHK.TRANS64 P0, [R3+URZ], R2 ;  /* 0x00000002030085a7 */ /* 0x000ee4000800007f */
[----:B---3--:R-:W-:Y:S05]  /*9e70*/  @!P0 BRA `(.L_x_1633) ;  /* 0xfffffffc00f08947 */ /* 0x008fea000383ffff */
[----:B------:R-:W-:Y:S05]  /*9e80*/  BRA `(.L_x_1667) ;  /* 0xfffffff400f07947 */ /* 0x000fea000383ffff */
.L_x_1635:
[----:B--2---:R2:W3:Y:S02]  /*9e90*/  SYNCS.PHASECHK.TRANS64.TRYWAIT P0, [R0+URZ], R5 ;  /* 0x00000005000075a7 */ /* 0x0044e4000800017f */
[----:B---3--:R-:W-:Y:S05]  /*9ea0*/  @!P0 NANOSLEEP.SYNCS 0x989680 ;  /* 0x009896800000895d */ /* 0x008fea0003900000 */
[----:B------:R-:W3:Y:S02]  /*9eb0*/  @!P0 SYNCS.PHASECHK.TRANS64 P0, [R0+URZ], R5 ;  /* 0x00000005000085a7 */ /* 0x000ee4000800007f */
[----:B---3--:R-:W-:Y:S05]  /*9ec0*/  @!P0 BRA `(.L_x_1635) ;  /* 0xfffffffc00f08947 */ /* 0x008fea000383ffff */
[----:B------:R-:W-:Y:S05]  /*9ed0*/  BRA `(.L_x_1668) ;  /* 0xfffffff400f47947 */ /* 0x000fea000383ffff */
.L_x_1669:
        /* <DEDUP_REMOVED lines=10> */
.L_x_7301:


//--------------------- .text._ZN7cutlass13device_kernelIN5flash11enable_sm90INS1_16FlashAttnBwdSm90INS1_25CollectiveMainloopBwdSm90ILi2ELi2ELi2EN4cute5tupleIJNS5_1CILi1EEES8_S8_EEENS6_IJNS7_ILi64EEENS7_ILi128EEESB_EEENS_10bfloat16_tEfNS_4arch4Sm90ELb0ELb1ELb1ELb1ELb0ELb1ELb0ELb0ELi2ELi1ELi2ELi1ELb0EEENS1_21CollectiveEpilogueBwdISC_SD_SF_Li256ELb1ELb0ELi1EEENS1_19SingleTileSchedulerILb1ELb0ELb0ELi128EEEEEEEEEvNT_6ParamsE --------------------------
	.section	.text._ZN7cutlass13device_kernelIN5flash11enable_sm90INS1_16FlashAttnBwdSm90INS1_25CollectiveMainloopBwdSm90ILi2ELi2ELi2EN4cute5tupleIJNS5_1CILi1EEES8_S8_EEENS6_IJNS7_ILi64EEENS7_ILi128EEESB_EEENS_10bfloat16_tEfNS_4arch4Sm90ELb0ELb1ELb1ELb1ELb0ELb1ELb0ELb0ELi2ELi1ELi2ELi1ELb0EEENS1_21CollectiveEpilogueBwdISC_SD_SF_Li256ELb1ELb0ELi1EEENS1_19SingleTileSchedulerILb1ELb0ELb0ELi128EEEEEEEEEvNT_6ParamsE,"ax",@progbits
	.align	128
.text._ZN7cutlass13device_kernelIN5flash11enable_sm90INS1_16FlashAttnBwdSm90INS1_25CollectiveMainloopBwdSm90ILi2ELi2ELi2EN4cute5tupleIJNS5_1CILi1EEES8_S8_EEENS6_IJNS7_ILi64EEENS7_ILi128EEESB_EEENS_10bfloat16_tEfNS_4arch4Sm90ELb0ELb1ELb1ELb1ELb0ELb1ELb0ELb0ELi2ELi1ELi2ELi1ELb0EEENS1_21CollectiveEpilogueBwdISC_SD_SF_Li256ELb1ELb0ELi1EEENS1_19SingleTileSchedulerILb1ELb0ELb0ELi128EEEEEEEEEvNT_6ParamsE:
        .type           _ZN7cutlass13device_kernelIN5flash11enable_sm90INS1_16FlashAttnBwdSm90INS1_25CollectiveMainloopBwdSm90ILi2ELi2ELi2EN4cute5tupleIJNS5_1CILi1EEES8_S8_EEENS6_IJNS7_ILi64EEENS7_ILi128EEESB_EEENS_10bfloat16_tEfNS_4arch4Sm90ELb0ELb1ELb1ELb1ELb0ELb1ELb0ELb0ELi2ELi1ELi2ELi1ELb0EEENS1_21CollectiveEpilogueBwdISC_SD_SF_Li256ELb1ELb0ELi1EEENS1_19SingleTileSchedulerILb1ELb0ELb0ELi128EEEEEEEEEvNT_6ParamsE,@function
        .size           _ZN7cutlass13device_kernelIN5flash11enable_sm90INS1_16FlashAttnBwdSm90INS1_25CollectiveMainloopBwdSm90ILi2ELi2ELi2EN4cute5tupleIJNS5_1CILi1EEES8_S8_EEENS6_IJNS7_ILi64EEENS7_ILi128EEESB_EEENS_10bfloat16_tEfNS_4arch4Sm90ELb0ELb1ELb1ELb1ELb0ELb1ELb0ELb0ELi2ELi1ELi2ELi1ELb0EEENS1_21CollectiveEpilogueBwdISC_SD_SF_Li256ELb1ELb0ELi1EEENS1_19SingleTileSchedulerILb1ELb0ELb0ELi128EEEEEEEEEvNT_6ParamsE,(.L_x_7302 - _ZN7cutlass13device_kernelIN5flash11enable_sm90INS1_16FlashAttnBwdSm90INS1_25CollectiveMainloopBwdSm90ILi2ELi2ELi2EN4cute5tupleIJNS5_1CILi1EEES8_S8_EEENS6_IJNS7_ILi64EEENS7_ILi128EEESB_EEENS_10bfloat16_tEfNS_4arch4Sm90ELb0ELb1ELb1ELb1ELb0ELb1ELb0ELb0ELi2ELi1ELi2ELi1ELb0EEENS1_21CollectiveEpilogueBwdISC_SD_SF_Li256ELb1ELb0ELi1EEENS1_19SingleTileSchedulerILb1ELb0ELb0ELi128EEEEEEEEEvNT_6ParamsE)
        .other          _ZN7cutlass13device_kernelIN5flash11enable_sm90INS1_16FlashAttnBwdSm90INS1_25CollectiveMainloopBwdSm90ILi2ELi2ELi2EN4cute5tupleIJNS5_1CILi1EEES8_S8_EEENS6_IJNS7_ILi64EEENS7_ILi128EEESB_EEENS_10bfloat16_tEfNS_4arch4Sm90ELb0ELb1ELb1ELb1ELb0ELb1ELb0ELb0ELi2ELi1ELi2ELi1ELb0EEENS1_21CollectiveEpilogueBwdISC_SD_SF_Li256ELb1ELb0ELi1EEENS1_19SingleTileSchedulerILb1ELb0ELb0ELi128EEEEEEEEEvNT_6ParamsE,@"STO_CUDA_ENTRY STV_DEFAULT"
_ZN7cutlass13device_kernelIN5flash11enable_sm90INS1_16FlashAttnBwdSm90INS1_25CollectiveMainloopBwdSm90ILi2ELi2ELi2EN4cute5tupleIJNS5_1CILi1EEES8_S8_EEENS6_IJNS7_ILi64EEENS7_ILi128EEESB_EEENS_10bfloat16_tEfNS_4arch4Sm90ELb0ELb1ELb1ELb1ELb0ELb1ELb0ELb0ELi2ELi1ELi2ELi1ELb0EEENS1_21CollectiveEpilogueBwdISC_SD_SF_Li256ELb1ELb0ELi1EEENS1_19SingleTileSchedulerILb1ELb0ELb0ELi128EEEEEEEEEvNT_6ParamsE:
        /* <DEDUP_REMOVED lines=24> */
.L_x_1671:
[----:B------:R-:W-:Y:S05]  /*0180*/  BSYNC B0 ;  /* 0x0000000000007941 */ /* 0x000fea0003800000 */
.L_x_1670:
        /* <DEDUP_REMOVED lines=37> */
.L_x_1672:
        /* <DEDUP_REMOVED lines=22> */
.L_x_1673:
[----:B------:R-:W-:Y:S01]  /*0540*/  PLOP3.LUT P0, PT, PT, PT, UP0, 0x80, 0x0 ;  /* 0x000000000000781c */ /* 0x000fe20003f0f008 */
[----:B------:R-:W-:Y:S01]  /*0550*/  NOP ;  /* 0x0000000000007918 */ /* 0x000fe20000000000 */
[----:B------:R-:W-:Y:S01]  /*0560*/  ULDC.64 UR46, c[0x0][0x208] ;  /* 0x00008200002e7ab9 */ /* 0x000fe20000000a00 */
[----:B------:R-:W-:Y:S01]  /*0570*/  BSSY B6, `(.L_x_1674) ;  /* 0x0000bd4000067945 */ /* 0x000fe20003800000 */
[----:B-12-4-:R-:W-:Y:S09]  /*0580*/  BAR.SYNC.DEFER_BLOCKING 0x0 ;  /* 0x0000000000007b1d */ /* 0x016ff20000010000 */
[----:B------:R-:W-:Y:S05]  /*0590*/  @!P0 BRA `(.L_x_1675) ;  /* 0x00000080006c8947 */ /* 0x000fea0003800000 */
.L_x_1676:
[----:B------:R-:W-:-:S08]  /*05a0*/  NOP ;  /* 0x0000000000007918 */ /* 0x000fd00000000000 */
[----:B------:R-:W1:Y:S02]  /*05b0*/  USETMAXREG.TRY_ALLOC.CTAPOOL UP0, 0xf0 ;  /* 0x000000f0000079c8 */ /* 0x000e640008000600 */
[----:B-1----:R-:W-:-:S13]  /*05c0*/  PLOP3.LUT P0, PT, PT, PT, UP0, 0x80, 0x0 ;  /* 0x000000000000781c */ /* 0x002fda0003f0f008 */
[----:B------:R-:W-:Y:S05]  /*05d0*/  @!P0 BRA `(.L_x_1676) ;  /* 0xfffffffc00f08947 */ /* 0x000fea000383ffff */
[----:B------:R-:W-:Y:S01]  /*05e0*/  LOP3.LUT R0, R0, 0x3, RZ, 0xc0, !PT ;  /* 0x0000000300007812 */ /* 0x000fe200078ec0ff */
[----:B------:R-:W1:Y:S01]  /*05f0*/  S2R R2, SR_TID.X ;  /* 0x0000000000027919 */ /* 0x000e620000002100 */
[----:B------:R-:W-:Y:S01]  /*0600*/  ULDC.64 UR4, c[0x0][0x8d8] ;  /* 0x0002360000047ab9 */ /* 0x000fe20000000a00 */
[----:B------:R-:W2:Y:S03]  /*0610*/  S2UR UR6, SR_CTAID.X ;  /* 0x00000000000679c3 */ /* 0x000ea60000002500 */
[----:B------:R-:W3:Y:S05]  /*0620*/  SHFL.IDX PT, R0, R0, RZ, 0x1f ;  /* 0x00001fff00007589 */ /* 0x000eea00000e0000 */
[----:B------:R-:W4:Y:S01]  /*0630*/  S2UR UR36, SR_CTAID.Z ;  /* 0x00000000002479c3 */ /* 0x000f220000002700 */
[----:B---3--:R-:W-:-:S02]  /*0640*/  ISETP.NE.AND P0, PT, R0, RZ, PT ;  /* 0x000000ff0000720c */ /* 0x008fc40003f05270 */
[----:B-1----:R-:W-:-:S11]  /*0650*/  SHF.R.U32.HI R2, RZ, 0x7, R2 ;  /* 0x00000007ff027819 */ /* 0x002fd60000011602 */
[----:B------:R-:W-:-:S05]  /*0660*/  @!P0 VIADD R2, R2, 0x9 ;  /* 0x0000000902028836 */ /* 0x000fca0000000000 */
[----:B------:R1:W-:Y:S06]  /*0670*/  @!P0 BAR.ARV R2, 0xa0 ;  /* 0x000280020000851d */ /* 0x0003ec0000002000 */
[----:B------:R-:W-:-:S04]  /*0680*/  ISETP.NE.U32.AND P0, PT, RZ, UR4, PT ;  /* 0x00000004ff007c0c */ /* 0x000fc8000bf05070 */
[----:B------:R-:W-:-:S13]  /*0690*/  ISETP.NE.AND.EX P0, PT, RZ, UR5, PT, P0 ;  /* 0x00000005ff007c0c */ /* 0x000fda000bf05300 */
[----:B-12-4-:R-:W-:Y:S05]  /*06a0*/  @!P0 BRA `(.L_x_1677) ;  /* 0x00000000001c8947 */ /* 0x016fea0003800000 */
[----:B------:R-:W-:Y:S02]  /*06b0*/  ULDC.64 UR4, c[0x0][0x8d8] ;  /* 0x0002360000047ab9 */ /* 0x000fe40000000a00 */
[----:B------:R-:W-:-:S06]  /*06c0*/  UIMAD.WIDE UR4, UR36, 0x4, UR4 ;  /* 0x00000004240478a5 */ /* 0x000fcc000f8e0204 */
[----:B------:R-:W-:Y:S02]  /*06d0*/  IMAD.U32 R2, RZ, RZ, UR4 ;  /* 0x00000004ff027e24 */ /* 0x000fe4000f8e00ff */
[----:B------:R-:W-:-:S05]  /*06e0*/  IMAD.U32 R3, RZ, RZ, UR5 ;  /* 0x00000005ff037e24 */ /* 0x000fca000f8e00ff */
[----:B------:R-:W2:Y:S02]  /*06f0*/  LDG.E R2, desc[UR46][R2.64] ;  /* 0x0000002e02027981 */ /* 0x000ea4000c1e1900 */
[----:B--2---:R-:W-:Y:S01]  /*0700*/  R2UR UR4, R2 ;  /* 0x00000000020472ca */ /* 0x004fe200000e0000 */
[----:B------:R-:W-:-:S14]  /*0710*/  BRA `(.L_x_1678) ;  /* 0x00000000003c7947 */ /* 0x000fdc0003800000 */
.L_x_1677:
[----:B------:R-:W-:Y:S02]  /*0720*/  ULDC.64 UR4, c[0x0][0x8d0] ;  /* 0x0002340000047ab9 */ /* 0x000fe40000000a00 */
[----:B------:R-:W-:-:S04]  /*0730*/  ISETP.NE.U32.AND P0, PT, RZ, UR4, PT ;  /* 0x00000004ff007c0c */ /* 0x000fc8000bf05070 */
[----:B------:R-:W-:-:S13]  /*0740*/  ISETP.NE.AND.EX P0, PT, RZ, UR5, PT, P0 ;  /* 0x00000005ff007c0c */ /* 0x000fda000bf05300 */
[----:B------:R-:W-:Y:S05]  /*0750*/  @!P0 BRA `(.L_x_1679) ;  /* 0x0000000000288947 */ /* 0x000fea0003800000 */
[----:B------:R-:W-:Y:S02]  /*0760*/  ULDC.64 UR4, c[0x0][0x8d0] ;  /* 0x0002340000047ab9 */ /* 0x000fe40000000a00 */
[----:B------:R-:W-:-:S06]  /*0770*/  UIMAD.WIDE UR4, UR36, 0x4, UR4 ;  /* 0x00000004240478a5 */ /* 0x000fcc000f8e0204 */
[----:B------:R-:W-:Y:S02]  /*0780*/  IMAD.U32 R2, RZ, RZ, UR4 ;  /* 0x00000004ff027e24 */ /* 0x000fe4000f8e00ff */
[----:B------:R-:W-:-:S05]  /*0790*/  IMAD.U32 R3, RZ, RZ, UR5 ;  /* 0x00000005ff037e24 */ /* 0x000fca000f8e00ff */
[----:B------:R-:W2:Y:S04]  /*07a0*/  LDG.E R4, desc[UR46][R2.64] ;  /* 0x0000002e02047981 */ /* 0x000ea8000c1e1900 */
[----:B------:R-:W3:Y:S01]  /*07b0*/  LDG.E R0, desc[UR46][R2.64+0x4] ;  /* 0x0000042e02007981 */ /* 0x000ee2000c1e1900 */
[----:B--2---:R-:W-:Y:S02]  /*07c0*/  R2UR UR4, R4 ;  /* 0x00000000040472ca */ /* 0x004fe400000e0000 */
[----:B---3--:R-:W-:-:S13]  /*07d0*/  R2UR UR5, R0 ;  /* 0x00000000000572ca */ /* 0x008fda00000e0000 */
[----:B------:R-:W-:Y:S01]  /*07e0*/  UIADD3 UR4, -UR4, UR5, URZ ;  /* 0x0000000504047290 */ /* 0x000fe2000fffe13f */
[----:B------:R-:W-:Y:S11]  /*07f0*/  BRA `(.L_x_1678) ;  /* 0x0000000000047947 */ /* 0x000ff60003800000 */
.L_x_1679:
[----:B------:R-:W-:-:S05]  /*0800*/  ULDC UR4, c[0x0][0x8bc] ;  /* 0x00022f0000047ab9 */ /* 0x000fca0000000800 */
.L_x_1678:
[----:B------:R-:W-:-:S04]  /*0810*/  USHF.L.U32 UR42, UR6, 0x7, URZ ;  /* 0x00000007062a7899 */ /* 0x000fc8000800063f */
[----:B------:R-:W-:-:S04]  /*0820*/  UISETP.GE.AND UP0, UPT, UR42, UR4, UPT ;  /* 0x000000042a00728c */ /* 0x000fc8000bf06270 */
[----:B------:R-:W-:-:S06]  /*0830*/  USEL UR36, UR36, 0xffffffff, !UP0 ;  /* 0xffffffff24247887 */ /* 0x000fcc000c000000 */
[----:B------:R-:W-:-:S13]  /*0840*/  ISETP.LE.AND P0, PT, RZ, UR36, PT ;  /* 0x00000024ff007c0c */ /* 0x000fda000bf03270 */
[----:B------:R-:W-:Y:S05]  /*0850*/  @!P0 BRA `(.L_x_1680) ;  /* 0x000000b800948947 */ /* 0x000fea0003800000 */
[----:B------:R-:W-:Y:S01]  /*0860*/  ULDC.64 UR4, c[0x0][0x780] ;  /* 0x0001e00000047ab9 */ /* 0x000fe20000000a00 */
[----:B------:R-:W-:Y:S01]  /*0870*/  ULDC UR37, c[0x0][0x290] ;  /* 0x0000a40000257ab9 */ /* 0x000fe20000000800 */
[----:B------:R-:W-:-:S04]  /*0880*/  ISETP.NE.U32.AND P0, PT, RZ, UR4, PT ;  /* 0x00000004ff007c0c */ /* 0x000fc8000bf05070 */
[----:B------:R-:W-:-:S13]  /*0890*/  ISETP.NE.AND.EX P0, PT, RZ, UR5, PT, P0 ;  /* 0x00000005ff007c0c */ /* 0x000fda000bf05300 */
[----:B------:R-:W-:Y:S05]  /*08a0*/  @!P0 BRA `(.L_x_1681) ;  /* 0x00000000001c8947 */ /* 0x000fea0003800000 */
[----:B------:R-:W-:Y:S02]  /*08b0*/  ULDC.64 UR4, c[0x0][0x780] ;  /* 0x0001e00000047ab9 */ /* 0x000fe40000000a00 */
[----:B------:R-:W-:-:S06]  /*08c0*/  UIMAD.WIDE UR4, UR36, 0x4, UR4 ;  /* 0x00000004240478a5 */ /* 0x000fcc000f8e0204 */
[----:B------:R-:W-:Y:S02]  /*08d0*/  IMAD.U32 R2, RZ, RZ, UR4 ;  /* 0x00000004ff027e24 */ /* 0x000fe4000f8e00ff */
[----:B------:R-:W-:-:S05]  /*08e0*/  IMAD.U32 R3, RZ, RZ, UR5 ;  /* 0x00000005ff037e24 */ /* 0x000fca000f8e00ff */
[----:B------:R-:W2:Y:S02]  /*08f0*/  LDG.E R2, desc[UR46][R2.64] ;  /* 0x0000002e02027981 */ /* 0x000ea4000c1e1900 */
[----:B--2---:R-:W-:Y:S01]  /*0900*/  R2UR UR39, R2 ;  /* 0x00000000022772ca */ /* 0x004fe200000e0000 */
[----:B------:R-:W-:-:S14]  /*0910*/  BRA `(.L_x_1682) ;  /* 0x0000000000387947 */ /* 0x000fdc0003800000 */
.L_x_1681:
        /* <DEDUP_REMOVED lines=13> */
[----:B------:R-:W-:-:S12]  /*09f0*/  UIADD3 UR39, -UR39, UR4, URZ ;  /* 0x0000000427277290 */ /* 0x000fd8000fffe13f */
.L_x_1682:
        /* <DEDUP_REMOVED lines=11> */
.L_x_1683:
        /* <DEDUP_REMOVED lines=13> */
.L_x_1684:
[----:B------:R-:W-:Y:S01]  /*0b80*/  UIADD3 UR5, UR42, UR39, -UR37 ;  /* 0x000000272a057290 */ /* 0x000fe2000fffe825 */
[----:B------:R-:W-:Y:S01]  /*0b90*/  ISETP.LE.AND P1, PT, RZ, UR6, PT ;  /* 0x00000006ff007c0c */ /* 0x000fe2000bf23270 */
[----:B------:R-:W-:Y:S01]  /*0ba0*/  ULDC UR6, c[0x0][0x74c] ;  /* 0x0001d30000067ab9 */ /* 0x000fe20000000800 */
[----:B------:R-:W-:Y:S01]  /*0bb0*/  UIADD3 UR4, UR39, 0x3f, URZ ;  /* 0x0000003f27047890 */ /* 0x000fe2000fffe03f */
[----:B------:R-:W-:Y:S01]  /*0bc0*/  PLOP3.LUT P0, PT, PT, PT, PT, 0x80, 0x0 ;  /* 0x000000000000781c */ /* 0x000fe20003f0f070 */
[----:B------:R-:W-:Y:S01]  /*0bd0*/  UIADD3 UR5, UR5, -UR6, URZ ;  /* 0x8000000605057290 */ /* 0x000fe2000fffe03f */
[----:B------:R-:W-:Y:S02]  /*0be0*/  CS2R R86, SRZ ;  /* 0x0000000000567805 */ /* 0x000fe4000001ff00 */
[----:B------:R-:W-:Y:S02]  /*0bf0*/  CS2R R84, SRZ ;  /* 0x0000000000547805 */ /* 0x000fe4000001ff00 */
[----:B------:R-:W-:Y:S01]  /*0c00*/  CS2R R82, SRZ ;  /* 0x0000000000527805 */ /* 0x000fe2000001ff00 */
[----:B------:R-:W-:Y:S01]  /*0c10*/  USHF.R.S32.HI UR6, URZ, 0x1f, UR5 ;  /* 0x0000001f3f067899 */ /* 0x000fe20008011405 */
[----:B------:R-:W-:-:S02]  /*0c20*/  CS2R R80, SRZ ;  /* 0x0000000000507805 */ /* 0x000fc4000001ff00 */
[----:B------:R-:W-:Y:S02]  /*0c30*/  CS2R R78, SRZ ;  /* 0x00000000004e7805 */ /* 0x000fe4000001ff00 */
[----:B------:R-:W-:Y:S01]  /*0c40*/  CS2R R76, SRZ ;  /* 0x00000000004c7805 */ /* 0x000fe2000001ff00 */
[----:B------:R-:W-:Y:S01]  /*0c50*/  ULEA.HI UR6, UR6, UR5, URZ, 0x6 ;  /* 0x0000000506067291 */ /* 0x000fe2000f8f303f */
[----:B------:R-:W-:Y:S01]  /*0c60*/  CS2R R74, SRZ ;  /* 0x00000000004a7805 */ /* 0x000fe2000001ff00 */
[----:B------:R-:W-:Y:S01]  /*0c70*/  USHF.R.S32.HI UR5, URZ, 0x1f, UR4 ;  /* 0x0000001f3f057899 */ /* 0x000fe20008011404 */
[----:B------:R-:W-:Y:S01]  /*0c80*/  CS2R R72, SRZ ;  /* 0x0000000000487805 */ /* 0x000fe2000001ff00 */
[----:B------:R-:W-:Y:S01]  /*0c90*/  USHF.R.S32.HI UR6, URZ, 0x6, UR6 ;  /* 0x000000063f067899 */ /* 0x000fe20008011406 */
[----:B------:R-:W-:Y:S01]  /*0ca0*/  CS2R R70, SRZ ;  /* 0x0000000000467805 */ /* 0x000fe2000001ff00 */
[----:B------:R-:W-:Y:S01]  /*0cb0*/  ULEA.HI UR5, UR5, UR4, URZ, 0x6 ;  /* 0x0000000405057291 */ /* 0x000fe2000f8f303f */
[----:B------:R-:W-:Y:S01]  /*0cc0*/  CS2R R68, SRZ ;  /* 0x0000000000447805 */ /* 0x000fe2000001ff00 */
[----:B------:R-:W-:Y:S01]  /*0cd0*/  UISETP.LT.AND UP0, UPT, URZ, UR6, UPT ;  /* 0x000000063f00728c */ /* 0x000fe2000bf01270 */
[----:B------:R-:W-:Y:S01]  /*0ce0*/  CS2R R66, SRZ ;  /* 0x0000000000427805 */ /* 0x000fe2000001ff00 */
[----:B------:R-:W-:Y:S01]  /*0cf0*/  USHF.R.S32.HI UR40, URZ, 0x6, UR5 ;  /* 0x000000063f287899 */ /* 0x000fe20008011405 */
[----:B------:R-:W-:Y:S01]  /*0d00*/  CS2R R64, SRZ ;  /* 0x0000000000407805 */ /* 0x000fe2000001ff00 */
[----:B------:R-:W-:Y:S01]  /*0d10*/  USEL UR41, URZ, UR6, !UP0 ;  /* 0x000000063f297287 */ /* 0x000fe2000c000000 */
        /* <DEDUP_REMOVED lines=13> */
[----:B------:R-:W-:-:S02]  /*0df0*/  CS2R R10, SRZ ;  /* 0x00000000000a7805 */ /* 0x000fc4000001ff00 */
[----:B------:R-:W-:Y:S02]  /*0e00*/  CS2R R36, SRZ ;  /* 0x0000000000247805 */ /* 0x000fe4000001ff00 */
[----:B------:R-:W-:Y:S02]  /*0e10*/  CS2R R8, SRZ ;  /* 0x0000000000087805 */ /* 0x000fe4000001ff00 */
[----:B------:R-:W-:Y:S02]  /*0e20*/  CS2R R32, SRZ ;  /* 0x0000000000207805 */ /* 0x000fe4000001ff00 */
[----:B------:R-:W-:Y:S01]  /*0e30*/  CS2R R6, SRZ ;  /* 0x0000000000067805 */ /* 0x000fe2000001ff00 */
[----:B------:R-:W-:Y:S01]  /*0e40*/  IMAD.MOV.U32 R29, RZ, RZ, RZ ;  /* 0x000000ffff1d7224 */ /* 0x000fe200078e00ff */
[----:B------:R-:W-:Y:S01]  /*0e50*/  CS2R R4, SRZ ;  /* 0x0000000000047805 */ /* 0x000fe2000001ff00 */
[----:B------:R-:W-:Y:S01]  /*0e60*/  IMAD.MOV.U32 R2, RZ, RZ, RZ ;  /* 0x000000ffff027224 */ /* 0x000fe200078e00ff */
        /* <DEDUP_REMOVED lines=27> */
[----:B------:R-:W-:Y:S01]  /*1020*/  IMAD.MOV.U32 R99, RZ, RZ, RZ ;  /* 0x000000ffff637224 */ /* 0x000fe200078e00ff */
[----:B------:R-:W-:Y:S06]  /*1030*/  @!P1 BRA `(.L_x_1685) ;  /* 0x0000000000209947 */ /* 0x000fec0003800000 */
[----:B------:R-:W-:Y:S01]  /*1040*/  UIADD3 UR4, -UR37, 0xbf, UR39 ;  /* 0x000000bf25047890 */ /* 0x000fe2000fffe127 */
[----:B------:R-:W-:-:S03]  /*1050*/  ULDC UR5, c[0x0][0x748] ;  /* 0x0001d20000057ab9 */ /* 0x000fc60000000800 */
[----:B------:R-:W-:-:S04]  /*1060*/  UIADD3 UR4, UR4, UR5, UR42 ;  /* 0x0000000504047290 */ /* 0x000fc8000fffe02a */
[----:B------:R-:W-:-:S04]  /*1070*/  USHF.R.S32.HI UR5, URZ, 0x1f, UR4 ;  /* 0x0000001f3f057899 */ /* 0x000fc80008011404 */
[----:B------:R-:W-:-:S04]  /*1080*/  ULEA.HI UR5, UR5, UR4, URZ, 0x6 ;  /* 0x0000000405057291 */ /* 0x000fc8000f8f303f */
[----:B------:R-:W-:-:S04]  /*1090*/  USHF.R.S32.HI UR5, URZ, 0x6, UR5 ;  /* 0x000000063f057899 */ /* 0x000fc80008011405 */
[----:B------:R-:W-:-:S04]  /*10a0*/  UISETP.LT.AND UP0, UPT, UR40, UR5, UPT ;  /* 0x000000052800728c */ /* 0x000fc8000bf01270 */
[----:B------:R-:W-:-:S12]  /*10b0*/  USEL UR40, UR40, UR5, UP0 ;  /* 0x0000000528287287 */ /* 0x000fd80008000000 */
.L_x_1685:
        /* <DEDUP_REMOVED lines=11> */
[----:B------:R-:W-:Y:S02]  /*1170*/  ULDC UR44, c[0x0][0x744] ;  /* 0x0001d100002c7ab9 */ /* 0x000fe40000000800 */
        /* <DEDUP_REMOVED lines=18> */
.L_x_1688:
        /* <DEDUP_REMOVED lines=15> */
.L_x_1687:
        /* <DEDUP_REMOVED lines=22> */
.L_x_1690:
        /* <DEDUP_REMOVED lines=15> */
.L_x_1689:
        /* <DEDUP_REMOVED lines=8> */
.L_x_1833:
        /* <DEDUP_REMOVED lines=23> */
.L_x_1692:
[----:B------:R-:W3:Y:S01]  /*17d0*/  S2R R14, SR_CgaCtaId ;  /* 0x00000000000e7919 */ /* 0x000ee20000008800 */
[----:B------:R-:W-:Y:S02]  /*17e0*/  LEA.HI R5, R5, R4, RZ, 0x3 ;  /* 0x0000000405057211 */ /* 0x000fe400078f18ff */
[----:B------:R-:W-:Y:S02]  /*17f0*/  CS2R R86, SRZ ;  /* 0x0000000000567805 */ /* 0x000fe4000001ff00 */
[----:B--2---:R-:W-:Y:S02]  /*1800*/  LOP3.LUT R8, R3, 0x30, R6, 0xf8, !PT ;  /* 0x0000003003087812 */ /* 0x004fe400078ef806 */
[----:B------:R-:W-:Y:S02]  /*1810*/  CS2R R84, SRZ ;  /* 0x0000000000547805 */ /* 0x000fe4000001ff00 */
[----:B------:R-:W-:Y:S02]  /*1820*/  LOP3.LUT R5, R5, 0xfffffff8, RZ, 0xc0, !PT ;  /* 0xfffffff805057812 */ /* 0x000fe400078ec0ff */
[----:B------:R-:W-:-:S02]  /*1830*/  CS2R R82, SRZ ;  /* 0x0000000000527805 */ /* 0x000fc4000001ff00 */
[----:B------:R-:W-:Y:S02]  /*1840*/  LOP3.LUT R11, R11, 0x7ffffe, RZ, 0xc0, !PT ;  /* 0x007ffffe0b0b7812 */ /* 0x000fe400078ec0ff */
[----:B------:R-:W-:Y:S02]  /*1850*/  CS2R R80, SRZ ;  /* 0x0000000000507805 */ /* 0x000fe4000001ff00 */
        /* <DEDUP_REMOVED lines=9> */
[--C-:B------:R-:W-:Y:S01]  /*18f0*/  IMAD R11, R11, 0x200, R2.reuse ;  /* 0x000002000b0b7824 */ /* 0x100fe200078e0202 */
[----:B------:R-:W-:Y:S01]  /*1900*/  LOP3.LUT R8, R9, R8, RZ, 0x3c, !PT ;  /* 0x0000000809087212 */ /* 0x000fe200078e3cff */
[----:B------:R-:W-:Y:S01]  /*1910*/  IMAD R2, R7, 0x4, R2 ;  /* 0x0000000407027824 */ /* 0x000fe200078e0202 */
[----:B------:R-:W-:Y:S01]  /*1920*/  SHF.R.S32.HI R4, RZ, 0x5, R4 ;  /* 0x00000005ff047819 */ /* 0x000fe20000011404 */
[----:B------:R-:W-:Y:S01]  /*1930*/  IMAD.IADD R3, R13, 0x1, -R6 ;  /* 0x000000010d037824 */ /* 0x000fe200078e0a06 */
[----:B------:R-:W-:Y:S01]  /*1940*/  MOV R12, 0x400 ;  /* 0x00000400000c7802 */ /* 0x000fe20000000f00 */
[----:B------:R-:W-:Y:S01]  /*1950*/  IMAD.IADD R6, R8, 0x1, R11 ;  /* 0x0000000108067824 */ /* 0x000fe200078e020b */
[----:B------:R-:W-:Y:S01]  /*1960*/  LOP3.LUT R0, R0, 0x7ffffffc, RZ, 0xc0, !PT ;  /* 0x7ffffffc00007812 */ /* 0x000fe200078ec0ff */
[----:B------:R-:W-:Y:S01]  /*1970*/  IMAD R4, R4, 0x10, R5 ;  /* 0x0000001004047824 */ /* 0x000fe200078e0205 */
[----:B------:R-:W-:-:S02]  /*1980*/  CS2R R76, SRZ ;  /* 0x00000000004c7805 */ /* 0x000fc4000001ff00 */
[----:B------:R-:W-:Y:S01]  /*1990*/  CS2R R74, SRZ ;  /* 0x00000000004a7805 */ /* 0x000fe2000001ff00 */
[----:B------:R2:W-:Y:S01]  /*19a0*/  STL [R1+0x4], R6 ;  /* 0x0000040601007387 */ /* 0x0005e20000100800 */
[----:B------:R-:W-:Y:S01]  /*19b0*/  IMAD R229, R3, 0x40, R4 ;  /* 0x0000004003e57824 */ /* 0x000fe200078e0204 */
[----:B------:R-:W-:Y:S02]  /*19c0*/  CS2R R4, SRZ ;  /* 0x0000000000047805 */ /* 0x000fe4000001ff00 */
[----:B---3--:R-:W-:Y:S01]  /*19d0*/  LEA R12, R14, R12, 0x18 ;  /* 0x0000000c0e0c7211 */ /* 0x008fe200078ec0ff */
[----:B------:R-:W-:Y:S01]  /*19e0*/  IMAD.IADD R0, R7, 0x1, -R0 ;  /* 0x0000000107007824 */ /* 0x000fe200078e0a00 */
[----:B------:R-:W-:Y:S02]  /*19f0*/  CS2R R72, SRZ ;  /* 0x0000000000487805 */ /* 0x000fe4000001ff00 */
[----:B------:R-:W-:Y:S02]  /*1a00*/  CS2R R70, SRZ ;  /* 0x0000000000467805 */ /* 0x000fe4000001ff00 */
[----:B------:R-:W-:Y:S01]  /*1a10*/  CS2R R68, SRZ ;  /* 0x0000000000447805 */ /* 0x000fe2000001ff00 */
[----:B------:R-:W-:Y:S01]  /*1a20*/  IMAD R3, R2, 0x4, R12 ;  /* 0x0000000402037824 */ /* 0x000fe200078e020c */
[----:B------:R-:W-:Y:S01]  /*1a30*/  CS2R R66, SRZ ;  /* 0x0000000000427805 */ /* 0x000fe2000001ff00 */
[----:B--2---:R-:W-:Y:S01]  /*1a40*/  IMAD.U32 R6, RZ, RZ, UR42 ;  /* 0x0000002aff067e24 */ /* 0x004fe2000f8e00ff */
[----:B------:R-:W-:-:S02]  /*1a50*/  CS2R R64, SRZ ;  /* 0x0000000000407805 */ /* 0x000fc4000001ff00 */
[----:B------:R-:W-:Y:S02]  /*1a60*/  CS2R R62, SRZ ;  /* 0x00000000003e7805 */ /* 0x000fe4000001ff00 */
[----:B------:R-:W-:Y:S02]  /*1a70*/  CS2R R60, SRZ ;  /* 0x00000000003c7805 */ /* 0x000fe4000001ff00 */
[----:B------:R-:W-:Y:S02]  /*1a80*/  CS2R R58, SRZ ;  /* 0x00000000003a7805 */ /* 0x000fe4000001ff00 */
[----:B------:R-:W-:Y:S02]  /*1a90*/  IADD3 R2, -R229, UR37, -R6 ;  /* 0x00000025e5027c10 */ /* 0x000fe4000fffe906 */
        /* <DEDUP_REMOVED lines=49> */
[----:B------:R-:W-:Y:S01]  /*1db0*/  IMAD.SHL.U32 R230, R0, 0x2, RZ ;  /* 0x0000000200e67824 */ /* 0x000fe200078e00ff */
[----:B------:R-:W-:-:S07]  /*1dc0*/  IADD3 R229, RZ, -UR42, -R229 ;  /* 0x8000002affe57c10 */ /* 0x000fce000fffe8e5 */
.L_x_1704:
[----:B------:R-:W-:-:S05]  /*1dd0*/  IMAD.U32 R0, RZ, RZ, UR38 ;  /* 0x00000026ff007e24 */ /* 0x000fca000f8e00ff */
[----:B------:R-:W-:-:S04]  /*1de0*/  LOP3.LUT R0, R0, 0x1, RZ, 0xfc, !PT ;  /* 0x0000000100007812 */ /* 0x000fc800078efcff */
[----:B------:R-:W-:-:S13]  /*1df0*/  ISETP.NE.AND P6, PT, R0, 0x3, PT ;  /* 0x000000030000780c */ /* 0x000fda0003fc5270 */
[----:B-1----:R-:W-:Y:S05]  /*1e00*/  @!P6 BRA `(.L_x_1694) ;  /* 0x000000000004e947 */ /* 0x002fea0003800000 */
[----:B------:R-:W-:Y:S01]  /*1e10*/  BPT.TRAP 0x1 ;  /* 0x000000040000795c */ /* 0x000fe20000300000 */
.L_x_1694:
        /* <DEDUP_REMOVED lines=8> */
.L_x_1695:
[----:B---3--:R-:W-:Y:S05]  /*1ea0*/  @P0 BRA `(.L_x_1696) ;  /* 0x0000000000080947 */ /* 0x008fea0003800000 */
[----:B------:R-:W3:Y:S02]  /*1eb0*/  SYNCS.PHASECHK.TRANS64.TRYWAIT P0, [R0+URZ+0x30810], R191 ;  /* 0x030810bf000075a7 */ /* 0x000ee4000800017f */
[----:B---3--:R-:W-:Y:S05]  /*1ec0*/  @!P0 BRA `(.L_x_1697) ;  /* 0x000000a4003c8947 */ /* 0x008fea0003800000 */
.L_x_1696:
        /* <DEDUP_REMOVED lines=84> */
.L_x_1698:
[----:B------:R1:W1:Y:S01]  /*2410*/  SYNCS.PHASECHK.TRANS64.TRYWAIT P0, [R0+URZ+0x30830], R191 ;  /* 0x030830bf000075a7 */ /* 0x000262000800017f */
[----:B------:R-:W-:Y:S05]  /*2420*/  @!P6 BRA `(.L_x_1699) ;  /* 0x000000000004e947 */ /* 0x000fea0003800000 */
[----:B------:R-:W-:Y:S01]  /*2430*/  BPT.TRAP 0x1 ;  /* 0x000000040000795c */ /* 0x000fe20000300000 */
.L_x_1699:
        /* <DEDUP_REMOVED lines=52> */
.L_x_1700:
        /* <DEDUP_REMOVED lines=539> */
.L_x_1702:
        /* <DEDUP_REMOVED lines=49> */
.L_x_1703:
        /* <DEDUP_REMOVED lines=78> */
.L_x_1686:
[----:B------:R-:W-:Y:S05]  /*5120*/  @P0 BRA `(.L_x_1705) ;  /* 0x0000001c00d80947 */ /* 0x000fea0003800000 */
[----:B------:R-:W1:Y:S01]  /*5130*/  S2R R0, SR_TID.X ;  /* 0x0000000000007919 */ /* 0x000e620000002100 */
[----:B------:R-:W2:Y:S01]  /*5140*/  S2UR UR5, SR_CgaCtaId ;  /* 0x00000000000579c3 */ /* 0x000ea20000008800 */
[----:B------:R-:W-:Y:S01]  /*5150*/  UMOV UR4, 0x400 ;  /* 0x0000040000047882 */ /* 0x000fe20000000000 */
[----:B------:R-:W-:-:S06]  /*5160*/  F2FP.BF16.F32.PACK_AB R88, R89, R88 ;  /* 0x000000585958723e */ /* 0x000fcc00000010ff */
[----:B------:R-:W-:Y:S01]  /*5170*/  BAR.SYNC.DEFER_BLOCKING 0x1, 0x100 ;  /* 0x0044000000007b1d */ /* 0x000fe20000010000 */
        /* <DEDUP_REMOVED lines=10> */
[----:B--2---:R-:W-:Y:S01]  /*5220*/  ULEA UR6, UR5, UR4, 0x18 ;  /* 0x0000000405067291 */ /* 0x004fe2000f8ec03f */
[----:B------:R-:W-:Y:S02]  /*5230*/  F2FP.BF16.F32.PACK_AB R106, R109, R108 ;  /* 0x0000006c6d6a723e */ /* 0x000fe400000010ff */
[----:B------:R-:W-:Y:S01]  /*5240*/  F2FP.BF16.F32.PACK_AB R107, R111, R110 ;  /* 0x0000006e6f6b723e */ /* 0x000fe200000010ff */
[----:B------:R-:W-:Y:S01]  /*5250*/  ULDC.64 UR4, c[0x0][0x870] ;  /* 0x00021c0000047ab9 */ /* 0x000fe20000000a00 */
[----:B------:R-:W-:Y:S01]  /*5260*/  F2FP.BF16.F32.PACK_AB R113, R115, R114 ;  /* 0x000000727371723e */ /* 0x000fe200000010ff */
[----:B------:R-:W-:Y:S01]  /*5270*/  UISETP.NE.U32.AND UP0, UPT, UR4, URZ, UPT ;  /* 0x0000003f0400728c */ /* 0x000fe2000bf05070 */
[----:B-1----:R-:W-:Y:S01]  /*5280*/  VIADD R20, R0, 0xffffff80 ;  /* 0xffffff8000147836 */ /* 0x002fe20000000000 */
[----:B------:R-:W-:-:S02]  /*5290*/  F2FP.BF16.F32.PACK_AB R120, R121, R120 ;  /* 0x000000787978723e */ /* 0x000fc400000010ff */
[----:B------:R-:W-:Y:S01]  /*52a0*/  F2FP.BF16.F32.PACK_AB R114, R117, R116 ;  /* 0x000000747572723e */ /* 0x000fe200000010ff */
[----:B------:R-:W-:Y:S01]  /*52b0*/  UISETP.NE.AND.EX UP0, UPT, UR5, URZ, UPT, UP0 ;  /* 0x0000003f0500728c */ /* 0x000fe2000bf05300 */
[----:B------:R-:W-:Y:S02]  /*52c0*/  SHF.R.S32.HI R19, RZ, 0x1f, R20 ;  /* 0x0000001fff137819 */ /* 0x000fe40000011414 */
[----:B------:R-:W-:Y:S01]  /*52d0*/  F2FP.BF16.F32.PACK_AB R115, R119, R118 ;  /* 0x000000767773723e */ /* 0x000fe200000010ff */
[----:B------:R-:W-:Y:S01]  /*52e0*/  ULDC.64 UR4, c[0x0][0x870] ;  /* 0x00021c0000047ab9 */ /* 0x000fe20000000a00 */
[CC--:B------:R-:W-:Y:S01]  /*52f0*/  LEA.HI R15, R19.reuse, R20.reuse, RZ, 0x4 ;  /* 0x00000014130f7211 */ /* 0x0c0fe200078f20ff */
[----:B------:R-:W-:Y:S01]  /*5300*/  UIMAD.WIDE UR4, UR36, 0x4, UR4 ;  /* 0x00000004240478a5 */ /* 0x000fe2000f8e0204 */
[----:B------:R-:W-:Y:S02]  /*5310*/  LEA.HI R17, R19, R20, RZ, 0x5 ;  /* 0x0000001413117211 */ /* 0x000fe400078f28ff */
[----:B------:R-:W-:-:S02]  /*5320*/  LOP3.LUT R3, R15, 0xfffffff0, RZ, 0xc0, !PT ;  /* 0xfffffff00f037812 */ /* 0x000fc400078ec0ff */
[----:B------:R-:W-:Y:S01]  /*5330*/  F2FP.BF16.F32.PACK_AB R121, R123, R122 ;  /* 0x0000007a7b79723e */ /* 0x000fe200000010ff */
[----:B------:R-:W-:Y:S01]  /*5340*/  IMAD.SHL.U32 R17, R17, 0x20, RZ ;  /* 0x0000002011117824 */ /* 0x000fe200078e00ff */
[----:B------:R-:W-:Y:S01]  /*5350*/  F2FP.BF16.F32.PACK_AB R128, R129, R128 ;  /* 0x000000808180723e */ /* 0x000fe200000010ff */
[----:B------:R-:W-:Y:S01]  /*5360*/  IMAD.IADD R3, R20, 0x1, -R3 ;  /* 0x0000000114037824 */ /* 0x000fe200078e0a03 */
[----:B------:R-:W-:Y:S02]  /*5370*/  F2FP.BF16.F32.PACK_AB R122, R125, R124 ;  /* 0x0000007c7d7a723e */ /* 0x000fe400000010ff */
[----:B------:R-:W-:Y:S01]  /*5380*/  LOP3.LUT R18, R17, 0x7ffffc00, RZ, 0xc0, !PT ;  /* 0x7ffffc0011127812 */ /* 0x000fe200078ec0ff */
[----:B------:R-:W-:Y:S01]  /*5390*/  IMAD.MOV.U32 R17, RZ, RZ, 0x40 ;  /* 0x00000040ff117424 */ /* 0x000fe200078e00ff */
[----:B------:R-:W-:Y:S02]  /*53a0*/  SHF.R.S32.HI R0, RZ, 0x1f, R3 ;  /* 0x0000001fff007819 */ /* 0x000fe40000011403 */
[----:B------:R-:W-:-:S02]  /*53b0*/  F2FP.BF16.F32.PACK_AB R123, R127, R126 ;  /* 0x0000007e7f7b723e */ /* 0x000fc400000010ff */
[----:B------:R-:W-:Y:S02]  /*53c0*/  LEA.HI R13, R0, R3, RZ, 0x3 ;  /* 0x00000003000d7211 */ /* 0x000fe400078f18ff */
[----:B------:R-:W-:Y:S02]  /*53d0*/  F2FP.BF16.F32.PACK_AB R129, R131, R130 ;  /* 0x000000828381723e */ /* 0x000fe400000010ff */
[----:B------:R-:W-:Y:S02]  /*53e0*/  LOP3.LUT R0, R13, 0xfffffff8, RZ, 0xc0, !PT ;  /* 0xfffffff80d007812 */ /* 0x000fe400078ec0ff */
[----:B------:R-:W-:Y:S02]  /*53f0*/  SHF.R.S32.HI R13, RZ, 0x3, R13 ;  /* 0x00000003ff0d7819 */ /* 0x000fe4000001140d */
[----:B------:R-:W-:Y:S01]  /*5400*/  F2FP.BF16.F32.PACK_AB R136, R137, R136 ;  /* 0x000000888988723e */ /* 0x000fe200000010ff */
[----:B------:R-:W-:Y:S01]  /*5410*/  IMAD.IADD R14, R3, 0x1, -R0 ;  /* 0x00000001030e7824 */ /* 0x000fe200078e0a00 */
[----:B------:R-:W-:Y:S01]  /*5420*/  SHF.R.S32.HI R0, RZ, 0x4, R15 ;  /* 0x00000004ff007819 */ /* 0x000fe2000001140f */
[----:B------:R-:W-:Y:S01]  /*5430*/  IMAD R18, R13, 0x200, R18 ;  /* 0x000002000d127824 */ /* 0x000fe200078e0212 */
[----:B------:R-:W-:Y:S01]  /*5440*/  F2FP.BF16.F32.PACK_AB R130, R133, R132 ;  /* 0x000000848582723e */ /* 0x000fe200000010ff */
[C---:B------:R-:W-:Y:S01]  /*5450*/  IMAD.SHL.U32 R15, R14.reuse, 0x40, RZ ;  /* 0x000000400e0f7824 */ /* 0x040fe200078e00ff */
[----:B------:R-:W-:Y:S01]  /*5460*/  R2P PR, R14, 0x6 ;  /* 0x000000060e007804 */ /* 0x000fe20000000000 */
[----:B------:R-:W-:Y:S01]  /*5470*/  IMAD.SHL.U32 R16, R0, 0x8, RZ ;  /* 0x0000000800107824 */ /* 0x000fe200078e00ff */
[----:B------:R-:W-:-:S02]  /*5480*/  F2FP.BF16.F32.PACK_AB R131, R135, R134 ;  /* 0x000000868783723e */ /* 0x000fc400000010ff */
[----:B------:R-:W-:Y:S02]  /*5490*/  LOP3.LUT R15, R15, 0x1c0, RZ, 0xc0, !PT ;  /* 0x000001c00f0f7812 */ /* 0x000fe400078ec0ff */
[----:B------:R-:W-:Y:S02]  /*54a0*/  SEL R17, R17, 0xffffffc0, !P2 ;  /* 0xffffffc011117807 */ /* 0x000fe40005000000 */
[----:B------:R-:W-:Y:S02]  /*54b0*/  LOP3.LUT R16, R15, 0x8, R16, 0xf8, !PT ;  /* 0x000000080f107812 */ /* 0x000fe400078ef810 */
[----:B------:R-:W-:Y:S02]  /*54c0*/  SHF.R.U32.HI R15, RZ, 0x3, R15 ;  /* 0x00000003ff0f7819 */ /* 0x000fe4000001160f */
[----:B------:R-:W-:Y:S02]  /*54d0*/  F2FP.BF16.F32.PACK_AB R137, R139, R138 ;  /* 0x0000008a8b89723e */ /* 0x000fe400000010ff */
[----:B------:R-:W-:Y:S01]  /*54e0*/  LOP3.LUT R15, R16, R15, RZ, 0x3c, !PT ;  /* 0x0000000f100f7212 */ /* 0x000fe200078e3cff */
[----:B------:R-:W-:Y:S01]  /*54f0*/  IMAD.MOV.U32 R16, RZ, RZ, 0x20 ;  /* 0x00000020ff107424 */ /* 0x000fe200078e00ff */
[----:B------:R-:W-:-:S02]  /*5500*/  F2FP.BF16.F32.PACK_AB R144, R145, R144 ;  /* 0x000000909190723e */ /* 0x000fc400000010ff */
[----:B------:R-:W-:Y:S01]  /*5510*/  F2FP.BF16.F32.PACK_AB R138, R141, R140 ;  /* 0x0000008c8d8a723e */ /* 0x000fe200000010ff */
[----:B------:R-:W-:Y:S01]  /*5520*/  IMAD.IADD R15, R15, 0x1, R18 ;  /* 0x000000010f0f7824 */ /* 0x000fe200078e0212 */
[----:B------:R-:W-:Y:S02]  /*5530*/  SEL R16, R16, 0xffffffe0, !P1 ;  /* 0xffffffe010107807 */ /* 0x000fe40004800000 */
[----:B------:R-:W-:Y:S02]  /*5540*/  F2FP.BF16.F32.PACK_AB R139, R143, R142 ;  /* 0x0000008e8f8b723e */ /* 0x000fe400000010ff */
[----:B------:R-:W-:Y:S02]  /*5550*/  LEA R15, R15, UR6, 0x1 ;  /* 0x000000060f0f7c11 */ /* 0x000fe4000f8e08ff */
[----:B------:R-:W-:Y:S02]  /*5560*/  F2FP.BF16.F32.PACK_AB R145, R147, R146 ;  /* 0x000000929391723e */ /* 0x000fe400000010ff */
[--C-:B------:R-:W-:Y:S01]  /*5570*/  IADD3 R16, R16, 0x8000, R15.reuse ;  /* 0x0000800010107810 */ /* 0x100fe20007ffe00f */
[----:B------:R-:W-:Y:S01]  /*5580*/  STSM.16.M88.4 [R15+0x8000], R88 ;  /* 0x008000580f007844 */ /* 0x000fe20000000200 */
[----:B------:R-:W-:-:S02]  /*5590*/  IADD3 R18, R17, 0x8000, R15 ;  /* 0x0000800011127810 */ /* 0x000fc40007ffe00f */
[----:B------:R-:W-:Y:S01]  /*55a0*/  F2FP.BF16.F32.PACK_AB R146, R149, R148 ;  /* 0x000000949592723e */ /* 0x000fe200000010ff */
[----:B------:R-:W-:Y:S01]  /*55b0*/  IMAD.IADD R17, R16, 0x1, R17 ;  /* 0x0000000110117824 */ /* 0x000fe200078e0211 */
[----:B------:R-:W-:Y:S01]  /*55c0*/  STSM.16.M88.4 [R16], R96 ;  /* 0x0000006010007844 */ /* 0x000fe20000000200 */
[----:B------:R-:W-:Y:S02]  /*55d0*/  F2FP.BF16.F32.PACK_AB R147, R151, R150 ;  /* 0x000000969793723e */ /* 0x000fe400000010ff */
[----:B------:R-:W-:Y:S01]  /*55e0*/  F2FP.BF16.F32.PACK_AB R4, R25, R4 ;  /* 0x000000041904723e */ /* 0x000fe200000010ff */
[----:B------:R-:W-:Y:S01]  /*55f0*/  STSM.16.M88.4 [R18], R104 ;  /* 0x0000006812007844 */ /* 0x000fe20000000200 */
[----:B------:R-:W-:Y:S02]  /*5600*/  F2FP.BF16.F32.PACK_AB R5, R2, R5 ;  /* 0x000000050205723e */ /* 0x000fe400000010ff */
[----:B------:R-:W-:Y:S01]  /*5610*/  F2FP.BF16.F32.PACK_AB R6, R29, R6 ;  /* 0x000000061d06723e */ /* 0x000fe200000010ff */
[----:B------:R-:W-:Y:S01]  /*5620*/  STSM.16.M88.4 [R17], R112 ;  /* 0x0000007011007844 */ /* 0x000fe20000000200 */
[----:B------:R-:W-:-:S02]  /*5630*/  F2FP.BF16.F32.PACK_AB R7, R8, R7 ;  /* 0x000000070807723e */ /* 0x000fc400000010ff */
[----:B------:R-:W-:Y:S01]  /*5640*/  F2FP.BF16.F32.PACK_AB R9, R10, R9 ;  /* 0x000000090a09723e */ /* 0x000fe200000010ff */
[----:B------:R-:W-:Y:S01]  /*5650*/  STSM.16.M88.4 [R15+0xc000], R120 ;  /* 0x00c000780f007844 */ /* 0x000fe20000000200 */
        /* <DEDUP_REMOVED lines=20> */
[----:B------:R-:W-:Y:S01]  /*57a0*/  ULDC UR7, c[0x0][0x808] ;  /* 0x0002020000077ab9 */ /* 0x000fe20000000800 */
[----:B------:R-:W-:Y:S01]  /*57b0*/  F2FP.BF16.F32.PACK_AB R51, R55, R54 ;  /* 0x000000363733723e */ /* 0x000fe200000010ff */
[----:B------:R-:W4:Y:S01]  /*57c0*/  S2UR UR9, SR_CTAID.Y ;  /* 0x00000000000979c3 */ /* 0x000f220000002600 */
[----:B------:R-:W-:Y:S01]  /*57d0*/  F2FP.BF16.F32.PACK_AB R57, R59, R58 ;  /* 0x0000003a3b39723e */ /* 0x000fe200000010ff */
[----:B-1----:R-:W-:Y:S01]  /*57e0*/  IMAD.U32 R4, RZ, RZ, UR4 ;  /* 0x00000004ff047e24 */ /* 0x002fe2000f8e00ff */
[----:B------:R-:W-:Y:S01]  /*57f0*/  F2FP.BF16.F32.PACK_AB R58, R61, R60 ;  /* 0x0000003c3d3a723e */ /* 0x000fe200000010ff */
[----:B------:R3:W-:Y:S01]  /*5800*/  STSM.16.M88.4 [R17+-0x8000], R48 ;  /* 0xff80003011007844 */ /* 0x0007e20000000200 */
[----:B------:R-:W-:Y:S01]  /*5810*/  F2FP.BF16.F32.PACK_AB R59, R63, R62 ;  /* 0x0000003e3f3b723e */ /* 0x000fe200000010ff */
[----:B------:R-:W-:Y:S01]  /*5820*/  IMAD.U32 R5, RZ, RZ, UR5 ;  /* 0x00000005ff057e24 */ /* 0x000fe2000f8e00ff */
[----:B------:R-:W-:Y:S01]  /*5830*/  F2FP.BF16.F32.PACK_AB R65, R67, R66 ;  /* 0x000000424341723e */ /* 0x000fe200000010ff */
[----:B------:R-:W-:Y:S01]  /*5840*/  ULDC.64 UR4, c[0x0][0x878] ;  /* 0x00021e0000047ab9 */ /* 0x000fe20000000a00 */
[----:B------:R-:W-:Y:S01]  /*5850*/  F2FP.BF16.F32.PACK_AB R66, R69, R68 ;  /* 0x000000444542723e */ /* 0x000fe200000010ff */
[----:B------:R3:W-:Y:S01]  /*5860*/  STSM.16.M88.4 [R15+0x4000], R56 ;  /* 0x004000380f007844 */ /* 0x0007e20000000200 */
[----:B------:R-:W-:Y:S01]  /*5870*/  F2FP.BF16.F32.PACK_AB R67, R71, R70 ;  /* 0x000000464743723e */ /* 0x000fe200000010ff */
[----:B------:R-:W1:Y:S01]  /*5880*/  LDC.64 R36, c[0x0][0x850] ;  /* 0x00021400ff247b82 */ /* 0x000e620000000a00 */
[----:B------:R-:W-:-:S02]  /*5890*/  F2FP.BF16.F32.PACK_AB R73, R75, R74 ;  /* 0x0000004a4b49723e */ /* 0x000fc400000010ff */
[----:B------:R-:W-:Y:S01]  /*58a0*/  F2FP.BF16.F32.PACK_AB R74, R77, R76 ;  /* 0x0000004c4d4a723e */ /* 0x000fe200000010ff */
[----:B------:R3:W-:Y:S01]  /*58b0*/  STSM.16.M88.4 [R16+-0x4000], R64 ;  /* 0xffc0004010007844 */ /* 0x0007e20000000200 */
[----:B------:R-:W-:Y:S02]  /*58c0*/  F2FP.BF16.F32.PACK_AB R75, R79, R78 ;  /* 0x0000004e4f4b723e */ /* 0x000fe400000010ff */
[----:B------:R-:W-:Y:S02]  /*58d0*/  F2FP.BF16.F32.PACK_AB R81, R83, R82 ;  /* 0x000000525351723e */ /* 0x000fe400000010ff */
[----:B------:R-:W-:Y:S01]  /*58e0*/  F2FP.BF16.F32.PACK_AB R82, R85, R84 ;  /* 0x000000545552723e */ /* 0x000fe200000010ff */
[----:B------:R3:W-:Y:S01]  /*58f0*/  STSM.16.M88.4 [R18+-0x4000], R72 ;  /* 0xffc0004812007844 */ /* 0x0007e20000000200 */
[----:B------:R-:W-:Y:S02]  /*5900*/  F2FP.BF16.F32.PACK_AB R83, R87, R86 ;  /* 0x000000565753723e */ /* 0x000fe400000010ff */
[----:B------:R-:W-:-:S03]  /*5910*/  PLOP3.LUT P0, PT, PT, PT, UP0, 0x80, 0x0 ;  /* 0x000000000000781c */ /* 0x000fc60003f0f008 */
[----:B------:R3:W-:Y:S01]  /*5920*/  STSM.16.M88.4 [R17+-0x4000], R80 ;  /* 0xffc0005011007844 */ /* 0x0007e20000000200 */
[----:B------:R-:W-:Y:S01]  /*5930*/  BAR.SYNC.DEFER_BLOCKING 0x1, 0x100 ;  /* 0x0044000000007b1d */ /* 0x000fe20000010000 */
[----:B------:R-:W-:-:S04]  /*5940*/  UISETP.NE.U32.AND UP1, UPT, UR4, URZ, UPT ;  /* 0x0000003f0400728c */ /* 0x000fc8000bf25070 */
[----:B------:R-:W-:-:S04]  /*5950*/  UISETP.NE.AND.EX UP1, UPT, UR5, URZ, UPT, UP1 ;  /* 0x0000003f0500728c */ /* 0x000fc8000bf25310 */
[----:B--2---:R-:W2:Y:S07]  /*5960*/  @P0 LDG.E R8, desc[UR46][R4.64] ;  /* 0x0000002e04080981 */ /* 0x004eae000c1e1900 */
[----:B------:R-:W-:Y:S01]  /*5970*/  @UP1 ULDC.64 UR4, c[0x0][0x878] ;  /* 0x00021e0000041ab9 */ /* 0x000fe20000000a00 */
[----:B------:R-:W-:Y:S01]  /*5980*/  PLOP3.LUT P1, PT, PT, PT, UP1, 0x80, 0x0 ;  /* 0x000000000000781c */ /* 0x000fe20003f2f018 */
[----:B------:R-:W-:Y:S01]  /*5990*/  @UP1 UIMAD.WIDE UR4, UR36, 0x4, UR4 ;  /* 0x00000004240418a5 */ /* 0x000fe2000f8e0204 */
[----:B------:R-:W-:-:S05]  /*59a0*/  IMAD.U32 R2, RZ, RZ, UR7 ;  /* 0x00000007ff027e24 */ /* 0x000fca000f8e00ff */
[----:B------:R-:W-:Y:S02]  /*59b0*/  IMAD.U32 R6, RZ, RZ, UR4 ;  /* 0x00000004ff067e24 */ /* 0x000fe4000f8e00ff */
[----:B------:R-:W-:-:S05]  /*59c0*/  IMAD.U32 R7, RZ, RZ, UR5 ;  /* 0x00000005ff077e24 */ /* 0x000fca000f8e00ff */
[----:B------:R3:W5:Y:S01]  /*59d0*/  @P1 LDG.E R2, desc[UR46][R6.64] ;  /* 0x0000002e06021981 */ /* 0x000762000c1e1900 */
[----:B------:R-:W-:Y:S01]  /*59e0*/  LEA.HI R10, R19, R20, RZ, 0x7 ;  /* 0x00000014130a7211 */ /* 0x000fe200078f38ff */
[----:B------:R-:W-:Y:S01]  /*59f0*/  IMAD.SHL.U32 R14, R14, 0x8, RZ ;  /* 0x000000080e0e7824 */ /* 0x000fe200078e00ff */
[----:B------:R-:W-:Y:S01]  /*5a00*/  UMOV UR4, URZ ;  /* 0x0000003f00047c82 */ /* 0x000fe20008000000 */
[----:B------:R-:W1:Y:S01]  /*5a10*/  S2R R39, SR_CTAID.X ;  /* 0x0000000000277919 */ /* 0x000e620000002500 */
[----:B------:R-:W-:Y:S01]  /*5a20*/  UMOV UR5, URZ ;  /* 0x0000003f00057c82 */ /* 0x000fe20008000000 */
[----:B------:R-:W-:Y:S01]  /*5a30*/  IMAD.SHL.U32 R10, R10, 0x4, RZ ;  /* 0x000000040a0a7824 */ /* 0x000fe200078e00ff */
[----:B----4-:R-:W-:-:S04]  /*5a40*/  USHF.R.S32.HI UR10, URZ, 0x1f, UR9 ;  /* 0x0000001f3f0a7899 */ /* 0x010fc80008011409 */
[----:B------:R-:W-:-:S05]  /*5a50*/  LOP3.LUT R10, R10, 0x7ffffe00, RZ, 0xc0, !PT ;  /* 0x7ffffe000a0a7812 */ /* 0x000fca00078ec0ff */
[----:B------:R-:W-:Y:S01]  /*5a60*/  IMAD R10, R13, 0x2000, R10 ;  /* 0x000020000d0a7824 */ /* 0x000fe200078e020a */
[----:B--2---:R-:W-:Y:S01]  /*5a70*/  @P0 R2UR UR7, R8 ;  /* 0x00000000080702ca */ /* 0x004fe200000e0000 */
[----:B------:R-:W-:-:S05]  /*5a80*/  IMAD.SHL.U32 R8, R0, 0x40, RZ ;  /* 0x0000004000087824 */ /* 0x000fca00078e00ff */
[----:B------:R-:W-:-:S04]  /*5a90*/  LOP3.LUT R9, R8, 0x1c0, RZ, 0xc0, !PT ;  /* 0x000001c008097812 */ /* 0x000fc800078ec0ff */
[----:B------:R-:W-:Y:S02]  /*5aa0*/  LOP3.LUT R14, R9, 0x38, R14, 0xf8, !PT ;  /* 0x00000038090e7812 */ /* 0x000fe400078ef80e */
[----:B------:R-:W-:Y:S01]  /*5ab0*/  SHF.R.U32.HI R9, RZ, 0x3, R9 ;  /* 0x00000003ff097819 */ /* 0x000fe20000011609 */
[----:B------:R-:W-:Y:S02]  /*5ac0*/  @UP0 USHF.R.S32.HI UR8, URZ, 0x1f, UR7 ;  /* 0x0000001f3f080899 */ /* 0x000fe40008011407 */
[----:B------:R-:W-:Y:S01]  /*5ad0*/  @UP0 UMOV UR4, UR7 ;  /* 0x0000000700040c82 */ /* 0x000fe20008000000 */
[----:B------:R-:W-:-:S04]  /*5ae0*/  LOP3.LUT R9, R14, R9, RZ, 0x3c, !PT ;  /* 0x000000090e097212 */ /* 0x000fc800078e3cff */
[----:B------:R-:W-:Y:S01]  /*5af0*/  @UP0 UMOV UR5, UR8 ;  /* 0x0000000800050c82 */ /* 0x000fe20008000000 */
[----:B------:R-:W-:Y:S01]  /*5b00*/  IMAD.IADD R9, R10, 0x1, R9 ;  /* 0x000000010a097824 */ /* 0x000fe200078e0209 */
[----:B-1-3--:R-:W-:Y:S06]  /*5b10*/  @P1 BRA `(.L_x_1706) ;  /* 0x0000000000101947 */ /* 0x00afec0003800000 */
[----:B------:R-:W-:Y:S05]  /*5b20*/  @!P0 BRA `(.L_x_1706) ;  /* 0x00000000000c8947 */ /* 0x000fea0003800000 */
[----:B------:R-:W2:Y:S04]  /*5b30*/  LDG.E R7, desc[UR46][R4.64] ;  /* 0x0000002e04077981 */ /* 0x000ea8000c1e1900 */
[----:B-----5:R-:W2:Y:S02]  /*5b40*/  LDG.E R2, desc[UR46][R4.64+0x4] ;  /* 0x0000042e04027981 */ /* 0x020ea4000c1e1900 */
[----:B--2---:R-:W-:-:S07]  /*5b50*/  IMAD.IADD R2, R2, 0x1, -R7 ;  /* 0x0000000102027824 */ /* 0x004fce00078e0a07 */
.L_x_1706:
[----:B------:R-:W-:Y:S01]  /*5b60*/  LEA R46, R9, UR6, 0x1 ;  /* 0x00000006092e7c11 */ /* 0x000fe2000f8e08ff */
[----:B------:R-:W-:Y:S01]  /*5b70*/  IMAD R30, R36, UR10, RZ ;  /* 0x0000000a241e7c24 */ /* 0x000fe2000f8e02ff */
[----:B------:R-:W-:Y:S01]  /*5b80*/  USHF.R.S32.HI UR6, URZ, 0x1f, UR36 ;  /* 0x0000001f3f067899 */ /* 0x000fe20008011424 */
[----:B-----5:R-:W-:Y:S01]  /*5b90*/  IMAD R2, R39, -0x80, R2 ;  /* 0xffffff8027027824 */ /* 0x020fe200078e0202 */
[----:B------:R-:W1:Y:S01]  /*5ba0*/  LDC.64 R48, c[0x0][0x820] ;  /* 0x00020800ff307b82 */ /* 0x000e620000000a00 */
[----:B------:R2:W3:Y:S01]  /*5bb0*/  LDS.128 R32, [R46+0x8800] ;  /* 0x008800002e207984 */ /* 0x0004e20000000c00 */
[----:B------:R-:W-:Y:S01]  /*5bc0*/  IMAD.SHL.U32 R28, R3, 0x8, RZ ;  /* 0x00000008031c7824 */ /* 0x000fe200078e00ff */
[----:B------:R-:W-:Y:S01]  /*5bd0*/  ULDC UR11, c[0x0][0x83c] ;  /* 0x00020f00000b7ab9 */ /* 0x000fe20000000800 */
[----:B------:R-:W-:Y:S01]  /*5be0*/  IMAD R37, R37, UR9, R30 ;  /* 0x0000000925257c24 */ /* 0x000fe2000f8e021e */
[----:B------:R2:W4:Y:S01]  /*5bf0*/  LDS.128 R24, [R46+0x1000] ;  /* 0x001000002e187984 */ /* 0x0005220000000c00 */
[----:B------:R-:W-:Y:S01]  /*5c00*/  VIADD R30, R0, 0x10 ;  /* 0x00000010001e7836 */ /* 0x000fe20000000000 */
[----:B------:R-:W-:Y:S01]  /*5c10*/  VIMNMX R47, R2, 0x80, PT ;  /* 0x00000080022f7848 */ /* 0x000fe20003fe0100 */
[----:B------:R-:W-:Y:S01]  /*5c20*/  VIADD R31, R0, 0x20 ;  /* 0x00000020001f7836 */ /* 0x000fe20000000000 */
[----:B------:R2:W1:Y:S01]  /*5c30*/  LDS.128 R20, [R46+0x1800] ;  /* 0x001800002e147984 */ /* 0x0004620000000c00 */
[--C-:B------:R-:W-:Y:S01]  /*5c40*/  SHF.R.S32.HI R29, RZ, 0x1f, R28.reuse ;  /* 0x0000001fff1d7819 */ /* 0x100fe2000001141c */
[----:B------:R-:W-:Y:S01]  /*5c50*/  USEL UR8, UR6, URZ, !UP0 ;  /* 0x0000003f06087287 */ /* 0x000fe2000c000000 */
[-C--:B------:R-:W-:Y:S01]  /*5c60*/  ISETP.GE.AND P6, PT, R30, R47.reuse, PT ;  /* 0x0000002f1e00720c */ /* 0x080fe20003fc6270 */
[----:B------:R2:W1:Y:S01]  /*5c70*/  LDS.128 R16, [R46+0x2000] ;  /* 0x002000002e107984 */ /* 0x0004620000000c00 */
[C---:B------:R-:W-:Y:S01]  /*5c80*/  VIADD R30, R0.reuse, 0x40 ;  /* 0x00000040001e7836 */ /* 0x040fe20000000000 */
[-C--:B------:R-:W-:Y:S01]  /*5c90*/  ISETP.GE.AND P2, PT, R0, R47.reuse, PT ;  /* 0x0000002f0000720c */ /* 0x080fe20003f46270 */
[----:B------:R-:W-:Y:S01]  /*5ca0*/  IMAD.WIDE.U32 R2, R36, UR9, R28 ;  /* 0x0000000924027c25 */ /* 0x000fe2000f8e001c */
[----:B------:R2:W1:Y:S01]  /*5cb0*/  LDS.128 R12, [R46+0x2800] ;  /* 0x002800002e0c7984 */ /* 0x0004620000000c00 */
[----:B------:R-:W-:Y:S01]  /*5cc0*/  ULDC.64 UR6, c[0x0][0x858] ;  /* 0x0002160000067ab9 */ /* 0x000fe20000000a00 */
[-C--:B------:R-:W-:Y:S01]  /*5cd0*/  ISETP.GE.AND P1, PT, R30, R47.reuse, PT ;  /* 0x0000002f1e00720c */ /* 0x080fe20003f26270 */
[----:B------:R-:W-:Y:S01]  /*5ce0*/  IMAD.MOV.U32 R30, RZ, RZ, R2 ;  /* 0x000000ffff1e7224 */ /* 0x000fe200078e0002 */
[----:B------:R2:W1:Y:S01]  /*5cf0*/  LDS.128 R8, [R46+0x3000] ;  /* 0x003000002e087984 */ /* 0x0004620000000c00 */
[----:B------:R-:W-:Y:S01]  /*5d00*/  ISETP.GE.OR P4, PT, R28, UR11, P2 ;  /* 0x0000000b1c007c0c */ /* 0x000fe20009786670 */
[----:B------:R-:W-:Y:S01]  /*5d10*/  USEL UR36, UR36, URZ, !UP0 ;  /* 0x0000003f24247287 */ /* 0x000fe2000c000000 */
[C---:B------:R-:W-:Y:S01]  /*5d20*/  IADD3 R2, P3, R0.reuse, UR4, RZ ;  /* 0x0000000400027c10 */ /* 0x040fe2000ff7e0ff */
[----:B------:R2:W1:Y:S01]  /*5d30*/  LDS.128 R4, [R46+0x3800] ;  /* 0x003800002e047984 */ /* 0x0004620000000c00 */
[----:B------:R-:W-:Y:S01]  /*5d40*/  UIMAD UR4, UR8, UR6, URZ ;  /* 0x00000006080472a4 */ /* 0x000fe2000f8e023f */
[----:B------:R-:W-:Y:S01]  /*5d50*/  ISETP.GE.AND P0, PT, R31, R47, PT ;  /* 0x0000002f1f00720c */ /* 0x000fe20003f06270 */
[----:B------:R-:W-:Y:S01]  /*5d60*/  IMAD.IADD R31, R3, 0x1, R37 ;  /* 0x00000001031f7824 */ /* 0x000fe200078e0225 */
[C---:B------:R-:W-:Y:S01]  /*5d70*/  LEA.HI.X.SX32 R3, R0.reuse, UR5, 0x1, P3 ;  /* 0x0000000500037c11 */ /* 0x040fe200098f0eff */
[----:B------:R-:W-:Y:S01]  /*5d80*/  IMAD.U32 R45, RZ, RZ, UR6 ;  /* 0x00000006ff2d7e24 */ /* 0x000fe2000f8e00ff */
[----:B------:R-:W-:Y:S01]  /*5d90*/  UIMAD UR4, UR36, UR7, UR4 ;  /* 0x00000007240472a4 */ /* 0x000fe2000f8e0204 */
[----:B------:R-:W-:Y:S01]  /*5da0*/  VIADD R36, R0, 0x30 ;  /* 0x0000003000247836 */ /* 0x000fe20000000000 */
[----:B------:R-:W-:Y:S01]  /*5db0*/  BSSY B0, `(.L_x_1707) ;  /* 0x0000014000007945 */ /* 0x000fe20003800000 */
[----:B------:R-:W-:Y:S01]  /*5dc0*/  IMAD.WIDE.U32 R44, R45, UR36, R30 ;  /* 0x000000242d2c7c25 */ /* 0x000fe2000f8e001e */
[----:B------:R-:W-:-:S02]  /*5dd0*/  P2R R50, PR, RZ, 0x40 ;  /* 0x00000040ff327803 */ /* 0x000fc40000000000 */
[----:B------:R-:W-:Y:S01]  /*5de0*/  ISETP.GE.AND P5, PT, R36, R47, PT ;  /* 0x0000002f2400720c */ /* 0x000fe20003fa6270 */
[----:B------:R-:W-:Y:S01]  /*5df0*/  VIADD R41, R45, UR4 ;  /* 0x000000042d297c36 */ /* 0x000fe20008000000 */
[----:B------:R-:W-:Y:S01]  /*5e00*/  ISETP.GE.OR P3, PT, R28, UR11, P6 ;  /* 0x0000000b1c007c0c */ /* 0x000fe2000b766670 */
[----:B------:R-:W-:Y:S01]  /*5e10*/  IMAD.WIDE R2, R39, 0x80, R2 ;  /* 0x0000008027027825 */ /* 0x000fe200078e0202 */
[----:B------:R-:W-:Y:S01]  /*5e20*/  P2R R51, PR, RZ, 0x20 ;  /* 0x00000020ff337803 */ /* 0x000fe20000000000 */
[----:B--23--:R-:W-:Y:S10]  /*5e30*/  @P4 BRA `(.L_x_1708) ;  /* 0x00000000002c4947 */ /* 0x00cff40003800000 */
        /* <DEDUP_REMOVED lines=11> */
.L_x_1708:
[----:B------:R-:W-:Y:S05]  /*5ef0*/  BSYNC B0 ;  /* 0x0000000000007941 */ /* 0x000fea0003800000 */
.L_x_1707:
        /* <DEDUP_REMOVED lines=15> */
.L_x_1710:
[----:B------:R-:W-:Y:S05]  /*5ff0*/  BSYNC B0 ;  /* 0x0000000000007941 */ /* 0x000fea0003800000 */
.L_x_1709:
        /* <DEDUP_REMOVED lines=18> */
.L_x_1712:
[----:B------:R-:W-:Y:S05]  /*6120*/  BSYNC B0 ;  /* 0x0000000000007941 */ /* 0x000fea0003800000 */
.L_x_1711:
        /* <DEDUP_REMOVED lines=17> */
.L_x_1714:
[----:B------:R-:W-:Y:S05]  /*6240*/  BSYNC B0 ;  /* 0x0000000000007941 */ /* 0x000fea0003800000 */
.L_x_1713:
        /* <DEDUP_REMOVED lines=18> */
.L_x_1716:
[----:B------:R-:W-:Y:S05]  /*6370*/  BSYNC B0 ;  /* 0x0000000000007941 */ /* 0x000fea0003800000 */
.L_x_1715:
        /* <DEDUP_REMOVED lines=18> */
.L_x_1718:
[----:B------:R-:W-:Y:S05]  /*64a0*/  BSYNC B0 ;  /* 0x0000000000007941 */ /* 0x000fea0003800000 */
.L_x_1717:
[----:B--23--:R2:W3:Y:S01]  /*64b0*/  LDS.128 R32, [R46+0xb000] ;  /* 0x00b000002e207984 */ /* 0x00c4e20000000c00 */
[----:B------:R-:W-:Y:S01]  /*64c0*/  ISETP.GE.AND P4, PT, R38, R47, PT ;  /* 0x0000002f2600720c */ /* 0x000fe20003f86270 */
[----:B------:R-:W-:Y:S01]  /*64d0*/  BSSY B0, `(.L_x_1719) ;  /* 0x0000011000007945 */ /* 0x000fe20003800000 */
[----:B------:R-:W-:Y:S02]  /*64e0*/  IMAD R38, R48, UR10, RZ ;  /* 0x0000000a30267c24 */ /* 0x000fe4000f8e02ff */
        /* <DEDUP_REMOVED lines=15> */
.L_x_1720:
[----:B------:R-:W-:Y:S05]  /*65e0*/  BSYNC B0 ;  /* 0x0000000000007941 */ /* 0x000fea0003800000 */
.L_x_1719:
        /* <DEDUP_REMOVED lines=21> */
.L_x_1722:
[----:B------:R-:W-:Y:S05]  /*6740*/  BSYNC B0 ;  /* 0x0000000000007941 */ /* 0x000fea0003800000 */
.L_x_1721:
[----:B------:R-:W-:Y:S01]  /*6750*/  P2R R0, PR, RZ, 0x20 ;  /* 0x00000020ff007803 */ /* 0x000fe20000000000 */
[----:B------:R-:W-:Y:S01]  /*6760*/  ULDC UR5, c[0x0][0x80c] ;  /* 0x0002030000057ab9 */ /* 0x000fe20000000800 */
[----:B------:R-:W-:Y:S01]  /*6770*/  ISETP.NE.AND P5, PT, R50, RZ, PT ;  /* 0x000000ff3200720c */ /* 0x000fe20003fa5270 */
[----:B------:R-:W-:Y:S01]  /*6780*/  ULDC.64 UR6, c[0x0][0x828] ;  /* 0x00020a0000067ab9 */ /* 0x000fe20000000a00 */
[----:B------:R-:W-:Y:S01]  /*6790*/  ISETP.NE.AND P6, PT, R51, RZ, PT ;  /* 0x000000ff3300720c */ /* 0x000fe20003fc5270 */
[----:B------:R-:W-:Y:S01]  /*67a0*/  IMAD.U32 R29, RZ, RZ, UR6 ;  /* 0x00000006ff1d7e24 */ /* 0x000fe2000f8e00ff */
[C---:B------:R-:W-:Y:S01]  /*67b0*/  ISETP.GE.OR P5, PT, R28.reuse, UR5, P5 ;  /* 0x000000051c007c0c */ /* 0x040fe2000afa6670 */
[----:B------:R-:W-:Y:S01]  /*67c0*/  IMAD.IADD R39, R39, 0x1, R43 ;  /* 0x0000000127277824 */ /* 0x000fe200078e022b */
[----:B------:R-:W-:Y:S01]  /*67d0*/  ISETP.GE.OR P2, PT, R28, UR5, P2 ;  /* 0x000000051c007c0c */ /* 0x000fe20009746670 */
[----:B------:R-:W-:Y:S01]  /*67e0*/  UIMAD UR4, UR8, UR6, URZ ;  /* 0x00000006080472a4 */ /* 0x000fe2000f8e023f */
[----:B------:R-:W-:Y:S01]  /*67f0*/  P2R R40, PR, RZ, 0x20 ;  /* 0x00000020ff287803 */ /* 0x000fe20000000000 */
[----:B------:R-:W-:Y:S01]  /*6800*/  IMAD.WIDE.U32 R38, R29, UR36, R38 ;  /* 0x000000241d267c25 */ /* 0x000fe2000f8e0026 */
[----:B------:R-:W-:Y:S01]  /*6810*/  ISETP.NE.AND P5, PT, R0, RZ, PT ;  /* 0x000000ff0000720c */ /* 0x000fe20003fa5270 */
[----:B------:R-:W-:Y:S01]  /*6820*/  UIMAD UR4, UR36, UR7, UR4 ;  /* 0x00000007240472a4 */ /* 0x000fe2000f8e0204 */
[C---:B------:R-:W-:Y:S01]  /*6830*/  ISETP.GE.OR P0, PT, R28.reuse, UR5, P0 ;  /* 0x000000051c007c0c */ /* 0x040fe20008706670 */
[----:B------:R-:W-:Y:S01]  /*6840*/  BSSY B0, `(.L_x_1723) ;  /* 0x0000013000007945 */ /* 0x000fe20003800000 */
[----:B------:R-:W-:-:S02]  /*6850*/  ISETP.GE.OR P6, PT, R28, UR5, P6 ;  /* 0x000000051c007c0c */ /* 0x000fc4000b7c6670 */
[C---:B------:R-:W-:Y:S01]  /*6860*/  ISETP.GE.OR P1, PT, R28.reuse, UR5, P1 ;  /* 0x000000051c007c0c */ /* 0x040fe20008f26670 */
[----:B--23--:R-:W-:Y:S01]  /*6870*/  VIADD R35, R39, UR4 ;  /* 0x0000000427237c36 */ /* 0x00cfe20008000000 */
[C---:B------:R-:W-:Y:S02]  /*6880*/  ISETP.GE.OR P3, PT, R28.reuse, UR5, P3 ;  /* 0x000000051c007c0c */ /* 0x040fe40009f66670 */
[C---:B------:R-:W-:Y:S02]  /*6890*/  ISETP.GE.OR P4, PT, R28.reuse, UR5, P4 ;  /* 0x000000051c007c0c */ /* 0x040fe4000a786670 */
        /* <DEDUP_REMOVED lines=13> */
.L_x_1724:
[----:B------:R-:W-:Y:S05]  /*6970*/  BSYNC B0 ;  /* 0x0000000000007941 */ /* 0x000fea0003800000 */
.L_x_1723:
[----:B---3--:R3:W1:Y:S01]  /*6980*/  LDS.128 R28, [R46+0x800] ;  /* 0x000800002e1c7984 */ /* 0x0086620000000c00 */
        /* <DEDUP_REMOVED lines=15> */
[----:B-1----:R1:W-:Y:S02]  /*6a80*/  STG.E.128 desc[UR46][R36.64], R28 ;  /* 0x0000001c24007986 */ /* 0x0023e4000c101d2e */
.L_x_1726:
[----:B------:R-:W-:Y:S05]  /*6a90*/  BSYNC B0 ;  /* 0x0000000000007941 */ /* 0x000fea0003800000 */
.L_x_1725:
        /* <DEDUP_REMOVED lines=15> */
.L_x_1728:
[----:B------:R-:W-:Y:S05]  /*6b90*/  BSYNC B0 ;  /* 0x0000000000007941 */ /* 0x000fea0003800000 */
.L_x_1727:
[----:B------:R-:W-:Y:S04]  /*6ba0*/  BSSY B0, `(.L_x_1729) ;  /* 0x000000f000007945 */ /* 0x000fe80003800000 */
[----:B------:R-:W-:Y:S05]  /*6bb0*/  @P6 BRA `(.L_x_1730) ;  /* 0x0000000000346947 */ /* 0x000fea0003800000 */
        /* <DEDUP_REMOVED lines=13> */
.L_x_1730:
[----:B------:R-:W-:Y:S05]  /*6c90*/  BSYNC B0 ;  /* 0x0000000000007941 */ /* 0x000fea0003800000 */
.L_x_1729:
        /* <DEDUP_REMOVED lines=15> */
.L_x_1732:
[----:B------:R-:W-:Y:S05]  /*6d90*/  BSYNC B0 ;  /* 0x0000000000007941 */ /* 0x000fea0003800000 */
.L_x_1731:
        /* <DEDUP_REMOVED lines=15> */
.L_x_1734:
[----:B------:R-:W-:Y:S05]  /*6e90*/  BSYNC B0 ;  /* 0x0000000000007941 */ /* 0x000fea0003800000 */
.L_x_1733:
        /* <DEDUP_REMOVED lines=15> */
.L_x_1736:
[----:B------:R-:W-:Y:S05]  /*6f90*/  BSYNC B0 ;  /* 0x0000000000007941 */ /* 0x000fea0003800000 */
.L_x_1735:
[----:B------:R-:W-:Y:S05]  /*6fa0*/  @P5 BRA `(.L_x_1680) ;  /* 0x0000005000c05947 */ /* 0x000fea0003800000 */
[----:B-1----:R-:W-:Y:S01]  /*6fb0*/  IADD3 R9, P0, R2, 0x70, RZ ;  /* 0x0000007002097810 */ /* 0x002fe20007f1e0ff */
        /* <DEDUP_REMOVED lines=13> */
.L_x_1705:
[----:B------:R-:W-:Y:S01]  /*7090*/  ULDC.64 UR4, c[0x0][0x870] ;  /* 0x00021c0000047ab9 */ /* 0x000fe20000000a00 */
[----:B------:R-:W1:Y:S01]  /*70a0*/  S2R R6, SR_TID.X ;  /* 0x0000000000067919 */ /* 0x000e620000002100 */
[----:B------:R-:W-:Y:S01]  /*70b0*/  UISETP.NE.U32.AND UP0, UPT, UR4, URZ, UPT ;  /* 0x0000003f0400728c */ /* 0x000fe2000bf05070 */
[----:B------:R-:W2:Y:S03]  /*70c0*/  S2UR UR10, SR_CTAID.Y ;  /* 0x00000000000a79c3 */ /* 0x000ea60000002600 */
[----:B------:R-:W-:-:S03]  /*70d0*/  UISETP.NE.AND.EX UP0, UPT, UR5, URZ, UPT, UP0 ;  /* 0x0000003f0500728c */ /* 0x000fc6000bf05300 */
[----:B------:R-:W-:Y:S02]  /*70e0*/  ULDC.64 UR4, c[0x0][0x870] ;  /* 0x00021c0000047ab9 */ /* 0x000fe40000000a00 */
[----:B------:R-:W-:Y:S01]  /*70f0*/  UIMAD.WIDE UR4, UR36, 0x4, UR4 ;  /* 0x00000004240478a5 */ /* 0x000fe2000f8e0204 */
[----:B------:R-:W-:Y:S01]  /*7100*/  PLOP3.LUT P0, PT, PT, PT, UP0, 0x80, 0x0 ;  /* 0x000000000000781c */ /* 0x000fe20003f0f008 */
[----:B------:R-:W-:Y:S01]  /*7110*/  ULDC UR6, c[0x0][0x808] ;  /* 0x0002020000067ab9 */ /* 0x000fe20000000800 */
[----:B------:R-:W3:Y:S03]  /*7120*/  LDC.64 R10, c[0x0][0x820] ;  /* 0x00020800ff0a7b82 */ /* 0x000ee60000000a00 */
[----:B------:R-:W-:Y:S02]  /*7130*/  IMAD.U32 R2, RZ, RZ, UR4 ;  /* 0x00000004ff027e24 */ /* 0x000fe4000f8e00ff */
[----:B------:R-:W-:Y:S01]  /*7140*/  IMAD.U32 R3, RZ, RZ, UR5 ;  /* 0x00000005ff037e24 */ /* 0x000fe2000f8e00ff */
[----:B------:R-:W-:-:S05]  /*7150*/  ULDC.64 UR4, c[0x0][0x878] ;  /* 0x00021e0000047ab9 */ /* 0x000fca0000000a00 */
[----:B------:R-:W4:Y:S01]  /*7160*/  @P0 LDG.E R8, desc[UR46][R2.64] ;  /* 0x0000002e02080981 */ /* 0x000f22000c1e1900 */
[----:B------:R-:W-:Y:S01]  /*7170*/  UISETP.NE.U32.AND UP1, UPT, UR4, URZ, UPT ;  /* 0x0000003f0400728c */ /* 0x000fe2000bf25070 */
[----:B------:R-:W-:-:S03]  /*7180*/  IMAD.U32 R0, RZ, RZ, UR6 ;  /* 0x00000006ff007e24 */ /* 0x000fc6000f8e00ff */
[----:B------:R-:W-:Y:S01]  /*7190*/  UISETP.NE.AND.EX UP1, UPT, UR5, URZ, UPT, UP1 ;  /* 0x0000003f0500728c */ /* 0x000fe2000bf25310 */
[----:B-1----:R-:W-:Y:S01]  /*71a0*/  VIADD R7, R6, 0xffffff80 ;  /* 0xffffff8006077836 */ /* 0x002fe20000000000 */
[----:B------:R-:W1:Y:S04]  /*71b0*/  S2R R9, SR_CTAID.X ;  /* 0x0000000000097919 */ /* 0x000e680000002500 */
[----:B------:R-:W-:Y:S02]  /*71c0*/  PLOP3.LUT P1, PT, PT, PT, UP1, 0x80, 0x0 ;  /* 0x000000000000781c */ /* 0x000fe40003f2f018 */
[----:B------:R-:W-:-:S03]  /*71d0*/  SHF.R.S32.HI R6, RZ, 0x1f, R7 ;  /* 0x0000001fff067819 */ /* 0x000fc60000011407 */
[----:B------:R-:W-:Y:S02]  /*71e0*/  @UP1 ULDC.64 UR4, c[0x0][0x878] ;  /* 0x00021e0000041ab9 */ /* 0x000fe40000000a00 */
[----:B------:R-:W-:-:S06]  /*71f0*/  @UP1 UIMAD.WIDE UR4, UR36, 0x4, UR4 ;  /* 0x00000004240418a5 */ /* 0x000fcc000f8e0204 */
[----:B------:R-:W-:Y:S02]  /*7200*/  IMAD.U32 R4, RZ, RZ, UR4 ;  /* 0x00000004ff047e24 */ /* 0x000fe4000f8e00ff */
[----:B------:R-:W-:Y:S01]  /*7210*/  IMAD.U32 R5, RZ, RZ, UR5 ;  /* 0x00000005ff057e24 */ /* 0x000fe2000f8e00ff */
[----:B--2---:R-:W-:Y:S01]  /*7220*/  USHF.R.S32.HI UR11, URZ, 0x1f, UR10 ;  /* 0x0000001f3f0b7899 */ /* 0x004fe2000801140a */
[----:B------:R-:W-:-:S03]  /*7230*/  UMOV UR4, URZ ;  /* 0x0000003f00047c82 */ /* 0x000fc60008000000 */
[----:B------:R2:W5:Y:S01]  /*7240*/  @P1 LDG.E R0, desc[UR46][R4.64] ;  /* 0x0000002e04001981 */ /* 0x000562000c1e1900 */
[----:B------:R-:W-:Y:S01]  /*7250*/  UMOV UR5, URZ ;  /* 0x0000003f00057c82 */ /* 0x000fe20008000000 */
[----:B----4-:R-:W-:Y:S02]  /*7260*/  @P0 R2UR UR6, R8 ;  /* 0x00000000080602ca */ /* 0x010fe400000e0000 */
[----:B------:R-:W-:-:S04]  /*7270*/  LEA.HI R8, R6, R7, RZ, 0x4 ;  /* 0x0000000706087211 */ /* 0x000fc800078f20ff */
[----:B------:R-:W-:Y:S02]  /*7280*/  LOP3.LUT R6, R8, 0x1ffffff0, RZ, 0xc0, !PT ;  /* 0x1ffffff008067812 */ /* 0x000fe400078ec0ff */
[----:B------:R-:W-:-:S03]  /*7290*/  SHF.R.S32.HI R17, RZ, 0x4, R8 ;  /* 0x00000004ff117819 */ /* 0x000fc60000011408 */
[----:B------:R-:W-:Y:S02]  /*72a0*/  IMAD.IADD R6, R7, 0x1, -R6 ;  /* 0x0000000107067824 */ /* 0x000fe400078e0a06 */
[----:B------:R-:W-:Y:S02]  /*72b0*/  @UP0 USHF.R.S32.HI UR7, URZ, 0x1f, UR6 ;  /* 0x0000001f3f070899 */ /* 0x000fe40008011406 */
[----:B--2---:R-:W-:Y:S01]  /*72c0*/  IMAD.SHL.U32 R4, R6, 0x8, RZ ;  /* 0x0000000806047824 */ /* 0x004fe200078e00ff */
[----:B------:R-:W-:Y:S01]  /*72d0*/  @UP0 UMOV UR4, UR6 ;  /* 0x0000000600040c82 */ /* 0x000fe20008000000 */
[----:B---3--:R-:W-:-:S03]  /*72e0*/  IMAD R6, R10, UR11, RZ ;  /* 0x0000000b0a067c24 */ /* 0x008fc6000f8e02ff */
[----:B------:R-:W-:Y:S01]  /*72f0*/  @UP0 UMOV UR5, UR7 ;  /* 0x0000000700050c82 */ /* 0x000fe20008000000 */
[----:B------:R-:W-:Y:S01]  /*7300*/  SHF.R.S32.HI R5, RZ, 0x1f, R4 ;  /* 0x0000001fff057819 */ /* 0x000fe20000011404 */
[----:B-1----:R-:W-:Y:S06]  /*7310*/  @P1 BRA `(.L_x_1737) ;  /* 0x0000000000101947 */ /* 0x002fec0003800000 */
[----:B------:R-:W-:Y:S05]  /*7320*/  @!P0 BRA `(.L_x_1737) ;  /* 0x00000000000c8947 */ /* 0x000fea0003800000 */
[----:B------:R-:W2:Y:S04]  /*7330*/  LDG.E R7, desc[UR46][R2.64] ;  /* 0x0000002e02077981 */ /* 0x000ea8000c1e1900 */
[----:B-----5:R-:W2:Y:S02]  /*7340*/  LDG.E R0, desc[UR46][R2.64+0x4] ;  /* 0x0000042e02007981 */ /* 0x020ea4000c1e1900 */
[----:B--2---:R-:W-:-:S07]  /*7350*/  IMAD.IADD R0, R0, 0x1, -R7 ;  /* 0x0000000100007824 */ /* 0x004fce00078e0a07 */
.L_x_1737:
[----:B-----5:R-:W-:Y:S01]  /*7360*/  IMAD R12, R9, -0x80, R0 ;  /* 0xffffff80090c7824 */ /* 0x020fe200078e0200 */
[----:B------:R-:W-:Y:S01]  /*7370*/  USHF.R.S32.HI UR6, URZ, 0x1f, UR36 ;  /* 0x0000001f3f067899 */ /* 0x000fe20008011424 */
[C---:B------:R-:W-:Y:S01]  /*7380*/  VIADD R19, R17.reuse, 0x40 ;  /* 0x0000004011137836 */ /* 0x040fe20000000000 */
[----:B------:R-:W-:Y:S01]  /*7390*/  ULDC UR7, c[0x0][0x80c] ;  /* 0x0002030000077ab9 */ /* 0x000fe20000000800 */
[----:B------:R-:W-:Y:S01]  /*73a0*/  IMAD.WIDE.U32 R2, R10, UR10, R4 ;  /* 0x0000000a0a027c25 */ /* 0x000fe2000f8e0004 */
[-C--:B------:R-:W-:Y:S01]  /*73b0*/  ISETP.GE.AND P5, PT, R17, R12.reuse, PT ;  /* 0x0000000c1100720c */ /* 0x080fe20003fa6270 */
[----:B------:R-:W-:Y:S01]  /*73c0*/  USEL UR6, UR6, URZ, !UP0 ;  /* 0x0000003f06067287 */ /* 0x000fe2000c000000 */
[-C--:B------:R-:W-:Y:S01]  /*73d0*/  ISETP.GE.AND P2, PT, R19, R12.reuse, PT ;  /* 0x0000000c1300720c */ /* 0x080fe20003f46270 */
[C---:B------:R-:W-:Y:S01]  /*73e0*/  VIADD R7, R17.reuse, 0x10 ;  /* 0x0000001011077836 */ /* 0x040fe20000000000 */
[----:B------:R-:W1:Y:S01]  /*73f0*/  LDC.64 R18, c[0x0][0x850] ;  /* 0x00021400ff127b82 */ /* 0x000e620000000a00 */
[----:B------:R-:W-:Y:S01]  /*7400*/  VIADD R15, R17, 0x30 ;  /* 0x00000030110f7836 */ /* 0x000fe20000000000 */
[----:B------:R-:W-:Y:S01]  /*7410*/  ULDC.64 UR8, c[0x0][0x828] ;  /* 0x00020a0000087ab9 */ /* 0x000fe20000000a00 */
[----:B------:R-:W-:Y:S01]  /*7420*/  IMAD R11, R11, UR10, R6 ;  /* 0x0000000a0b0b7c24 */ /* 0x000fe2000f8e0206 */
[----:B------:R-:W-:Y:S01]  /*7430*/  ISETP.GE.OR P4, PT, R4, UR7, P5 ;  /* 0x0000000704007c0c */ /* 0x000fe2000af86670 */
[----:B------:R-:W-:Y:S01]  /*7440*/  IMAD.MOV.U32 R6, RZ, RZ, R2 ;  /* 0x000000ffff067224 */ /* 0x000fe200078e0002 */
[----:B------:R-:W-:Y:S01]  /*7450*/  IADD3 R2, P3, R17, UR4, RZ ;  /* 0x0000000411027c10 */ /* 0x000fe2000ff7e0ff */
[----:B------:R-:W-:Y:S01]  /*7460*/  USEL UR36, UR36, URZ, !UP0 ;  /* 0x0000003f24247287 */ /* 0x000fe2000c000000 */
[-C--:B------:R-:W-:Y:S01]  /*7470*/  ISETP.GE.AND P6, PT, R7, R12.reuse, PT ;  /* 0x0000000c0700720c */ /* 0x080fe20003fc6270 */
        /* <DEDUP_REMOVED lines=11> */
[----:B------:R-:W-:Y:S01]  /*7530*/  IMAD.WIDE R2, R9, 0x80, R2 ;  /* 0x0000008009027825 */ /* 0x000fe200078e0202 */
[----:B------:R-:W-:-:S03]  /*7540*/  ISETP.GE.OR P3, PT, R4, UR7, P6 ;  /* 0x0000000704007c0c */ /* 0x000fc6000b766670 */
[----:B------:R-:W-:Y:S01]  /*7550*/  VIADD R9, R15, UR4 ;  /* 0x000000040f097c36 */ /* 0x000fe20008000000 */
[----:B------:R-:W-:Y:S09]  /*7560*/  @P4 BRA `(.L_x_1739) ;  /* 0x0000000000284947 */ /* 0x000ff20003800000 */
        /* <DEDUP_REMOVED lines=10> */
.L_x_1739:
[----:B------:R-:W-:Y:S05]  /*7610*/  BSYNC B0 ;  /* 0x0000000000007941 */ /* 0x000fea0003800000 */
.L_x_1738:
[----:B------:R-:W-:Y:S01]  /*7620*/  BSSY B0, `(.L_x_1740) ;  /* 0x0000010000007945 */ /* 0x000fe20003800000 */
[----:B------:R-:W-:-:S03]  /*7630*/  ISETP.GE.OR P4, PT, R4, UR7, P0 ;  /* 0x0000000704007c0c */ /* 0x000fc60008786670 */
[----:B------:R-:W-:Y:S10]  /*7640*/  @P3 BRA `(.L_x_1741) ;  /* 0x0000000000343947 */ /* 0x000ff40003800000 */
        /* <DEDUP_REMOVED lines=13> */
.L_x_1741:
[----:B------:R-:W-:Y:S05]  /*7720*/  BSYNC B0 ;  /* 0x0000000000007941 */ /* 0x000fea0003800000 */
.L_x_1740:
[----:B------:R-:W-:Y:S01]  /*7730*/  BSSY B0, `(.L_x_1742) ;  /* 0x0000010000007945 */ /* 0x000fe20003800000 */
[----:B------:R-:W-:-:S03]  /*7740*/  ISETP.GE.OR P3, PT, R4, UR7, P1 ;  /* 0x0000000704007c0c */ /* 0x000fc60008f66670 */
[----:B------:R-:W-:Y:S10]  /*7750*/  @P4 BRA `(.L_x_1743) ;  /* 0x0000000000344947 */ /* 0x000ff40003800000 */
        /* <DEDUP_REMOVED lines=13> */
.L_x_1743:
[----:B------:R-:W-:Y:S05]  /*7830*/  BSYNC B0 ;  /* 0x0000000000007941 */ /* 0x000fea0003800000 */
.L_x_1742:
[----:B------:R-:W-:Y:S01]  /*7840*/  BSSY B0, `(.L_x_1744) ;  /* 0x0000011000007945 */ /* 0x000fe20003800000 */
[----:B------:R-:W-:Y:S01]  /*7850*/  ISETP.GE.OR P4, PT, R4, UR7, P2 ;  /* 0x0000000704007c0c */ /* 0x000fe20009786670 */
[----:B------:R-:W-:Y:S02]  /*7860*/  VIADD R13, R17, 0x50 ;  /* 0x00000050110d7836 */ /* 0x000fe40000000000 */
[----:B------:R-:W-:Y:S10]  /*7870*/  @P3 BRA `(.L_x_1745) ;  /* 0x0000000000343947 */ /* 0x000ff40003800000 */
        /* <DEDUP_REMOVED lines=13> */
.L_x_1745:
[----:B------:R-:W-:Y:S05]  /*7950*/  BSYNC B0 ;  /* 0x0000000000007941 */ /* 0x000fea0003800000 */
.L_x_1744:
[----:B------:R-:W-:Y:S01]  /*7960*/  BSSY B0, `(.L_x_1746) ;  /* 0x0000010000007945 */ /* 0x000fe20003800000 */
[----:B------:R-:W-:-:S03]  /*7970*/  ISETP.GE.AND P3, PT, R13, R12, PT ;  /* 0x0000000c0d00720c */ /* 0x000fc60003f66270 */
        /* <DEDUP_REMOVED lines=14> */
.L_x_1747:
[----:B------:R-:W-:Y:S05]  /*7a60*/  BSYNC B0 ;  /* 0x0000000000007941 */ /* 0x000fea0003800000 */
.L_x_1746:
[----:B------:R-:W-:Y:S01]  /*7a70*/  ISETP.GE.OR P4, PT, R4, UR7, P3 ;  /* 0x0000000704007c0c */ /* 0x000fe20009f86670 */
[C---:B-1----:R-:W-:Y:S01]  /*7a80*/  IMAD R0, R18.reuse, UR11, RZ ;  /* 0x0000000b12007c24 */ /* 0x042fe2000f8e02ff */
[----:B------:R-:W-:Y:S01]  /*7a90*/  BSSY B0, `(.L_x_1748) ;  /* 0x0000012000007945 */ /* 0x000fe20003800000 */
[----:B--234-:R-:W-:-:S04]  /*7aa0*/  IMAD.WIDE.U32 R10, R18, UR10, R4 ;  /* 0x0000000a120a7c25 */ /* 0x01cfc8000f8e0004 */
[----:B------:R-:W-:Y:S02]  /*7ab0*/  IMAD R21, R19, UR10, R0 ;  /* 0x0000000a13157c24 */ /* 0x000fe4000f8e0200 */
[----:B------:R-:W-:-:S04]  /*7ac0*/  VIADD R19, R17, 0x60 ;  /* 0x0000006011137836 */ /* 0x000fc80000000000 */
        /* <DEDUP_REMOVED lines=14> */
.L_x_1749:
[----:B------:R-:W-:Y:S05]  /*7bb0*/  BSYNC B0 ;  /* 0x0000000000007941 */ /* 0x000fea0003800000 */
.L_x_1748:
[----:B------:R-:W-:Y:S01]  /*7bc0*/  ISETP.GE.AND P4, PT, R19, R12, PT ;  /* 0x0000000c1300720c */ /* 0x000fe20003f86270 */
[----:B------:R-:W-:Y:S01]  /*7bd0*/  ULDC UR12, c[0x0][0x83c] ;  /* 0x00020f00000c7ab9 */ /* 0x000fe20000000800 */
[----:B------:R-:W-:Y:S01]  /*7be0*/  BSSY B0, `(.L_x_1750) ;  /* 0x0000014000007945 */ /* 0x000fe20003800000 */
[C---:B------:R-:W-:Y:S01]  /*7bf0*/  ISETP.GE.OR P6, PT, R4.reuse, UR12, P5 ;  /* 0x0000000c04007c0c */ /* 0x040fe2000afc6670 */
[----:B------:R-:W-:Y:S01]  /*7c00*/  VIADD R19, R17, 0x70 ;  /* 0x0000007011137836 */ /* 0x000fe20000000000 */
[----:B------:R-:W-:Y:S01]  /*7c10*/  ISETP.GE.OR P5, PT, R4, UR7, P4 ;  /* 0x0000000704007c0c */ /* 0x000fe2000a7a6670 */
[----:B------:R-:W-:Y:S01]  /*7c20*/  IMAD.IADD R13, R21, 0x1, R11 ;  /* 0x00000001150d7824 */ /* 0x000fe200078e020b */
[----:B------:R-:W-:-:S11]  /*7c30*/  P2R R16, PR, RZ, 0x40 ;  /* 0x00000040ff107803 */ /* 0x000fd60000000000 */
        /* <DEDUP_REMOVED lines=10> */
[----:B-1----:R-:W-:Y:S01]  /*7ce0*/  LEA R22, P5, R6, UR4, 0x1 ;  /* 0x0000000406167c11 */ /* 0x002fe2000f8a08ff */
[----:B------:R-:W-:-:S05]  /*7cf0*/  IMAD.IADD R7, R7, 0x1, R17 ;  /* 0x0000000107077824 */ /* 0x000fca00078e0211 */
[----:B------:R-:W-:-:S05]  /*7d00*/  LEA.HI.X R23, R6, UR5, R7, 0x1, P5 ;  /* 0x0000000506177c11 */ /* 0x000fca000a8f0c07 */
[----:B------:R2:W-:Y:S02]  /*7d10*/  STG.E.128 desc[UR46][R22.64], RZ ;  /* 0x000000ff16007986 */ /* 0x0005e4000c101d2e */
.L_x_1751:
[----:B------:R-:W-:Y:S05]  /*7d20*/  BSYNC B0 ;  /* 0x0000000000007941 */ /* 0x000fea0003800000 */
.L_x_1750:
        /* <DEDUP_REMOVED lines=17> */
.L_x_1753:
[----:B------:R-:W-:Y:S05]  /*7e40*/  BSYNC B0 ;  /* 0x0000000000007941 */ /* 0x000fea0003800000 */
.L_x_1752:
[----:B------:R-:W-:Y:S01]  /*7e50*/  ISETP.NE.AND P6, PT, R16, RZ, PT ;  /* 0x000000ff1000720c */ /* 0x000fe20003fc5270 */
[----:B------:R-:W-:Y:S01]  /*7e60*/  ULDC.64 UR8, c[0x0][0x858] ;  /* 0x0002160000087ab9 */ /* 0x000fe20000000a00 */
[----:B------:R-:W-:Y:S01]  /*7e70*/  P2R R0, PR, RZ, 0x20 ;  /* 0x00000020ff007803 */ /* 0x000fe20000000000 */
[----:B------:R-:W-:Y:S01]  /*7e80*/  UIMAD UR4, UR6, UR8, URZ ;  /* 0x00000008060472a4 */ /* 0x000fe2000f8e023f */
[----:B------:R-:W-:Y:S01]  /*7e90*/  ISETP.NE.AND P5, PT, R20, RZ, PT ;  /* 0x000000ff1400720c */ /* 0x000fe20003fa5270 */
[----:B------:R-:W-:Y:S01]  /*7ea0*/  IMAD.U32 R5, RZ, RZ, UR8 ;  /* 0x00000008ff057e24 */ /* 0x000fe2000f8e00ff */
[----:B------:R-:W-:Y:S01]  /*7eb0*/  BSSY B0, `(.L_x_1754) ;  /* 0x0000019000007945 */ /* 0x000fe20003800000 */
[----:B------:R-:W-:Y:S01]  /*7ec0*/  IMAD.MOV.U32 R12, RZ, RZ, R10 ;  /* 0x000000ffff0c7224 */ /* 0x000fe200078e000a */
[C---:B------:R-:W-:Y:S01]  /*7ed0*/  ISETP.GE.OR P5, PT, R4.reuse, UR12, P5 ;  /* 0x0000000c04007c0c */ /* 0x040fe2000afa6670 */
[----:B------:R-:W-:Y:S01]  /*7ee0*/  UIMAD UR4, UR36, UR9, UR4 ;  /* 0x00000009240472a4 */ /* 0x000fe2000f8e0204 */
[----:B------:R-:W-:Y:S01]  /*7ef0*/  ISETP.GE.OR P0, PT, R4, UR12, P0 ;  /* 0x0000000c04007c0c */ /* 0x000fe20008706670 */
[----:B------:R-:W-:Y:S01]  /*7f00*/  IMAD.WIDE.U32 R12, R5, UR36, R12 ;  /* 0x00000024050c7c25 */ /* 0x000fe2000f8e000c */
[----:B---3--:R-:W-:-:S02]  /*7f10*/  P2R R8, PR, RZ, 0x20 ;  /* 0x00000020ff087803 */ /* 0x008fc40000000000 */
[----:B------:R-:W-:Y:S01]  /*7f20*/  ISETP.NE.AND P5, PT, R0, RZ, PT ;  /* 0x000000ff0000720c */ /* 0x000fe20003fa5270 */
[----:B------:R-:W-:Y:S01]  /*7f30*/  VIADD R7, R13, UR4 ;  /* 0x000000040d077c36 */ /* 0x000fe20008000000 */
[C---:B------:R-:W-:Y:S02]  /*7f40*/  ISETP.GE.OR P1, PT, R4.reuse, UR12, P1 ;  /* 0x0000000c04007c0c */ /* 0x040fe40008f26670 */
[C---:B------:R-:W-:Y:S02]  /*7f50*/  ISETP.GE.OR P2, PT, R4.reuse, UR12, P2 ;  /* 0x0000000c04007c0c */ /* 0x040fe40009746670 */
[C---:B------:R-:W-:Y:S02]  /*7f60*/  ISETP.GE.OR P3, PT, R4.reuse, UR12, P3 ;  /* 0x0000000c04007c0c */ /* 0x040fe40009f66670 */
[C---:B------:R-:W-:Y:S02]  /*7f70*/  ISETP.GE.OR P4, PT, R4.reuse, UR12, P4 ;  /* 0x0000000c04007c0c */ /* 0x040fe4000a786670 */
        /* <DEDUP_REMOVED lines=12> */
.L_x_1755:
[----:B------:R-:W-:Y:S05]  /*8040*/  BSYNC B0 ;  /* 0x0000000000007941 */ /* 0x000fea0003800000 */
.L_x_1754:
        /* <DEDUP_REMOVED lines=16> */
.L_x_1757:
[----:B------:R-:W-:Y:S05]  /*8150*/  BSYNC B0 ;  /* 0x0000000000007941 */ /* 0x000fea0003800000 */
.L_x_1756:
        /* <DEDUP_REMOVED lines=15> */
.L_x_1759:
[----:B------:R-:W-:Y:S05]  /*8250*/  BSYNC B0 ;  /* 0x0000000000007941 */ /* 0x000fea0003800000 */
.L_x_1758:
        /* <DEDUP_REMOVED lines=15> */
.L_x_1761:
[----:B------:R-:W-:Y:S05]  /*8350*/  BSYNC B0 ;  /* 0x0000000000007941 */ /* 0x000fea0003800000 */
.L_x_1760:
        /* <DEDUP_REMOVED lines=15> */
.L_x_1763:
[----:B------:R-:W-:Y:S05]  /*8450*/  BSYNC B0 ;  /* 0x0000000000007941 */ /* 0x000fea0003800000 */
.L_x_1762:
        /* <DEDUP_REMOVED lines=15> */
.L_x_1765:
[----:B------:R-:W-:Y:S05]  /*8550*/  BSYNC B0 ;  /* 0x0000000000007941 */ /* 0x000fea0003800000 */
.L_x_1764:
        /* <DEDUP_REMOVED lines=15> */
.L_x_1767:
[----:B------:R-:W-:Y:S05]  /*8650*/  BSYNC B0 ;  /* 0x0000000000007941 */ /* 0x000fea0003800000 */
.L_x_1766:
        /* <DEDUP_REMOVED lines=15> */
.L_x_1675:
[----:B------:R-:W-:-:S08]  /*8750*/  NOP ;  /* 0x0000000000007918 */ /* 0x000fd00000000000 */
[----:B------:R-:W1:-:S00]  /*8760*/  USETMAXREG.DEALLOC.CTAPOOL 0x18 ;  /* 0x00000018000079c8 */ /* 0x000e4000080e0500 */
        /* <DEDUP_REMOVED lines=19> */
.L_x_1769:
        /* <DEDUP_REMOVED lines=13> */
.L_x_1771:
[----:B------:R-:W-:-:S05]  /*8970*/  ULDC UR4, c[0x0][0x8bc] ;  /* 0x00022f0000047ab9 */ /* 0x000fca0000000800 */
.L_x_1770:
[----:B-1----:R-:W-:-:S04]  /*8980*/  USHF.L.U32 UR11, UR14, 0x7, URZ ;  /* 0x000000070e0b7899 */ /* 0x002fc8000800063f */
[----:B------:R-:W-:-:S04]  /*8990*/  UISETP.GE.AND UP0, UPT, UR11, UR4, UPT ;  /* 0x000000040b00728c */ /* 0x000fc8000bf06270 */
[----:B--2---:R-:W-:-:S06]  /*89a0*/  USEL UR12, UR12, 0xffffffff, !UP0 ;  /* 0xffffffff0c0c7887 */ /* 0x004fcc000c000000 */
[----:B------:R-:W-:-:S13]  /*89b0*/  ISETP.LE.AND P0, PT, RZ, UR12, PT ;  /* 0x0000000cff007c0c */ /* 0x000fda000bf03270 */
[----:B------:R-:W-:Y:S05]  /*89c0*/  @!P0 BRA `(.L_x_1680) ;  /* 0x0000003800388947 */ /* 0x000fea0003800000 */
[----:B------:R-:W-:Y:S01]  /*89d0*/  ULDC.64 UR4, c[0x0][0x770] ;  /* 0x0001dc0000047ab9 */ /* 0x000fe20000000a00 */
[----:B------:R-:W1:Y:S01]  /*89e0*/  S2UR UR13, SR_CTAID.Y ;  /* 0x00000000000d79c3 */ /* 0x000e620000002600 */
[----:B------:R-:W-:Y:S01]  /*89f0*/  UISETP.NE.U32.AND UP0, UPT, UR4, URZ, UPT ;  /* 0x0000003f0400728c */ /* 0x000fe2000bf05070 */
[----:B------:R-:W-:-:S03]  /*8a00*/  ULDC.64 UR8, c[0x0][0x788] ;  /* 0x0001e20000087ab9 */ /* 0x000fc60000000a00 */
        /* <DEDUP_REMOVED lines=8> */
[----:B------:R-:W-:-:S04]  /*8a90*/  UISETP.NE.U32.AND UP1, UPT, UR4, URZ, UPT ;  /* 0x0000003f0400728c */ /* 0x000fc8000bf25070 */
[----:B------:R-:W-:-:S06]  /*8aa0*/  UISETP.NE.AND.EX UP1, UPT, UR5, URZ, UPT, UP1 ;  /* 0x0000003f0500728c */ /* 0x000fcc000bf25310 */
[----:B------:R-:W-:-:S05]  /*8ab0*/  PLOP3.LUT P2, PT, PT, PT, UP1, 0x80, 0x0 ;  /* 0x000000000000781c */ /* 0x000fca0003f4f018 */
[----:B------:R-:W-:Y:S02]  /*8ac0*/  @UP1 ULDC.64 UR4, c[0x0][0x780] ;  /* 0x0001e00000041ab9 */ /* 0x000fe40000000a00 */
[----:B------:R-:W-:-:S06]  /*8ad0*/  @UP1 UIMAD.WIDE UR4, UR12, 0x4, UR4 ;  /* 0x000000040c0418a5 */ /* 0x000fcc000f8e0204 */
[----:B------:R-:W-:Y:S02]  /*8ae0*/  IMAD.U32 R4, RZ, RZ, UR4 ;  /* 0x00000004ff047e24 */ /* 0x000fe4000f8e00ff */
[----:B------:R-:W-:-:S05]  /*8af0*/  IMAD.U32 R5, RZ, RZ, UR5 ;  /* 0x00000005ff057e24 */ /* 0x000fca000f8e00ff */
[----:B------:R-:W3:Y:S01]  /*8b00*/  @P2 LDG.E R4, desc[UR46][R4.64] ;  /* 0x0000002e04042981 */ /* 0x000ee2000c1e1900 */
[----:B------:R-:W-:Y:S01]  /*8b10*/  PLOP3.LUT P0, PT, PT, PT, UP0, 0x80, 0x0 ;  /* 0x000000000000781c */ /* 0x000fe20003f0f008 */
[----:B-1----:R-:W-:-:S12]  /*8b20*/  USHF.R.S32.HI UR16, URZ, 0x1f, UR13 ;  /* 0x0000001f3f107899 */ /* 0x002fd8000801140d */
[----:B--2---:R-:W-:Y:S02]  /*8b30*/  @P0 R2UR UR4, R0 ;  /* 0x00000000000402ca */ /* 0x004fe400000e0000 */
[----:B------:R-:W-:Y:S01]  /*8b40*/  ISETP.NE.U32.AND P0, PT, RZ, UR8, PT ;  /* 0x00000008ff007c0c */ /* 0x000fe2000bf05070 */
[----:B------:R-:W-:-:S03]  /*8b50*/  ULDC UR8, c[0x0][0x280] ;  /* 0x0000a00000087ab9 */ /* 0x000fc60000000800 */
[----:B------:R-:W-:-:S07]  /*8b60*/  ISETP.NE.AND.EX P0, PT, RZ, UR9, PT, P0 ;  /* 0x00000009ff007c0c */ /* 0x000fce000bf05300 */
[----:B------:R-:W-:-:S04]  /*8b70*/  @UP0 ULEA UR4, UR12, UR4, 0x6 ;  /* 0x000000040c040291 */ /* 0x000fc8000f8e303f */
[----:B------:R-:W-:-:S04]  /*8b80*/  @UP0 USHF.R.S32.HI UR5, URZ, 0x1f, UR4 ;  /* 0x0000001f3f050899 */ /* 0x000fc80008011404 */
[----:B------:R-:W-:-:S04]  /*8b90*/  @UP0 ULEA.HI UR5, UR5, UR4, URZ, 0x6 ;  /* 0x0000000405050291 */ /* 0x000fc8000f8f303f */
[----:B------:R-:W-:-:S04]  /*8ba0*/  @UP0 USHF.L.U32 UR5, UR5, 0x7, URZ ;  /* 0x0000000705050899 */ /* 0x000fc8000800063f */
[----:B------:R-:W-:Y:S01]  /*8bb0*/  @UP0 ULOP3.LUT UR7, UR5, 0xffffe000, URZ, 0xc0, !UPT ;  /* 0xffffe00005070892 */ /* 0x000fe2000f8ec03f */
[----:B---3--:R-:W-:-:S03]  /*8bc0*/  @P2 R2UR UR8, R4 ;  /* 0x00000000040822ca */ /* 0x008fc600000e0000 */
[----:B------:R-:W-:Y:S01]  /*8bd0*/  @UP0 USHF.R.S32.HI UR9, URZ, 0x1f, UR7 ;  /* 0x0000001f3f090899 */ /* 0x000fe20008011407 */
[----:B------:R-:W-:Y:S11]  /*8be0*/  @P2 BRA `(.L_x_1772) ;  /* 0x0000000000142947 */ /* 0x000ff60003800000 */
[----:B------:R-:W-:Y:S05]  /*8bf0*/  @!P1 BRA `(.L_x_1772) ;  /* 0x0000000000109947 */ /* 0x000fea0003800000 */
[----:B------:R-:W2:Y:S04]  /*8c00*/  LDG.E R5, desc[UR46][R2.64] ;  /* 0x0000002e02057981 */ /* 0x000ea8000c1e1900 */
[----:B------:R-:W2:Y:S02]  /*8c10*/  LDG.E R0, desc[UR46][R2.64+0x4] ;  /* 0x0000042e02007981 */ /* 0x000ea4000c1e1900 */
[----:B--2---:R-:W-:-:S05]  /*8c20*/  IMAD.IADD R0, R0, 0x1, -R5 ;  /* 0x0000000100007824 */ /* 0x004fca00078e0a05 */
[----:B------:R-:W-:-:S15]  /*8c30*/  R2UR UR8, R0 ;  /* 0x00000000000872ca */ /* 0x000fde00000e0000 */
.L_x_1772:
[----:B------:R-:W-:Y:S01]  /*8c40*/  UMOV UR4, URZ ;  /* 0x0000003f00047c82 */ /* 0x000fe20008000000 */
[----:B------:R-:W-:Y:S01]  /*8c50*/  UMOV UR5, URZ ;  /* 0x0000003f00057c82 */ /* 0x000fe20008000000 */
[----:B------:R-:W-:Y:S01]  /*8c60*/  ULDC UR6, c[0x0][0x290] ;  /* 0x0000a40000067ab9 */ /* 0x000fe20000000800 */
[----:B------:R-:W-:Y:S01]  /*8c70*/  @UP0 UMOV UR4, UR7 ;  /* 0x0000000700040c82 */ /* 0x000fe20008000000 */
[----:B------:R-:W-:Y:S01]  /*8c80*/  @UP0 UMOV UR5, UR9 ;  /* 0x0000000900050c82 */ /* 0x000fe20008000000 */
        /* <DEDUP_REMOVED lines=8> */
.L_x_1773:
        /* <DEDUP_REMOVED lines=9> */
[----:B------:R-:W2:Y:S02]  /*8da0*/  LDG.E R5, desc[UR46][R2.64+0x4] ;  /* 0x0000042e02057981 */ /* 0x000ea4000c1e1900 */
[----:B--2---:R-:W-:-:S05]  /*8db0*/  IMAD.IADD R0, R5, 0x1, -R0 ;  /* 0x0000000105007824 */ /* 0x004fca00078e0a00 */
[----:B------:R-:W-:-:S15]  /*8dc0*/  R2UR UR6, R0 ;  /* 0x00000000000672ca */ /* 0x000fde00000e0000 */
.L_x_1774:
[----:B------:R-:W-:Y:S01]  /*8dd0*/  UIADD3 UR7, -UR6, UR8, UR11 ;  /* 0x0000000806077290 */ /* 0x000fe2000fffe10b */
[----:B------:R-:W-:Y:S01]  /*8de0*/  ISETP.LE.AND P0, PT, RZ, UR14, PT ;  /* 0x0000000eff007c0c */ /* 0x000fe2000bf03270 */
[----:B------:R-:W-:Y:S02]  /*8df0*/  ULDC UR9, c[0x0][0x74c] ;  /* 0x0001d30000097ab9 */ /* 0x000fe40000000800 */
[----:B------:R-:W-:Y:S02]  /*8e00*/  UIADD3 UR9, UR7, -UR9, URZ ;  /* 0x8000000907097290 */ /* 0x000fe4000fffe03f */
[----:B------:R-:W-:Y:S02]  /*8e10*/  UIADD3 UR7, UR8, 0x3f, URZ ;  /* 0x0000003f08077890 */ /* 0x000fe4000fffe03f */
[----:B------:R-:W-:-:S04]  /*8e20*/  USHF.R.S32.HI UR10, URZ, 0x1f, UR9 ;  /* 0x0000001f3f0a7899 */ /* 0x000fc80008011409 */
[----:B------:R-:W-:Y:S02]  /*8e30*/  ULEA.HI UR10, UR10, UR9, URZ, 0x6 ;  /* 0x000000090a0a7291 */ /* 0x000fe4000f8f303f */
[----:B------:R-:W-:Y:S02]  /*8e40*/  USHF.R.S32.HI UR9, URZ, 0x1f, UR7 ;  /* 0x0000001f3f097899 */ /* 0x000fe40008011407 */
[----:B------:R-:W-:Y:S02]  /*8e50*/  USHF.R.S32.HI UR10, URZ, 0x6, UR10 ;  /* 0x000000063f0a7899 */ /* 0x000fe4000801140a */
[----:B------:R-:W-:Y:S02]  /*8e60*/  ULEA.HI UR9, UR9, UR7, URZ, 0x6 ;  /* 0x0000000709097291 */ /* 0x000fe4000f8f303f */
[----:B------:R-:W-:Y:S02]  /*8e70*/  UISETP.LT.AND UP1, UPT, URZ, UR10, UPT ;  /* 0x0000000a3f00728c */ /* 0x000fe4000bf21270 */
[----:B------:R-:W-:-:S02]  /*8e80*/  USHF.R.S32.HI UR9, URZ, 0x6, UR9 ;  /* 0x000000063f097899 */ /* 0x000fc40008011409 */
[----:B------:R-:W-:-:S04]  /*8e90*/  USEL UR7, URZ, UR10, !UP1 ;  /* 0x0000000a3f077287 */ /* 0x000fc8000c800000 */
[----:B------:R-:W-:Y:S01]  /*8ea0*/  IMAD.U32 R2, RZ, RZ, UR9 ;  /* 0x00000009ff027e24 */ /* 0x000fe2000f8e00ff */
[----:B------:R-:W-:Y:S07]  /*8eb0*/  @!P0 BRA `(.L_x_1775) ;  /* 0x00000000001c8947 */ /* 0x000fee0003800000 */
[----:B------:R-:W-:Y:S01]  /*8ec0*/  UIADD3 UR8, UR11, 0xbf, UR8 ;  /* 0x000000bf0b087890 */ /* 0x000fe2000fffe008 */
[----:B------:R-:W-:-:S03]  /*8ed0*/  ULDC UR9, c[0x0][0x748] ;  /* 0x0001d20000097ab9 */ /* 0x000fc60000000800 */
[----:B------:R-:W-:-:S04]  /*8ee0*/  UIADD3 UR8, UR8, UR9, -UR6 ;  /* 0x0000000908087290 */ /* 0x000fc8000fffe806 */
[----:B------:R-:W-:-:S04]  /*8ef0*/  USHF.R.S32.HI UR6, URZ, 0x1f, UR8 ;  /* 0x0000001f3f067899 */ /* 0x000fc80008011408 */
[----:B------:R-:W-:-:S04]  /*8f00*/  ULEA.HI UR6, UR6, UR8, URZ, 0x6 ;  /* 0x0000000806067291 */ /* 0x000fc8000f8f303f */
[----:B------:R-:W-:-:S06]  /*8f10*/  USHF.R.S32.HI UR6, URZ, 0x6, UR6 ;  /* 0x000000063f067899 */ /* 0x000fcc0008011406 */
[----:B------:R-:W-:-:S07]  /*8f20*/  VIMNMX R2, R2, UR6, PT ;  /* 0x0000000602027c48 */ /* 0x000fce000bfe0100 */
.L_x_1775:
[----:B------:R-:W-:-:S13]  /*8f30*/  ISETP.GT.AND P0, PT, R2, UR7, PT ;  /* 0x0000000702007c0c */ /* 0x000fda000bf04270 */
[----:B------:R-:W-:Y:S05]  /*8f40*/  @!P0 BRA `(.L_x_1680) ;  /* 0x0000003000d88947 */ /* 0x000fea0003800000 */
[----:B------:R-:W-:Y:S01]  /*8f50*/  ULDC.64 UR14, c[0x0][0x2d8] ;  /* 0x0000b600000e7ab9 */ /* 0x000fe20000000a00 */
[----:B------:R-:W-:Y:S01]  /*8f60*/  VIADD R0, R2, -UR7 ;  /* 0x8000000702007c36 */ /* 0x000fe20008000000 */
[----:B------:R-:W-:Y:S02]  /*8f70*/  UIMAD UR10, UR16, UR14, URZ ;  /* 0x0000000e100a72a4 */ /* 0x000fe4000f8e023f */
[----:B------:R-:W-:Y:S02]  /*8f80*/  UIMAD.WIDE.U32 UR8, UR13, UR14, URZ ;  /* 0x0000000e0d0872a5 */ /* 0x000fe4000f8e003f */
[----:B------:R-:W-:Y:S01]  /*8f90*/  USHF.R.S32.HI UR6, URZ, 0x1f, UR12 ;  /* 0x0000001f3f067899 */ /* 0x000fe2000801140c */
[----:B------:R-:W-:Y:S01]  /*8fa0*/  LOP3.LUT R0, R0, 0x1, RZ, 0xc0, !PT ;  /* 0x0000000100007812 */ /* 0x000fe200078ec0ff */
[----:B------:R-:W-:Y:S02]  /*8fb0*/  UIMAD UR13, UR13, UR15, UR10 ;  /* 0x0000000f0d0d72a4 */ /* 0x000fe4000f8e020a */
[----:B------:R-:W-:Y:S01]  /*8fc0*/  UIADD3 UR10, UP1, UR4, UR8, URZ ;  /* 0x00000008040a7290 */ /* 0x000fe2000ff3e03f */
[----:B------:R-:W-:Y:S01]  /*8fd0*/  ISETP.NE.U32.AND P1, PT, R0, 0x1, PT ;  /* 0x000000010000780c */ /* 0x000fe20003f25070 */
[----:B------:R-:W-:-:S02]  /*8fe0*/  UIADD3 UR13, UR9, UR13, URZ ;  /* 0x0000000d090d7290 */ /* 0x000fc4000fffe03f */
[----:B------:R-:W-:Y:S01]  /*8ff0*/  USEL UR6, UR6, URZ, !UP0 ;  /* 0x0000003f06067287 */ /* 0x000fe2000c000000 */
[----:B------:R-:W-:Y:S01]  /*9000*/  ULDC.64 UR26, c[0x0][0x2e0] ;  /* 0x0000b800001a7ab9 */ /* 0x000fe20000000a00 */
[----:B------:R-:W-:Y:S02]  /*9010*/  USEL UR12, UR12, URZ, !UP0 ;  /* 0x0000003f0c0c7287 */ /* 0x000fe4000c000000 */
[----:B------:R-:W-:Y:S02]  /*9020*/  UIADD3.X UR11, UR5, UR13, URZ, UP1, !UPT ;  /* 0x0000000d050b7290 */ /* 0x000fe40008ffe43f */
[----:B------:R-:W-:Y:S02]  /*9030*/  UIMAD UR14, UR6, UR26, URZ ;  /* 0x0000001a060e72a4 */ /* 0x000fe4000f8e023f */
[----:B------:R-:W-:Y:S02]  /*9040*/  UIMAD.WIDE.U32 UR10, UR12, UR26, UR10 ;  /* 0x0000001a0c0a72a5 */ /* 0x000fe4000f8e000a */
[----:B------:R-:W-:Y:S01]  /*9050*/  UIMAD UR14, UR12, UR27, UR14 ;  /* 0x0000001b0c0e72a4 */ /* 0x000fe2000f8e020e */
[----:B------:R-:W-:-:S03]  /*9060*/  ELECT P0, URZ, PT ;  /* 0x00000000003f782f */ /* 0x000fc60003800000 */
        /* <DEDUP_REMOVED lines=20> */
.L_x_1778:
[----:B------:R-:W-:Y:S05]  /*91b0*/  BSYNC B0 ;  /* 0x0000000000007941 */ /* 0x000fea0003800000 */
.L_x_1777:
        /* <DEDUP_REMOVED lines=19> */
.L_x_1780:
[----:B------:R-:W-:Y:S05]  /*92f0*/  BSYNC B0 ;  /* 0x0000000000007941 */ /* 0x000fea0003800000 */
.L_x_1779:
[----:B------:R-:W-:Y:S06]  /*9300*/  BAR.ARV 0xa, 0xa0 ;  /* 0x0282800000007b1d */ /* 0x000fec0000002000 */
[----:B------:R-:W-:Y:S04]  /*9310*/  BSSY B0, `(.L_x_1781) ;  /* 0x0000003000007945 */ /* 0x000fe80003800000 */
[----:B------:R-:W-:Y:S05]  /*9320*/  @!P0 BRA `(.L_x_1782) ;  /* 0x0000000000048947 */ /* 0x000fea0003800000 */
[----:B------:R-:W-:-:S04]  /*9330*/  DEPBAR.LE SB0, 0x0 ;  /* 0x000080000000791a */ /* 0x000fc80000000000 */
.L_x_1782:
[----:B------:R-:W-:Y:S05]  /*9340*/  BSYNC B0 ;  /* 0x0000000000007941 */ /* 0x000fea0003800000 */
.L_x_1781:
[----:B------:R-:W-:Y:S06]  /*9350*/  BAR.ARV 0xb, 0xa0 ;  /* 0x02c2800000007b1d */ /* 0x000fec0000002000 */
[----:B------:R-:W-:Y:S01]  /*9360*/  UIADD3 UR15, UR7, 0x1, URZ ;  /* 0x00000001070f7890 */ /* 0x000fe2000fffe03f */
[----:B------:R-:W-:Y:S11]  /*9370*/  BRA `(.L_x_1783) ;  /* 0x0000000000047947 */ /* 0x000ff60003800000 */
.L_x_1776:
[----:B------:R-:W-:-:S05]  /*9380*/  UMOV UR15, UR7 ;  /* 0x00000007000f7c82 */ /* 0x000fca0008000000 */
.L_x_1783:
[----:B------:R-:W-:-:S06]  /*9390*/  UIADD3 UR6, UR7, 0x1, URZ ;  /* 0x0000000107067890 */ /* 0x000fcc000fffe03f */
[----:B------:R-:W-:-:S13]  /*93a0*/  ISETP.NE.AND P1, PT, R2, UR6, PT ;  /* 0x0000000602007c0c */ /* 0x000fda000bf25270 */
[----:B------:R-:W-:Y:S05]  /*93b0*/  @!P1 BRA `(.L_x_1680) ;  /* 0x0000002c00bc9947 */ /* 0x000fea0003800000 */
[----:B------:R-:W-:Y:S01]  /*93c0*/  UMOV UR16, UR8 ;  /* 0x0000000800107c82 */ /* 0x000fe20008000000 */
[----:B------:R-:W-:Y:S01]  /*93d0*/  UMOV UR17, UR13 ;  /* 0x0000000d00117c82 */ /* 0x000fe20008000000 */
[----:B------:R-:W-:Y:S01]  /*93e0*/  ULDC.64 UR18, c[0x0][0x2c0] ;  /* 0x0000b00000127ab9 */ /* 0x000fe20000000a00 */
[----:B------:R-:W-:Y:S01]  /*93f0*/  UIMAD.WIDE.U32 UR16, UR12, UR26, UR16 ;  /* 0x0000001a0c1072a5 */ /* 0x000fe2000f8e0010 */
[----:B------:R-:W-:Y:S01]  /*9400*/  UMOV UR6, URZ ;  /* 0x0000003f00067c82 */ /* 0x000fe20008000000 */
[----:B------:R-:W-:Y:S02]  /*9410*/  ULDC.64 UR30, c[0x0][0x2c0] ;  /* 0x0000b000001e7ab9 */ /* 0x000fe40000000a00 */
[----:B------:R-:W-:-:S04]  /*9420*/  UIADD3 UR25, UP0, UR4, UR16, URZ ;  /* 0x0000001004197290 */ /* 0x000fc8000ff1e03f */
[----:B------:R-:W-:Y:S02]  /*9430*/  UIADD3.X UR16, UR5, UR14, UR17, UP0, !UPT ;  /* 0x0000000e05107290 */ /* 0x000fe400087fe411 */
[----:B------:R-:W-:Y:S02]  /*9440*/  ULEA UR24, UP0, UR25, UR18, 0x2 ;  /* 0x0000001219187291 */ /* 0x000fe4000f80103f */
[----:B------:R-:W-:Y:S02]  /*9450*/  USHF.L.U32 UR18, UR15, 0xd, URZ ;  /* 0x0000000d0f127899 */ /* 0x000fe4000800063f */
        /* <DEDUP_REMOVED lines=8> */
.L_x_1796:
        /* <DEDUP_REMOVED lines=11> */
[----:B------:R-:W-:Y:S02]  /*9590*/  ULEA.HI.X.SX32 UR39, UR19, UR27, 0x1, UP0 ;  /* 0x0000001b13277291 */ /* 0x000fe400080f0e3f */
[----:B------:R-:W-:Y:S01]  /*95a0*/  ULEA UR36, UP0, UR37, UR30, 0x2 ;  /* 0x0000001e25247291 */ /* 0x000fe2000f80103f */
[----:B------:R-:W-:-:S03]  /*95b0*/  UMOV UR41, 0x14f00000 ;  /* 0x14f0000000297882 */ /* 0x000fc60000000000 */
[----:B------:R-:W-:Y:S02]  /*95c0*/  ULEA.HI.X UR37, UR37, UR31, UR39, 0x2, UP0 ;  /* 0x0000001f25257291 */ /* 0x000fe400080f1427 */
[----:B-1----:R-:W-:-:S03]  /*95d0*/  ULEA UR28, UR29, UR28, 0x18 ;  /* 0x0000001c1d1c7291 */ /* 0x002fc6000f8ec03f */
[----:B------:R-:W-:Y:S01]  /*95e0*/  UMOV UR29, 0x400 ;  /* 0x00000400001d7882 */ /* 0x000fe20000000000 */
[----:B------:R-:W-:-:S09]  /*95f0*/  UIADD3 UR28, UR28, 0x10000, URZ ;  /* 0x000100001c1c7890 */ /* 0x000fd2000fffe03f */
[----:B------:R1:W-:Y:S02]  /*9600*/  UBLKRED.G.S.ADD.F32.RN [UR36], [UR28], UR29, desc[UR40] ;  /* 0x000028241c0073bb */ /* 0x0003e400080a141d */
[----:B-1----:R0:W-:Y:S02]  /*9610*/  UTMACMDFLUSH ;  /* 0x00000000000079b7 */ /* 0x0021e40000000000 */
.L_x_1785:
[----:B------:R-:W-:Y:S05]  /*9620*/  BSYNC B0 ;  /* 0x0000000000007941 */ /* 0x000fea0003800000 */
.L_x_1784:
        /* <DEDUP_REMOVED lines=13> */
.L_x_1787:
[----:B------:R-:W-:Y:S05]  /*9700*/  BSYNC B0 ;  /* 0x0000000000007941 */ /* 0x000fea0003800000 */
.L_x_1786:
[----:B------:R-:W-:Y:S06]  /*9710*/  BAR.ARV 0xa, 0xa0 ;  /* 0x0282800000007b1d */ /* 0x000fec0000002000 */
[----:B------:R-:W-:Y:S04]  /*9720*/  BSSY B0, `(.L_x_1788) ;  /* 0x0000003000007945 */ /* 0x000fe80003800000 */
[----:B------:R-:W-:Y:S05]  /*9730*/  @!P0 BRA `(.L_x_1789) ;  /* 0x0000000000048947 */ /* 0x000fea0003800000 */
[----:B------:R-:W-:-:S04]  /*9740*/  DEPBAR.LE SB0, 0x0 ;  /* 0x000080000000791a */ /* 0x000fc80000000000 */
.L_x_1789:
[----:B------:R-:W-:Y:S05]  /*9750*/  BSYNC B0 ;  /* 0x0000000000007941 */ /* 0x000fea0003800000 */
.L_x_1788:
        /* <DEDUP_REMOVED lines=13> */
.L_x_1791:
[----:B------:R-:W-:Y:S05]  /*9830*/  BSYNC B0 ;  /* 0x0000000000007941 */ /* 0x000fea0003800000 */
.L_x_1790:
        /* <DEDUP_REMOVED lines=13> */
.L_x_1793:
[----:B------:R-:W-:Y:S05]  /*9910*/  BSYNC B0 ;  /* 0x0000000000007941 */ /* 0x000fea0003800000 */
.L_x_1792:
[----:B------:R-:W-:Y:S01]  /*9920*/  UIADD3 UR15, UR15, 0x2, URZ ;  /* 0x000000020f0f7890 */ /* 0x000fe2000fffe03f */
[----:B------:R-:W-:Y:S06]  /*9930*/  BAR.ARV 0xa, 0xa0 ;  /* 0x0282800000007b1d */ /* 0x000fec0000002000 */
[----:B------:R-:W-:Y:S01]  /*9940*/  BSSY B0, `(.L_x_1794) ;  /* 0x0000004000007945 */ /* 0x000fe20003800000 */
[----:B------:R-:W-:-:S03]  /*9950*/  ISETP.LE.AND P1, PT, R2, UR15, PT ;  /* 0x0000000f02007c0c */ /* 0x000fc6000bf23270 */
[----:B------:R-:W-:Y:S10]  /*9960*/  @!P0 BRA `(.L_x_1795) ;  /* 0x0000000000048947 */ /* 0x000ff40003800000 */
[----:B------:R-:W-:-:S04]  /*9970*/  DEPBAR.LE SB0, 0x0 ;  /* 0x000080000000791a */ /* 0x000fc80000000000 */
.L_x_1795:
[----:B------:R-:W-:Y:S05]  /*9980*/  BSYNC B0 ;  /* 0x0000000000007941 */ /* 0x000fea0003800000 */
.L_x_1794:
[----:B------:R-:W-:Y:S06]  /*9990*/  BAR.ARV 0xb, 0xa0 ;  /* 0x02c2800000007b1d */ /* 0x000fec0000002000 */
[----:B------:R-:W-:Y:S02]  /*99a0*/  UIADD3 UR19, UR19, 0x4000, URZ ;  /* 0x0000400013137890 */ /* 0x000fe4000fffe03f */
[----:B------:R-:W-:Y:S01]  /*99b0*/  UIADD3 UR6, UR6, 0x4000, URZ ;  /* 0x0000400006067890 */ /* 0x000fe2000fffe03f */
[----:B------:R-:W-:Y:S11]  /*99c0*/  @!P1 BRA `(.L_x_1796) ;  /* 0xfffffff800c49947 */ /* 0x000ff6000383ffff */
[----:B------:R-:W-:Y:S05]  /*99d0*/  BRA `(.L_x_1680) ;  /* 0x0000002800347947 */ /* 0x000fea0003800000 */
.L_x_1768:
[----:B------:R-:W-:Y:S01]  /*99e0*/  ULDC.64 UR4, c[0x0][0x8d8] ;  /* 0x0002360000047ab9 */ /* 0x000fe20000000a00 */
[----:B------:R-:W1:Y:S01]  /*99f0*/  S2UR UR21, SR_CTAID.X ;  /* 0x00000000001579c3 */ /* 0x000e620000002500 */
[----:B------:R-:W-:-:S04]  /*9a00*/  ISETP.NE.U32.AND P0, PT, RZ, UR4, PT ;  /* 0x00000004ff007c0c */ /* 0x000fc8000bf05070 */
[----:B------:R-:W-:-:S03]  /*9a10*/  ISETP.NE.AND.EX P0, PT, RZ, UR5, PT, P0 ;  /* 0x00000005ff007c0c */ /* 0x000fc6000bf05300 */
[----:B------:R-:W2:Y:S08]  /*9a20*/  S2UR UR13, SR_CTAID.Z ;  /* 0x00000000000d79c3 */ /* 0x000eb00000002700 */
[----:B------:R-:W3:Y:S02]  /*9a30*/  S2UR UR20, SR_CTAID.Y ;  /* 0x00000000001479c3 */ /* 0x000ee40000002600 */
        /* <DEDUP_REMOVED lines=8> */
.L_x_1797:
        /* <DEDUP_REMOVED lines=9> */
[----:B------:R-:W4:Y:S01]  /*9b50*/  LDG.E R4, desc[UR46][R2.64+0x4] ;  /* 0x0000042e02047981 */ /* 0x000f22000c1e1900 */
[----:B--2---:R-:W-:Y:S02]  /*9b60*/  R2UR UR4, R0 ;  /* 0x00000000000472ca */ /* 0x004fe400000e0000 */
[----:B----4-:R-:W-:-:S13]  /*9b70*/  R2UR UR5, R4 ;  /* 0x00000000040572ca */ /* 0x010fda00000e0000 */
[----:B------:R-:W-:Y:S01]  /*9b80*/  UIADD3 UR4, -UR4, UR5, URZ ;  /* 0x0000000504047290 */ /* 0x000fe2000fffe13f */
[----:B------:R-:W-:Y:S11]  /*9b90*/  BRA `(.L_x_1798) ;  /* 0x0000000000047947 */ /* 0x000ff60003800000 */
.L_x_1799:
[----:B------:R-:W-:-:S05]  /*9ba0*/  ULDC UR4, c[0x0][0x8bc] ;  /* 0x00022f0000047ab9 */ /* 0x000fca0000000800 */
.L_x_1798:
[----:B-1----:R-:W-:Y:S01]  /*9bb0*/  USHF.L.U32 UR8, UR21, 0x7, URZ ;  /* 0x0000000715087899 */ /* 0x002fe2000800063f */
[----:B------:R-:W-:Y:S02]  /*9bc0*/  IMAD.MOV.U32 R10, RZ, RZ, 0x1 ;  /* 0x00000001ff0a7424 */ /* 0x000fe400078e00ff */
[----:B------:R-:W-:Y:S01]  /*9bd0*/  IMAD.MOV.U32 R0, RZ, RZ, RZ ;  /* 0x000000ffff007224 */ /* 0x000fe200078e00ff */
[----:B------:R-:W-:-:S04]  /*9be0*/  UISETP.GE.AND UP0, UPT, UR8, UR4, UPT ;  /* 0x000000040800728c */ /* 0x000fc8000bf06270 */
[----:B--2---:R-:W-:-:S06]  /*9bf0*/  USEL UR13, UR13, 0xffffffff, !UP0 ;  /* 0xffffffff0d0d7887 */ /* 0x004fcc000c000000 */
[----:B------:R-:W-:-:S13]  /*9c00*/  ISETP.LE.AND P0, PT, RZ, UR13, PT ;  /* 0x0000000dff007c0c */ /* 0x000fda000bf03270 */
[----:B------:R-:W-:Y:S05]  /*9c10*/  @!P0 BRA `(.L_x_1800) ;  /* 0x0000002400108947 */ /* 0x000fea0003800000 */
[----:B------:R-:W-:Y:S01]  /*9c20*/  ULDC.64 UR18, c[0x0][0x770] ;  /* 0x0001dc0000127ab9 */ /* 0x000fe20000000a00 */
[----:B------:R-:W-:Y:S01]  /*9c30*/  ULDC.64 UR14, c[0x0][0x770] ;  /* 0x0001dc00000e7ab9 */ /* 0x000fe20000000a00 */
[----:B------:R-:W-:Y:S02]  /*9c40*/  UISETP.NE.U32.AND UP1, UPT, UR18, URZ, UPT ;  /* 0x0000003f1200728c */ /* 0x000fe4000bf25070 */
[----:B------:R-:W-:Y:S02]  /*9c50*/  UIMAD.WIDE UR14, UR13, 0x4, UR14 ;  /* 0x000000040d0e78a5 */ /* 0x000fe4000f8e020e */
[----:B------:R-:W-:Y:S01]  /*9c60*/  UISETP.NE.AND.EX UP1, UPT, UR19, URZ, UPT, UP1 ;  /* 0x0000003f1300728c */ /* 0x000fe2000bf25310 */
[----:B------:R-:W-:Y:S01]  /*9c70*/  ULDC.64 UR4, c[0x0][0x778] ;  /* 0x0001de0000047ab9 */ /* 0x000fe20000000a00 */
[----:B------:R-:W-:Y:S02]  /*9c80*/  ULDC.64 UR6, c[0x0][0x780] ;  /* 0x0001e00000067ab9 */ /* 0x000fe40000000a00 */
[----:B------:R-:W-:Y:S01]  /*9c90*/  IMAD.U32 R2, RZ, RZ, UR14 ;  /* 0x0000000eff027e24 */ /* 0x000fe2000f8e00ff */
[----:B------:R-:W-:Y:S01]  /*9ca0*/  ULDC.64 UR16, c[0x0][0x778] ;  /* 0x0001de0000107ab9 */ /* 0x000fe20000000a00 */
[----:B------:R-:W-:Y:S01]  /*9cb0*/  PLOP3.LUT P1, PT, PT, PT, UP1, 0x80, 0x0 ;  /* 0x000000000000781c */ /* 0x000fe20003f2f018 */
[----:B------:R-:W-:Y:S01]  /*9cc0*/  IMAD.U32 R3, RZ, RZ, UR15 ;  /* 0x0000000fff037e24 */ /* 0x000fe2000f8e00ff */
[----:B------:R-:W-:-:S02]  /*9cd0*/  UISETP.NE.U32.AND UP0, UPT, UR4, URZ, UPT ;  /* 0x0000003f0400728c */ /* 0x000fc4000bf05070 */
[----:B------:R-:W-:Y:S02]  /*9ce0*/  UISETP.NE.U32.AND UP2, UPT, UR6, URZ, UPT ;  /* 0x0000003f0600728c */ /* 0x000fe4000bf45070 */
[----:B------:R-:W-:Y:S02]  /*9cf0*/  UISETP.NE.AND.EX UP0, UPT, UR5, URZ, UPT, UP0 ;  /* 0x0000003f0500728c */ /* 0x000fe4000bf05300 */
[----:B------:R-:W-:Y:S01]  /*9d00*/  UISETP.NE.AND.EX UP2, UPT, UR7, URZ, UPT, UP2 ;  /* 0x0000003f0700728c */ /* 0x000fe2000bf45320 */
[----:B------:R-:W-:-:S04]  /*9d10*/  ULDC.64 UR22, c[0x0][0x788] ;  /* 0x0001e20000167ab9 */ /* 0x000fc80000000a00 */
[----:B------:R-:W2:Y:S01]  /*9d20*/  @P1 LDG.E R6, desc[UR46][R2.64] ;  /* 0x0000002e02061981 */ /* 0x000ea2000c1e1900 */
[----:B------:R-:W-:Y:S01]  /*9d30*/  PLOP3.LUT P2, PT, PT, PT, UP0, 0x80, 0x0 ;  /* 0x000000000000781c */ /* 0x000fe20003f4f008 */
[----:B------:R-:W-:Y:S01]  /*9d40*/  UIMAD.WIDE UR16, UR13, 0x4, UR16 ;  /* 0x000000040d1078a5 */ /* 0x000fe2000f8e0210 */
[----:B------:R-:W-:Y:S01]  /*9d50*/  PLOP3.LUT P3, PT, PT, PT, UP2, 0x80, 0x0 ;  /* 0x000000000000781c */ /* 0x000fe20003f6f028 */
[----:B------:R1:W4:Y:S02]  /*9d60*/  @P1 LDG.E R0, desc[UR46][R2.64] ;  /* 0x0000002e02001981 */ /* 0x000324000c1e1900 */
[----:B------:R-:W-:Y:S02]  /*9d70*/  @UP2 ULDC.64 UR4, c[0x0][0x780] ;  /* 0x0001e00000042ab9 */ /* 0x000fe40000000a00 */
[----:B------:R-:W-:Y:S01]  /*9d80*/  @UP2 UIMAD.WIDE UR4, UR13, 0x4, UR4 ;  /* 0x000000040d0428a5 */ /* 0x000fe2000f8e0204 */
[----:B-1----:R-:W-:Y:S02]  /*9d90*/  IMAD.U32 R2, RZ, RZ, UR16 ;  /* 0x00000010ff027e24 */ /* 0x002fe4000f8e00ff */
[----:B------:R-:W-:-:S05]  /*9da0*/  IMAD.U32 R3, RZ, RZ, UR17 ;  /* 0x00000011ff037e24 */ /* 0x000fca000f8e00ff */
[----:B------:R1:W5:Y:S02]  /*9db0*/  @P2 LDG.E R4, desc[UR46][R2.64] ;  /* 0x0000002e02042981 */ /* 0x000364000c1e1900 */
[----:B-1----:R-:W-:Y:S02]  /*9dc0*/  IMAD.U32 R2, RZ, RZ, UR4 ;  /* 0x00000004ff027e24 */ /* 0x002fe4000f8e00ff */
[----:B------:R-:W-:-:S05]  /*9dd0*/  IMAD.U32 R3, RZ, RZ, UR5 ;  /* 0x00000005ff037e24 */ /* 0x000fca000f8e00ff */
[----:B------:R-:W3:Y:S01]  /*9de0*/  @P3 LDG.E R5, desc[UR46][R2.64] ;  /* 0x0000002e02053981 */ /* 0x000ee2000c1e1900 */
[----:B------:R-:W-:Y:S01]  /*9df0*/  ISETP.NE.U32.AND P0, PT, RZ, UR22, PT ;  /* 0x00000016ff007c0c */ /* 0x000fe2000bf05070 */
[----:B------:R-:W-:Y:S01]  /*9e00*/  UMOV UR7, URZ ;  /* 0x0000003f00077c82 */ /* 0x000fe20008000000 */
[----:B------:R-:W-:Y:S01]  /*9e10*/  UMOV UR11, URZ ;  /* 0x0000003f000b7c82 */ /* 0x000fe20008000000 */
[----:B------:R-:W-:Y:S01]  /*9e20*/  ULDC UR9, c[0x0][0x280] ;  /* 0x0000a00000097ab9 */ /* 0x000fe20000000800 */
[----:B------:R-:W-:Y:S02]  /*9e30*/  ISETP.NE.AND.EX P0, PT, RZ, UR23, PT, P0 ;  /* 0x00000017ff007c0c */ /* 0x000fe4000bf05300 */
[----:B--2---:R-:W-:Y:S02]  /*9e40*/  @P1 R2UR UR4, R6 ;  /* 0x00000000060412ca */ /* 0x004fe400000e0000 */
[----:B----4-:R-:W-:-:S11]  /*9e50*/  @P1 R2UR UR7, R0 ;  /* 0x00000000000712ca */ /* 0x010fd600000e0000 */
[----:B------:R-:W-:-:S04]  /*9e60*/  @UP1 ULEA UR4, UR13, UR4, 0x6 ;  /* 0x000000040d041291 */ /* 0x000fc8000f8e303f */
[----:B------:R-:W-:-:S04]  /*9e70*/  @UP1 USHF.R.S32.HI UR5, URZ, 0x1f, UR4 ;  /* 0x0000001f3f051899 */ /* 0x000fc80008011404 */
[----:B------:R-:W-:Y:S01]  /*9e80*/  @UP1 ULEA.HI UR5, UR5, UR4, URZ, 0x6 ;  /* 0x0000000405051291 */ /* 0x000fe2000f8f303f */
[----:B-----5:R-:W-:-:S03]  /*9e90*/  @P2 R2UR UR11, R4 ;  /* 0x00000000040b22ca */ /* 0x020fc600000e0000 */
[----:B------:R-:W-:-:S04]  /*9ea0*/  @UP1 ULOP3.LUT UR6, UR5, 0xffffffc0, URZ, 0xc0, !UPT ;  /* 0xffffffc005061892 */ /* 0x000fc8000f8ec03f */
[----:B------:R-:W-:Y:S01]  /*9eb0*/  @UP1 USHF.R.S32.HI UR12, URZ, 0x1f, UR6 ;  /* 0x0000001f3f0c1899 */ /* 0x000fe20008011406 */
[----:B---3--:R-:W-:Y:S01]  /*9ec0*/  @P3 R2UR UR9, R5 ;  /* 0x00000000050932ca */ /* 0x008fe200000e0000 */
[----:B------:R-:W-:-:S14]  /*9ed0*/  @P3 BRA `(.L_x_1801) ;  /* 0x0000000000203947 */ /* 0x000fdc0003800000 */
[----:B------:R-:W-:Y:S05]  /*9ee0*/  @!P1 BRA `(.L_x_1801) ;  /* 0x00000000001c9947 */ /* 0x000fea0003800000 */
[----:B------:R-:W-:Y:S02]  /*9ef0*/  IMAD.U32 R2, RZ, RZ, UR14 ;  /* 0x0000000eff027e24 */ /* 0x000fe4000f8e00ff */
[----:B------:R-:W-:-:S05]  /*9f00*/  IMAD.U32 R3, RZ, RZ, UR15 ;  /* 0x0000000fff037e24 */ /* 0x000fca000f8e00ff */
[----:B------:R-:W2:Y:S04]  /*9f10*/  LDG.E R0, desc[UR46][R2.64] ;  /* 0x0000002e02007981 */ /* 0x000ea8000c1e1900 */
[----:B------:R-:W3:Y:S01]  /*9f20*/  LDG.E R4, desc[UR46][R2.64+0x4] ;  /* 0x0000042e02047981 */ /* 0x000ee2000c1e1900 */
[----:B--2---:R-:W-:Y:S02]  /*9f30*/  R2UR UR4, R0 ;  /* 0x00000000000472ca */ /* 0x004fe400000e0000 */
[----:B---3--:R-:W-:-:S13]  /*9f40*/  R2UR UR9, R4 ;  /* 0x00000000040972ca */ /* 0x008fda00000e0000 */
[----:B------:R-:W-:-:S12]  /*9f50*/  UIADD3 UR9, -UR4, UR9, URZ ;  /* 0x0000000904097290 */ /* 0x000fd8000fffe13f */
.L_x_1801:
        /* <DEDUP_REMOVED lines=13> */
.L_x_1802:
        /* <DEDUP_REMOVED lines=8> */
.L_x_1803:
        /* <DEDUP_REMOVED lines=9> */
[----:B------:R-:W-:-:S04]  /*a140*/  ULEA.HI UR6, UR12, UR6, URZ, 0x6 ;  /* 0x000000060c067291 */ /* 0x000fc8000f8f303f */
[----:B------:R-:W-:Y:S01]  /*a150*/  VIMNMX R4, RZ, UR14, !PT ;  /* 0x0000000eff047c48 */ /* 0x000fe2000ffe0100 */
[----:B------:R-:W-:Y:S01]  /*a160*/  USHF.R.S32.HI UR6, URZ, 0x6, UR6 ;  /* 0x000000063f067899 */ /* 0x000fe20008011406 */
[----:B------:R-:W-:Y:S11]  /*a170*/  @!P0 BRA `(.L_x_1804) ;  /* 0x0000000000208947 */ /* 0x000ff60003800000 */
[----:B------:R-:W-:Y:S01]  /*a180*/  UIADD3 UR9, UR8, 0xbf, UR9 ;  /* 0x000000bf08097890 */ /* 0x000fe2000fffe009 */
[----:B------:R-:W-:-:S03]  /*a190*/  ULDC UR12, c[0x0][0x748] ;  /* 0x0001d200000c7ab9 */ /* 0x000fc60000000800 */
[----:B------:R-:W-:-:S04]  /*a1a0*/  UIADD3 UR9, UR9, UR12, -UR10 ;  /* 0x0000000c09097290 */ /* 0x000fc8000fffe80a */
[----:B------:R-:W-:-:S04]  /*a1b0*/  USHF.R.S32.HI UR10, URZ, 0x1f, UR9 ;  /* 0x0000001f3f0a7899 */ /* 0x000fc80008011409 */
[----:B------:R-:W-:-:S04]  /*a1c0*/  ULEA.HI UR10, UR10, UR9, URZ, 0x6 ;  /* 0x000000090a0a7291 */ /* 0x000fc8000f8f303f */
[----:B------:R-:W-:-:S04]  /*a1d0*/  USHF.R.S32.HI UR10, URZ, 0x6, UR10 ;  /* 0x000000063f0a7899 */ /* 0x000fc8000801140a */
[----:B------:R-:W-:-:S04]  /*a1e0*/  UISETP.LT.AND UP1, UPT, UR6, UR10, UPT ;  /* 0x0000000a0600728c */ /* 0x000fc8000bf21270 */
[----:B------:R-:W-:-:S12]  /*a1f0*/  USEL UR6, UR6, UR10, UP1 ;  /* 0x0000000a06067287 */ /* 0x000fd80008800000 */
.L_x_1804:
[----:B------:R-:W-:Y:S01]  /*a200*/  ISETP.LT.AND P0, PT, R4, UR6, PT ;  /* 0x0000000604007c0c */ /* 0x000fe2000bf01270 */
[----:B------:R-:W-:-:S12]  /*a210*/  IMAD.MOV.U32 R0, RZ, RZ, RZ ;  /* 0x000000ffff007224 */ /* 0x000fd800078e00ff */
[----:B------:R-:W-:Y:S05]  /*a220*/  @!P0 BRA `(.L_x_1800) ;  /* 0x0000001c008c8947 */ /* 0x000fea0003800000 */
[----:B------:R-:W-:Y:S01]  /*a230*/  USHF.R.S32.HI UR10, URZ, 0x1f, UR20 ;  /* 0x0000001f3f0a7899 */ /* 0x000fe20008011414 */
[----:B------:R-:W-:Y:S01]  /*a240*/  BSSY B0, `(.L_x_1800) ;  /* 0x00001e1000007945 */ /* 0x000fe20003800000 */
[----:B------:R-:W-:Y:S01]  /*a250*/  ULDC.64 UR16, c[0x0][0x718] ;  /* 0x0001c60000107ab9 */ /* 0x000fe20000000a00 */
[----:B------:R-:W-:Y:S01]  /*a260*/  UISETP.NE.U32.AND UP1, UPT, UR18, URZ, UPT ;  /* 0x0000003f1200728c */ /* 0x000fe2000bf25070 */
[----:B------:R-:W-:Y:S01]  /*a270*/  IMAD.MOV.U32 R0, RZ, RZ, RZ ;  /* 0x000000ffff007224 */ /* 0x000fe200078e00ff */
[----:B------:R-:W-:Y:S01]  /*a280*/  UIMAD UR9, UR10, UR16, URZ ;  /* 0x000000100a0972a4 */ /* 0x000fe2000f8e023f */
[----:B------:R-:W-:Y:S01]  /*a290*/  ULDC UR12, c[0x0][0x2e8] ;  /* 0x0000ba00000c7ab9 */ /* 0x000fe20000000800 */
[----:B------:R-:W-:Y:S01]  /*a2a0*/  UMOV UR14, UR4 ;  /* 0x00000004000e7c82 */ /* 0x000fe20008000000 */
[----:B------:R-:W-:Y:S01]  /*a2b0*/  UMOV UR15, UR5 ;  /* 0x00000005000f7c82 */ /* 0x000fe20008000000 */
[----:B------:R-:W-:Y:S02]  /*a2c0*/  UIMAD UR22, UR20, UR17, UR9 ;  /* 0x00000011141672a4 */ /* 0x000fe4000f8e0209 */
[----:B------:R-:W-:-:S02]  /*a2d0*/  UISETP.NE.AND.EX UP1, UPT, UR19, URZ, UPT, UP1 ;  /* 0x0000003f1300728c */ /* 0x000fc4000bf25310 */
[----:B------:R-:W-:Y:S02]  /*a2e0*/  USHF.R.S32.HI UR9, URZ, 0x1f, UR13 ;  /* 0x0000001f3f097899 */ /* 0x000fe4000801140d */
[----:B------:R-:W-:Y:S02]  /*a2f0*/  UISETP.NE.AND UP2, UPT, UR12, 0x1, UPT ;  /* 0x000000010c00788c */ /* 0x000fe4000bf45270 */
[----:B------:R-:W-:Y:S01]  /*a300*/  UIMAD.WIDE.U32 UR4, UR20, UR16, UR14 ;  /* 0x00000010140472a5 */ /* 0x000fe2000f8e000e */
[----:B------:R-:W-:Y:S01]  /*a310*/  ULDC.64 UR18, c[0x0][0x730] ;  /* 0x0001cc0000127ab9 */ /* 0x000fe20000000a00 */
[----:B------:R-:W-:Y:S02]  /*a320*/  USEL UR9, UR9, URZ, !UP1 ;  /* 0x0000003f09097287 */ /* 0x000fe4000c800000 */
[----:B------:R-:W-:Y:S01]  /*a330*/  UIMAD UR10, UR10, UR18, URZ ;  /* 0x000000120a0a72a4 */ /* 0x000fe2000f8e023f */
[----:B------:R-:W-:Y:S01]  /*a340*/  ELECT P0, URZ, PT ;  /* 0x00000000003f782f */ /* 0x000fe20003800000 */
[----:B------:R-:W-:Y:S01]  /*a350*/  ULDC.64 UR16, c[0x0][0x720] ;  /* 0x0001c80000107ab9 */ /* 0x000fe20000000a00 */
[----:B------:R-:W-:-:S02]  /*a360*/  USEL UR21, UR13, URZ, !UP1 ;  /* 0x0000003f0d157287 */ /* 0x000fc4000c800000 */
[----:B------:R-:W-:Y:S02]  /*a370*/  UIADD3 UR23, UR5, UR22, URZ ;  /* 0x0000001605177290 */ /* 0x000fe4000fffe03f */
[----:B------:R-:W-:Y:S01]  /*a380*/  UIMAD UR5, UR9, UR16, URZ ;  /* 0x00000010090572a4 */ /* 0x000fe2000f8e023f */
[----:B------:R-:W-:Y:S01]  /*a390*/  UMOV UR22, UR4 ;  /* 0x0000000400167c82 */ /* 0x000fe20008000000 */
[----:B------:R-:W-:Y:S02]  /*a3a0*/  UIMAD.WIDE.U32 UR14, UR20, UR18, UR14 ;  /* 0x00000012140e72a5 */ /* 0x000fe4000f8e000e */
[----:B------:R-:W-:Y:S02]  /*a3b0*/  UIMAD UR10, UR20, UR19, UR10 ;  /* 0x00000013140a72a4 */ /* 0x000fe4000f8e020a */
[----:B------:R-:W-:Y:S01]  /*a3c0*/  UIMAD.WIDE.U32 UR22, UR16, UR21, UR22 ;  /* 0x00000015101672a5 */ /* 0x000fe2000f8e0016 */
[----:B------:R-:W-:Y:S02]  /*a3d0*/  ULDC.64 UR18, c[0x0][0x738] ;  /* 0x0001ce0000127ab9 */ /* 0x000fe40000000a00 */
[----:B------:R-:W-:Y:S01]  /*a3e0*/  @UP2 ULDC UR16, c[0x0][0x2ec] ;  /* 0x0000bb0000102ab9 */ /* 0x000fe20000000800 */
[----:B------:R-:W-:-:S02]  /*a3f0*/  UIMAD UR5, UR17, UR21, UR5 ;  /* 0x00000015110572a4 */ /* 0x000fc4000f8e0205 */
[----:B------:R-:W-:Y:S02]  /*a400*/  UIADD3 UR15, UR15, UR10, URZ ;  /* 0x0000000a0f0f7290 */ /* 0x000fe4000fffe03f */
[----:B------:R-:W-:Y:S02]  /*a410*/  UIMAD UR9, UR9, UR18, URZ ;  /* 0x00000012090972a4 */ /* 0x000fe4000f8e023f */
[----:B------:R-:W-:Y:S02]  /*a420*/  UIMAD.WIDE.U32 UR16, UR20, UR16, URZ ;  /* 0x00000010141072a5 */ /* 0x000fe4000f8e003f */
[----:B------:R-:W-:Y:S01]  /*a430*/  UIADD3 UR11, UR8, UR11, URZ ;  /* 0x0000000b080b7290 */ /* 0x000fe2000fffe03f */
[----:B------:R-:W-:Y:S02]  /*a440*/  UMOV UR12, UR20 ;  /* 0x00000014000c7c82 */ /* 0x000fe40008000000 */
[----:B------:R-:W-:Y:S01]  /*a450*/  @UP2 ULDC UR8, c[0x0][0x2f0] ;  /* 0x0000bc0000082ab9 */ /* 0x000fe20000000800 */
[----:B------:R-:W-:-:S02]  /*a460*/  UIMAD UR4, UR19, UR21, UR9 ;  /* 0x00000015130472a4 */ /* 0x000fc4000f8e0209 */
[----:B------:R-:W-:Y:S02]  /*a470*/  UIMAD.WIDE.U32 UR14, UR18, UR21, UR14 ;  /* 0x00000015120e72a5 */ /* 0x000fe4000f8e000e */
[----:B------:R-:W-:Y:S02]  /*a480*/  USEL UR13, UR13, URZ, !UP0 ;  /* 0x0000003f0d0d7287 */ /* 0x000fe4000c000000 */
        /* <DEDUP_REMOVED lines=9> */
.L_x_1834:
        /* <DEDUP_REMOVED lines=15> */
.L_x_1807:
[----:B------:R-:W-:Y:S01]  /*a610*/  R2UR UR19, R4 ;  /* 0x00000000041372ca */ /* 0x000fe200000e0000 */
[----:B------:R-:W2:Y:S01]  /*a620*/  LDC.64 R12, c[0x0][0x198] ;  /* 0x00006600ff0c7b82 */ /* 0x000ea20000000a00 */
        /* <DEDUP_REMOVED lines=9> */
[----:B------:R-:W-:Y:S01]  /*a6c0*/  UMOV UR10, 0x10 ;  /* 0x00000010000a7882 */ /* 0x000fe20000000000 */
[----:B------:R-:W-:Y:S01]  /*a6d0*/  UMOV UR50, 0x0 ;  /* 0x0000000000327882 */ /* 0x000fe20000000000 */
[----:B------:R-:W-:Y:S01]  /*a6e0*/  USHF.L.U32 UR19, UR19, 0x6, URZ ;  /* 0x0000000613137899 */ /* 0x000fe2000800063f */
[----:B------:R-:W-:Y:S01]  /*a6f0*/  IMAD.MOV.U32 R16, RZ, RZ, RZ ;  /* 0x000000ffff107224 */ /* 0x000fe200078e00ff */
[----:B------:R-:W-:Y:S01]  /*a700*/  UMOV UR51, 0x10000000 ;  /* 0x1000000000337882 */ /* 0x000fe20000000000 */
[----:B------:R-:W-:Y:S01]  /*a710*/  UMOV UR42, 0x40 ;  /* 0x00000040002a7882 */ /* 0x000fe20000000000 */
[----:B------:R-:W-:-:S02]  /*a720*/  UIADD3 UR8, UP0, UR19, UR22, URZ ;  /* 0x0000001613087290 */ /* 0x000fc4000ff1e03f */
[----:B------:R-:W-:Y:S01]  /*a730*/  IMAD.U32 R3, RZ, RZ, UR19 ;  /* 0x00000013ff037e24 */ /* 0x000fe2000f8e00ff */
[----:B------:R-:W-:Y:S01]  /*a740*/  UIADD3 UR19, UR19, UR7, URZ ;  /* 0x0000000713137290 */ /* 0x000fe2000fffe03f */
[----:B------:R-:W-:Y:S02]  /*a750*/  UMOV UR43, UR11 ;  /* 0x0000000b002b7c82 */ /* 0x000fe40008000000 */
[----:B------:R-:W-:Y:S01]  /*a760*/  PLOP3.LUT P1, PT, PT, PT, UP0, 0x80, 0x0 ;  /* 0x000000000000781c */ /* 0x000fe20003f2f008 */
[----:B-1----:R-:W-:Y:S01]  /*a770*/  IMAD.U32 R0, RZ, RZ, UR8 ;  /* 0x00000008ff007e24 */ /* 0x002fe2000f8e00ff */
[----:B------:R-:W-:Y:S01]  /*a780*/  R2UR UR8, R15 ;  /* 0x000000000f0872ca */ /* 0x000fe200000e0000 */
[----:B--2---:R-:W-:Y:S01]  /*a790*/  IMAD.MOV.U32 R7, RZ, RZ, R12 ;  /* 0x000000ffff077224 */ /* 0x004fe200078e000c */
[----:B------:R-:W-:Y:S01]  /*a7a0*/  LEA.HI.X.SX32 R3, R3, R14, 0x1, P1 ;  /* 0x0000000e03037211 */ /* 0x000fe200008f0eff */
[----:B------:R-:W-:Y:S01]  /*a7b0*/  IMAD.MOV.U32 R6, RZ, RZ, R13 ;  /* 0x000000ffff067224 */ /* 0x000fe200078e000d */
[C---:B------:R-:W-:Y:S01]  /*a7c0*/  LEA R2, P1, R0.reuse, R9, 0x2 ;  /* 0x0000000900027211 */ /* 0x040fe200078210ff */
[----:B------:R-:W-:Y:S01]  /*a7d0*/  UMOV UR27, UR19 ;  /* 0x00000013001b7c82 */ /* 0x000fe20008000000 */
[----:B------:R-:W-:Y:S01]  /*a7e0*/  UMOV UR44, UR12 ;  /* 0x0000000c002c7c82 */ /* 0x000fe20008000000 */
[----:B------:R-:W-:Y:S01]  /*a7f0*/  UMOV UR45, UR13 ;  /* 0x0000000d002d7c82 */ /* 0x000fe20008000000 */
[----:B------:R-:W-:-:S02]  /*a800*/  LEA.HI.X R0, R0, R8, R3, 0x2, P1 ;  /* 0x0000000800007211 */ /* 0x000fc400008f1403 */
[----:B------:R-:W-:Y:S02]  /*a810*/  R2UR UR32, R2 ;  /* 0x00000000022072ca */ /* 0x000fe400000e0000 */
[----:B------:R-:W-:Y:S01]  /*a820*/  R2UR UR33, R0 ;  /* 0x00000000002172ca */ /* 0x000fe200000e0000 */
[----:B------:R-:W-:Y:S01]  /*a830*/  UIADD3 UR16, UR8, 0x18000, URZ ;  /* 0x0001800008107890 */ /* 0x000fe2000fffe03f */
[C---:B------:R-:W-:Y:S01]  /*a840*/  IADD3 R0, P1, R7.reuse, 0x2f0, RZ ;  /* 0x000002f007007810 */ /* 0x040fe20007f3e0ff */
[----:B------:R-:W-:Y:S02]  /*a850*/  UIADD3 UR17, UR8, 0x30810, URZ ;  /* 0x0003081008117890 */ /* 0x000fe4000fffe03f */
[----:B------:R-:W-:Y:S01]  /*a860*/  UIADD3 UR24, UR8, 0x1a000, URZ ;  /* 0x0001a00008187890 */ /* 0x000fe2000fffe03f */
[----:B------:R-:W-:Y:S01]  /*a870*/  R2UR UR30, R0 ;  /* 0x00000000001e72ca */ /* 0x000fe200000e0000 */
[----:B------:R-:W-:Y:S01]  /*a880*/  UIADD3 UR52, UR8, 0x28000, URZ ;  /* 0x0002800008347890 */ /* 0x000fe2000fffe03f */
[----:B------:R-:W-:Y:S01]  /*a890*/  IADD3 R0, P2, R7, 0x3f0, RZ ;  /* 0x000003f007007810 */ /* 0x000fe20007f5e0ff */
[----:B------:R-:W-:Y:S01]  /*a8a0*/  UIADD3 UR9, UR8, 0x30800, URZ ;  /* 0x0003080008097890 */ /* 0x000fe2000fffe03f */
[----:B------:R-:W-:-:S02]  /*a8b0*/  UMOV UR25, UR17 ;  /* 0x0000001100197c82 */ /* 0x000fc40008000000 */
[----:B------:R-:W-:Y:S01]  /*a8c0*/  R2UR UR48, R0 ;  /* 0x00000000003072ca */ /* 0x000fe200000e0000 */
[--C-:B------:R-:W-:Y:S01]  /*a8d0*/  IMAD.X R0, RZ, RZ, R6.reuse, P1 ;  /* 0x000000ffff007224 */ /* 0x100fe200008e0606 */
[----:B------:R-:W-:Y:S01]  /*a8e0*/  IADD3 R2, P1, R7, 0xf0, RZ ;  /* 0x000000f007027810 */ /* 0x000fe20007f3e0ff */
[----:B------:R-:W-:Y:S01]  /*a8f0*/  UMOV UR53, UR17 ;  /* 0x0000001100357c82 */ /* 0x000fe20008000000 */
[----:B------:R-:W-:Y:S02]  /*a900*/  UIADD3 UR40, UR8, 0x4000, URZ ;  /* 0x0000400008287890 */ /* 0x000fe4000fffe03f */
[----:B------:R-:W-:Y:S01]  /*a910*/  R2UR UR34, R2 ;  /* 0x00000000022272ca */ /* 0x000fe200000e0000 */
[--C-:B------:R-:W-:Y:S01]  /*a920*/  IMAD.X R3, RZ, RZ, R6.reuse, P1 ;  /* 0x000000ffff037224 */ /* 0x100fe200008e0606 */
[----:B------:R-:W-:Y:S01]  /*a930*/  R2UR UR31, R0 ;  /* 0x00000000001f72ca */ /* 0x000fe200000e0000 */
[----:B------:R-:W-:Y:S01]  /*a940*/  IMAD.X R0, RZ, RZ, R6, P2 ;  /* 0x000000ffff007224 */ /* 0x000fe200010e0606 */
[----:B------:R-:W-:-:S02]  /*a950*/  UMOV UR41, UR9 ;  /* 0x0000000900297c82 */ /* 0x000fc40008000000 */
[----:B------:R-:W-:Y:S02]  /*a960*/  R2UR UR35, R3 ;  /* 0x00000000032372ca */ /* 0x000fe400000e0000 */
[----:B------:R-:W-:Y:S01]  /*a970*/  R2UR UR49, R0 ;  /* 0x00000000003172ca */ /* 0x000fe200000e0000 */
[----:B------:R-:W-:-:S10]  /*a980*/  IMAD.MOV.U32 R0, RZ, RZ, 0x10000 ;  /* 0x00010000ff007424 */ /* 0x000fd400078e00ff */
[----:B------:R-:W-:Y:S01]  /*a990*/  UTMALDG.4D [UR16], [UR34], desc[UR36] ;  /* 0x00002410220075b4 */ /* 0x000fe20008019000 */
[----:B------:R-:W-:Y:S01]  /*a9a0*/  UTMALDG.4D [UR24], [UR34], desc[UR36] ;  /* 0x00002418220075b4 */ /* 0x000fe20008019000 */
[----:B------:R1:W-:Y:S01]  /*a9b0*/  UBLKCP.S.G [UR52], [UR32], UR10 ;  /* 0x00000034200073ba */ /* 0x0003e2000800020a */
[----:B------:R2:W-:Y:S02]  /*a9c0*/  SYNCS.ARRIVE.TRANS64 RZ, [R15+URZ+0x30800], R0 ;  /* 0x030800000fff79a7 */ /* 0x0005e4000800003f */
[----:B--2---:R-:W-:-:S04]  /*a9d0*/  IMAD.U32 R0, RZ, RZ, UR6 ;  /* 0x00000006ff007e24 */ /* 0x004fc8000f8e00ff */
[----:B------:R-:W-:Y:S01]  /*a9e0*/  VIADD R5, R0, 0xffffffff ;  /* 0xffffffff00057836 */ /* 0x000fe20000000000 */
[----:B-1----:R-:W-:Y:S02]  /*a9f0*/  UIADD3 UR32, UR8, 0x8000, URZ ;  /* 0x0000800008207890 */ /* 0x002fe4000fffe03f */
[----:B------:R-:W-:Y:S02]  /*aa00*/  UIADD3 UR24, UR8, 0xc000, URZ ;  /* 0x0000c00008187890 */ /* 0x000fe4000fffe03f */
[----:B------:R1:W-:Y:S01]  /*aa10*/  STL [R1], R5 ;  /* 0x0000000501007387 */ /* 0x0003e20000100800 */
[----:B------:R-:W-:Y:S01]  /*aa20*/  ISETP.GE.AND P1, PT, R4, R5, PT ;  /* 0x000000050400720c */ /* 0x000fe20003f26270 */
[----:B------:R-:W-:Y:S01]  /*aa30*/  UMOV UR10, UR18 ;  /* 0x00000012000a7c82 */ /* 0x000fe20008000000 */
[----:B------:R-:W-:Y:S01]  /*aa40*/  UMOV UR35, UR11 ;  /* 0x0000000b00237c82 */ /* 0x000fe20008000000 */
[----:B------:R-:W-:Y:S01]  /*aa50*/  UMOV UR36, UR12 ;  /* 0x0000000c00247c82 */ /* 0x000fe20008000000 */
[----:B------:R-:W-:Y:S01]  /*aa60*/  UMOV UR37, UR13 ;  /* 0x0000000d00257c82 */ /* 0x000fe20008000000 */
[----:B------:R1:W-:Y:S01]  /*aa70*/  UTMALDG.4D [UR8], [UR30], desc[UR50] ;  /* 0x000032081e0075b4 */ /* 0x0003e20008019000 */
[----:B------:R-:W-:Y:S01]  /*aa80*/  UMOV UR34, UR18 ;  /* 0x0000001200227c82 */ /* 0x000fe20008000000 */
[----:B------:R-:W-:Y:S01]  /*aa90*/  UMOV UR33, UR9 ;  /* 0x0000000900217c82 */ /* 0x000fe20008000000 */
[----:B------:R-:W-:Y:S01]  /*aaa0*/  UMOV UR27, UR11 ;  /* 0x0000000b001b7c82 */ /* 0x000fe20008000000 */
[----:B------:R-:W-:Y:S01]  /*aab0*/  UMOV UR28, UR12 ;  /* 0x0000000c001c7c82 */ /* 0x000fe20008000000 */
[----:B------:R-:W-:Y:S01]  /*aac0*/  UMOV UR29, UR13 ;  /* 0x0000000d001d7c82 */ /* 0x000fe20008000000 */
[----:B------:R-:W-:Y:S01]  /*aad0*/  UMOV UR25, UR9 ;  /* 0x0000000900197c82 */ /* 0x000fe20008000000 */
[----:B------:R1:W-:Y:S01]  /*aae0*/  UTMALDG.4D [UR40], [UR30], desc[UR50] ;  /* 0x000032281e0075b4 */ /* 0x0003e20008019000 */
[----:B------:R1:W-:Y:S01]  /*aaf0*/  UTMALDG.4D [UR32], [UR48], desc[UR50] ;  /* 0x00003220300075b4 */ /* 0x0003e20008019000 */
[----:B------:R1:W-:Y:S02]  /*ab00*/  UTMALDG.4D [UR24], [UR48], desc[UR50] ;  /* 0x00003218300075b4 */ /* 0x0003e40008019000 */
[----:B-1----:R-:W-:Y:S05]  /*ab10*/  @P1 BRA `(.L_x_1808) ;  /* 0x0000001000701947 */ /* 0x002fea0003800000 */
[----:B------:R-:W-:Y:S01]  /*ab20*/  R2UR UR8, R4 ;  /* 0x00000000040872ca */ /* 0x000fe200000e0000 */
[----:B------:R-:W-:Y:S01]  /*ab30*/  UIADD3 UR9, UR6, -0x2, URZ ;  /* 0xfffffffe06097890 */ /* 0x000fe2000fffe03f */
[----:B------:R-:W-:-:S05]  /*ab40*/  IMAD.MOV.U32 R10, RZ, RZ, 0x1 ;  /* 0x00000001ff0a7424 */ /* 0x000fca00078e00ff */
[----:B------:R-:W-:-:S06]  /*ab50*/  ISETP.NE.AND P1, PT, R4, UR9, PT ;  /* 0x0000000904007c0c */ /* 0x000fcc000bf25270 */
[----:B------:R-:W-:-:S04]  /*ab60*/  ULOP3.LUT UR8, URZ, UR8, URZ, 0x33, !UPT ;  /* 0x000000083f087292 */ /* 0x000fc8000f8e333f */
[----:B------:R-:W-:-:S06]  /*ab70*/  UIADD3 UR8, UR8, UR6, URZ ;  /* 0x0000000608087290 */ /* 0x000fcc000fffe03f */
[----:B------:R-:W-:-:S05]  /*ab80*/  IMAD.U32 R0, RZ, RZ, UR8 ;  /* 0x00000008ff007e24 */ /* 0x000fca000f8e00ff */
[----:B------:R-:W-:Y:S01]  /*ab90*/  LOP3.LUT R5, R0, 0x1, RZ, 0xc0, !PT ;  /* 0x0000000100057812 */ /* 0x000fe200078ec0ff */
[----:B------:R-:W-:-:S04]  /*aba0*/  IMAD.MOV.U32 R0, RZ, RZ, R4 ;  /* 0x000000ffff007224 */ /* 0x000fc800078e0004 */
[----:B------:R1:W-:Y:S01]  /*abb0*/  STL [R1+0x4], R5 ;  /* 0x0000040501007387 */ /* 0x0003e20000100800 */
[----:B------:R-:W-:Y:S05]  /*abc0*/  @!P1 BRA `(.L_x_1809) ;  /* 0x0000000800d89947 */ /* 0x000fea0003800000 */
[----:B------:R-:W-:Y:S01]  /*abd0*/  R2UR UR9, R5 ;  /* 0x00000000050972ca */ /* 0x000fe200000e0000 */
[----:B------:R-:W-:Y:S02]  /*abe0*/  IMAD.MOV.U32 R0, RZ, RZ, R4 ;  /* 0x000000ffff007224 */ /* 0x000fe400078e0004 */
[----:B------:R-:W-:-:S10]  /*abf0*/  IMAD.MOV.U32 R10, RZ, RZ, 0x1 ;  /* 0x00000001ff0a7424 */ /* 0x000fd400078e00ff */
[----:B------:R-:W-:-:S06]  /*ac00*/  UIADD3 UR8, UR8, -UR9, URZ ;  /* 0x8000000908087290 */ /* 0x000fcc000fffe03f */
[----:B------:R-:W-:-:S07]  /*ac10*/  IMAD.U32 R17, RZ, RZ, UR8 ;  /* 0x00000008ff117e24 */ /* 0x000fce000f8e00ff */
.L_x_1818:
[----:B-123--:R-:W-:-:S04]  /*ac20*/  SHF.L.U32 R18, R10, 0x1f, RZ ;  /* 0x0000001f0a127819 */ /* 0x00efc800000006ff */
[----:B------:R-:W2:Y:S02]  /*ac30*/  SYNCS.PHASECHK.TRANS64.TRYWAIT P1, [R15+URZ+0x30840], R18 ;  /* 0x030840120f0075a7 */ /* 0x000ea4000802017f */
[----:B--2---:R-:W-:Y:S05]  /*ac40*/  @!P1 BRA `(.L_x_1810) ;  /* 0x0000001800189947 */ /* 0x004fea0003800000 */
.L_x_1835:
[----:B------:R-:W-:Y:S05]  /*ac50*/  @P0 BRA `(.L_x_1811) ;  /* 0x00000000001c0947 */ /* 0x000fea0003800000 */
[----:B------:R-:W3:Y:S02]  /*ac60*/  S2R R2, SR_TID.X ;  /* 0x0000000000027919 */ /* 0x000ee40000002100 */
[----:B---3--:R-:W-:Y:S01]  /*ac70*/  LOP3.LUT R3, R2, 0x1f, RZ, 0xc0, !PT ;  /* 0x0000001f02037812 */ /* 0x008fe200078ec0ff */
[----:B------:R-:W-:-:S03]  /*ac80*/  IMAD.MOV.U32 R2, RZ, RZ, 0x4100 ;  /* 0x00004100ff027424 */ /* 0x000fc600078e00ff */
[----:B------:R-:W-:Y:S01]  /*ac90*/  ISETP.NE.AND P1, PT, R3, RZ, PT ;  /* 0x000000ff0300720c */ /* 0x000fe20003f25270 */
[----:B------:R3:W-:-:S12]  /*aca0*/  SYNCS.ARRIVE.TRANS64 RZ, [R15+URZ+0x30830], R2 ;  /* 0x030830020fff79a7 */ /* 0x0007d8000800003f */
[----:B---3--:R-:W-:Y:S05]  /*acb0*/  @!P1 BRA `(.L_x_1811) ;  /* 0x0000000000049947 */ /* 0x008fea0003800000 */
[----:B------:R-:W-:Y:S01]  /*acc0*/  BPT.TRAP 0x1 ;  /* 0x000000040000795c */ /* 0x000fe20000300000 */
.L_x_1811:
        /* <DEDUP_REMOVED lines=8> */
[----:B-1----:R-:W1:Y:S01]  /*ad50*/  LDC.64 R4, c[0x0][0x198] ;  /* 0x00006600ff047b82 */ /* 0x002e620000000a00 */
        /* <DEDUP_REMOVED lines=9> */
[----:B---3--:R-:W-:Y:S01]  /*adf0*/  LEA R3, P2, R2, R12, 0x2 ;  /* 0x0000000c02037211 */ /* 0x008fe200078410ff */
[----:B------:R-:W-:Y:S01]  /*ae00*/  UMOV UR25, UR17 ;  /* 0x0000001100197c82 */ /* 0x000fe20008000000 */
[----:B------:R-:W-:-:S02]  /*ae10*/  UMOV UR33, UR17 ;  /* 0x0000001100217c82 */ /* 0x000fc40008000000 */
[----:B------:R-:W-:Y:S02]  /*ae20*/  R2UR UR34, R3 ;  /* 0x00000000032272ca */ /* 0x000fe400000e0000 */
[----:B------:R-:W-:Y:S01]  /*ae30*/  LEA.HI.X.SX32 R3, R19, R11, 0x1, P1 ;  /* 0x0000000b13037211 */ /* 0x000fe200008f0eff */
[----:B------:R-:W-:Y:S01]  /*ae40*/  UMOV UR27, UR19 ;  /* 0x00000013001b7c82 */ /* 0x000fe20008000000 */
[----:B-1----:R-:W-:Y:S02]  /*ae50*/  IMAD.MOV.U32 R7, RZ, RZ, R4 ;  /* 0x000000ffff077224 */ /* 0x002fe400078e0004 */
        /* <DEDUP_REMOVED lines=11> */
[----:B-1-3--:R-:W-:Y:S05]  /*af10*/  @!P1 BRA `(.L_x_1812) ;  /* 0x0000001400789947 */ /* 0x00afea0003800000 */
.L_x_1836:
        /* <DEDUP_REMOVED lines=8> */
.L_x_1813:
[----:B------:R-:W-:Y:S01]  /*afa0*/  VIADD R19, R19, 0x40 ;  /* 0x0000004013137836 */ /* 0x000fe20000000000 */
[----:B------:R-:W-:Y:S01]  /*afb0*/  ULDC.64 UR8, c[0x0][0x700] ;  /* 0x0001c00000087ab9 */ /* 0x000fe20000000a00 */
[----:B------:R-:W-:Y:S01]  /*afc0*/  R2UR UR32, R15 ;  /* 0x000000000f2072ca */ /* 0x000fe200000e0000 */
[----:B------:R-:W-:Y:S01]  /*afd0*/  IMAD.U32 R9, RZ, RZ, UR8 ;  /* 0x00000008ff097e24 */ /* 0x000fe2000f8e00ff */
[----:B------:R-:W-:Y:S01]  /*afe0*/  UMOV UR30, 0x0 ;  /* 0x00000000001e7882 */ /* 0x000fe20000000000 */
[C---:B------:R-:W-:Y:S01]  /*aff0*/  IADD3 R2, P1, R19.reuse, UR22, RZ ;  /* 0x0000001613027c10 */ /* 0x040fe2000ff3e0ff */
[----:B------:R-:W-:Y:S01]  /*b000*/  IMAD.U32 R8, RZ, RZ, UR9 ;  /* 0x00000009ff087e24 */ /* 0x000fe2000f8e00ff */
[----:B------:R-:W-:Y:S01]  /*b010*/  SHF.R.S32.HI R20, RZ, 0x1f, R19 ;  /* 0x0000001fff147819 */ /* 0x000fe20000011413 */
[----:B------:R-:W-:Y:S01]  /*b020*/  VIADD R21, R19, UR7 ;  /* 0x0000000713157c36 */ /* 0x000fe20008000000 */
[----:B------:R-:W-:Y:S01]  /*b030*/  LEA R3, P2, R2, R9, 0x2 ;  /* 0x0000000902037211 */ /* 0x000fe200078410ff */
[----:B------:R-:W-:Y:S01]  /*b040*/  UMOV UR31, 0x14f00000 ;  /* 0x14f00000001f7882 */ /* 0x000fe20000000000 */
[----:B------:R-:W-:Y:S01]  /*b050*/  UMOV UR26, URZ ;  /* 0x0000003f001a7c82 */ /* 0x000fe20008000000 */
[----:B------:R-:W-:Y:S01]  /*b060*/  UMOV UR28, UR20 ;  /* 0x00000014001c7c82 */ /* 0x000fe20008000000 */
[----:B------:R-:W-:Y:S01]  /*b070*/  R2UR UR34, R3 ;  /* 0x00000000032272ca */ /* 0x000fe200000e0000 */
[----:B------:R-:W-:Y:S01]  /*b080*/  IMAD.X R3, R20, 0x1, R14, P1 ;  /* 0x0000000114037824 */ /* 0x000fe200008e060e */
[----:B------:R-:W-:Y:S01]  /*b090*/  R2UR UR27, R21 ;  /* 0x00000000151b72ca */ /* 0x000fe200000e0000 */
[----:B------:R-:W-:-:S02]  /*b0a0*/  UIADD3 UR24, UR32, 0x1c000, URZ ;  /* 0x0001c00020187890 */ /* 0x000fc4000fffe03f */
[----:B------:R-:W-:Y:S01]  /*b0b0*/  UIADD3 UR25, UR32, 0x30818, URZ ;  /* 0x0003081820197890 */ /* 0x000fe2000fffe03f */
        /* <DEDUP_REMOVED lines=19> */
.L_x_1837:
[----:B------:R-:W-:Y:S05]  /*b1f0*/  @P0 BRA `(.L_x_1815) ;  /* 0x00000000001c0947 */ /* 0x000fea0003800000 */
[----:B-123--:R-:W-:-:S04]  /*b200*/  IMAD.MOV.U32 R18, RZ, RZ, 0x4100 ;  /* 0x00004100ff127424 */ /* 0x00efc800078e00ff */
[----:B------:R1:W-:Y:S02]  /*b210*/  SYNCS.ARRIVE.TRANS64 RZ, [R15+URZ+0x30838], R18 ;  /* 0x030838120fff79a7 */ /* 0x0003e4000800003f */
[----:B-1----:R-:W1:Y:S02]  /*b220*/  S2R R18, SR_TID.X ;  /* 0x0000000000127919 */ /* 0x002e640000002100 */
[----:B-1----:R-:W-:-:S04]  /*b230*/  LOP3.LUT R18, R18, 0x1f, RZ, 0xc0, !PT ;  /* 0x0000001f12127812 */ /* 0x002fc800078ec0ff */
[----:B------:R-:W-:-:S13]  /*b240*/  ISETP.NE.AND P1, PT, R18, RZ, PT ;  /* 0x000000ff1200720c */ /* 0x000fda0003f25270 */
[----:B------:R-:W-:Y:S05]  /*b250*/  @!P1 BRA `(.L_x_1815) ;  /* 0x0000000000049947 */ /* 0x000fea0003800000 */
[----:B------:R-:W-:Y:S01]  /*b260*/  BPT.TRAP 0x1 ;  /* 0x000000040000795c */ /* 0x000fe20000300000 */
.L_x_1815:
[----:B------:R-:W-:Y:S01]  /*b270*/  IADD3 R19, P1, R19, UR14, RZ ;  /* 0x0000000e13137c10 */ /* 0x000fe2000ff3e0ff */
[----:B------:R-:W-:Y:S01]  /*b280*/  UMOV UR30, 0x0 ;  /* 0x00000000001e7882 */ /* 0x000fe20000000000 */
[----:B------:R-:W-:Y:S01]  /*b290*/  R2UR UR32, R15 ;  /* 0x000000000f2072ca */ /* 0x000fe200000e0000 */
[----:B------:R-:W-:Y:S01]  /*b2a0*/  UMOV UR31, 0x14f00000 ;  /* 0x14f00000001f7882 */ /* 0x000fe20000000000 */
[----:B------:R-:W-:Y:S01]  /*b2b0*/  R2UR UR27, R21 ;  /* 0x00000000151b72ca */ /* 0x000fe200000e0000 */
[----:B------:R-:W-:Y:S01]  /*b2c0*/  IMAD.X R20, R20, 0x1, R11, P1 ;  /* 0x0000000114147824 */ /* 0x000fe200008e060b */
[C---:B------:R-:W-:Y:S01]  /*b2d0*/  LEA R12, P1, R19.reuse, R12, 0x2 ;  /* 0x0000000c130c7211 */ /* 0x040fe200078210ff */
        /* <DEDUP_REMOVED lines=22> */
[----:B------:R-:W5:Y:S02]  /*b440*/  SYNCS.PHASECHK.TRANS64.TRYWAIT P1, [R15+URZ+0x30820], R4 ;  /* 0x030820040f0075a7 */ /* 0x000f64000802017f */
[----:B----45:R-:W-:Y:S05]  /*b450*/  @!P1 BRA `(.L_x_1816) ;  /* 0x0000001000509947 */ /* 0x030fea0003800000 */
.L_x_1839:
[----:B------:R-:W-:Y:S05]  /*b460*/  @P0 BRA `(.L_x_1817) ;  /* 0x00000000001c0947 */ /* 0x000fea0003800000 */
[----:B------:R-:W5:Y:S01]  /*b470*/  S2R R5, SR_TID.X ;  /* 0x0000000000057919 */ /* 0x000f620000002100 */
[----:B----4-:R-:W-:-:S04]  /*b480*/  IMAD.MOV.U32 R4, RZ, RZ, 0x4100 ;  /* 0x00004100ff047424 */ /* 0x010fc800078e00ff */
[----:B------:R4:W-:Y:S01]  /*b490*/  SYNCS.ARRIVE.TRANS64 RZ, [R15+URZ+0x30810], R4 ;  /* 0x030810040fff79a7 */ /* 0x0009e2000800003f */
[----:B-----5:R-:W-:-:S04]  /*b4a0*/  LOP3.LUT R5, R5, 0x1f, RZ, 0xc0, !PT ;  /* 0x0000001f05057812 */ /* 0x020fc800078ec0ff */
[----:B------:R-:W-:-:S13]  /*b4b0*/  ISETP.NE.AND P1, PT, R5, RZ, PT ;  /* 0x000000ff0500720c */ /* 0x000fda0003f25270 */
[----:B----4-:R-:W-:Y:S05]  /*b4c0*/  @!P1 BRA `(.L_x_1817) ;  /* 0x0000000000049947 */ /* 0x010fea0003800000 */
[----:B------:R-:W-:Y:S01]  /*b4d0*/  BPT.TRAP 0x1 ;  /* 0x000000040000795c */ /* 0x000fe20000300000 */
.L_x_1817:
        /* <DEDUP_REMOVED lines=11> */
[----:B------:R-:W-:Y:S02]  /*b590*/  UIADD3 UR10, UR10, 0x2, URZ ;  /* 0x000000020a0a7890 */ /* 0x000fe4000fffe03f */
[----:B------:R-:W-:Y:S02]  /*b5a0*/  UIADD3 UR24, UR32, 0x18000, URZ ;  /* 0x0001800020187890 */ /* 0x000fe4000fffe03f */
[----:B------:R-:W-:Y:S02]  /*b5b0*/  USHF.L.U32 UR27, UR10, 0x6, URZ ;  /* 0x000000060a1b7899 */ /* 0x000fe4000800063f */
[----:B------:R-:W-:Y:S02]  /*b5c0*/  UIADD3 UR25, UR32, 0x30810, URZ ;  /* 0x0003081020197890 */ /* 0x000fe4000fffe03f */
[----:B------:R-:W-:Y:S02]  /*b5d0*/  UIADD3 UR8, UP0, UR27, UR22, URZ ;  /* 0x000000161b087290 */ /* 0x000fe4000ff1e03f */
[----:B------:R-:W-:Y:S01]  /*b5e0*/  IMAD.U32 R5, RZ, RZ, UR27 ;  /* 0x0000001bff057e24 */ /* 0x000fe2000f8e00ff */
[----:B------:R-:W-:-:S02]  /*b5f0*/  UIADD3 UR27, UR27, UR7, URZ ;  /* 0x000000071b1b7290 */ /* 0x000fc4000fffe03f */
[----:B------:R-:W-:Y:S01]  /*b600*/  UIADD3 UR16, UR32, 0x1a000, URZ ;  /* 0x0001a00020107890 */ /* 0x000fe2000fffe03f */
[----:B------:R-:W-:Y:S01]  /*b610*/  IMAD.U32 R0, RZ, RZ, UR8 ;  /* 0x00000008ff007e24 */ /* 0x000fe2000f8e00ff */
[----:B------:R-:W-:Y:S01]  /*b620*/  PLOP3.LUT P2, PT, PT, PT, UP0, 0x80, 0x0 ;  /* 0x000000000000781c */ /* 0x000fe20003f4f008 */
[----:B------:R-:W-:Y:S01]  /*b630*/  UIADD3 UR32, UR32, 0x28000, URZ ;  /* 0x0002800020207890 */ /* 0x000fe2000fffe03f */
[----:B------:R-:W-:Y:S01]  /*b640*/  R2UR UR8, R2 ;  /* 0x00000000020872ca */ /* 0x000fe200000e0000 */
[----:B------:R-:W-:Y:S01]  /*b650*/  UMOV UR17, UR25 ;  /* 0x0000001900117c82 */ /* 0x000fe20008000000 */
[----:B----4-:R-:W-:Y:S01]  /*b660*/  LEA R4, P1, R0, R9, 0x2 ;  /* 0x0000000900047211 */ /* 0x010fe200078210ff */
[----:B------:R-:W-:Y:S01]  /*b670*/  UMOV UR19, UR27 ;  /* 0x0000001b00137c82 */ /* 0x000fe20008000000 */
[----:B------:R-:W-:Y:S01]  /*b680*/  LEA.HI.X.SX32 R5, R5, R14, 0x1, P2 ;  /* 0x0000000e05057211 */ /* 0x000fe200010f0eff */
[----:B------:R-:W-:Y:S01]  /*b690*/  UMOV UR33, UR25 ;  /* 0x0000001900217c82 */ /* 0x000fe20008000000 */
[----:B------:R-:W-:-:S02]  /*b6a0*/  R2UR UR36, R4 ;  /* 0x00000000042472ca */ /* 0x000fc400000e0000 */
[----:B------:R-:W-:Y:S02]  /*b6b0*/  LEA.HI.X R0, R0, R8, R5, 0x2, P1 ;  /* 0x0000000800007211 */ /* 0x000fe400008f1405 */
[----:B------:R-:W-:Y:S02]  /*b6c0*/  ISETP.NE.AND P1, PT, R17, RZ, PT ;  /* 0x000000ff1100720c */ /* 0x000fe40003f25270 */
[----:B------:R-:W-:Y:S01]  /*b6d0*/  R2UR UR37, R0 ;  /* 0x00000000002572ca */ /* 0x000fe200000e0000 */
[----:B------:R4:W-:Y:S01]  /*b6e0*/  UTMALDG.4D [UR24], [UR8], desc[UR30] ;  /* 0x00001e18080075b4 */ /* 0x0009e20008019000 */
[----:B------:R-:W-:Y:S01]  /*b6f0*/  IMAD.U32 R0, RZ, RZ, UR10 ;  /* 0x0000000aff007e24 */ /* 0x000fe2000f8e00ff */
[----:B------:R4:W-:Y:S10]  /*b700*/  UTMALDG.4D [UR16], [UR8], desc[UR30] ;  /* 0x00001e10080075b4 */ /* 0x0009f40008019000 */
[----:B------:R4:W-:Y:S02]  /*b710*/  UBLKCP.S.G [UR32], [UR36], UR34 ;  /* 0x00000020240073ba */ /* 0x0009e40008000222 */
[----:B----4-:R-:W-:Y:S05]  /*b720*/  @P1 BRA `(.L_x_1818) ;  /* 0xfffffff4003c1947 */ /* 0x010fea000383ffff */
.L_x_1809:
[----:B------:R-:W4:Y:S02]  /*b730*/  LDL.LU R4, [R1+0x4] ;  /* 0x0000040001047983 */ /* 0x000f240000300800 */
[----:B----4-:R-:W-:Y:S02]  /*b740*/  ISETP.NE.AND P1, PT, R4, RZ, PT ;  /* 0x000000ff0400720c */ /* 0x010fe40003f25270 */
[----:B------:R4:W5:Y:S11]  /*b750*/  LDL R4, [R1] ;  /* 0x0000000001047983 */ /* 0x0009760000100800 */
[----:B----4-:R-:W-:Y:S05]  /*b760*/  @!P1 BRA `(.L_x_1808) ;  /* 0x00000004005c9947 */ /* 0x010fea0003800000 */
[----:B------:R-:W-:-:S04]  /*b770*/  SHF.L.U32 R12, R10, 0x1f, RZ ;  /* 0x0000001f0a0c7819 */ /* 0x000fc800000006ff */
[----:B------:R-:W4:Y:S02]  /*b780*/  SYNCS.PHASECHK.TRANS64.TRYWAIT P1, [R15+URZ+0x30840], R12 ;  /* 0x0308400c0f0075a7 */ /* 0x000f24000802017f */
[----:B----4-:R-:W-:Y:S05]  /*b790*/  @!P1 BRA `(.L_x_1819) ;  /* 0x0000000c00989947 */ /* 0x010fea0003800000 */
.L_x_1840:
[----:B------:R-:W-:Y:S05]  /*b7a0*/  @P0 BRA `(.L_x_1820) ;  /* 0x00000000001c0947 */ /* 0x000fea0003800000 */
[----:B-----5:R-:W1:Y:S02]  /*b7b0*/  S2R R4, SR_TID.X ;  /* 0x0000000000047919 */ /* 0x020e640000002100 */
[----:B-1----:R-:W-:Y:S01]  /*b7c0*/  LOP3.LUT R5, R4, 0x1f, RZ, 0xc0, !PT ;  /* 0x0000001f04057812 */ /* 0x002fe200078ec0ff */
[----:B------:R-:W-:-:S03]  /*b7d0*/  IMAD.MOV.U32 R4, RZ, RZ, 0x4100 ;  /* 0x00004100ff047424 */ /* 0x000fc600078e00ff */
[----:B------:R-:W-:Y:S01]  /*b7e0*/  ISETP.NE.AND P1, PT, R5, RZ, PT ;  /* 0x000000ff0500720c */ /* 0x000fe20003f25270 */
[----:B------:R1:W-:-:S12]  /*b7f0*/  SYNCS.ARRIVE.TRANS64 RZ, [R15+URZ+0x30830], R4 ;  /* 0x030830040fff79a7 */ /* 0x0003d8000800003f */
[----:B-1----:R-:W-:Y:S05]  /*b800*/  @!P1 BRA `(.L_x_1820) ;  /* 0x0000000000049947 */ /* 0x002fea0003800000 */
[----:B------:R-:W-:Y:S01]  /*b810*/  BPT.TRAP 0x1 ;  /* 0x000000040000795c */ /* 0x000fe20000300000 */
.L_x_1820:
[----:B-1---5:R-:W1:Y:S01]  /*b820*/  LDC.64 R4, c[0x0][0x728] ;  /* 0x0001ca00ff047b82 */ /* 0x022e620000000a00 */
        /* <DEDUP_REMOVED lines=16> */
[----:B-1----:R-:W-:Y:S01]  /*b930*/  LEA R4, P2, R13, R4, 0x2 ;  /* 0x000000040d047211 */ /* 0x002fe200078410ff */
        /* <DEDUP_REMOVED lines=16> */
.L_x_1841:
[----:B------:R-:W-:Y:S05]  /*ba40*/  @P0 BRA `(.L_x_1822) ;  /* 0x00000000001c0947 */ /* 0x000fea0003800000 */
[----:B------:R-:W2:Y:S02]  /*ba50*/  S2R R4, SR_TID.X ;  /* 0x0000000000047919 */ /* 0x000ea40000002100 */
[----:B--2---:R-:W-:Y:S01]  /*ba60*/  LOP3.LUT R5, R4, 0x1f, RZ, 0xc0, !PT ;  /* 0x0000001f04057812 */ /* 0x004fe200078ec0ff */
[----:B------:R-:W-:-:S03]  /*ba70*/  IMAD.MOV.U32 R4, RZ, RZ, 0x4100 ;  /* 0x00004100ff047424 */ /* 0x000fc600078e00ff */
[----:B------:R-:W-:Y:S01]  /*ba80*/  ISETP.NE.AND P0, PT, R5, RZ, PT ;  /* 0x000000ff0500720c */ /* 0x000fe20003f05270 */
[----:B------:R2:W-:-:S12]  /*ba90*/  SYNCS.ARRIVE.TRANS64 RZ, [R15+URZ+0x30818], R4 ;  /* 0x030818040fff79a7 */ /* 0x0005d8000800003f */
[----:B--2---:R-:W-:Y:S05]  /*baa0*/  @!P0 BRA `(.L_x_1822) ;  /* 0x0000000000048947 */ /* 0x004fea0003800000 */
[----:B------:R-:W-:Y:S01]  /*bab0*/  BPT.TRAP 0x1 ;  /* 0x000000040000795c */ /* 0x000fe20000300000 */
.L_x_1822:
[----:B------:R2:W5:Y:S01]  /*bac0*/  LDL.LU R4, [R1] ;  /* 0x0000000001047983 */ /* 0x0005620000300800 */
[----:B------:R-:W-:Y:S01]  /*bad0*/  R2UR UR27, R0 ;  /* 0x00000000001b72ca */ /* 0x000fe200000e0000 */
[----:B------:R-:W-:Y:S01]  /*bae0*/  UMOV UR30, 0x0 ;  /* 0x00000000001e7882 */ /* 0x000fe20000000000 */
[----:B------:R-:W-:Y:S01]  /*baf0*/  R2UR UR32, R15 ;  /* 0x000000000f2072ca */ /* 0x000fe200000e0000 */
[----:B------:R-:W-:Y:S01]  /*bb00*/  UMOV UR31, 0x14f00000 ;  /* 0x14f00000001f7882 */ /* 0x000fe20000000000 */
[----:B------:R-:W-:Y:S01]  /*bb10*/  R2UR UR9, R3 ;  /* 0x00000000030972ca */ /* 0x000fe200000e0000 */
[----:B------:R-:W-:Y:S01]  /*bb20*/  UMOV UR26, URZ ;  /* 0x0000003f001a7c82 */ /* 0x000fe20008000000 */
[----:B------:R-:W-:Y:S01]  /*bb30*/  UMOV UR28, UR20 ;  /* 0x00000014001c7c82 */ /* 0x000fe20008000000 */
[----:B------:R-:W-:Y:S01]  /*bb40*/  UMOV UR29, UR21 ;  /* 0x00000015001d7c82 */ /* 0x000fe20008000000 */
[----:B------:R-:W-:Y:S01]  /*bb50*/  UMOV UR18, 0x40 ;  /* 0x0000004000127882 */ /* 0x000fe20000000000 */
[----:B------:R-:W-:-:S04]  /*bb60*/  UMOV UR10, 0x10 ;  /* 0x00000010000a7882 */ /* 0x000fc80000000000 */
[----:B------:R-:W-:Y:S02]  /*bb70*/  UIADD3 UR27, UR27, 0x40, URZ ;  /* 0x000000401b1b7890 */ /* 0x000fe4000fffe03f */
[----:B------:R-:W-:Y:S02]  /*bb80*/  UIADD3 UR24, UR32, 0x1c000, URZ ;  /* 0x0001c00020187890 */ /* 0x000fe4000fffe03f */
[----:B------:R-:W-:Y:S02]  /*bb90*/  UIADD3 UR8, UP0, UR27, UR22, URZ ;  /* 0x000000161b087290 */ /* 0x000fe4000ff1e03f */
[----:B------:R-:W-:Y:S01]  /*bba0*/  IMAD.U32 R5, RZ, RZ, UR27 ;  /* 0x0000001bff057e24 */ /* 0x000fe2000f8e00ff */
[----:B------:R-:W-:Y:S02]  /*bbb0*/  UIADD3 UR25, UR32, 0x30818, URZ ;  /* 0x0003081820197890 */ /* 0x000fe4000fffe03f */
[----:B------:R-:W-:Y:S01]  /*bbc0*/  UIADD3 UR27, UR27, UR7, URZ ;  /* 0x000000071b1b7290 */ /* 0x000fe2000fffe03f */
[----:B------:R-:W-:Y:S01]  /*bbd0*/  PLOP3.LUT P0, PT, PT, PT, UP0, 0x80, 0x0 ;  /* 0x000000000000781c */ /* 0x000fe20003f0f008 */
[----:B------:R-:W-:Y:S01]  /*bbe0*/  IMAD.U32 R0, RZ, RZ, UR8 ;  /* 0x00000008ff007e24 */ /* 0x000fe2000f8e00ff */
[----:B------:R-:W-:Y:S01]  /*bbf0*/  R2UR UR8, R2 ;  /* 0x00000000020872ca */ /* 0x000fe200000e0000 */
[----:B------:R-:W-:Y:S01]  /*bc00*/  UIADD3 UR16, UR32, 0x1e000, URZ ;  /* 0x0001e00020107890 */ /* 0x000fe2000fffe03f */
[----:B------:R-:W-:Y:S01]  /*bc10*/  LEA.HI.X.SX32 R5, R5, R14, 0x1, P0 ;  /* 0x0000000e05057211 */ /* 0x000fe200000f0eff */
[----:B------:R-:W-:Y:S01]  /*bc20*/  UIADD3 UR32, UR32, 0x28100, URZ ;  /* 0x0002810020207890 */ /* 0x000fe2000fffe03f */
[C---:B------:R-:W-:Y:S01]  /*bc30*/  LEA R9, P0, R0.reuse, R9, 0x2 ;  /* 0x0000000900097211 */ /* 0x040fe200078010ff */
[----:B------:R-:W-:Y:S01]  /*bc40*/  UMOV UR17, UR25 ;  /* 0x0000001900117c82 */ /* 0x000fe20008000000 */
[----:B------:R-:W-:Y:S01]  /*bc50*/  UMOV UR19, UR27 ;  /* 0x0000001b00137c82 */ /* 0x000fe20008000000 */
[----:B------:R-:W-:Y:S01]  /*bc60*/  UMOV UR33, UR25 ;  /* 0x0000001900217c82 */ /* 0x000fe20008000000 */
[----:B------:R-:W-:-:S02]  /*bc70*/  LEA.HI.X R8, R0, R8, R5, 0x2, P0 ;  /* 0x0000000800087211 */ /* 0x000fc400000f1405 */
[----:B------:R-:W-:Y:S02]  /*bc80*/  R2UR UR34, R9 ;  /* 0x00000000092272ca */ /* 0x000fe400000e0000 */
[----:B------:R-:W-:Y:S01]  /*bc90*/  R2UR UR35, R8 ;  /* 0x00000000082372ca */ /* 0x000fe200000e0000 */
[----:B------:R2:W-:Y:S01]  /*bca0*/  UTMALDG.4D [UR24], [UR8], desc[UR30] ;  /* 0x00001e18080075b4 */ /* 0x0005e20008019000 */
[----:B------:R2:W-:Y:S11]  /*bcb0*/  UTMALDG.4D [UR16], [UR8], desc[UR30] ;  /* 0x00001e10080075b4 */ /* 0x0005f60008019000 */
[----:B------:R2:W-:Y:S02]  /*bcc0*/  UBLKCP.S.G [UR32], [UR34], UR10 ;  /* 0x00000020220073ba */ /* 0x0005e4000800020a */
[----:B--2---:R-:W-:-:S07]  /*bcd0*/  IMAD.MOV.U32 R16, RZ, RZ, 0x1 ;  /* 0x00000001ff107424 */ /* 0x004fce00078e00ff */
.L_x_1808:
[----:B------:R-:W1:Y:S01]  /*bce0*/  S2R R0, SR_TID.X ;  /* 0x0000000000007919 */ /* 0x000e620000002100 */
[----:B------:R-:W-:Y:S01]  /*bcf0*/  IMAD R3, R16, 0x8, R15 ;  /* 0x0000000810037824 */ /* 0x000fe200078e020f */
[----:B-1----:R-:W-:Y:S02]  /*bd00*/  LOP3.LUT R2, R0, 0x7f, RZ, 0xc0, !PT ;  /* 0x0000007f00027812 */ /* 0x002fe400078ec0ff */
[----:B------:R-:W-:Y:S02]  /*bd10*/  SHF.L.U32 R0, R10, 0x1f, RZ ;  /* 0x0000001f0a007819 */ /* 0x000fe400000006ff */
[----:B------:R-:W-:Y:S02]  /*bd20*/  ISETP.NE.AND P1, PT, R2, RZ, PT ;  /* 0x000000ff0200720c */ /* 0x000fe40003f25270 */
[----:B------:R-:W1:Y:S02]  /*bd30*/  SYNCS.PHASECHK.TRANS64.TRYWAIT P0, [R3+URZ+0x30840], R0 ;  /* 0x03084000030075a7 */ /* 0x000e64000800017f */
[----:B-1----:R-:W-:Y:S09]  /*bd40*/  @!P0 BRA `(.L_x_1823) ;  /* 0x0000000800548947 */ /* 0x002ff20003800000 */
.L_x_1842:
[----:B------:R-:W-:Y:S05]  /*bd50*/  @P1 BRA `(.L_x_1824) ;  /* 0x0000000000181947 */ /* 0x000fea0003800000 */
[----:B------:R-:W1:Y:S01]  /*bd60*/  S2R R2, SR_TID.X ;  /* 0x0000000000027919 */ /* 0x000e620000002100 */
[----:B------:R-:W-:-:S04]  /*bd70*/  IMAD.MOV.U32 R0, RZ, RZ, 0x4100 ;  /* 0x00004100ff007424 */ /* 0x000fc800078e00ff */
[----:B------:R1:W-:Y:S02]  /*bd80*/  SYNCS.ARRIVE.TRANS64 RZ, [R3+URZ+0x30830], R0 ;  /* 0x0308300003ff79a7 */ /* 0x0003e4000800003f */
[----:B-1----:R-:W-:-:S13]  /*bd90*/  LOP3.LUT P0, RZ, R2, 0x1f, RZ, 0xc0, !PT ;  /* 0x0000001f02ff7812 */ /* 0x002fda000780c0ff */
[----:B------:R-:W-:Y:S05]  /*bda0*/  @!P0 BRA `(.L_x_1824) ;  /* 0x0000000000048947 */ /* 0x000fea0003800000 */
[----:B------:R-:W-:Y:S01]  /*bdb0*/  BPT.TRAP 0x1 ;  /* 0x000000040000795c */ /* 0x000fe20000300000 */
.L_x_1824:
[----:B-----5:R-:W-:Y:S01]  /*bdc0*/  R2UR UR27, R4 ;  /* 0x00000000041b72ca */ /* 0x020fe200000e0000 */
[C-C-:B------:R-:W-:Y:S01]  /*bdd0*/  IMAD R0, R16.reuse, 0x4000, R15.reuse ;  /* 0x0000400010007824 */ /* 0x140fe200078e020f */
[----:B------:R-:W-:Y:S01]  /*bde0*/  R2UR UR17, R11 ;  /* 0x000000000b1172ca */ /* 0x000fe200000e0000 */
[----:B--234-:R-:W-:Y:S01]  /*bdf0*/  IMAD R15, R16, 0x100, R15 ;  /* 0x00000100100f7824 */ /* 0x01cfe200078e020f */
        /* <DEDUP_REMOVED lines=16> */
[----:B------:R-:W-:Y:S02]  /*bf00*/  ULEA.HI.X.SX32 UR17, UR27, UR17, 0x1, UP0 ;  /* 0x000000111b117291 */ /* 0x000fe400080f0e3f */
[----:B------:R-:W-:Y:S01]  /*bf10*/  ULEA UR30, UP0, UR18, UR30, 0x2 ;  /* 0x0000001e121e7291 */ /* 0x000fe2000f80103f */
[C---:B------:R-:W-:Y:S01]  /*bf20*/  ISETP.NE.AND P0, PT, R0.reuse, 0x2, PT ;  /* 0x000000020000780c */ /* 0x040fe20003f05270 */
[----:B------:R-:W-:Y:S02]  /*bf30*/  UIADD3 UR27, UR27, UR7, URZ ;  /* 0x000000071b1b7290 */ /* 0x000fe4000fffe03f */
[----:B------:R-:W-:Y:S01]  /*bf40*/  UIADD3 UR24, UR16, 0x20000, URZ ;  /* 0x0002000010187890 */ /* 0x000fe2000fffe03f */
[----:B------:R-:W-:Y:S01]  /*bf50*/  SEL R3, RZ, 0x1, P0 ;  /* 0x00000001ff037807 */ /* 0x000fe20000000000 */
[----:B------:R-:W-:Y:S01]  /*bf60*/  UIADD3 UR16, UR16, 0x22000, URZ ;  /* 0x0002200010107890 */ /* 0x000fe2000fffe03f */
[----:B------:R-:W-:Y:S01]  /*bf70*/  SEL R0, R0, RZ, P0 ;  /* 0x000000ff00007207 */ /* 0x000fe20000000000 */
[----:B------:R-:W-:Y:S01]  /*bf80*/  ULEA.HI.X UR31, UR18, UR31, UR17, 0x2, UP0 ;  /* 0x0000001f121f7291 */ /* 0x000fe200080f1411 */
[----:B------:R-:W-:Y:S01]  /*bf90*/  LOP3.LUT R10, R10, R3, RZ, 0x3c, !PT ;  /* 0x000000030a0a7212 */ /* 0x000fe200078e3cff */
[----:B------:R-:W-:Y:S01]  /*bfa0*/  UIADD3 UR34, UR10, 0x28200, URZ ;  /* 0x000282000a227890 */ /* 0x000fe2000fffe03f */
        /* <DEDUP_REMOVED lines=10> */
.L_x_1805:
[----:B------:R-:W-:Y:S05]  /*c050*/  BSYNC B0 ;  /* 0x0000000000007941 */ /* 0x000fea0003800000 */
.L_x_1800:
[----:B------:R-:W-:-:S03]  /*c060*/  UMOV UR8, 0xffffffff ;  /* 0xffffffff00087882 */ /* 0x000fc60000000000 */
[----:B------:R-:W-:Y:S05]  /*c070*/  BRA.DIV UR8, `(.L_x_1825) ;  /* 0x00000006089c7947 */ /* 0x000fea000b800000 */
[----:B------:R-:W-:-:S13]  /*c080*/  ELECT P6, URZ, PT ;  /* 0x00000000003f782f */ /* 0x000fda00038c0000 */
.L_x_1845:
[----:B------:R-:W-:Y:S05]  /*c090*/  @!P6 BRA `(.L_x_1680) ;  /* 0x000000000084e947 */ /* 0x000fea0003800000 */
[----:B------:R-:W-:-:S06]  /*c0a0*/  ULOP3.LUT UR8, UR38, 0x2, URZ, 0xfc, !UPT ;  /* 0x0000000226087892 */ /* 0x000fcc000f8efc3f */
[----:B------:R-:W-:-:S05]  /*c0b0*/  IMAD.U32 R2, RZ, RZ, UR8 ;  /* 0x00000008ff027e24 */ /* 0x000fca000f8e00ff */
[----:B------:R-:W-:-:S13]  /*c0c0*/  ISETP.NE.AND P2, PT, R2, 0x3, PT ;  /* 0x000000030200780c */ /* 0x000fda0003f45270 */
[----:B------:R-:W-:Y:S05]  /*c0d0*/  @!P2 BRA `(.L_x_1826) ;  /* 0x000000000004a947 */ /* 0x000fea0003800000 */
[----:B---3--:R-:W-:Y:S01]  /*c0e0*/  BPT.TRAP 0x1 ;  /* 0x000000040000795c */ /* 0x008fe20000300000 */
.L_x_1826:
        /* <DEDUP_REMOVED lines=15> */
.L_x_1846:
[----:B------:R-:W2:Y:S02]  /*c1e0*/  SYNCS.PHASECHK.TRANS64.TRYWAIT P0, [R3+URZ], R2 ;  /* 0x00000002030075a7 */ /* 0x000ea4000800017f */
[----:B--2---:R-:W-:Y:S05]  /*c1f0*/  @!P0 BRA `(.L_x_1828) ;  /* 0x0000000400708947 */ /* 0x004fea0003800000 */
.L_x_1847:
[----:B------:R-:W-:Y:S05]  /*c200*/  @!P2 BRA `(.L_x_1829) ;  /* 0x000000000004a947 */ /* 0x000fea0003800000 */
[----:B---3--:R-:W-:Y:S01]  /*c210*/  BPT.TRAP 0x1 ;  /* 0x000000040000795c */ /* 0x008fe20000300000 */
.L_x_1829:
[----:B--2---:R-:W-:-:S04]  /*c220*/  VIADD R3, R8, 0x30840 ;  /* 0x0003084008037836 */ /* 0x004fc80000000000 */
[----:B------:R-:W-:-:S04]  /*c230*/  IMAD R5, R0, 0x8, R3 ;  /* 0x0000000800057824 */ /* 0x000fc800078e0203 */
[----:B------:R-:W2:Y:S02]  /*c240*/  SYNCS.PHASECHK.TRANS64.TRYWAIT P0, [R5+URZ], R4 ;  /* 0x00000004050075a7 */ /* 0x000ea4000800017f */
[----:B--2---:R-:W-:Y:S05]  /*c250*/  @!P0 BRA `(.L_x_1830) ;  /* 0x00000004006c8947 */ /* 0x004fea0003800000 */
.L_x_1848:
[----:B------:R-:W-:-:S07]  /*c260*/  IMAD R3, R6, 0x8, R3 ;  /* 0x0000000806037824 */ /* 0x000fce00078e0203 */
.L_x_1831:
[----:B----4-:R4:W1:Y:S02]  /*c270*/  SYNCS.PHASECHK.TRANS64.TRYWAIT P0, [R3+URZ], R2 ;  /* 0x00000002030075a7 */ /* 0x010864000800017f */
[----:B-1----:R-:W-:Y:S05]  /*c280*/  @!P0 NANOSLEEP.SYNCS 0x989680 ;  /* 0x009896800000895d */ /* 0x002fea0003900000 */
[----:B------:R-:W1:Y:S02]  /*c290*/  @!P0 SYNCS.PHASECHK.TRANS64 P0, [R3+URZ], R2 ;  /* 0x00000002030085a7 */ /* 0x000e64000800007f */
[----:B-1----:R-:W-:Y:S05]  /*c2a0*/  @!P0 BRA `(.L_x_1831) ;  /* 0xfffffffc00f08947 */ /* 0x002fea000383ffff */
.L_x_1680:
[----:B---3--:R-:W-:Y:S05]  /*c2b0*/  BSYNC B6 ;  /* 0x0000000000067941 */ /* 0x008fea0003800000 */
.L_x_1674:
[----:B------:R-:W-:Y:S05]  /*c2c0*/  EXIT ;  /* 0x000000000000794d */ /* 0x000fea0003800000 */
.L_x_1691:
[----:B------:R-:W-:Y:S02]  /*c2d0*/  IMAD.MOV.U32 R12, RZ, RZ, RZ ;  /* 0x000000ffff0c7224 */ /* 0x000fe400078e00ff */
[----:B------:R-:W-:Y:S02]  /*c2e0*/  IMAD.MOV.U32 R11, RZ, RZ, 0x1f ;  /* 0x0000001fff0b7424 */ /* 0x000fe400078e00ff */
[----:B------:R-:W-:-:S07]  /*c2f0*/  IMAD.MOV.U32 R15, RZ, RZ, -0x1 ;  /* 0xffffffffff0f7424 */ /* 0x000fce00078e00ff */
[----:B------:R-:W-:Y:S05]  /*c300*/  WARPSYNC.COLLECTIVE R15, `(.L_x_1832) ;  /* 0x000000000f087348 */ /* 0x000fea0003c00000 */
[----:B------:R1:W2:Y:S02]  /*c310*/  SHFL.IDX P6, R14, R13, R12, R11 ;  /* 0x0000000c0d0e7389 */ /* 0x0002a400000c000b */
[----:B-12---:R-:W-:Y:S01]  /*c320*/  ENDCOLLECTIVE ;  /* 0x000000000000791b */ /* 0x006fe20003800000 */
.L_x_1832:
[----:B------:R-:W-:Y:S05]  /*c330*/  BRA `(.L_x_1833) ;  /* 0xffffff5000c87947 */ /* 0x000fea000383ffff */
.L_x_1693:
        /* <DEDUP_REMOVED lines=8> */
.L_x_1697:
[----:B---3--:R3:W4:Y:S02]  /*c3c0*/  SYNCS.PHASECHK.TRANS64.TRYWAIT P0, [R0+URZ+0x30810], R191 ;  /* 0x030810bf000075a7 */ /* 0x008724000800017f */
[----:B----4-:R-:W-:Y:S05]  /*c3d0*/  @!P0 NANOSLEEP.SYNCS 0x989680 ;  /* 0x009896800000895d */ /* 0x010fea0003900000 */
[----:B------:R-:W4:Y:S02]  /*c3e0*/  @!P0 SYNCS.PHASECHK.TRANS64 P0, [R0+URZ+0x30810], R191 ;  /* 0x030810bf000085a7 */ /* 0x000f24000800007f */
[----:B----4-:R-:W-:Y:S05]  /*c3f0*/  @!P0 BRA `(.L_x_1697) ;  /* 0xfffffffc00f08947 */ /* 0x010fea000383ffff */
[----:B------:R-:W-:Y:S05]  /*c400*/  BRA `(.L_x_1696) ;  /* 0xffffff5800b07947 */ /* 0x000fea000383ffff */
.L_x_1701:
[----:B--2---:R2:W1:Y:S02]  /*c410*/  SYNCS.PHASECHK.TRANS64.TRYWAIT P0, [R0+URZ+0x30830], R191 ;  /* 0x030830bf000075a7 */ /* 0x004464000800017f */
[----:B-1----:R-:W-:Y:S05]  /*c420*/  @!P0 NANOSLEEP.SYNCS 0x989680 ;  /* 0x009896800000895d */ /* 0x002fea0003900000 */
[----:B------:R-:W1:Y:S02]  /*c430*/  @!P0 SYNCS.PHASECHK.TRANS64 P0, [R0+URZ+0x30830], R191 ;  /* 0x030830bf000085a7 */ /* 0x000e64000800007f */
[----:B-1----:R-:W-:Y:S05]  /*c440*/  @!P0 BRA `(.L_x_1701) ;  /* 0xfffffffc00f08947 */ /* 0x002fea000383ffff */
[----:B------:R-:W-:Y:S05]  /*c450*/  BRA `(.L_x_1700) ;  /* 0xffffff6000c87947 */ /* 0x000fea000383ffff */
.L_x_1806:
[----:B-1----:R1:W2:Y:S02]  /*c460*/  SYNCS.PHASECHK.TRANS64.TRYWAIT P0, [R15+URZ+0x30820], R0 ;  /* 0x030820000f0075a7 */ /* 0x0022a4000800017f */
[----:B--2---:R-:W-:Y:S05]  /*c470*/  @!P0 NANOSLEEP.SYNCS 0x989680 ;  /* 0x009896800000895d */ /* 0x004fea0003900000 */
[----:B------:R-:W2:Y:S02]  /*c480*/  @!P0 SYNCS.PHASECHK.TRANS64 P0, [R15+URZ+0x30820], R0 ;  /* 0x030820000f0085a7 */ /* 0x000ea4000800007f */
[----:B--2---:R-:W-:Y:S05]  /*c490*/  @!P0 BRA `(.L_x_1806) ;  /* 0xfffffffc00f08947 */ /* 0x004fea000383ffff */
[----:B------:R-:W-:Y:S05]  /*c4a0*/  BRA `(.L_x_1834) ;  /* 0xffffffe0001c7947 */ /* 0x000fea000383ffff */
.L_x_1810:
[----:B--2---:R2:W3:Y:S02]  /*c4b0*/  SYNCS.PHASECHK.TRANS64.TRYWAIT P1, [R15+URZ+0x30840], R18 ;  /* 0x030840120f0075a7 */ /* 0x0044e4000802017f */
[----:B---3--:R-:W-:Y:S05]  /*c4c0*/  @!P1 NANOSLEEP.SYNCS 0x989680 ;  /* 0x009896800000995d */ /* 0x008fea0003900000 */
[----:B------:R-:W3:Y:S02]  /*c4d0*/  @!P1 SYNCS.PHASECHK.TRANS64 P1, [R15+URZ+0x30840], R18 ;  /* 0x030840120f0095a7 */ /* 0x000ee4000802007f */
[----:B---3--:R-:W-:Y:S05]  /*c4e0*/  @!P1 BRA `(.L_x_1810) ;  /* 0xfffffffc00f09947 */ /* 0x008fea000383ffff */
[----:B------:R-:W-:Y:S05]  /*c4f0*/  BRA `(.L_x_1835) ;  /* 0xffffffe400d47947 */ /* 0x000fea000383ffff */
.L_x_1812:
[----:B-1----:R1:W3:Y:S02]  /*c500*/  SYNCS.PHASECHK.TRANS64.TRYWAIT P1, [R15+URZ+0x30828], R18 ;  /* 0x030828120f0075a7 */ /* 0x0022e4000802017f */
[----:B---3--:R-:W-:Y:S05]  /*c510*/  @!P1 NANOSLEEP.SYNCS 0x989680 ;  /* 0x009896800000995d */ /* 0x008fea0003900000 */
[----:B------:R-:W3:Y:S02]  /*c520*/  @!P1 SYNCS.PHASECHK.TRANS64 P1, [R15+URZ+0x30828], R18 ;  /* 0x030828120f0095a7 */ /* 0x000ee4000802007f */
[----:B---3--:R-:W-:Y:S05]  /*c530*/  @!P1 BRA `(.L_x_1812) ;  /* 0xfffffffc00f09947 */ /* 0x008fea000383ffff */
[----:B------:R-:W-:Y:S05]  /*c540*/  BRA `(.L_x_1836) ;  /* 0xffffffe800747947 */ /* 0x000fea000383ffff */
.L_x_1814:
[----:B---3--:R3:W4:Y:S02]  /*c550*/  SYNCS.PHASECHK.TRANS64.TRYWAIT P1, [R15+URZ+0x30848], R18 ;  /* 0x030848120f0075a7 */ /* 0x008724000802017f */
[----:B----4-:R-:W-:Y:S05]  /*c560*/  @!P1 NANOSLEEP.SYNCS 0x989680 ;  /* 0x009896800000995d */ /* 0x010fea0003900000 */
[----:B------:R-:W4:Y:S02]  /*c570*/  @!P1 SYNCS.PHASECHK.TRANS64 P1, [R15+URZ+0x30848], R18 ;  /* 0x030848120f0095a7 */ /* 0x000f24000802007f */
[----:B----4-:R-:W-:Y:S05]  /*c580*/  @!P1 BRA `(.L_x_1814) ;  /* 0xfffffffc00f09947 */ /* 0x010fea000383ffff */
[----:B------:R-:W-:Y:S05]  /*c590*/  BRA `(.L_x_1837) ;  /* 0xffffffec00147947 */ /* 0x000fea000383ffff */
.L_x_1816:
[----:B------:R-:W-:-:S07]  /*c5a0*/  SHF.L.U32 R4, R10, 0x1f, RZ ;  /* 0x0000001f0a047819 */ /* 0x000fce00000006ff */
.L_x_1838:
[----:B----4-:R4:W1:Y:S02]  /*c5b0*/  SYNCS.PHASECHK.TRANS64.TRYWAIT P1, [R15+URZ+0x30820], R4 ;  /* 0x030820040f0075a7 */ /* 0x010864000802017f */
[----:B-1----:R-:W-:Y:S05]  /*c5c0*/  @!P1 NANOSLEEP.SYNCS 0x989680 ;  /* 0x009896800000995d */ /* 0x002fea0003900000 */
[----:B------:R-:W1:Y:S02]  /*c5d0*/  @!P1 SYNCS.PHASECHK.TRANS64 P1, [R15+URZ+0x30820], R4 ;  /* 0x030820040f0095a7 */ /* 0x000e64000802007f */
[----:B-1----:R-:W-:Y:S05]  /*c5e0*/  @!P1 BRA `(.L_x_1838) ;  /* 0xfffffffc00f09947 */ /* 0x002fea000383ffff */
[----:B------:R-:W-:Y:S05]  /*c5f0*/  BRA `(.L_x_1839) ;  /* 0xffffffec00987947 */ /* 0x000fea000383ffff */
.L_x_1819:
[----:B----4-:R4:W1:Y:S02]  /*c600*/  SYNCS.PHASECHK.TRANS64.TRYWAIT P1, [R15+URZ+0x30840], R12 ;  /* 0x0308400c0f0075a7 */ /* 0x010864000802017f */
[----:B-1----:R-:W-:Y:S05]  /*c610*/  @!P1 NANOSLEEP.SYNCS 0x989680 ;  /* 0x009896800000995d */ /* 0x002fea0003900000 */
[----:B------:R-:W1:Y:S02]  /*c620*/  @!P1 SYNCS.PHASECHK.TRANS64 P1, [R15+URZ+0x30840], R12 ;  /* 0x0308400c0f0095a7 */ /* 0x000e64000802007f */
[----:B-1----:R-:W-:Y:S05]  /*c630*/  @!P1 BRA `(.L_x_1819) ;  /* 0xfffffffc00f09947 */ /* 0x002fea000383ffff */
[----:B------:R-:W-:Y:S05]  /*c640*/  BRA `(.L_x_1840) ;  /* 0xfffffff000547947 */ /* 0x000fea000383ffff */
.L_x_1821:
[----:B-1----:R1:W2:Y:S02]  /*c650*/  SYNCS.PHASECHK.TRANS64.TRYWAIT P1, [R15+URZ+0x30828], R12 ;  /* 0x0308280c0f0075a7 */ /* 0x0022a4000802017f */
[----:B--2---:R-:W-:Y:S05]  /*c660*/  @!P1 NANOSLEEP.SYNCS 0x989680 ;  /* 0x009896800000995d */ /* 0x004fea0003900000 */
[----:B------:R-:W2:Y:S02]  /*c670*/  @!P1 SYNCS.PHASECHK.TRANS64 P1, [R15+URZ+0x30828], R12 ;  /* 0x0308280c0f0095a7 */ /* 0x000ea4000802007f */
[----:B--2---:R-:W-:Y:S05]  /*c680*/  @!P1 BRA `(.L_x_1821) ;  /* 0xfffffffc00f09947 */ /* 0x004fea000383ffff */
[----:B------:R-:W-:Y:S05]  /*c690*/  BRA `(.L_x_1841) ;  /* 0xfffffff000e87947 */ /* 0x000fea000383ffff */
.L_x_1823:
[----:B------:R1:W1:Y:S02]  /*c6a0*/  SYNCS.PHASECHK.TRANS64.TRYWAIT P0, [R3+URZ+0x30840], R0 ;  /* 0x03084000030075a7 */ /* 0x000264000800017f */
[----:B-1----:R-:W-:Y:S05]  /*c6b0*/  @!P0 NANOSLEEP.SYNCS 0x989680 ;  /* 0x009896800000895d */ /* 0x002fea0003900000 */
[----:B------:R-:W1:Y:S02]  /*c6c0*/  @!P0 SYNCS.PHASECHK.TRANS64 P0, [R3+URZ+0x30840], R0 ;  /* 0x03084000030085a7 */ /* 0x000e64000800007f */
[----:B-1----:R-:W-:Y:S05]  /*c6d0*/  @!P0 BRA `(.L_x_1823) ;  /* 0xfffffffc00f08947 */ /* 0x002fea000383ffff */
[----:B------:R-:W-:Y:S05]  /*c6e0*/  BRA `(.L_x_1842) ;  /* 0xfffffff400987947 */ /* 0x000fea000383ffff */
.L_x_1825:
[----:B------:R-:W-:Y:S01]  /*c6f0*/  BSSY B0, `(.L_x_1843) ;  /* 0x0000006000007945 */ /* 0x000fe20003800000 */
[----:B------:R-:W-:-:S07]  /*c700*/  IMAD.MOV.U32 R15, RZ, RZ, -0x1 ;  /* 0xffffffffff0f7424 */ /* 0x000fce00078e00ff */
[----:B---3--:R-:W-:Y:S05]  /*c710*/  WARPSYNC.COLLECTIVE R15, `(.L_x_1844) ;  /* 0x000000000f0c7348 */ /* 0x008fea0003c00000 */
[----:B------:R-:W-:Y:S02]  /*c720*/  ELECT P6, UR62, PT ;  /* 0x00000000003e782f */ /* 0x000fe400038c0000 */
[----:B------:R-:W-:Y:S01]  /*c730*/  MOV R14, UR62 ;  /* 0x0000003e000e7c02 */ /* 0x000fe20008000f00 */
[----:B---3--:R-:W-:Y:S10]  /*c740*/  ENDCOLLECTIVE ;  /* 0x000000000000791b */ /* 0x008ff40003800000 */
.L_x_1844:
[----:B------:R-:W-:Y:S05]  /*c750*/  BSYNC B0 ;  /* 0x0000000000007941 */ /* 0x000fea0003800000 */
.L_x_1843:
[----:B------:R-:W-:Y:S05]  /*c760*/  BRA `(.L_x_1845) ;  /* 0xfffffff800487947 */ /* 0x000fea000383ffff */
.L_x_1827:
[----:B-1----:R1:W2:Y:S02]  /*c770*/  SYNCS.PHASECHK.TRANS64.TRYWAIT P0, [R7+URZ], R4 ;  /* 0x00000004070075a7 */ /* 0x0022a4000800017f */
[----:B--2---:R-:W-:Y:S05]  /*c780*/  @!P0 NANOSLEEP.SYNCS 0x989680 ;  /* 0x009896800000895d */ /* 0x004fea0003900000 */
[----:B------:R-:W2:Y:S02]  /*c790*/  @!P0 SYNCS.PHASECHK.TRANS64 P0, [R7+URZ], R4 ;  /* 0x00000004070085a7 */ /* 0x000ea4000800007f */
[----:B--2---:R-:W-:Y:S05]  /*c7a0*/  @!P0 BRA `(.L_x_1827) ;  /* 0xfffffffc00f08947 */ /* 0x004fea000383ffff */
[----:B------:R-:W-:Y:S05]  /*c7b0*/  BRA `(.L_x_1846) ;  /* 0xfffffff800887947 */ /* 0x000fea000383ffff */
.L_x_1828:
[----:B--2---:R2:W4:Y:S02]  /*c7c0*/  SYNCS.PHASECHK.TRANS64.TRYWAIT P0, [R3+URZ], R2 ;  /* 0x00000002030075a7 */ /* 0x004524000800017f */
[----:B----4-:R-:W-:Y:S05]  /*c7d0*/  @!P0 NANOSLEEP.SYNCS 0x989680 ;  /* 0x009896800000895d */ /* 0x010fea0003900000 */
[----:B------:R-:W4:Y:S02]  /*c7e0*/  @!P0 SYNCS.PHASECHK.TRANS64 P0, [R3+URZ], R2 ;  /* 0x00000002030085a7 */ /* 0x000f24000800007f */
[----:B----4-:R-:W-:Y:S05]  /*c7f0*/  @!P0 BRA `(.L_x_1828) ;  /* 0xfffffffc00f08947 */ /* 0x010fea000383ffff */
[----:B------:R-:W-:Y:S05]  /*c800*/  BRA `(.L_x_1847) ;  /* 0xfffffff8007c7947 */ /* 0x000fea000383ffff */
.L_x_1830:
[----:B--2---:R2:W4:Y:S02]  /*c810*/  SYNCS.PHASECHK.TRANS64.TRYWAIT P0, [R5+URZ], R4 ;  /* 0x00000004050075a7 */ /* 0x004524000800017f */
[----:B----4-:R-:W-:Y:S05]  /*c820*/  @!P0 NANOSLEEP.SYNCS 0x989680 ;  /* 0x009896800000895d */ /* 0x010fea0003900000 */
[----:B------:R-:W4:Y:S02]  /*c830*/  @!P0 SYNCS.PHASECHK.TRANS64 P0, [R5+URZ], R4 ;  /* 0x00000004050085a7 */ /* 0x000f24000800007f */
[----:B----4-:R-:W-:Y:S05]  /*c840*/  @!P0 BRA `(.L_x_1830) ;  /* 0xfffffffc00f08947 */ /* 0x010fea000383ffff */
[----:B------:R-:W-:Y:S05]  /*c850*/  BRA `(.L_x_1848) ;  /* 0xfffffff800807947 */ /* 0x000fea000383ffff */
.L_x_1849:
        /* <DEDUP_REMOVED lines=10> */
.L_x_7302:


//--------------------- .text._ZN7cutlass13device_kernelIN5flash11enable_sm90INS1_16FlashAttnBwdSm90INS1_25CollectiveMainloopBwdSm90ILi2ELi2ELi2EN4cute5tupleIJNS5_1CILi1EEES8_S8_EEENS6_IJNS7_ILi64EEENS7_ILi128EEESB_EEENS_10bfloat16_tEfNS_4arch4Sm90ELb0ELb1ELb1ELb1ELb1ELb1ELb0ELb0ELi2ELi1ELi2ELi1ELb0EEENS1_21CollectiveEpilogueBwdISC_SD_SF_Li256ELb1ELb0ELi1EEENS1_19SingleTileSchedulerILb1ELb0ELb0ELi128EEEEEEEEEvNT_6ParamsE --------------------------
	.section	.text._ZN7cutlass13device_kernelIN5flash11enable_sm90INS1_16FlashAttnBwdSm90INS1_25CollectiveMainloopBwdSm90ILi2ELi2ELi2EN4cute5tupleIJNS5_1CILi1EEES8_S8_EEENS6_IJNS7_ILi64EEENS7_ILi128EEESB_EEENS_10bfloat16_tEfNS_4arch4Sm90ELb0ELb1ELb1ELb1ELb1ELb1ELb0ELb0ELi2ELi1ELi2ELi1ELb0EEENS1_21CollectiveEpilogueBwdISC_SD_SF_Li256ELb1ELb0ELi1EEENS1_19SingleTileSchedulerILb1ELb0ELb0ELi128EEEEEEEEEvNT_6ParamsE,"ax",@progbits
	.align	128
.text._ZN7cutlass13device_kernelIN5flash11enable_sm90INS1_16FlashAttnBwdSm90INS1_25CollectiveMainloopBwdSm90ILi2ELi2ELi2EN4cute5tupleIJNS5_1CILi1EEES8_S8_EEENS6_IJNS7_ILi64EEENS7_ILi128EEESB_EEENS_10bfloat16_tEfNS_4arch4Sm90ELb0ELb1ELb1ELb1ELb1ELb1ELb0ELb0ELi2ELi1ELi2ELi1ELb0EEENS1_21CollectiveEpilogueBwdISC_SD_SF_Li256ELb1ELb0ELi1EEENS1_19SingleTileSchedulerILb1ELb0ELb0ELi128EEEEEEEEEvNT_6ParamsE:
        .type           _ZN7cutlass13device_kernelIN5flash11enable_sm90INS1_16FlashAttnBwdSm90INS1_25CollectiveMainloopBwdSm90ILi2ELi2ELi2EN4cute5tupleIJNS5_1CILi1EEES8_S8_EEENS6_IJNS7_ILi64EEENS7_ILi128EEESB_EEENS_10bfloat16_tEfNS_4arch4Sm90ELb0ELb1ELb1ELb1ELb1ELb1ELb0ELb0ELi2ELi1ELi2ELi1ELb0EEENS1_21CollectiveEpilogueBwdISC_SD_SF_Li256ELb1ELb0ELi1EEENS1_19SingleTileSchedulerILb1ELb0ELb0ELi128EEEEEEEEEvNT_6ParamsE,@function
        .size           _ZN7cutlass13device_kernelIN5flash11enable_sm90INS1_16FlashAttnBwdSm90INS1_25CollectiveMainloopBwdSm90ILi2ELi2ELi2EN4cute5tupleIJNS5_1CILi1EEES8_S8_EEENS6_IJNS7_ILi64EEENS7_ILi128EEESB_EEENS_10bfloat16_tEfNS_4arch4Sm90ELb0ELb1ELb1ELb1ELb1ELb1ELb0ELb0ELi2ELi1ELi2ELi1ELb0EEENS1_21CollectiveEpilogueBwdISC_SD_SF_Li256ELb1ELb0ELi1EEENS1_19SingleTileSchedulerILb1ELb0ELb0ELi128EEEEEEEEEvNT_6ParamsE,(.L_x_7303 - _ZN7cutlass13device_kernelIN5flash11enable_sm90INS1_16FlashAttnBwdSm90INS1_25CollectiveMainloopBwdSm90ILi2ELi2ELi2EN4cute5tupleIJNS5_1CILi1EEES8_S8_EEENS6_IJNS7_ILi64EEENS7_ILi128EEESB_EEENS_10bfloat16_tEfNS_4arch4Sm90ELb0ELb1ELb1ELb1ELb1ELb1ELb0ELb0ELi2ELi1ELi2ELi1ELb0EEENS1_21CollectiveEpilogueBwdISC_SD_SF_Li256ELb1ELb0ELi1EEENS1_19SingleTileSchedulerILb1ELb0ELb0ELi128EEEEEEEEEvNT_6ParamsE)
        .other          _ZN7cutlass13device_kernelIN5flash11enable_sm90INS1_16FlashAttnBwdSm90INS1_25CollectiveMainloopBwdSm90ILi2ELi2ELi2EN4cute5tupleIJNS5_1CILi1EEES8_S8_EEENS6_IJNS7_ILi64EEENS7_ILi128EEESB_EEENS_10bfloat16_tEfNS_4arch4Sm90ELb0ELb1ELb1ELb1ELb1ELb1ELb0ELb0ELi2ELi1ELi2ELi1ELb0EEENS1_21CollectiveEpilogueBwdISC_SD_SF_Li256ELb1ELb0ELi1EEENS1_19SingleTileSchedulerILb1ELb0ELb0ELi128EEEEEEEEEvNT_6ParamsE,@"STO_CUDA_ENTRY STV_DEFAULT"
_ZN7cutlass13device_kernelIN5flash11enable_sm90INS1_16FlashAttnBwdSm90INS1_25CollectiveMainloopBwdSm90ILi2ELi2ELi2EN4cute5tupleIJNS5_1CILi1EEES8_S8_EEENS6_IJNS7_ILi64EEENS7_ILi128EEESB_EEENS_10bfloat16_tEfNS_4arch4Sm90ELb0ELb1ELb1ELb1ELb1ELb1ELb0ELb0ELi2ELi1ELi2ELi1ELb0EEENS1_21CollectiveEpilogueBwdISC_SD_SF_Li256ELb1ELb0ELi1EEENS1_19SingleTileSchedulerILb1ELb0ELb0ELi128EEEEEEEEEvNT_6ParamsE:
        /* <DEDUP_REMOVED lines=24> */
.L_x_1851:
[----:B------:R-:W-:Y:S05]  /*0180*/  BSYNC B0 ;  /* 0x0000000000007941 */ /* 0x000fea0003800000 */
.L_x_1850:
        /* <DEDUP_REMOVED lines=37> */
.L_x_1852:
        /* <DEDUP_REMOVED lines=22> */
.L_x_1853:
[----:B------:R-:W-:Y:S01]  /*0540*/  PLOP3.LUT P0, PT, PT, PT, UP0, 0x80, 0x0 ;  /* 0x000000000000781c */ /* 0x000fe20003f0f008 */
[----:B------:R-:W-:Y:S01]  /*0550*/  NOP ;  /* 0x0000000000007918 */ /* 0x000fe20000000000 */
[----:B------:R-:W-:Y:S01]  /*0560*/  ULDC.64 UR46, c[0x0][0x208] ;  /* 0x00008200002e7ab9 */ /* 0x000fe20000000a00 */
[----:B------:R-:W-:Y:S01]  /*0570*/  BSSY B6, `(.L_x_1854) ;  /* 0x0000cc5000067945 */ /* 0x000fe20003800000 */
[----:B-12-4-:R-:W-:Y:S09]  /*0580*/  BAR.SYNC.DEFER_BLOCKING 0x0 ;  /* 0x0000000000007b1d */ /* 0x016ff20000010000 */
[----:B------:R-:W-:Y:S05]  /*0590*/  @!P0 BRA `(.L_x_1855) ;  /* 0x00000080006c8947 */ /* 0x000fea0003800000 */
.L_x_1856:
        /* <DEDUP_REMOVED lines=24> */
.L_x_1857:
        /* <DEDUP_REMOVED lines=14> */
.L_x_1859:
[----:B------:R-:W-:-:S05]  /*0800*/  ULDC UR4, c[0x0][0x8bc] ;  /* 0x00022f0000047ab9 */ /* 0x000fca0000000800 */
.L_x_1858:
        /* <DEDUP_REMOVED lines=17> */
.L_x_1861:
        /* <DEDUP_REMOVED lines=14> */
.L_x_1862:
        /* <DEDUP_REMOVED lines=11> */
.L_x_1863:
        /* <DEDUP_REMOVED lines=13> */
.L_x_1864:
        /* <DEDUP_REMOVED lines=84> */
.L_x_1865:
        /* <DEDUP_REMOVED lines=30> */
.L_x_1868:
        /* <DEDUP_REMOVED lines=15> */
.L_x_1867:
        /* <DEDUP_REMOVED lines=22> */
.L_x_1870:
        /* <DEDUP_REMOVED lines=15> */
.L_x_1869:
        /* <DEDUP_REMOVED lines=8> */
.L_x_2041:
        /* <DEDUP_REMOVED lines=23> */
.L_x_1872:
        /* <DEDUP_REMOVED lines=96> */
.L_x_1884:
[----:B------:R-:W-:-:S05]  /*1dd0*/  IMAD.U32 R0, RZ, RZ, UR38 ;  /* 0x00000026ff007e24 */ /* 0x000fca000f8e00ff */
[----:B------:R-:W-:-:S04]  /*1de0*/  LOP3.LUT R0, R0, 0x1, RZ, 0xfc, !PT ;  /* 0x0000000100007812 */ /* 0x000fc800078efcff */
[----:B------:R-:W-:-:S13]  /*1df0*/  ISETP.NE.AND P6, PT, R0, 0x3, PT ;  /* 0x000000030000780c */ /* 0x000fda0003fc5270 */
[----:B-1----:R-:W-:Y:S05]  /*1e00*/  @!P6 BRA `(.L_x_1874) ;  /* 0x000000000004e947 */ /* 0x002fea0003800000 */
[----:B------:R-:W-:Y:S01]  /*1e10*/  BPT.TRAP 0x1 ;  /* 0x000000040000795c */ /* 0x000fe20000300000 */
.L_x_1874:
        /* <DEDUP_REMOVED lines=8> */
.L_x_1875:
[----:B---3--:R-:W-:Y:S05]  /*1ea0*/  @P0 BRA `(.L_x_1876) ;  /* 0x0000000000080947 */ /* 0x008fea0003800000 */
[----:B------:R-:W3:Y:S02]  /*1eb0*/  SYNCS.PHASECHK.TRANS64.TRYWAIT P0, [R0+URZ+0x30810], R191 ;  /* 0x030810bf000075a7 */ /* 0x000ee4000800017f */
[----:B---3--:R-:W-:Y:S05]  /*1ec0*/  @!P0 BRA `(.L_x_1877) ;  /* 0x000000b400008947 */ /* 0x008fea0003800000 */
.L_x_1876:
        /* <DEDUP_REMOVED lines=84> */
.L_x_1878:
[----:B------:R1:W1:Y:S01]  /*2410*/  SYNCS.PHASECHK.TRANS64.TRYWAIT P0, [R0+URZ+0x30830], R191 ;  /* 0x030830bf000075a7 */ /* 0x000262000800017f */
[----:B------:R-:W-:Y:S05]  /*2420*/  @!P6 BRA `(.L_x_1879) ;  /* 0x000000000004e947 */ /* 0x000fea0003800000 */
[----:B------:R-:W-:Y:S01]  /*2430*/  BPT.TRAP 0x1 ;  /* 0x000000040000795c */ /* 0x000fe20000300000 */
.L_x_1879:
        /* <DEDUP_REMOVED lines=52> */
.L_x_1880:
        /* <DEDUP_REMOVED lines=539> */
.L_x_1882:
        /* <DEDUP_REMOVED lines=49> */
.L_x_1883:
        /* <DEDUP_REMOVED lines=78> */
.L_x_1866:
        /* <DEDUP_REMOVED lines=164> */
.L_x_1886:
        /* <DEDUP_REMOVED lines=57> */
.L_x_1888:
[----:B------:R-:W-:Y:S05]  /*5ef0*/  BSYNC B0 ;  /* 0x0000000000007941 */ /* 0x000fea0003800000 */
.L_x_1887:
        /* <DEDUP_REMOVED lines=15> */
.L_x_1890:
[----:B------:R-:W-:Y:S05]  /*5ff0*/  BSYNC B0 ;  /* 0x0000000000007941 */ /* 0x000fea0003800000 */
.L_x_1889:
        /* <DEDUP_REMOVED lines=18> */
.L_x_1892:
[----:B------:R-:W-:Y:S05]  /*6120*/  BSYNC B0 ;  /* 0x0000000000007941 */ /* 0x000fea0003800000 */
.L_x_1891:
        /* <DEDUP_REMOVED lines=17> */
.L_x_1894:
[----:B------:R-:W-:Y:S05]  /*6240*/  BSYNC B0 ;  /* 0x0000000000007941 */ /* 0x000fea0003800000 */
.L_x_1893:
        /* <DEDUP_REMOVED lines=18> */
.L_x_1896:
[----:B------:R-:W-:Y:S05]  /*6370*/  BSYNC B0 ;  /* 0x0000000000007941 */ /* 0x000fea0003800000 */
.L_x_1895:
        /* <DEDUP_REMOVED lines=18> */
.L_x_1898:
[----:B------:R-:W-:Y:S05]  /*64a0*/  BSYNC B0 ;  /* 0x0000000000007941 */ /* 0x000fea0003800000 */
.L_x_1897:
        /* <DEDUP_REMOVED lines=19> */
.L_x_1900:
[----:B------:R-:W-:Y:S05]  /*65e0*/  BSYNC B0 ;  /* 0x0000000000007941 */ /* 0x000fea0003800000 */
.L_x_1899:
        /* <DEDUP_REMOVED lines=21> */
.L_x_1902:
[----:B------:R-:W-:Y:S05]  /*6740*/  BSYNC B0 ;  /* 0x0000000000007941 */ /* 0x000fea0003800000 */
.L_x_1901:
        /* <DEDUP_REMOVED lines=34> */
.L_x_1904:
[----:B------:R-:W-:Y:S05]  /*6970*/  BSYNC B0 ;  /* 0x0000000000007941 */ /* 0x000fea0003800000 */
.L_x_1903:
        /* <DEDUP_REMOVED lines=17> */
.L_x_1906:
[----:B------:R-:W-:Y:S05]  /*6a90*/  BSYNC B0 ;  /* 0x0000000000007941 */ /* 0x000fea0003800000 */
.L_x_1905:
        /* <DEDUP_REMOVED lines=15> */
.L_x_1908:
[----:B------:R-:W-:Y:S05]  /*6b90*/  BSYNC B0 ;  /* 0x0000000000007941 */ /* 0x000fea0003800000 */
.L_x_1907:
        /* <DEDUP_REMOVED lines=15> */
.L_x_1910:
[----:B------:R-:W-:Y:S05]  /*6c90*/  BSYNC B0 ;  /* 0x0000000000007941 */ /* 0x000fea0003800000 */
.L_x_1909:
        /* <DEDUP_REMOVED lines=15> */
.L_x_1912:
[----:B------:R-:W-:Y:S05]  /*6d90*/  BSYNC B0 ;  /* 0x0000000000007941 */ /* 0x000fea0003800000 */
.L_x_1911:
        /* <DEDUP_REMOVED lines=15> */
.L_x_1914:
[----:B------:R-:W-:Y:S05]  /*6e90*/  BSYNC B0 ;  /* 0x0000000000007941 */ /* 0x000fea0003800000 */
.L_x_1913:
        /* <DEDUP_REMOVED lines=15> */
.L_x_1916:
[----:B------:R-:W-:Y:S05]  /*6f90*/  BSYNC B0 ;  /* 0x0000000000007941 */ /* 0x000fea0003800000 */
.L_x_1915:
        /* <DEDUP_REMOVED lines=15> */
.L_x_1885:
        /* <DEDUP_REMOVED lines=45> */
.L_x_1917:
        /* <DEDUP_REMOVED lines=43> */
.L_x_1919:
[----:B------:R-:W-:Y:S05]  /*7610*/  BSYNC B0 ;  /* 0x0000000000007941 */ /* 0x000fea0003800000 */
.L_x_1918:
        /* <DEDUP_REMOVED lines=16> */
.L_x_1921:
[----:B------:R-:W-:Y:S05]  /*7720*/  BSYNC B0 ;  /* 0x0000000000007941 */ /* 0x000fea0003800000 */
.L_x_1920:
        /* <DEDUP_REMOVED lines=16> */
.L_x_1923:
[----:B------:R-:W-:Y:S05]  /*7830*/  BSYNC B0 ;  /* 0x0000000000007941 */ /* 0x000fea0003800000 */
.L_x_1922:
        /* <DEDUP_REMOVED lines=17> */
.L_x_1925:
[----:B------:R-:W-:Y:S05]  /*7950*/  BSYNC B0 ;  /* 0x0000000000007941 */ /* 0x000fea0003800000 */
.L_x_1924:
        /* <DEDUP_REMOVED lines=16> */
.L_x_1927:
[----:B------:R-:W-:Y:S05]  /*7a60*/  BSYNC B0 ;  /* 0x0000000000007941 */ /* 0x000fea0003800000 */
.L_x_1926:
        /* <DEDUP_REMOVED lines=20> */
.L_x_1929:
[----:B------:R-:W-:Y:S05]  /*7bb0*/  BSYNC B0 ;  /* 0x0000000000007941 */ /* 0x000fea0003800000 */
.L_x_1928:
        /* <DEDUP_REMOVED lines=22> */
.L_x_1931:
[----:B------:R-:W-:Y:S05]  /*7d20*/  BSYNC B0 ;  /* 0x0000000000007941 */ /* 0x000fea0003800000 */
.L_x_1930:
        /* <DEDUP_REMOVED lines=17> */
.L_x_1933:
[----:B------:R-:W-:Y:S05]  /*7e40*/  BSYNC B0 ;  /* 0x0000000000007941 */ /* 0x000fea0003800000 */
.L_x_1932:
        /* <DEDUP_REMOVED lines=31> */
.L_x_1935:
[----:B------:R-:W-:Y:S05]  /*8040*/  BSYNC B0 ;  /* 0x0000000000007941 */ /* 0x000fea0003800000 */
.L_x_1934:
        /* <DEDUP_REMOVED lines=16> */
.L_x_1937:
[----:B------:R-:W-:Y:S05]  /*8150*/  BSYNC B0 ;  /* 0x0000000000007941 */ /* 0x000fea0003800000 */
.L_x_1936:
        /* <DEDUP_REMOVED lines=15> */
.L_x_1939:
[----:B------:R-:W-:Y:S05]  /*8250*/  BSYNC B0 ;  /* 0x0000000000007941 */ /* 0x000fea0003800000 */
.L_x_1938:
        /* <DEDUP_REMOVED lines=15> */
.L_x_1941:
[----:B------:R-:W-:Y:S05]  /*8350*/  BSYNC B0 ;  /* 0x0000000000007941 */ /* 0x000fea0003800000 */
.L_x_1940:
        /* <DEDUP_REMOVED lines=15> */
.L_x_1943:
[----:B------:R-:W-:Y:S05]  /*8450*/  BSYNC B0 ;  /* 0x0000000000007941 */ /* 0x000fea0003800000 */
.L_x_1942:
        /* <DEDUP_REMOVED lines=15> */
.L_x_1945:
[----:B------:R-:W-:Y:S05]  /*8550*/  BSYNC B0 ;  /* 0x0000000000007941 */ /* 0x000fea0003800000 */
.L_x_1944:
        /* <DEDUP_REMOVED lines=15> */
.L_x_1947:
[----:B------:R-:W-:Y:S05]  /*8650*/  BSYNC B0 ;  /* 0x0000000000007941 */ /* 0x000fea0003800000 */
.L_x_1946:
        /* <DEDUP_REMOVED lines=15> */
.L_x_1855:
        /* <DEDUP_REMOVED lines=21> */
.L_x_1949:
        /* <DEDUP_REMOVED lines=13> */
.L_x_1951:
[----:B------:R-:W-:-:S05]  /*8970*/  ULDC UR4, c[0x0][0x8bc] ;  /* 0x00022f0000047ab9 */ /* 0x000fca0000000800 */
.L_x_1950:
        /* <DEDUP_REMOVED lines=26> */
[----:B------:R-:W-:Y:S01]  /*8b20*/  ULDC UR10, c[0x0][0x280] ;  /* 0x0000a000000a7ab9 */ /* 0x000fe20000000800 */
[----:B-1----:R-:W-:-:S11]  /*8b30*/  USHF.R.S32.HI UR17, URZ, 0x1f, UR7 ;  /* 0x0000001f3f117899 */ /* 0x002fd60008011407 */
[----:B--2---:R-:W-:Y:S02]  /*8b40*/  @P0 R2UR UR4, R0 ;  /* 0x00000000000402ca */ /* 0x004fe400000e0000 */
[----:B------:R-:W-:-:S04]  /*8b50*/  ISETP.NE.U32.AND P0, PT, RZ, UR8, PT ;  /* 0x00000008ff007c0c */ /* 0x000fc8000bf05070 */
        /* <DEDUP_REMOVED lines=14> */
.L_x_1952:
        /* <DEDUP_REMOVED lines=13> */
.L_x_1953:
        /* <DEDUP_REMOVED lines=12> */
.L_x_1954:
[----:B------:R-:W-:Y:S01]  /*8dd0*/  UIADD3 UR8, -UR11, UR10, UR6 ;  /* 0x0000000a0b087290 */ /* 0x000fe2000fffe106 */
[----:B------:R-:W-:Y:S01]  /*8de0*/  ISETP.LE.AND P0, PT, RZ, UR22, PT ;  /* 0x00000016ff007c0c */ /* 0x000fe2000bf03270 */
[----:B------:R-:W-:Y:S01]  /*8df0*/  ULDC UR9, c[0x0][0x74c] ;  /* 0x0001d30000097ab9 */ /* 0x000fe20000000800 */
[----:B------:R-:W-:Y:S02]  /*8e00*/  USHF.R.S32.HI UR13, URZ, 0x1f, UR16 ;  /* 0x0000001f3f0d7899 */ /* 0x000fe40008011410 */
[----:B------:R-:W-:Y:S02]  /*8e10*/  UIADD3 UR9, UR8, -UR9, URZ ;  /* 0x8000000908097290 */ /* 0x000fe4000fffe03f */
[----:B------:R-:W-:Y:S02]  /*8e20*/  UIADD3 UR8, UR10, 0x3f, URZ ;  /* 0x0000003f0a087890 */ /* 0x000fe4000fffe03f */
[----:B------:R-:W-:Y:S01]  /*8e30*/  USHF.R.S32.HI UR12, URZ, 0x1f, UR9 ;  /* 0x0000001f3f0c7899 */ /* 0x000fe20008011409 */
[----:B------:R-:W-:Y:S01]  /*8e40*/  ULDC UR15, c[0x0][0x288] ;  /* 0x0000a200000f7ab9 */ /* 0x000fe20000000800 */
[----:B------:R-:W-:-:S02]  /*8e50*/  USEL UR20, UR13, URZ, !UP0 ;  /* 0x0000003f0d147287 */ /* 0x000fc4000c000000 */
[----:B------:R-:W-:Y:S02]  /*8e60*/  ULEA.HI UR12, UR12, UR9, URZ, 0x6 ;  /* 0x000000090c0c7291 */ /* 0x000fe4000f8f303f */
[----:B------:R-:W-:Y:S02]  /*8e70*/  USHF.R.S32.HI UR9, URZ, 0x1f, UR8 ;  /* 0x0000001f3f097899 */ /* 0x000fe40008011408 */
[----:B------:R-:W-:Y:S02]  /*8e80*/  USHF.R.S32.HI UR12, URZ, 0x6, UR12 ;  /* 0x000000063f0c7899 */ /* 0x000fe4000801140c */
[----:B------:R-:W-:Y:S02]  /*8e90*/  ULEA.HI UR8, UR9, UR8, URZ, 0x6 ;  /* 0x0000000809087291 */ /* 0x000fe4000f8f303f */
[----:B------:R-:W-:Y:S02]  /*8ea0*/  UIMAD UR13, UR16, UR15, URZ ;  /* 0x0000000f100d72a4 */ /* 0x000fe4000f8e023f */
[----:B------:R-:W-:-:S02]  /*8eb0*/  UISETP.LT.AND UP1, UPT, URZ, UR12, UPT ;  /* 0x0000000c3f00728c */ /* 0x000fc4000bf21270 */
[----:B------:R-:W-:Y:S02]  /*8ec0*/  USHF.R.S32.HI UR8, URZ, 0x6, UR8 ;  /* 0x000000063f087899 */ /* 0x000fe40008011408 */
[----:B------:R-:W-:Y:S02]  /*8ed0*/  USEL UR14, UR16, URZ, !UP0 ;  /* 0x0000003f100e7287 */ /* 0x000fe4000c000000 */
[----:B------:R-:W-:Y:S02]  /*8ee0*/  UIADD3 UR23, UP0, UR13, UR7, URZ ;  /* 0x000000070d177290 */ /* 0x000fe4000ff1e03f */
[----:B------:R-:W-:Y:S01]  /*8ef0*/  USEL UR9, URZ, UR12, !UP1 ;  /* 0x0000000c3f097287 */ /* 0x000fe2000c800000 */
[----:B------:R-:W-:Y:S01]  /*8f00*/  IMAD.U32 R9, RZ, RZ, UR8 ;  /* 0x00000008ff097e24 */ /* 0x000fe2000f8e00ff */
[----:B------:R-:W-:Y:S10]  /*8f10*/  @!P0 BRA `(.L_x_1955) ;  /* 0x0000000000248947 */ /* 0x000ff40003800000 */
[----:B------:R-:W-:-:S03]  /*8f20*/  UIADD3 UR6, UR6, 0xbf, UR10 ;  /* 0x000000bf06067890 */ /* 0x000fc6000fffe00a */
[----:B------:R-:W-:Y:S02]  /*8f30*/  ULDC UR10, c[0x0][0x748] ;  /* 0x0001d200000a7ab9 */ /* 0x000fe40000000800 */
[----:B------:R-:W-:-:S04]  /*8f40*/  UIADD3 UR6, UR6, UR10, -UR11 ;  /* 0x0000000a06067290 */ /* 0x000fc8000fffe80b */
[----:B------:R-:W-:-:S04]  /*8f50*/  USHF.R.S32.HI UR10, URZ, 0x1f, UR6 ;  /* 0x0000001f3f0a7899 */ /* 0x000fc80008011406 */
[----:B------:R-:W-:-:S04]  /*8f60*/  ULEA.HI UR10, UR10, UR6, URZ, 0x6 ;  /* 0x000000060a0a7291 */ /* 0x000fc8000f8f303f */
[----:B------:R-:W-:-:S04]  /*8f70*/  USHF.R.S32.HI UR10, URZ, 0x6, UR10 ;  /* 0x000000063f0a7899 */ /* 0x000fc8000801140a */
[----:B------:R-:W-:-:S04]  /*8f80*/  UISETP.LT.AND UP1, UPT, UR8, UR10, UPT ;  /* 0x0000000a0800728c */ /* 0x000fc8000bf21270 */
[----:B------:R-:W-:-:S06]  /*8f90*/  USEL UR10, UR8, UR10, UP1 ;  /* 0x0000000a080a7287 */ /* 0x000fcc0008800000 */
[----:B------:R-:W-:-:S07]  /*8fa0*/  IMAD.U32 R9, RZ, RZ, UR10 ;  /* 0x0000000aff097e24 */ /* 0x000fce000f8e00ff */
.L_x_1955:
[----:B------:R-:W-:Y:S02]  /*8fb0*/  ISETP.GT.AND P1, PT, R9, UR9, PT ;  /* 0x0000000909007c0c */ /* 0x000fe4000bf24270 */
[----:B------:R-:W-:Y:S01]  /*8fc0*/  ELECT P0, URZ, PT ;  /* 0x00000000003f782f */ /* 0x000fe20003800000 */
[----:B------:R-:W-:-:S10]  /*8fd0*/  ULEA.HI.X.SX32 UR10, UR13, UR17, 0x1, UP0 ;  /* 0x000000110d0a7291 */ /* 0x000fd400080f0e3f */
[----:B------:R-:W-:Y:S05]  /*8fe0*/  @!P1 BRA `(.L_x_1956) ;  /* 0x0000001000849947 */ /* 0x000fea0003800000 */
[----:B------:R-:W1:Y:S01]  /*8ff0*/  S2R R2, SR_TID.X ;  /* 0x0000000000027919 */ /* 0x000e620000002100 */
[----:B------:R-:W-:Y:S01]  /*9000*/  ULDC.64 UR18, c[0x0][0x2d8] ;  /* 0x0000b60000127ab9 */ /* 0x000fe20000000a00 */
[----:B------:R-:W-:Y:S01]  /*9010*/  VIADD R0, R9, -UR9 ;  /* 0x8000000909007c36 */ /* 0x000fe20008000000 */
[----:B------:R-:W-:Y:S02]  /*9020*/  UIMAD UR6, UR17, UR18, URZ ;  /* 0x00000012110672a4 */ /* 0x000fe4000f8e023f */
[----:B------:R-:W-:Y:S02]  /*9030*/  UIMAD.WIDE.U32 UR12, UR7, UR18, URZ ;  /* 0x00000012070c72a5 */ /* 0x000fe4000f8e003f */
[----:B------:R-:W-:Y:S01]  /*9040*/  UIMAD UR19, UR7, UR19, UR6 ;  /* 0x00000013071372a4 */ /* 0x000fe2000f8e0206 */
[----:B------:R-:W-:Y:S01]  /*9050*/  LOP3.LUT R0, R0, 0x1, RZ, 0xc0, !PT ;  /* 0x0000000100007812 */ /* 0x000fe200078ec0ff */
[----:B------:R-:W-:Y:S02]  /*9060*/  UIADD3 UR6, UP0, UR4, UR12, URZ ;  /* 0x0000000c04067290 */ /* 0x000fe4000ff1e03f */
[----:B------:R-:W-:Y:S01]  /*9070*/  UIADD3 UR19, UR13, UR19, URZ ;  /* 0x000000130d137290 */ /* 0x000fe2000fffe03f */
[----:B------:R-:W-:Y:S01]  /*9080*/  ISETP.NE.U32.AND P1, PT, R0, 0x1, PT ;  /* 0x000000010000780c */ /* 0x000fe20003f25070 */
[----:B------:R-:W-:Y:S01]  /*9090*/  ULDC.64 UR16, c[0x0][0x2e0] ;  /* 0x0000b80000107ab9 */ /* 0x000fe20000000a00 */
[----:B------:R-:W-:Y:S01]  /*90a0*/  ULDC UR18, c[0x0][0x760] ;  /* 0x0001d80000127ab9 */ /* 0x000fe20000000800 */
[----:B------:R-:W-:-:S02]  /*90b0*/  UIADD3.X UR7, UR5, UR19, URZ, UP0, !UPT ;  /* 0x0000001305077290 */ /* 0x000fc400087fe43f */
[----:B------:R-:W-:Y:S02]  /*90c0*/  UIMAD UR11, UR20, UR16, URZ ;  /* 0x00000010140b72a4 */ /* 0x000fe4000f8e023f */
[----:B------:R-:W-:Y:S02]  /*90d0*/  UIMAD.WIDE.U32 UR6, UR14, UR16, UR6 ;  /* 0x000000100e0672a5 */ /* 0x000fe4000f8e0006 */
[----:B------:R-:W-:Y:S02]  /*90e0*/  UIMAD UR17, UR14, UR17, UR11 ;  /* 0x000000110e1172a4 */ /* 0x000fe4000f8e020b */
[----:B------:R-:W-:Y:S02]  /*90f0*/  UIMAD UR11, UR15, UR18, URZ ;  /* 0x000000120f0b72a4 */ /* 0x000fe4000f8e023f */
[----:B------:R-:W-:Y:S01]  /*9100*/  UIADD3 UR24, UR7, UR17, URZ ;  /* 0x0000001107187290 */ /* 0x000fe2000fffe03f */
[----:B-1----:R-:W-:Y:S01]  /*9110*/  LOP3.LUT R10, R2, 0x1f, RZ, 0xc0, !PT ;  /* 0x0000001f020a7812 */ /* 0x002fe200078ec0ff */
[----:B------:R-:W-:Y:S10]  /*9120*/  @P1 BRA `(.L_x_1957) ;  /* 0x00000004006c1947 */ /* 0x000ff40003800000 */
        /* <DEDUP_REMOVED lines=11> */
.L_x_1960:
[----:B------:R-:W2:Y:S04]  /*91e0*/  LDG.E.STRONG.GPU R0, desc[UR46][R2.64] ;  /* 0x0000002e02007981 */ /* 0x000ea8000c1ef900 */
[----:B--2---:R-:W-:Y:S01]  /*91f0*/  CCTL.IVALL ;  /* 0x00000000ff00798f */ /* 0x004fe20002000000 */
[----:B------:R-:W-:Y:S05]  /*9200*/  YIELD ;  /* 0x0000000000007946 */ /* 0x000fea0003800000 */
[----:B------:R-:W-:-:S13]  /*9210*/  ISETP.NE.AND P1, PT, R0, UR22, PT ;  /* 0x0000001600007c0c */ /* 0x000fda000bf25270 */
[----:B------:R-:W-:Y:S05]  /*9220*/  @P1 BRA `(.L_x_1960) ;  /* 0xfffffffc00ec1947 */ /* 0x000fea000383ffff */
.L_x_1959:
[----:B------:R-:W-:Y:S05]  /*9230*/  BSYNC B0 ;  /* 0x0000000000007941 */ /* 0x000fea0003800000 */
.L_x_1958:
[----:B------:R-:W-:-:S03]  /*9240*/  UMOV UR15, 0xffffffff ;  /* 0xffffffff000f7882 */ /* 0x000fc60000000000 */
[----:B------:R-:W-:Y:S05]  /*9250*/  BRA.DIV UR15, `(.L_x_1961) ;  /* 0x000000420f447947 */ /* 0x000fea000b800000 */
[----:B------:R-:W-:Y:S01]  /*9260*/  NOP ;  /* 0x0000000000007918 */ /* 0x000fe20000000000 */
.L_x_2044:
        /* <DEDUP_REMOVED lines=22> */
.L_x_1963:
[----:B------:R-:W-:Y:S05]  /*93d0*/  BSYNC B0 ;  /* 0x0000000000007941 */ /* 0x000fea0003800000 */
.L_x_1962:
        /* <DEDUP_REMOVED lines=20> */
.L_x_1965:
[----:B------:R-:W-:Y:S05]  /*9520*/  BSYNC B0 ;  /* 0x0000000000007941 */ /* 0x000fea0003800000 */
.L_x_1964:
[----:B------:R-:W-:Y:S06]  /*9530*/  BAR.ARV 0xa, 0xa0 ;  /* 0x0282800000007b1d */ /* 0x000fec0000002000 */
[----:B------:R-:W-:Y:S04]  /*9540*/  BSSY B0, `(.L_x_1966) ;  /* 0x0000003000007945 */ /* 0x000fe80003800000 */
[----:B------:R-:W-:Y:S05]  /*9550*/  @!P0 BRA `(.L_x_1967) ;  /* 0x0000000000048947 */ /* 0x000fea0003800000 */
[----:B------:R-:W-:-:S04]  /*9560*/  DEPBAR.LE SB0, 0x0 ;  /* 0x000080000000791a */ /* 0x000fc80000000000 */
.L_x_1967:
[----:B------:R-:W-:Y:S05]  /*9570*/  BSYNC B0 ;  /* 0x0000000000007941 */ /* 0x000fea0003800000 */
.L_x_1966:
        /* <DEDUP_REMOVED lines=19> */
.L_x_1969:
[----:B------:R-:W-:Y:S05]  /*96b0*/  BSYNC B0 ;  /* 0x0000000000007941 */ /* 0x000fea0003800000 */
.L_x_1968:
[----:B------:R-:W-:Y:S01]  /*96c0*/  UIADD3 UR15, UR9, 0x1, URZ ;  /* 0x00000001090f7890 */ /* 0x000fe2000fffe03f */
[----:B------:R-:W-:Y:S11]  /*96d0*/  BRA `(.L_x_1970) ;  /* 0x0000000000047947 */ /* 0x000ff60003800000 */
.L_x_1957:
[----:B------:R-:W-:-:S05]  /*96e0*/  UMOV UR15, UR9 ;  /* 0x00000009000f7c82 */ /* 0x000fca0008000000 */
.L_x_1970:
[----:B------:R-:W-:-:S06]  /*96f0*/  UIADD3 UR9, UR9, 0x1, URZ ;  /* 0x0000000109097890 */ /* 0x000fcc000fffe03f */
[----:B------:R-:W-:Y:S01]  /*9700*/  ISETP.NE.AND P1, PT, R9, UR9, PT ;  /* 0x0000000909007c0c */ /* 0x000fe2000bf25270 */
[----:B------:R-:W-:-:S12]  /*9710*/  UMOV UR9, UR15 ;  /* 0x0000000f00097c82 */ /* 0x000fd80008000000 */
[----:B------:R-:W-:Y:S05]  /*9720*/  @!P1 BRA `(.L_x_1956) ;  /* 0x0000000800b49947 */ /* 0x000fea0003800000 */
[----:B------:R-:W-:Y:S01]  /*9730*/  UMOV UR18, UR12 ;  /* 0x0000000c00127c82 */ /* 0x000fe20008000000 */
[----:B------:R-:W-:Y:S01]  /*9740*/  UMOV UR9, UR15 ;  /* 0x0000000f00097c82 */ /* 0x000fe20008000000 */
[----:B------:R-:W-:-:S03]  /*9750*/  UIMAD.WIDE.U32 UR12, UR14, UR16, UR18 ;  /* 0x000000100e0c72a5 */ /* 0x000fc6000f8e0012 */
[----:B------:R-:W-:Y:S01]  /*9760*/  ULDC.64 UR18, c[0x0][0x2c0] ;  /* 0x0000b00000127ab9 */ /* 0x000fe20000000a00 */
[----:B------:R-:W-:-:S04]  /*9770*/  UIADD3 UR4, UP0, UR4, UR12, URZ ;  /* 0x0000000c04047290 */ /* 0x000fc8000ff1e03f */
[----:B------:R-:W-:Y:S02]  /*9780*/  UIADD3.X UR5, UR5, UR17, UR13, UP0, !UPT ;  /* 0x0000001105057290 */ /* 0x000fe400087fe40d */
[----:B------:R-:W-:-:S04]  /*9790*/  ULEA UR14, UP0, UR4, UR18, 0x2 ;  /* 0x00000012040e7291 */ /* 0x000fc8000f80103f */
[----:B------:R-:W-:Y:S02]  /*97a0*/  ULEA.HI.X UR5, UR4, UR19, UR5, 0x2, UP0 ;  /* 0x0000001304057291 */ /* 0x000fe400080f1405 */
[----:B------:R-:W-:Y:S01]  /*97b0*/  UIADD3 UR14, UP0, UR14, 0x4000, URZ ;  /* 0x000040000e0e7890 */ /* 0x000fe2000ff1e03f */
[----:B------:R-:W-:-:S03]  /*97c0*/  UMOV UR4, URZ ;  /* 0x0000003f00047c82 */ /* 0x000fc60008000000 */
[----:B------:R-:W-:-:S12]  /*97d0*/  UIADD3.X UR5, URZ, UR5, URZ, UP0, !UPT ;  /* 0x000000053f057290 */ /* 0x000fd800087fe43f */
.L_x_1995:
        /* <DEDUP_REMOVED lines=11> */
.L_x_1973:
[----:B------:R-:W2:Y:S04]  /*9890*/  LDG.E.STRONG.GPU R0, desc[UR46][R2.64] ;  /* 0x0000002e02007981 */ /* 0x000ea8000c1ef900 */
[----:B--2---:R-:W-:Y:S01]  /*98a0*/  CCTL.IVALL ;  /* 0x00000000ff00798f */ /* 0x004fe20002000000 */
[----:B------:R-:W-:Y:S05]  /*98b0*/  YIELD ;  /* 0x0000000000007946 */ /* 0x000fea0003800000 */
[----:B------:R-:W-:-:S13]  /*98c0*/  ISETP.NE.AND P1, PT, R0, UR22, PT ;  /* 0x0000001600007c0c */ /* 0x000fda000bf25270 */
[----:B------:R-:W-:Y:S05]  /*98d0*/  @P1 BRA `(.L_x_1973) ;  /* 0xfffffffc00ec1947 */ /* 0x000fea000383ffff */
.L_x_1972:
[----:B------:R-:W-:Y:S05]  /*98e0*/  BSYNC B0 ;  /* 0x0000000000007941 */ /* 0x000fea0003800000 */
.L_x_1971:
[----:B------:R-:W-:-:S03]  /*98f0*/  UMOV UR16, 0xffffffff ;  /* 0xffffffff00107882 */ /* 0x000fc60000000000 */
[----:B------:R-:W-:Y:S05]  /*9900*/  BRA.DIV UR16, `(.L_x_1974) ;  /* 0x0000003a10b47947 */ /* 0x000fea000b800000 */
[----:B------:R-:W-:Y:S01]  /*9910*/  NOP ;  /* 0x0000000000007918 */ /* 0x000fe20000000000 */
.L_x_2047:
        /* <DEDUP_REMOVED lines=10> */
[----:B------:R-:W-:Y:S01]  /*99c0*/  UMOV UR27, 0x14f00000 ;  /* 0x14f00000001b7882 */ /* 0x000fe20000000000 */
[----:B-1----:R-:W-:Y:S02]  /*99d0*/  ULEA UR18, UR18, UR17, 0x18 ;  /* 0x0000001112127291 */ /* 0x002fe4000f8ec03f */
[----:B------:R-:W-:-:S02]  /*99e0*/  ULEA.HI.X.SX32 UR17, UR16, UR24, 0x1, UP0 ;  /* 0x0000001810117291 */ /* 0x000fc400080f0e3f */
[----:B------:R-:W-:Y:S02]  /*99f0*/  ULEA UR16, UP0, UR25, UR20, 0x2 ;  /* 0x0000001419107291 */ /* 0x000fe4000f80103f */
[----:B------:R-:W-:Y:S02]  /*9a00*/  UIADD3 UR18, UR18, 0x10000, URZ ;  /* 0x0001000012127890 */ /* 0x000fe4000fffe03f */
[----:B------:R-:W-:Y:S01]  /*9a10*/  ULEA.HI.X UR17, UR25, UR21, UR17, 0x2, UP0 ;  /* 0x0000001519117291 */ /* 0x000fe200080f1411 */
[----:B------:R-:W-:-:S08]  /*9a20*/  UMOV UR20, 0x400 ;  /* 0x0000040000147882 */ /* 0x000fd00000000000 */
[----:B------:R1:W-:Y:S02]  /*9a30*/  UBLKRED.G.S.ADD.F32.RN [UR16], [UR18], UR20, desc[UR26] ;  /* 0x00001a10120073bb */ /* 0x0003e400080a1414 */
[----:B-1----:R0:W-:Y:S02]  /*9a40*/  UTMACMDFLUSH ;  /* 0x00000000000079b7 */ /* 0x0021e40000000000 */
.L_x_1976:
[----:B------:R-:W-:Y:S05]  /*9a50*/  BSYNC B0 ;  /* 0x0000000000007941 */ /* 0x000fea0003800000 */
.L_x_1975:
[----:B------:R-:W-:Y:S01]  /*9a60*/  ULEA UR18, UR15, UR4, 0xd ;  /* 0x000000040f127291 */ /* 0x000fe2000f8e683f */
[----:B------:R-:W-:Y:S06]  /*9a70*/  BAR.SYNC.DEFER_BLOCKING 0xe, 0xa0 ;  /* 0x0382800000007b1d */ /* 0x000fec0000010000 */
[----:B------:R-:W-:Y:S01]  /*9a80*/  UMOV UR16, UR14 ;  /* 0x0000000e00107c82 */ /* 0x000fe20008000000 */
[----:B------:R-:W-:Y:S01]  /*9a90*/  UMOV UR17, UR5 ;  /* 0x0000000500117c82 */ /* 0x000fe20008000000 */
[----:B------:R-:W-:Y:S01]  /*9aa0*/  BSSY B0, `(.L_x_1977) ;  /* 0x000000d000007945 */ /* 0x000fe20003800000 */
[----:B------:R-:W-:-:S03]  /*9ab0*/  UIMAD.WIDE UR16, UR18, 0x4, UR16 ;  /* 0x00000004121078a5 */ /* 0x000fc6000f8e0210 */
[----:B------:R-:W-:Y:S09]  /*9ac0*/  @!P0 BRA `(.L_x_1978) ;  /* 0x0000000000288947 */ /* 0x000ff20003800000 */
        /* <DEDUP_REMOVED lines=10> */
.L_x_1978:
[----:B------:R-:W-:Y:S05]  /*9b70*/  BSYNC B0 ;  /* 0x0000000000007941 */ /* 0x000fea0003800000 */
.L_x_1977:
[----:B------:R-:W-:Y:S06]  /*9b80*/  BAR.ARV 0xa, 0xa0 ;  /* 0x0282800000007b1d */ /* 0x000fec0000002000 */
[----:B------:R-:W-:Y:S04]  /*9b90*/  BSSY B0, `(.L_x_1979) ;  /* 0x0000003000007945 */ /* 0x000fe80003800000 */
[----:B------:R-:W-:Y:S05]  /*9ba0*/  @!P0 BRA `(.L_x_1980) ;  /* 0x0000000000048947 */ /* 0x000fea0003800000 */
[----:B------:R-:W-:-:S04]  /*9bb0*/  DEPBAR.LE SB0, 0x0 ;  /* 0x000080000000791a */ /* 0x000fc80000000000 */
.L_x_1980:
[----:B------:R-:W-:Y:S05]  /*9bc0*/  BSYNC B0 ;  /* 0x0000000000007941 */ /* 0x000fea0003800000 */
.L_x_1979:
        /* <DEDUP_REMOVED lines=19> */
.L_x_1982:
[----:B------:R-:W-:Y:S05]  /*9d00*/  BSYNC B0 ;  /* 0x0000000000007941 */ /* 0x000fea0003800000 */
.L_x_1981:
        /* <DEDUP_REMOVED lines=9> */
.L_x_1985:
[----:B------:R-:W2:Y:S04]  /*9da0*/  LDG.E.STRONG.GPU R0, desc[UR46][R2.64] ;  /* 0x0000002e02007981 */ /* 0x000ea8000c1ef900 */
[----:B--2---:R-:W-:Y:S01]  /*9db0*/  CCTL.IVALL ;  /* 0x00000000ff00798f */ /* 0x004fe20002000000 */
[----:B------:R-:W-:Y:S05]  /*9dc0*/  YIELD ;  /* 0x0000000000007946 */ /* 0x000fea0003800000 */
[----:B------:R-:W-:-:S13]  /*9dd0*/  ISETP.NE.AND P1, PT, R0, UR22, PT ;  /* 0x0000001600007c0c */ /* 0x000fda000bf25270 */
[----:B------:R-:W-:Y:S05]  /*9de0*/  @P1 BRA `(.L_x_1985) ;  /* 0xfffffffc00ec1947 */ /* 0x000fea000383ffff */
.L_x_1984:
[----:B------:R-:W-:Y:S05]  /*9df0*/  BSYNC B0 ;  /* 0x0000000000007941 */ /* 0x000fea0003800000 */
.L_x_1983:
[----:B------:R-:W-:-:S03]  /*9e00*/  UMOV UR12, 0xffffffff ;  /* 0xffffffff000c7882 */ /* 0x000fc60000000000 */
[----:B------:R-:W-:Y:S05]  /*9e10*/  BRA.DIV UR12, `(.L_x_1986) ;  /* 0x000000360c8c7947 */ /* 0x000fea000b800000 */
[----:B------:R-:W-:Y:S01]  /*9e20*/  NOP ;  /* 0x0000000000007918 */ /* 0x000fe20000000000 */
.L_x_2050:
        /* <DEDUP_REMOVED lines=15> */
.L_x_1988:
[----:B------:R-:W-:Y:S05]  /*9f20*/  BSYNC B0 ;  /* 0x0000000000007941 */ /* 0x000fea0003800000 */
.L_x_1987:
        /* <DEDUP_REMOVED lines=15> */
.L_x_1990:
[----:B------:R-:W-:Y:S05]  /*a020*/  BSYNC B0 ;  /* 0x0000000000007941 */ /* 0x000fea0003800000 */
.L_x_1989:
[----:B------:R-:W-:Y:S06]  /*a030*/  BAR.ARV 0xa, 0xa0 ;  /* 0x0282800000007b1d */ /* 0x000fec0000002000 */
[----:B------:R-:W-:Y:S04]  /*a040*/  BSSY B0, `(.L_x_1991) ;  /* 0x0000003000007945 */ /* 0x000fe80003800000 */
[----:B------:R-:W-:Y:S05]  /*a050*/  @!P0 BRA `(.L_x_1992) ;  /* 0x0000000000048947 */ /* 0x000fea0003800000 */
[----:B------:R-:W-:-:S04]  /*a060*/  DEPBAR.LE SB0, 0x0 ;  /* 0x000080000000791a */ /* 0x000fc80000000000 */
.L_x_1992:
[----:B------:R-:W-:Y:S05]  /*a070*/  BSYNC B0 ;  /* 0x0000000000007941 */ /* 0x000fea0003800000 */
.L_x_1991:
        /* <DEDUP_REMOVED lines=19> */
.L_x_1994:
[----:B------:R-:W-:Y:S05]  /*a1b0*/  BSYNC B0 ;  /* 0x0000000000007941 */ /* 0x000fea0003800000 */
.L_x_1993:
[----:B------:R-:W-:Y:S02]  /*a1c0*/  UIADD3 UR9, UR9, 0x2, URZ ;  /* 0x0000000209097890 */ /* 0x000fe4000fffe03f */
[----:B------:R-:W-:-:S04]  /*a1d0*/  UIADD3 UR4, UR4, 0x4000, URZ ;  /* 0x0000400004047890 */ /* 0x000fc8000fffe03f */
[----:B------:R-:W-:-:S13]  /*a1e0*/  ISETP.LE.AND P1, PT, R9, UR9, PT ;  /* 0x0000000909007c0c */ /* 0x000fda000bf23270 */
[----:B------:R-:W-:Y:S05]  /*a1f0*/  @!P1 BRA `(.L_x_1995) ;  /* 0xfffffff400789947 */ /* 0x000fea000383ffff */
.L_x_1956:
        /* <DEDUP_REMOVED lines=41> */
.L_x_1998:
[----:B------:R-:W-:Y:S05]  /*a490*/  BSYNC B0 ;  /* 0x0000000000007941 */ /* 0x000fea0003800000 */
.L_x_1997:
[----:B------:R-:W-:Y:S05]  /*a4a0*/  BRA `(.L_x_1999) ;  /* 0x0000000000047947 */ /* 0x000fea0003800000 */
.L_x_1996:
[----:B------:R-:W-:-:S05]  /*a4b0*/  UMOV UR4, UR9 ;  /* 0x0000000900047c82 */ /* 0x000fca0008000000 */
.L_x_1999:
        /* <DEDUP_REMOVED lines=11> */
.L_x_2004:
        /* <DEDUP_REMOVED lines=24> */
.L_x_2001:
[----:B------:R-:W-:Y:S05]  /*a6f0*/  BSYNC B0 ;  /* 0x0000000000007941 */ /* 0x000fea0003800000 */
.L_x_2000:
        /* <DEDUP_REMOVED lines=24> */
.L_x_2003:
[----:B------:R-:W-:Y:S05]  /*a880*/  BSYNC B0 ;  /* 0x0000000000007941 */ /* 0x000fea0003800000 */
.L_x_2002:
[----:B------:R-:W-:Y:S02]  /*a890*/  UIADD3 UR7, UR7, 0x2, URZ ;  /* 0x0000000207077890 */ /* 0x000fe4000fffe03f */
[----:B------:R-:W-:Y:S02]  /*a8a0*/  ULEA UR5, UR19, UR5, 0x1 ;  /* 0x0000000513057291 */ /* 0x000fe4000f8e083f */
[----:B------:R-:W-:Y:S02]  /*a8b0*/  ULEA UR6, UR19, UR6, 0x1 ;  /* 0x0000000613067291 */ /* 0x000fe4000f8e083f */
[----:B------:R-:W-:-:S13]  /*a8c0*/  ISETP.NE.AND P0, PT, RZ, UR7, PT ;  /* 0x00000007ff007c0c */ /* 0x000fda000bf05270 */
[----:B------:R-:W-:Y:S05]  /*a8d0*/  @!P0 BRA `(.L_x_1860) ;  /* 0x0000002800388947 */ /* 0x000fea0003800000 */
[----:B------:R-:W-:Y:S05]  /*a8e0*/  BRA `(.L_x_2004) ;  /* 0xfffffffc00207947 */ /* 0x000fea000383ffff */
.L_x_1948:
        /* <DEDUP_REMOVED lines=14> */
.L_x_2005:
        /* <DEDUP_REMOVED lines=14> */
.L_x_2007:
[----:B------:R-:W-:-:S05]  /*aab0*/  ULDC UR4, c[0x0][0x8bc] ;  /* 0x00022f0000047ab9 */ /* 0x000fca0000000800 */
.L_x_2006:
        /* <DEDUP_REMOVED lines=59> */
.L_x_2009:
        /* <DEDUP_REMOVED lines=13> */
.L_x_2010:
        /* <DEDUP_REMOVED lines=8> */
.L_x_2011:
        /* <DEDUP_REMOVED lines=21> */
.L_x_2012:
        /* <DEDUP_REMOVED lines=50> */
.L_x_2051:
        /* <DEDUP_REMOVED lines=15> */
.L_x_2015:
        /* <DEDUP_REMOVED lines=97> */
.L_x_2026:
[----:B-123--:R-:W-:-:S04]  /*bb30*/  SHF.L.U32 R18, R10, 0x1f, RZ ;  /* 0x0000001f0a127819 */ /* 0x00efc800000006ff */
[----:B------:R-:W2:Y:S02]  /*bb40*/  SYNCS.PHASECHK.TRANS64.TRYWAIT P1, [R15+URZ+0x30840], R18 ;  /* 0x030840120f0075a7 */ /* 0x000ea4000802017f */
[----:B--2---:R-:W-:Y:S05]  /*bb50*/  @!P1 BRA `(.L_x_2018) ;  /* 0x00000018006c9947 */ /* 0x004fea0003800000 */
.L_x_2052:
        /* <DEDUP_REMOVED lines=8> */
.L_x_2019:
        /* <DEDUP_REMOVED lines=37> */
.L_x_2053:
        /* <DEDUP_REMOVED lines=8> */
.L_x_2021:
        /* <DEDUP_REMOVED lines=37> */
.L_x_2054:
        /* <DEDUP_REMOVED lines=8> */
.L_x_2023:
        /* <DEDUP_REMOVED lines=31> */
.L_x_2056:
        /* <DEDUP_REMOVED lines=8> */
.L_x_2025:
        /* <DEDUP_REMOVED lines=37> */
.L_x_2017:
[----:B------:R-:W4:Y:S02]  /*c640*/  LDL.LU R4, [R1+0x4] ;  /* 0x0000040001047983 */ /* 0x000f240000300800 */
[----:B----4-:R-:W-:Y:S02]  /*c650*/  ISETP.NE.AND P1, PT, R4, RZ, PT ;  /* 0x000000ff0400720c */ /* 0x010fe40003f25270 */
[----:B------:R4:W5:Y:S11]  /*c660*/  LDL R4, [R1] ;  /* 0x0000000001047983 */ /* 0x0009760000100800 */
[----:B----4-:R-:W-:Y:S05]  /*c670*/  @!P1 BRA `(.L_x_2016) ;  /* 0x00000004005c9947 */ /* 0x010fea0003800000 */
[----:B------:R-:W-:-:S04]  /*c680*/  SHF.L.U32 R12, R10, 0x1f, RZ ;  /* 0x0000001f0a0c7819 */ /* 0x000fc800000006ff */
[----:B------:R-:W4:Y:S02]  /*c690*/  SYNCS.PHASECHK.TRANS64.TRYWAIT P1, [R15+URZ+0x30840], R12 ;  /* 0x0308400c0f0075a7 */ /* 0x000f24000802017f */
[----:B----4-:R-:W-:Y:S05]  /*c6a0*/  @!P1 BRA `(.L_x_2027) ;  /* 0x0000000c00ec9947 */ /* 0x010fea0003800000 */
.L_x_2057:
        /* <DEDUP_REMOVED lines=8> */
.L_x_2028:
        /* <DEDUP_REMOVED lines=34> */
.L_x_2058:
        /* <DEDUP_REMOVED lines=8> */
.L_x_2030:
        /* <DEDUP_REMOVED lines=34> */
.L_x_2016:
[----:B------:R-:W1:Y:S01]  /*cbf0*/  S2R R0, SR_TID.X ;  /* 0x0000000000007919 */ /* 0x000e620000002100 */
[----:B------:R-:W-:Y:S01]  /*cc00*/  IMAD R3, R16, 0x8, R15 ;  /* 0x0000000810037824 */ /* 0x000fe200078e020f */
[----:B-1----:R-:W-:Y:S02]  /*cc10*/  LOP3.LUT R2, R0, 0x7f, RZ, 0xc0, !PT ;  /* 0x0000007f00027812 */ /* 0x002fe400078ec0ff */
[----:B------:R-:W-:Y:S02]  /*cc20*/  SHF.L.U32 R0, R10, 0x1f, RZ ;  /* 0x0000001f0a007819 */ /* 0x000fe400000006ff */
[----:B------:R-:W-:Y:S02]  /*cc30*/  ISETP.NE.AND P1, PT, R2, RZ, PT ;  /* 0x000000ff0200720c */ /* 0x000fe40003f25270 */
[----:B------:R-:W1:Y:S02]  /*cc40*/  SYNCS.PHASECHK.TRANS64.TRYWAIT P0, [R3+URZ+0x30840], R0 ;  /* 0x03084000030075a7 */ /* 0x000e64000800017f */
[----:B-1----:R-:W-:Y:S09]  /*cc50*/  @!P0 BRA `(.L_x_2031) ;  /* 0x0000000800a88947 */ /* 0x002ff20003800000 */
.L_x_2059:
[----:B------:R-:W-:Y:S05]  /*cc60*/  @P1 BRA `(.L_x_2032) ;  /* 0x0000000000181947 */ /* 0x000fea0003800000 */
[----:B------:R-:W1:Y:S01]  /*cc70*/  S2R R2, SR_TID.X ;  /* 0x0000000000027919 */ /* 0x000e620000002100 */
[----:B------:R-:W-:-:S04]  /*cc80*/  IMAD.MOV.U32 R0, RZ, RZ, 0x4100 ;  /* 0x00004100ff007424 */ /* 0x000fc800078e00ff */
[----:B------:R1:W-:Y:S02]  /*cc90*/  SYNCS.ARRIVE.TRANS64 RZ, [R3+URZ+0x30830], R0 ;  /* 0x0308300003ff79a7 */ /* 0x0003e4000800003f */
[----:B-1----:R-:W-:-:S13]  /*cca0*/  LOP3.LUT P0, RZ, R2, 0x1f, RZ, 0xc0, !PT ;  /* 0x0000001f02ff7812 */ /* 0x002fda000780c0ff */
[----:B------:R-:W-:Y:S05]  /*ccb0*/  @!P0 BRA `(.L_x_2032) ;  /* 0x0000000000048947 */ /* 0x000fea0003800000 */
[----:B------:R-:W-:Y:S01]  /*ccc0*/  BPT.TRAP 0x1 ;  /* 0x000000040000795c */ /* 0x000fe20000300000 */
.L_x_2032:
        /* <DEDUP_REMOVED lines=41> */
.L_x_2013:
[----:B------:R-:W-:Y:S05]  /*cf60*/  BSYNC B0 ;  /* 0x0000000000007941 */ /* 0x000fea0003800000 */
.L_x_2008:
[----:B------:R-:W-:-:S03]  /*cf70*/  UMOV UR8, 0xffffffff ;  /* 0xffffffff00087882 */ /* 0x000fc60000000000 */
[----:B------:R-:W-:Y:S05]  /*cf80*/  BRA.DIV UR8, `(.L_x_2033) ;  /* 0x0000000608f07947 */ /* 0x000fea000b800000 */
[----:B------:R-:W-:-:S13]  /*cf90*/  ELECT P6, URZ, PT ;  /* 0x00000000003f782f */ /* 0x000fda00038c0000 */
.L_x_2062:
[----:B------:R-:W-:Y:S05]  /*cfa0*/  @!P6 BRA `(.L_x_1860) ;  /* 0x000000000084e947 */ /* 0x000fea0003800000 */
[----:B------:R-:W-:-:S06]  /*cfb0*/  ULOP3.LUT UR8, UR38, 0x2, URZ, 0xfc, !UPT ;  /* 0x0000000226087892 */ /* 0x000fcc000f8efc3f */
[----:B------:R-:W-:-:S05]  /*cfc0*/  IMAD.U32 R2, RZ, RZ, UR8 ;  /* 0x00000008ff027e24 */ /* 0x000fca000f8e00ff */
[----:B------:R-:W-:-:S13]  /*cfd0*/  ISETP.NE.AND P2, PT, R2, 0x3, PT ;  /* 0x000000030200780c */ /* 0x000fda0003f45270 */
[----:B------:R-:W-:Y:S05]  /*cfe0*/  @!P2 BRA `(.L_x_2034) ;  /* 0x000000000004a947 */ /* 0x000fea0003800000 */
[----:B---3--:R-:W-:Y:S01]  /*cff0*/  BPT.TRAP 0x1 ;  /* 0x000000040000795c */ /* 0x008fe20000300000 */
.L_x_2034:
        /* <DEDUP_REMOVED lines=15> */
.L_x_2063:
[----:B------:R-:W2:Y:S02]  /*d0f0*/  SYNCS.PHASECHK.TRANS64.TRYWAIT P0, [R3+URZ], R2 ;  /* 0x00000002030075a7 */ /* 0x000ea4000800017f */
[----:B--2---:R-:W-:Y:S05]  /*d100*/  @!P0 BRA `(.L_x_2036) ;  /* 0x0000000400c48947 */ /* 0x004fea0003800000 */
.L_x_2064:
[----:B------:R-:W-:Y:S05]  /*d110*/  @!P2 BRA `(.L_x_2037) ;  /* 0x000000000004a947 */ /* 0x000fea0003800000 */
[----:B---3--:R-:W-:Y:S01]  /*d120*/  BPT.TRAP 0x1 ;  /* 0x000000040000795c */ /* 0x008fe20000300000 */
.L_x_2037:
[----:B--2---:R-:W-:-:S04]  /*d130*/  VIADD R3, R8, 0x30840 ;  /* 0x0003084008037836 */ /* 0x004fc80000000000 */
[----:B------:R-:W-:-:S04]  /*d140*/  IMAD R5, R0, 0x8, R3 ;  /* 0x0000000800057824 */ /* 0x000fc800078e0203 */
[----:B------:R-:W2:Y:S02]  /*d150*/  SYNCS.PHASECHK.TRANS64.TRYWAIT P0, [R5+URZ], R4 ;  /* 0x00000004050075a7 */ /* 0x000ea4000800017f */
[----:B--2---:R-:W-:Y:S05]  /*d160*/  @!P0 BRA `(.L_x_2038) ;  /* 0x0000000400c08947 */ /* 0x004fea0003800000 */
.L_x_2065:
[----:B------:R-:W-:-:S07]  /*d170*/  IMAD R3, R6, 0x8, R3 ;  /* 0x0000000806037824 */ /* 0x000fce00078e0203 */
.L_x_2039:
[----:B----4-:R4:W1:Y:S02]  /*d180*/  SYNCS.PHASECHK.TRANS64.TRYWAIT P0, [R3+URZ], R2 ;  /* 0x00000002030075a7 */ /* 0x010864000800017f */
[----:B-1----:R-:W-:Y:S05]  /*d190*/  @!P0 NANOSLEEP.SYNCS 0x989680 ;  /* 0x009896800000895d */ /* 0x002fea0003900000 */
[----:B------:R-:W1:Y:S02]  /*d1a0*/  @!P0 SYNCS.PHASECHK.TRANS64 P0, [R3+URZ], R2 ;  /* 0x00000002030085a7 */ /* 0x000e64000800007f */
[----:B-1----:R-:W-:Y:S05]  /*d1b0*/  @!P0 BRA `(.L_x_2039) ;  /* 0xfffffffc00f08947 */ /* 0x002fea000383ffff */
.L_x_1860:
[----:B---3--:R-:W-:Y:S05]  /*d1c0*/  BSYNC B6 ;  /* 0x0000000000067941 */ /* 0x008fea0003800000 */
.L_x_1854:
[----:B------:R-:W-:Y:S05]  /*d1d0*/  EXIT ;  /* 0x000000000000794d */ /* 0x000fea0003800000 */
.L_x_1871:
[----:B------:R-:W-:Y:S02]  /*d1e0*/  IMAD.MOV.U32 R12, RZ, RZ, RZ ;  /* 0x000000ffff0c7224 */ /* 0x000fe400078e00ff */
[----:B------:R-:W-:Y:S02]  /*d1f0*/  IMAD.MOV.U32 R11, RZ, RZ, 0x1f ;  /* 0x0000001fff0b7424 */ /* 0x000fe400078e00ff */
[----:B------:R-:W-:-:S07]  /*d200*/  IMAD.MOV.U32 R15, RZ, RZ, -0x1 ;  /* 0xffffffffff0f7424 */ /* 0x000fce00078e00ff */
[----:B------:R-:W-:Y:S05]  /*d210*/  WARPSYNC.COLLECTIVE R15, `(.L_x_2040) ;  /* 0x000000000f087348 */ /* 0x000fea0003c00000 */
[----:B------:R1:W2:Y:S02]  /*d220*/  SHFL.IDX P6, R14, R13, R12, R11 ;  /* 0x0000000c0d0e7389 */ /* 0x0002a400000c000b */
[----:B-12---:R-:W-:Y:S01]  /*d230*/  ENDCOLLECTIVE ;  /* 0x000000000000791b */ /* 0x006fe20003800000 */
.L_x_2040:
[----:B------:R-:W-:Y:S05]  /*d240*/  BRA `(.L_x_2041) ;  /* 0xffffff4400047947 */ /* 0x000fea000383ffff */
.L_x_1873:
        /* <DEDUP_REMOVED lines=8> */
.L_x_1877:
[----:B---3--:R3:W4:Y:S02]  /*d2d0*/  SYNCS.PHASECHK.TRANS64.TRYWAIT P0, [R0+URZ+0x30810], R191 ;  /* 0x030810bf000075a7 */ /* 0x008724000800017f */
[----:B----4-:R-:W-:Y:S05]  /*d2e0*/  @!P0 NANOSLEEP.SYNCS 0x989680 ;  /* 0x009896800000895d */ /* 0x010fea0003900000 */
[----:B------:R-:W4:Y:S02]  /*d2f0*/  @!P0 SYNCS.PHASECHK.TRANS64 P0, [R0+URZ+0x30810], R191 ;  /* 0x030810bf000085a7 */ /* 0x000f24000800007f */
[----:B----4-:R-:W-:Y:S05]  /*d300*/  @!P0 BRA `(.L_x_1877) ;  /* 0xfffffffc00f08947 */ /* 0x010fea000383ffff */
[----:B------:R-:W-:Y:S05]  /*d310*/  BRA `(.L_x_1876) ;  /* 0xffffff4800ec7947 */ /* 0x000fea000383ffff */
.L_x_1881:
[----:B--2---:R2:W1:Y:S02]  /*d320*/  SYNCS.PHASECHK.TRANS64.TRYWAIT P0, [R0+URZ+0x30830], R191 ;  /* 0x030830bf000075a7 */ /* 0x004464000800017f */
[----:B-1----:R-:W-:Y:S05]  /*d330*/  @!P0 NANOSLEEP.SYNCS 0x989680 ;  /* 0x009896800000895d */ /* 0x002fea0003900000 */
[----:B------:R-:W1:Y:S02]  /*d340*/  @!P0 SYNCS.PHASECHK.TRANS64 P0, [R0+URZ+0x30830], R191 ;  /* 0x030830bf000085a7 */ /* 0x000e64000800007f */
[----:B-1----:R-:W-:Y:S05]  /*d350*/  @!P0 BRA `(.L_x_1881) ;  /* 0xfffffffc00f08947 */ /* 0x002fea000383ffff */
[----:B------:R-:W-:Y:S05]  /*d360*/  BRA `(.L_x_1880) ;  /* 0xffffff5400047947 */ /* 0x000fea000383ffff */
.L_x_1961:
[----:B------:R-:W-:Y:S01]  /*d370*/  BSSY B0, `(.L_x_2042) ;  /* 0x0000005000007945 */ /* 0x000fe20003800000 */
[----:B------:R-:W-:-:S07]  /*d380*/  IMAD.MOV.U32 R15, RZ, RZ, -0x1 ;  /* 0xffffffffff0f7424 */ /* 0x000fce00078e00ff */
[----:B------:R-:W-:Y:S05]  /*d390*/  WARPSYNC.COLLECTIVE R15, `(.L_x_2043) ;  /* 0x000000000f087348 */ /* 0x000fea0003c00000 */
[----:B------:R-:W-:Y:S01]  /*d3a0*/  NOP ;  /* 0x0000000000007918 */ /* 0x000fe20000000000 */
[----:B------:R-:W-:Y:S01]  /*d3b0*/  ENDCOLLECTIVE ;  /* 0x000000000000791b */ /* 0x000fe20003800000 */
.L_x_2043:
[----:B------:R-:W-:Y:S05]  /*d3c0*/  BSYNC B0 ;  /* 0x0000000000007941 */ /* 0x000fea0003800000 */
.L_x_2042:
[----:B------:R-:W-:Y:S05]  /*d3d0*/  BRA `(.L_x_2044) ;  /* 0xffffffbc00a47947 */ /* 0x000fea000383ffff */
.L_x_1974:
[----:B------:R-:W-:Y:S01]  /*d3e0*/  BSSY B0, `(.L_x_2045) ;  /* 0x0000005000007945 */ /* 0x000fe20003800000 */
[----:B------:R-:W-:-:S07]  /*d3f0*/  IMAD.MOV.U32 R15, RZ, RZ, -0x1 ;  /* 0xffffffffff0f7424 */ /* 0x000fce00078e00ff */
[----:B------:R-:W-:Y:S05]  /*d400*/  WARPSYNC.COLLECTIVE R15, `(.L_x_2046) ;  /* 0x000000000f087348 */ /* 0x000fea0003c00000 */
[----:B------:R-:W-:Y:S01]  /*d410*/  NOP ;  /* 0x0000000000007918 */ /* 0x000fe20000000000 */
[----:B------:R-:W-:Y:S01]  /*d420*/  ENDCOLLECTIVE ;  /* 0x000000000000791b */ /* 0x000fe20003800000 */
.L_x_2046:
[----:B------:R-:W-:Y:S05]  /*d430*/  BSYNC B0 ;  /* 0x0000000000007941 */ /* 0x000fea0003800000 */
.L_x_2045:
[----:B------:R-:W-:Y:S05]  /*d440*/  BRA `(.L_x_2047) ;  /* 0xffffffc400347947 */ /* 0x000fea000383ffff */
.L_x_1986:
[----:B------:R-:W-:Y:S01]  /*d450*/  BSSY B0, `(.L_x_2048) ;  /* 0x0000005000007945 */ /* 0x000fe20003800000 */
[----:B------:R-:W-:-:S07]  /*d460*/  IMAD.MOV.U32 R15, RZ, RZ, -0x1 ;  /* 0xffffffffff0f7424 */ /* 0x000fce00078e00ff */
[----:B------:R-:W-:Y:S05]  /*d470*/  WARPSYNC.COLLECTIVE R15, `(.L_x_2049) ;  /* 0x000000000f087348 */ /* 0x000fea0003c00000 */
[----:B------:R-:W-:Y:S01]  /*d480*/  NOP ;  /* 0x0000000000007918 */ /* 0x000fe20000000000 */
[----:B------:R-:W-:Y:S01]  /*d490*/  ENDCOLLECTIVE ;  /* 0x000000000000791b */ /* 0x000fe20003800000 */
.L_x_2049:
[----:B------:R-:W-:Y:S05]  /*d4a0*/  BSYNC B0 ;  /* 0x0000000000007941 */ /* 0x000fea0003800000 */
.L_x_2048:
[----:B------:R-:W-:Y:S05]  /*d4b0*/  BRA `(.L_x_2050) ;  /* 0xffffffc8005c7947 */ /* 0x000fea000383ffff */
.L_x_2014:
[----:B-1----:R1:W2:Y:S02]  /*d4c0*/  SYNCS.PHASECHK.TRANS64.TRYWAIT P0, [R15+URZ+0x30820], R0 ;  /* 0x030820000f0075a7 */ /* 0x0022a4000800017f */
[----:B--2---:R-:W-:Y:S05]  /*d4d0*/  @!P0 NANOSLEEP.SYNCS 0x989680 ;  /* 0x009896800000895d */ /* 0x004fea0003900000 */
[----:B------:R-:W2:Y:S02]  /*d4e0*/  @!P0 SYNCS.PHASECHK.TRANS64 P0, [R15+URZ+0x30820], R0 ;  /* 0x030820000f0085a7 */ /* 0x000ea4000800007f */
[----:B--2---:R-:W-:Y:S05]  /*d4f0*/  @!P0 BRA `(.L_x_2014) ;  /* 0xfffffffc00f08947 */ /* 0x004fea000383ffff */
[----:B------:R-:W-:Y:S05]  /*d500*/  BRA `(.L_x_2051) ;  /* 0xffffffdc00c87947 */ /* 0x000fea000383ffff */
.L_x_2018:
[----:B--2---:R2:W3:Y:S02]  /*d510*/  SYNCS.PHASECHK.TRANS64.TRYWAIT P1, [R15+URZ+0x30840], R18 ;  /* 0x030840120f0075a7 */ /* 0x0044e4000802017f */
[----:B---3--:R-:W-:Y:S05]  /*d520*/  @!P1 NANOSLEEP.SYNCS 0x989680 ;  /* 0x009896800000995d */ /* 0x008fea0003900000 */
[----:B------:R-:W3:Y:S02]  /*d530*/  @!P1 SYNCS.PHASECHK.TRANS64 P1, [R15+URZ+0x30840], R18 ;  /* 0x030840120f0095a7 */ /* 0x000ee4000802007f */
[----:B---3--:R-:W-:Y:S05]  /*d540*/  @!P1 BRA `(.L_x_2018) ;  /* 0xfffffffc00f09947 */ /* 0x008fea000383ffff */
[----:B------:R-:W-:Y:S05]  /*d550*/  BRA `(.L_x_2052) ;  /* 0xffffffe400807947 */ /* 0x000fea000383ffff */
.L_x_2020:
[----:B-1----:R1:W3:Y:S02]  /*d560*/  SYNCS.PHASECHK.TRANS64.TRYWAIT P1, [R15+URZ+0x30828], R18 ;  /* 0x030828120f0075a7 */ /* 0x0022e4000802017f */
[----:B---3--:R-:W-:Y:S05]  /*d570*/  @!P1 NANOSLEEP.SYNCS 0x989680 ;  /* 0x009896800000995d */ /* 0x008fea0003900000 */
[----:B------:R-:W3:Y:S02]  /*d580*/  @!P1 SYNCS.PHASECHK.TRANS64 P1, [R15+URZ+0x30828], R18 ;  /* 0x030828120f0095a7 */ /* 0x000ee4000802007f */
[----:B---3--:R-:W-:Y:S05]  /*d590*/  @!P1 BRA `(.L_x_2020) ;  /* 0xfffffffc00f09947 */ /* 0x008fea000383ffff */
[----:B------:R-:W-:Y:S05]  /*d5a0*/  BRA `(.L_x_2053) ;  /* 0xffffffe800207947 */ /* 0x000fea000383ffff */
.L_x_2022:
[----:B---3--:R3:W4:Y:S02]  /*d5b0*/  SYNCS.PHASECHK.TRANS64.TRYWAIT P1, [R15+URZ+0x30848], R18 ;  /* 0x030848120f0075a7 */ /* 0x008724000802017f */
[----:B----4-:R-:W-:Y:S05]  /*d5c0*/  @!P1 NANOSLEEP.SYNCS 0x989680 ;  /* 0x009896800000995d */ /* 0x010fea0003900000 */
[----:B------:R-:W4:Y:S02]  /*d5d0*/  @!P1 SYNCS.PHASECHK.TRANS64 P1, [R15+URZ+0x30848], R18 ;  /* 0x030848120f0095a7 */ /* 0x000f24000802007f */
[----:B----4-:R-:W-:Y:S05]  /*d5e0*/  @!P1 BRA `(.L_x_2022) ;  /* 0xfffffffc00f09947 */ /* 0x010fea000383ffff */
[----:B------:R-:W-:Y:S05]  /*d5f0*/  BRA `(.L_x_2054) ;  /* 0xffffffe800c07947 */ /* 0x000fea000383ffff */
.L_x_2024:
[----:B------:R-:W-:-:S07]  /*d600*/  SHF.L.U32 R4, R10, 0x1f, RZ ;  /* 0x0000001f0a047819 */ /* 0x000fce00000006ff */
.L_x_2055:
[----:B----4-:R4:W1:Y:S02]  /*d610*/  SYNCS.PHASECHK.TRANS64.TRYWAIT P1, [R15+URZ+0x30820], R4 ;  /* 0x030820040f0075a7 */ /* 0x010864000802017f */
[----:B-1----:R-:W-:Y:S05]  /*d620*/  @!P1 NANOSLEEP.SYNCS 0x989680 ;  /* 0x009896800000995d */ /* 0x002fea0003900000 */
[----:B------:R-:W1:Y:S02]  /*d630*/  @!P1 SYNCS.PHASECHK.TRANS64 P1, [R15+URZ+0x30820], R4 ;  /* 0x030820040f0095a7 */ /* 0x000e64000802007f */
[----:B-1----:R-:W-:Y:S05]  /*d640*/  @!P1 BRA `(.L_x_2055) ;  /* 0xfffffffc00f09947 */ /* 0x002fea000383ffff */
[----:B------:R-:W-:Y:S05]  /*d650*/  BRA `(.L_x_2056) ;  /* 0xffffffec00447947 */ /* 0x000fea000383ffff */
.L_x_2027:
[----:B----4-:R4:W1:Y:S02]  /*d660*/  SYNCS.PHASECHK.TRANS64.TRYWAIT P1, [R15+URZ+0x30840], R12 ;  /* 0x0308400c0f0075a7 */ /* 0x010864000802017f */
[----:B-1----:R-:W-:Y:S05]  /*d670*/  @!P1 NANOSLEEP.SYNCS 0x989680 ;  /* 0x009896800000995d */ /* 0x002fea0003900000 */
[----:B------:R-:W1:Y:S02]  /*d680*/  @!P1 SYNCS.PHASECHK.TRANS64 P1, [R15+URZ+0x30840], R12 ;  /* 0x0308400c0f0095a7 */ /* 0x000e64000802007f */
[----:B-1----:R-:W-:Y:S05]  /*d690*/  @!P1 BRA `(.L_x_2027) ;  /* 0xfffffffc00f09947 */ /* 0x002fea000383ffff */
[----:B------:R-:W-:Y:S05]  /*d6a0*/  BRA `(.L_x_2057) ;  /* 0xfffffff000007947 */ /* 0x000fea000383ffff */
.L_x_2029:
[----:B-1----:R1:W2:Y:S02]  /*d6b0*/  SYNCS.PHASECHK.TRANS64.TRYWAIT P1, [R15+URZ+0x30828], R12 ;  /* 0x0308280c0f0075a7 */ /* 0x0022a4000802017f */
[----:B--2---:R-:W-:Y:S05]  /*d6c0*/  @!P1 NANOSLEEP.SYNCS 0x989680 ;  /* 0x009896800000995d */ /* 0x004fea0003900000 */
[----:B------:R-:W2:Y:S02]  /*d6d0*/  @!P1 SYNCS.PHASECHK.TRANS64 P1, [R15+URZ+0x30828], R12 ;  /* 0x0308280c0f0095a7 */ /* 0x000ea4000802007f */
[----:B--2---:R-:W-:Y:S05]  /*d6e0*/  @!P1 BRA `(.L_x_2029) ;  /* 0xfffffffc00f09947 */ /* 0x004fea000383ffff */
[----:B------:R-:W-:Y:S05]  /*d6f0*/  BRA `(.L_x_2058) ;  /* 0xfffffff000947947 */ /* 0x000fea000383ffff */
.L_x_2031:
[----:B------:R1:W1:Y:S02]  /*d700*/  SYNCS.PHASECHK.TRANS64.TRYWAIT P0, [R3+URZ+0x30840], R0 ;  /* 0x03084000030075a7 */ /* 0x000264000800017f */
[----:B-1----:R-:W-:Y:S05]  /*d710*/  @!P0 NANOSLEEP.SYNCS 0x989680 ;  /* 0x009896800000895d */ /* 0x002fea0003900000 */
[----:B------:R-:W1:Y:S02]  /*d720*/  @!P0 SYNCS.PHASECHK.TRANS64 P0, [R3+URZ+0x30840], R0 ;  /* 0x03084000030085a7 */ /* 0x000e64000800007f */
[----:B-1----:R-:W-:Y:S05]  /*d730*/  @!P0 BRA `(.L_x_2031) ;  /* 0xfffffffc00f08947 */ /* 0x002fea000383ffff */
[----:B------:R-:W-:Y:S05]  /*d740*/  BRA `(.L_x_2059) ;  /* 0xfffffff400447947 */ /* 0x000fea000383ffff */
.L_x_2033:
[----:B------:R-:W-:Y:S01]  /*d750*/  BSSY B0, `(.L_x_2060) ;  /* 0x0000006000007945 */ /* 0x000fe20003800000 */
[----:B------:R-:W-:-:S07]  /*d760*/  IMAD.MOV.U32 R15, RZ, RZ, -0x1 ;  /* 0xffffffffff0f7424 */ /* 0x000fce00078e00ff */
[----:B---3--:R-:W-:Y:S05]  /*d770*/  WARPSYNC.COLLECTIVE R15, `(.L_x_2061) ;  /* 0x000000000f0c7348 */ /* 0x008fea0003c00000 */
[----:B------:R-:W-:Y:S02]  /*d780*/  ELECT P6, UR62, PT ;  /* 0x00000000003e782f */ /* 0x000fe400038c0000 */
[----:B------:R-:W-:Y:S01]  /*d790*/  MOV R14, UR62 ;  /* 0x0000003e000e7c02 */ /* 0x000fe20008000f00 */
[----:B---3--:R-:W-:Y:S10]  /*d7a0*/  ENDCOLLECTIVE ;  /* 0x000000000000791b */ /* 0x008ff40003800000 */
.L_x_2061:
[----:B------:R-:W-:Y:S05]  /*d7b0*/  BSYNC B0 ;  /* 0x0000000000007941 */ /* 0x000fea0003800000 */
.L_x_2060:
[----:B------:R-:W-:Y:S05]  /*d7c0*/  BRA `(.L_x_2062) ;  /* 0xfffffff400f47947 */ /* 0x000fea000383ffff */
.L_x_2035:
[----:B-1----:R1:W2:Y:S02]  /*d7d0*/  SYNCS.PHASECHK.TRANS64.TRYWAIT P0, [R7+URZ], R4 ;  /* 0x00000004070075a7 */ /* 0x0022a4000800017f */
[----:B--2---:R-:W-:Y:S05]  /*d7e0*/  @!P0 NANOSLEEP.SYNCS 0x989680 ;  /* 0x009896800000895d */ /* 0x004fea0003900000 */
[----:B------:R-:W2:Y:S02]  /*d7f0*/  @!P0 SYNCS.PHASECHK.TRANS64 P0, [R7+URZ], R4 ;  /* 0x00000004070085a7 */ /* 0x000ea4000800007f */
[----:B--2---:R-:W-:Y:S05]  /*d800*/  @!P0 BRA `(.L_x_2035) ;  /* 0xfffffffc00f08947 */ /* 0x004fea000383ffff */
[----:B------:R-:W-:Y:S05]  /*d810*/  BRA `(.L_x_2063) ;  /* 0xfffffff800347947 */ /* 0x000fea000383ffff */
.L_x_2036:
[----:B--2---:R2:W4:Y:S02]  /*d820*/  SYNCS.PHASECHK.TRANS64.TRYWAIT P0, [R3+URZ], R2 ;  /* 0x00000002030075a7 */ /* 0x004524000800017f */
[----:B----4-:R-:W-:Y:S05]  /*d830*/  @!P0 NANOSLEEP.SYNCS 0x989680 ;  /* 0x009896800000895d */ /* 0x010fea0003900000 */
[----:B------:R-:W4:Y:S02]  /*d840*/  @!P0 SYNCS.PHASECHK.TRANS64 P0, [R3+URZ], R2 ;  /* 0x00000002030085a7 */ /* 0x000f24000800007f */
[----:B----4-:R-:W-:Y:S05]  /*d850*/  @!P0 BRA `(.L_x_2036) ;  /* 0xfffffffc00f08947 */ /* 0x010fea000383ffff */
[----:B------:R-:W-:Y:S05]  /*d860*/  BRA `(.L_x_2064) ;  /* 0xfffffff800287947 */ /* 0x000fea000383ffff */
.L_x_2038:
[----:B--2---:R2:W4:Y:S02]  /*d870*/  SYNCS.PHASECHK.TRANS64.TRYWAIT P0, [R5+URZ], R4 ;  /* 0x00000004050075a7 */ /* 0x004524000800017f */
[----:B----4-:R-:W-:Y:S05]  /*d880*/  @!P0 NANOSLEEP.SYNCS 0x989680 ;  /* 0x009896800000895d */ /* 0x010fea0003900000 */
[----:B------:R-:W4:Y:S02]  /*d890*/  @!P0 SYNCS.PHASECHK.TRANS64 P0, [R5+URZ], R4 ;  /* 0x00000004050085a7 */ /* 0x000f24000800007f */
[----:B----4-:R-:W-:Y:S05]  /*d8a0*/  @!P0 BRA `(.L_x_2038) ;  /* 0xfffffffc00f08947 */ /* 0x010fea000383ffff */
[----:B------:R-:W-:Y:S05]  /*d8b0*/  BRA `(.L_x_2065) ;  /* 0xfffffff8002c7947 */ /* 0x000fea000383ffff */
.L_x_2066:
        /* <DEDUP_REMOVED lines=12> */
.L_x_7303:


//--------------------- .text._ZN7cutlass13device_kernelIN5flash11enable_sm90INS1_16FlashAttnBwdSm90INS1_25CollectiveMainloopBwdSm90ILi2ELi2ELi2EN4cute5tupleIJNS5_1CILi1EEES8_S8_EEENS6_IJNS7_ILi64EEENS7_ILi128EEESB_EEENS_10bfloat16_tEfNS_4arch4Sm90ELb0ELb1ELb1ELb1ELb0ELb1ELb0ELb0ELi2ELi1ELi2ELi1ELb0EEENS1_24CollectiveEpilogueBwdGQAISC_fSF_Li256ELb1ELb0EEENS1_19SingleTileSchedulerILb1ELb0ELb0ELi128EEEEEEEEEvNT_6ParamsE --------------------------
	.section	.text._ZN7cutlass13device_kernelIN5flash11enable_sm90INS1_16FlashAttnBwdSm90INS1_25CollectiveMainloopBwdSm90ILi2ELi2ELi2EN4cute5tupleIJNS5_1CILi1EEES8_S8_EEENS6_IJNS7_ILi64EEENS7_ILi128EEESB_EEENS_10bfloat16_tEfNS_4arch4Sm90ELb0ELb1ELb1ELb1ELb0ELb1ELb0ELb0ELi2ELi1ELi2ELi1ELb0EEENS1_24CollectiveEpilogueBwdGQAISC_fSF_Li256ELb1ELb0EEENS1_19SingleTileSchedulerILb1ELb0ELb0ELi128EEEEEEEEEvNT_6ParamsE,"ax",@progbits
	.align	128
.text._ZN7cutlass13device_kernelIN5flash11enable_sm90INS1_16FlashAttnBwdSm90INS1_25CollectiveMainloopBwdSm90ILi2ELi2ELi2EN4cute5tupleIJNS5_1CILi1EEES8_S8_EEENS6_IJNS7_ILi64EEENS7_ILi128EEESB_EEENS_10bfloat16_tEfNS_4arch4Sm90ELb0ELb1ELb1ELb1ELb0ELb1ELb0ELb0ELi2ELi1ELi2ELi1ELb0EEENS1_24CollectiveEpilogueBwdGQAISC_fSF_Li256ELb1ELb0EEENS1_19SingleTileSchedulerILb1ELb0ELb0ELi128EEEEEEEEEvNT_6ParamsE:
        .type           _ZN7cutlass13device_kernelIN5flash11enable_sm90INS1_16FlashAttnBwdSm90INS1_25CollectiveMainloopBwdSm90ILi2ELi2ELi2EN4cute5tupleIJNS5_1CILi1EEES8_S8_EEENS6_IJNS7_ILi64EEENS7_ILi128EEESB_EEENS_10bfloat16_tEfNS_4arch4Sm90ELb0ELb1ELb1ELb1ELb0ELb1ELb0ELb0ELi2ELi1ELi2ELi1ELb0EEENS1_24CollectiveEpilogueBwdGQAISC_fSF_Li256ELb1ELb0EEENS1_19SingleTileSchedulerILb1ELb0ELb0ELi128EEEEEEEEEvNT_6ParamsE,@function
        .size           _ZN7cutlass13device_kernelIN5flash11enable_sm90INS1_16FlashAttnBwdSm90INS1_25CollectiveMainloopBwdSm90ILi2ELi2ELi2EN4cute5tupleIJNS5_1CILi1EEES8_S8_EEENS6_IJNS7_ILi64EEENS7_ILi128EEESB_EEENS_10bfloat16_tEfNS_4arch4Sm90ELb0ELb1ELb1ELb1ELb0ELb1ELb0ELb0ELi2ELi1ELi2ELi1ELb0EEENS1_24CollectiveEpilogueBwdGQAISC_fSF_Li256ELb1ELb0EEENS1_19SingleTileSchedulerILb1ELb0ELb0ELi128EEEEEEEEEvNT_6ParamsE,(.L_x_7304 - _ZN7cutlass13device_kernelIN5flash11enable_sm90INS1_16FlashAttnBwdSm90INS1_25CollectiveMainloopBwdSm90ILi2ELi2ELi2EN4cute5tupleIJNS5_1CILi1EEES8_S8_EEENS6_IJNS7_ILi64EEENS7_ILi128EEESB_EEENS_10bfloat16_tEfNS_4arch4Sm90ELb0ELb1ELb1ELb1ELb0ELb1ELb0ELb0ELi2ELi1ELi2ELi1ELb0EEENS1_24CollectiveEpilogueBwdGQAISC_fSF_Li256ELb1ELb0EEENS1_19SingleTileSchedulerILb1ELb0ELb0ELi128EEEEEEEEEvNT_6ParamsE)
        .other          _ZN7cutlass13device_kernelIN5flash11enable_sm90INS1_16FlashAttnBwdSm90INS1_25CollectiveMainloopBwdSm90ILi2ELi2ELi2EN4cute5tupleIJNS5_1CILi1EEES8_S8_EEENS6_IJNS7_ILi64EEENS7_ILi128EEESB_EEENS_10bfloat16_tEfNS_4arch4Sm90ELb0ELb1ELb1ELb1ELb0ELb1ELb0ELb0ELi2ELi1ELi2ELi1ELb0EEENS1_24CollectiveEpilogueBwdGQAISC_fSF_Li256ELb1ELb0EEENS1_19SingleTileSchedulerILb1ELb0ELb0ELi128EEEEEEEEEvNT_6ParamsE,@"STO_CUDA_ENTRY STV_DEFAULT"
_ZN7cutlass13device_kernelIN5flash11enable_sm90INS1_16FlashAttnBwdSm90INS1_25CollectiveMainloopBwdSm90ILi2ELi2ELi2EN4cute5tupleIJNS5_1CILi1EEES8_S8_EEENS6_IJNS7_ILi64EEENS7_ILi128EEESB_EEENS_10bfloat16_tEfNS_4arch4Sm90ELb0ELb1ELb1ELb1ELb0ELb1ELb0ELb0ELi2ELi1ELi2ELi1ELb0EEENS1_24CollectiveEpilogueBwdGQAISC_fSF_Li256ELb1ELb0EEENS1_19SingleTileSchedulerILb1ELb0ELb0ELi128EEEEEEEEEvNT_6ParamsE:
        /* <DEDUP_REMOVED lines=24> */
.L_x_2068:
[----:B------:R-:W-:Y:S05]  /*0180*/  BSYNC B0 ;  /* 0x0000000000007941 */ /* 0x000fea0003800000 */
.L_x_2067:
        /* <DEDUP_REMOVED lines=37> */
.L_x_2069:
        /* <DEDUP_REMOVED lines=22> */
.L_x_2070:
[----:B------:R-:W-:Y:S01]  /*0540*/  PLOP3.LUT P0, PT, PT, PT, UP0, 0x80, 0x0 ;  /* 0x000000000000781c */ /* 0x000fe20003f0f008 */
[----:B------:R-:W-:Y:S01]  /*0550*/  NOP ;  /* 0x0000000000007918 */ /* 0x000fe20000000000 */
[----:B------:R-:W-:Y:S01]  /*0560*/  ULDC.64 UR46, c[0x0][0x208] ;  /* 0x00008200002e7ab9 */ /* 0x000fe20000000a00 */
[----:B------:R-:W-:Y:S01]  /*0570*/  BSSY B6, `(.L_x_2071) ;  /* 0x0000908000067945 */ /* 0x000fe20003800000 */
[----:B-12-4-:R-:W-:Y:S09]  /*0580*/  BAR.SYNC.DEFER_BLOCKING 0x0 ;  /* 0x0000000000007b1d */ /* 0x016ff20000010000 */
[----:B------:R-:W-:Y:S05]  /*0590*/  @!P0 BRA `(.L_x_2072) ;  /* 0x00000054003c8947 */ /* 0x000fea0003800000 */
.L_x_2073:
        /* <DEDUP_REMOVED lines=24> */
.L_x_2074:
        /* <DEDUP_REMOVED lines=14> */
.L_x_2076:
[----:B------:R-:W-:-:S05]  /*0800*/  ULDC UR4, c[0x0][0x8c4] ;  /* 0x0002310000047ab9 */ /* 0x000fca0000000800 */
.L_x_2075:
        /* <DEDUP_REMOVED lines=17> */
.L_x_2078:
        /* <DEDUP_REMOVED lines=14> */
.L_x_2079:
        /* <DEDUP_REMOVED lines=11> */
.L_x_2080:
        /* <DEDUP_REMOVED lines=13> */
.L_x_2081:
        /* <DEDUP_REMOVED lines=82> */
.L_x_2082:
        /* <DEDUP_REMOVED lines=30> */
.L_x_2085:
        /* <DEDUP_REMOVED lines=15> */
.L_x_2084:
        /* <DEDUP_REMOVED lines=22> */
.L_x_2087:
        /* <DEDUP_REMOVED lines=15> */
.L_x_2086:
        /* <DEDUP_REMOVED lines=8> */
.L_x_2171:
        /* <DEDUP_REMOVED lines=23> */
.L_x_2089:
        /* <DEDUP_REMOVED lines=96> */
.L_x_2101:
[----:B------:R-:W-:-:S05]  /*1db0*/  IMAD.U32 R0, RZ, RZ, UR38 ;  /* 0x00000026ff007e24 */ /* 0x000fca000f8e00ff */
[----:B------:R-:W-:-:S04]  /*1dc0*/  LOP3.LUT R0, R0, 0x1, RZ, 0xfc, !PT ;  /* 0x0000000100007812 */ /* 0x000fc800078efcff */
[----:B------:R-:W-:-:S13]  /*1dd0*/  ISETP.NE.AND P6, PT, R0, 0x3, PT ;  /* 0x000000030000780c */ /* 0x000fda0003fc5270 */
[----:B-1----:R-:W-:Y:S05]  /*1de0*/  @!P6 BRA `(.L_x_2091) ;  /* 0x000000000004e947 */ /* 0x002fea0003800000 */
[----:B------:R-:W-:Y:S01]  /*1df0*/  BPT.TRAP 0x1 ;  /* 0x000000040000795c */ /* 0x000fe20000300000 */
.L_x_2091:
        /* <DEDUP_REMOVED lines=8> */
.L_x_2092:
[----:B---3--:R-:W-:Y:S05]  /*1e80*/  @P0 BRA `(.L_x_2093) ;  /* 0x0000000000080947 */ /* 0x008fea0003800000 */
[----:B------:R-:W3:Y:S02]  /*1e90*/  SYNCS.PHASECHK.TRANS64.TRYWAIT P0, [R0+URZ+0x30810], R191 ;  /* 0x030810bf000075a7 */ /* 0x000ee4000800017f */
[----:B---3--:R-:W-:Y:S05]  /*1ea0*/  @!P0 BRA `(.L_x_2094) ;  /* 0x0000007800148947 */ /* 0x008fea0003800000 */
.L_x_2093:
        /* <DEDUP_REMOVED lines=84> */
.L_x_2095:
[----:B------:R1:W1:Y:S01]  /*23f0*/  SYNCS.PHASECHK.TRANS64.TRYWAIT P0, [R0+URZ+0x30830], R191 ;  /* 0x030830bf000075a7 */ /* 0x000262000800017f */
[----:B------:R-:W-:Y:S05]  /*2400*/  @!P6 BRA `(.L_x_2096) ;  /* 0x000000000004e947 */ /* 0x000fea0003800000 */
[----:B------:R-:W-:Y:S01]  /*2410*/  BPT.TRAP 0x1 ;  /* 0x000000040000795c */ /* 0x000fe20000300000 */
.L_x_2096:
        /* <DEDUP_REMOVED lines=52> */
.L_x_2097:
        /* <DEDUP_REMOVED lines=539> */
.L_x_2099:
        /* <DEDUP_REMOVED lines=49> */
.L_x_2100:
        /* <DEDUP_REMOVED lines=78> */
.L_x_2083:
[----:B------:R-:W-:Y:S05]  /*5100*/  @P0 BRA `(.L_x_2077) ;  /* 0x0000004400380947 */ /* 0x000fea0003800000 */
[----:B------:R-:W-:Y:S01]  /*5110*/  ULDC.64 UR4, c[0x0][0x878] ;  /* 0x00021e0000047ab9 */ /* 0x000fe20000000a00 */
[----:B------:R-:W2:Y:S01]  /*5120*/  S2R R4, SR_TID.X ;  /* 0x0000000000047919 */ /* 0x000ea20000002100 */
[----:B------:R-:W-:Y:S01]  /*5130*/  UISETP.NE.U32.AND UP0, UPT, UR4, URZ, UPT ;  /* 0x0000003f0400728c */ /* 0x000fe2000bf05070 */
[----:B------:R-:W-:Y:S01]  /*5140*/  S2UR UR8, SR_CgaCtaId ;  /* 0x00000000000879c3 */ /* 0x000fe20000008800 */
[----:B------:R-:W-:-:S07]  /*5150*/  ULDC UR6, c[0x0][0x850] ;  /* 0x0002140000067ab9 */ /* 0x000fce0000000800 */
[----:B------:R-:W3:Y:S01]  /*5160*/  S2UR UR10, SR_CTAID.X ;  /* 0x00000000000a79c3 */ /* 0x000ee20000002500 */
[----:B------:R-:W-:Y:S01]  /*5170*/  UISETP.NE.AND.EX UP0, UPT, UR5, URZ, UPT, UP0 ;  /* 0x0000003f0500728c */ /* 0x000fe2000bf05300 */
[----:B------:R-:W-:Y:S01]  /*5180*/  UMOV UR7, 0x400 ;  /* 0x0000040000077882 */ /* 0x000fe20000000000 */
[----:B------:R-:W-:Y:S01]  /*5190*/  ULDC.64 UR12, c[0x0][0x818] ;  /* 0x00020600000c7ab9 */ /* 0x000fe20000000a00 */
[----:B------:R-:W-:Y:S01]  /*51a0*/  ULDC.64 UR14, c[0x0][0x840] ;  /* 0x00021000000e7ab9 */ /* 0x000fe20000000a00 */
[----:B------:R-:W-:Y:S02]  /*51b0*/  ULDC.64 UR16, c[0x0][0x848] ;  /* 0x0002120000107ab9 */ /* 0x000fe40000000a00 */
[----:B------:R-:W-:-:S05]  /*51c0*/  PLOP3.LUT P0, PT, PT, PT, UP0, 0x80, 0x0 ;  /* 0x000000000000781c */ /* 0x000fca0003f0f008 */
[----:B------:R-:W-:Y:S02]  /*51d0*/  @UP0 ULDC.64 UR4, c[0x0][0x878] ;  /* 0x00021e0000040ab9 */ /* 0x000fe40000000a00 */
[----:B------:R-:W-:-:S06]  /*51e0*/  @UP0 UIMAD.WIDE UR4, UR36, 0x4, UR4 ;  /* 0x00000004240408a5 */ /* 0x000fcc000f8e0204 */
[----:B------:R-:W-:Y:S02]  /*51f0*/  IMAD.U32 R2, RZ, RZ, UR4 ;  /* 0x00000004ff027e24 */ /* 0x000fe4000f8e00ff */
[----:B-1----:R-:W-:-:S05]  /*5200*/  IMAD.U32 R3, RZ, RZ, UR5 ;  /* 0x00000005ff037e24 */ /* 0x002fca000f8e00ff */
[----:B------:R-:W4:Y:S01]  /*5210*/  @P0 LDG.E R2, desc[UR46][R2.64] ;  /* 0x0000002e02020981 */ /* 0x000f22000c1e1900 */
[----:B------:R-:W1:Y:S01]  /*5220*/  S2UR UR5, SR_CTAID.Y ;  /* 0x00000000000579c3 */ /* 0x000e620000002600 */
[----:B--2---:R-:W-:Y:S01]  /*5230*/  VIADD R5, R4, 0xffffff80 ;  /* 0xffffff8004057836 */ /* 0x004fe20000000000 */
[----:B------:R-:W-:Y:S01]  /*5240*/  UISETP.NE.AND UP1, UPT, UR6, 0x1, UPT ;  /* 0x000000010600788c */ /* 0x000fe2000bf25270 */
[----:B------:R-:W-:Y:S01]  /*5250*/  BSSY B0, `(.L_x_2102) ;  /* 0x000005b000007945 */ /* 0x000fe20003800000 */
[----:B---3--:R-:W-:Y:S02]  /*5260*/  USHF.L.U32 UR10, UR10, 0xe, URZ ;  /* 0x0000000e0a0a7899 */ /* 0x008fe4000800063f */
[----:B------:R-:W-:-:S07]  /*5270*/  SHF.R.S32.HI R0, RZ, 0x1f, R5 ;  /* 0x0000001fff007819 */ /* 0x000fce0000011405 */
[----:B------:R-:W-:Y:S01]  /*5280*/  @UP1 ULDC UR11, c[0x0][0x858] ;  /* 0x00021600000b1ab9 */ /* 0x000fe20000000800 */
[----:B------:R-:W-:Y:S01]  /*5290*/  BAR.SYNC.DEFER_BLOCKING 0x1, 0x100 ;  /* 0x0044000000007b1d */ /* 0x000fe20000010000 */
[----:B----4-:R-:W-:Y:S02]  /*52a0*/  @P0 R2UR UR4, R2 ;  /* 0x00000000020402ca */ /* 0x010fe400000e0000 */
[----:B------:R-:W-:Y:S02]  /*52b0*/  LEA.HI R2, R0, R5, RZ, 0x7 ;  /* 0x0000000500027211 */ /* 0x000fe400078f38ff */
[----:B------:R-:W-:Y:S02]  /*52c0*/  ISETP.NE.AND P0, PT, R5, RZ, PT ;  /* 0x000000ff0500720c */ /* 0x000fe40003f05270 */
[C---:B------:R-:W-:Y:S01]  /*52d0*/  LOP3.LUT R0, R2.reuse, 0xfffff80, RZ, 0xc0, !PT ;  /* 0x0fffff8002007812 */ /* 0x040fe200078ec0ff */
[----:B------:R-:W-:-:S04]  /*52e0*/  IMAD.SHL.U32 R2, R2, 0x40, RZ ;  /* 0x0000004002027824 */ /* 0x000fc800078e00ff */
[----:B------:R-:W-:Y:S01]  /*52f0*/  IMAD.IADD R0, R5, 0x1, -R0 ;  /* 0x0000000105007824 */ /* 0x000fe200078e0a00 */
[----:B------:R-:W-:Y:S01]  /*5300*/  LOP3.LUT R3, R2, 0x3fffe000, RZ, 0xc0, !PT ;  /* 0x3fffe00002037812 */ /* 0x000fe200078ec0ff */
[----:B------:R-:W-:-:S04]  /*5310*/  @UP0 ULEA UR4, UR36, UR4, 0x7 ;  /* 0x0000000424040291 */ /* 0x000fc8000f8e383f */
[----:B------:R-:W-:Y:S01]  /*5320*/  @UP0 USHF.R.S32.HI UR6, URZ, 0x1f, UR4 ;  /* 0x0000001f3f060899 */ /* 0x000fe20008011404 */
[----:B------:R-:W-:-:S03]  /*5330*/  IMAD R0, R0, 0x4, R3 ;  /* 0x0000000400007824 */ /* 0x000fc600078e0203 */
[----:B------:R-:W-:Y:S02]  /*5340*/  @UP0 ULEA.HI UR6, UR6, UR4, URZ, 0x7 ;  /* 0x0000000406060291 */ /* 0x000fe4000f8f383f */
[----:B------:R-:W-:Y:S02]  /*5350*/  ULEA UR4, UR8, UR7, 0x18 ;  /* 0x0000000708047291 */ /* 0x000fe4000f8ec03f */
[----:B------:R-:W-:Y:S01]  /*5360*/  @UP0 USHF.L.U32 UR6, UR6, 0x7, URZ ;  /* 0x0000000706060899 */ /* 0x000fe2000800063f */
[----:B------:R-:W-:-:S03]  /*5370*/  @UP1 ULDC UR8, c[0x0][0x854] ;  /* 0x0002150000081ab9 */ /* 0x000fc60000000800 */
[----:B------:R-:W-:Y:S01]  /*5380*/  @UP0 ULOP3.LUT UR6, UR6, 0xffffc000, URZ, 0xc0, !UPT ;  /* 0xffffc00006060892 */ /* 0x000fe2000f8ec03f */
[----:B------:R-:W-:Y:S01]  /*5390*/  LEA R0, R0, UR4, 0x2 ;  /* 0x0000000400007c11 */ /* 0x000fe2000f8e10ff */
[----:B-1----:R-:W-:Y:S02]  /*53a0*/  UIMAD.WIDE.U32 UR8, UR5, UR8, URZ ;  /* 0x00000008050872a5 */ /* 0x002fe4000f8e003f */
[----:B------:R-:W-:Y:S02]  /*53b0*/  @UP0 USHF.R.S32.HI UR7, URZ, 0x1f, UR6 ;  /* 0x0000001f3f070899 */ /* 0x000fe40008011406 */
[----:B------:R-:W-:Y:S01]  /*53c0*/  @UP1 USHF.R.U32.HI UR5, URZ, UR11, UR9 ;  /* 0x0000000b3f051299 */ /* 0x000fe20008011609 */
[----:B------:R1:W-:Y:S01]  /*53d0*/  STS.128 [R0], R24 ;  /* 0x0000001800007388 */ /* 0x0003e20000000c00 */
[----:B------:R-:W-:Y:S02]  /*53e0*/  @!UP0 UMOV UR6, URZ ;  /* 0x0000003f00068c82 */ /* 0x000fe40008000000 */
[----:B------:R-:W-:Y:S01]  /*53f0*/  UIADD3 UR8, UP1, UR10, UR6, URZ ;  /* 0x000000060a087290 */ /* 0x000fe2000ff3e03f */
[----:B------:R1:W-:Y:S01]  /*5400*/  STS.128 [R0+0x800], R28 ;  /* 0x0008001c00007388 */ /* 0x0003e20000000c00 */
[----:B------:R-:W-:Y:S01]  /*5410*/  USHF.R.S32.HI UR6, URZ, 0x1f, UR5 ;  /* 0x0000001f3f067899 */ /* 0x000fe20008011405 */
[----:B------:R-:W-:-:S02]  /*5420*/  @!UP0 UMOV UR7, URZ ;  /* 0x0000003f00078c82 */ /* 0x000fc40008000000 */
[----:B------:R1:W-:Y:S01]  /*5430*/  STS.128 [R0+0x1000], R32 ;  /* 0x0010002000007388 */ /* 0x0003e20000000c00 */
[----:B------:R-:W-:Y:S02]  /*5440*/  ULEA.HI.X.SX32 UR9, UR10, UR7, 0x1, UP1 ;  /* 0x000000070a097291 */ /* 0x000fe400088f0e3f */
[----:B------:R-:W-:Y:S01]  /*5450*/  UIMAD UR7, UR6, UR12, URZ ;  /* 0x0000000c060772a4 */ /* 0x000fe2000f8e023f */
[----:B------:R1:W-:Y:S01]  /*5460*/  STS.128 [R0+0x1800], R36 ;  /* 0x0018002400007388 */ /* 0x0003e20000000c00 */
[----:B------:R-:W-:Y:S02]  /*5470*/  UIMAD UR11, UR6, UR14, URZ ;  /* 0x0000000e060b72a4 */ /* 0x000fe4000f8e023f */
[----:B------:R-:W-:Y:S01]  /*5480*/  UIMAD UR10, UR5, UR13, UR7 ;  /* 0x0000000d050a72a4 */ /* 0x000fe2000f8e0207 */
[----:B------:R1:W-:Y:S01]  /*5490*/  STS.128 [R0+0x2000], R40 ;  /* 0x0020002800007388 */ /* 0x0003e20000000c00 */
[----:B------:R-:W-:Y:S02]  /*54a0*/  UIMAD.WIDE.U32 UR6, UR5, UR12, UR8 ;  /* 0x0000000c050672a5 */ /* 0x000fe4000f8e0008 */
[----:B------:R-:W-:Y:S01]  /*54b0*/  UIMAD UR12, UR5, UR15, UR11 ;  /* 0x0000000f050c72a4 */ /* 0x000fe2000f8e020b */
[----:B------:R1:W-:Y:S01]  /*54c0*/  STS.128 [R0+0x2800], R44 ;  /* 0x0028002c00007388 */ /* 0x0003e20000000c00 */
[----:B------:R-:W-:-:S02]  /*54d0*/  UIMAD.WIDE.U32 UR8, UR5, UR14, UR8 ;  /* 0x0000000e050872a5 */ /* 0x000fc4000f8e0008 */
[----:B------:R-:W-:Y:S01]  /*54e0*/  USHF.R.S32.HI UR5, URZ, 0x1f, UR36 ;  /* 0x0000001f3f057899 */ /* 0x000fe20008011424 */
[----:B------:R1:W-:Y:S01]  /*54f0*/  STS.128 [R0+0x3000], R48 ;  /* 0x0030003000007388 */ /* 0x0003e20000000c00 */
[----:B------:R-:W-:Y:S01]  /*5500*/  ULDC.64 UR14, c[0x0][0x820] ;  /* 0x00020800000e7ab9 */ /* 0x000fe20000000a00 */
[----:B------:R-:W-:Y:S02]  /*5510*/  USEL UR36, UR36, URZ, !UP0 ;  /* 0x0000003f24247287 */ /* 0x000fe4000c000000 */
[----:B------:R1:W-:Y:S01]  /*5520*/  STS.128 [R0+0x3800], R52 ;  /* 0x0038003400007388 */ /* 0x0003e20000000c00 */
[----:B------:R-:W-:Y:S02]  /*5530*/  USEL UR5, UR5, URZ, !UP0 ;  /* 0x0000003f05057287 */ /* 0x000fe4000c000000 */
[----:B------:R-:W-:Y:S01]  /*5540*/  UIADD3 UR7, UR7, UR10, URZ ;  /* 0x0000000a07077290 */ /* 0x000fe2000fffe03f */
[----:B------:R1:W-:Y:S01]  /*5550*/  STS.128 [R0+0x4000], R56 ;  /* 0x0040003800007388 */ /* 0x0003e20000000c00 */
[----:B------:R-:W-:-:S02]  /*5560*/  UIMAD UR11, UR5, UR14, URZ ;  /* 0x0000000e050b72a4 */ /* 0x000fc4000f8e023f */
[----:B------:R-:W-:Y:S01]  /*5570*/  UIMAD UR5, UR5, UR16, URZ ;  /* 0x00000010050572a4 */ /* 0x000fe2000f8e023f */
[----:B------:R1:W-:Y:S01]  /*5580*/  STS.128 [R0+0x4800], R60 ;  /* 0x0048003c00007388 */ /* 0x0003e20000000c00 */
[----:B------:R-:W-:Y:S02]  /*5590*/  UIADD3 UR9, UR9, UR12, URZ ;  /* 0x0000000c09097290 */ /* 0x000fe4000fffe03f */
[----:B------:R-:W-:Y:S01]  /*55a0*/  UIMAD UR11, UR36, UR15, UR11 ;  /* 0x0000000f240b72a4 */ /* 0x000fe2000f8e020b */
[----:B------:R1:W-:Y:S01]  /*55b0*/  STS.128 [R0+0x5000], R64 ;  /* 0x0050004000007388 */ /* 0x0003e20000000c00 */
[----:B------:R-:W-:Y:S02]  /*55c0*/  UIMAD.WIDE.U32 UR6, UR36, UR14, UR6 ;  /* 0x0000000e240672a5 */ /* 0x000fe4000f8e0006 */
[----:B------:R-:W-:Y:S01]  /*55d0*/  UIMAD UR5, UR36, UR17, UR5 ;  /* 0x00000011240572a4 */ /* 0x000fe2000f8e0205 */
[----:B------:R1:W-:Y:S01]  /*55e0*/  STS.128 [R0+0x5800], R68 ;  /* 0x0058004400007388 */ /* 0x0003e20000000c00 */
[----:B------:R-:W-:Y:S01]  /*55f0*/  UIMAD.WIDE.U32 UR8, UR36, UR16, UR8 ;  /* 0x00000010240872a5 */ /* 0x000fe2000f8e0008 */
[----:B------:R-:W-:-:S02]  /*5600*/  ULDC.64 UR12, c[0x0][0x800] ;  /* 0x00020000000c7ab9 */ /* 0x000fc40000000a00 */
[----:B------:R1:W-:Y:S01]  /*5610*/  STS.128 [R0+0x6000], R72 ;  /* 0x0060004800007388 */ /* 0x0003e20000000c00 */
[----:B------:R-:W-:Y:S01]  /*5620*/  ULDC.64 UR14, c[0x0][0x828] ;  /* 0x00020a00000e7ab9 */ /* 0x000fe20000000a00 */
[----:B------:R-:W-:Y:S02]  /*5630*/  UIADD3 UR7, UR7, UR11, URZ ;  /* 0x0000000b07077290 */ /* 0x000fe4000fffe03f */
[----:B------:R1:W-:Y:S01]  /*5640*/  STS.128 [R0+0x6800], R76 ;  /* 0x0068004c00007388 */ /* 0x0003e20000000c00 */
[----:B------:R-:W-:Y:S02]  /*5650*/  ULEA UR12, UP0, UR6, UR12, 0x2 ;  /* 0x0000000c060c7291 */ /* 0x000fe4000f80103f */
[----:B------:R-:W-:Y:S01]  /*5660*/  UIADD3 UR5, UR9, UR5, URZ ;  /* 0x0000000509057290 */ /* 0x000fe2000fffe03f */
[----:B------:R1:W-:Y:S01]  /*5670*/  STS.128 [R0+0x7000], R80 ;  /* 0x0070005000007388 */ /* 0x0003e20000000c00 */
[----:B------:R-:W-:Y:S02]  /*5680*/  ULEA UR14, UP1, UR8, UR14, 0x2 ;  /* 0x0000000e080e7291 */ /* 0x000fe4000f82103f */
[----:B------:R-:W-:Y:S01]  /*5690*/  ULEA.HI.X UR13, UR6, UR13, UR7, 0x2, UP0 ;  /* 0x0000000d060d7291 */ /* 0x000fe200080f1407 */
[----:B------:R1:W-:Y:S01]  /*56a0*/  STS.128 [R0+0x7800], R84 ;  /* 0x0078005400007388 */ /* 0x0003e20000000c00 */
[----:B------:R-:W-:Y:S01]  /*56b0*/  ULEA.HI.X UR7, UR8, UR15, UR5, 0x2, UP1 ;  /* 0x0000000f08077291 */ /* 0x000fe200088f1405 */
        /* <DEDUP_REMOVED lines=13> */
.L_x_2104:
[----:B------:R-:W-:Y:S01]  /*5790*/  @P0 ELECT P1, URZ, PT ;  /* 0x00000000003f082f */ /* 0x000fe20003820000 */
[----:B------:R2:W-:-:S12]  /*57a0*/  UBLKRED.G.S.ADD.F32.RN [UR6], [UR4], UR5, desc[UR8] ;  /* 0x00000806040073bb */ /* 0x0005d800080a1405 */
[----:B------:R-:W-:Y:S02]  /*57b0*/  @P1 PLOP3.LUT P0, PT, P1, PT, PT, 0x8, 0x0 ;  /* 0x000000000000181c */ /* 0x000fe40000f0e170 */
[----:B------:R-:W-:-:S11]  /*57c0*/  PLOP3.LUT P1, PT, PT, PT, PT, 0x8, 0x0 ;  /* 0x000000000000781c */ /* 0x000fd60003f2e170 */
[----:B--2---:R-:W-:Y:S05]  /*57d0*/  @P0 BRA.U.ANY `(.L_x_2104) ;  /* 0xfffffffd00ec0947 */ /* 0x004fea000393ffff */
[----:B------:R0:W-:Y:S01]  /*57e0*/  UTMACMDFLUSH ;  /* 0x00000000000079b7 */ /* 0x0001e20000000000 */
[----:B------:R-:W-:-:S04]  /*57f0*/  DEPBAR.LE SB0, 0x0 ;  /* 0x000080000000791a */ /* 0x000fc80000000000 */
.L_x_2103:
[----:B------:R-:W-:Y:S05]  /*5800*/  BSYNC B0 ;  /* 0x0000000000007941 */ /* 0x000fea0003800000 */
.L_x_2102:
        /* <DEDUP_REMOVED lines=32> */
.L_x_2105:
        /* <DEDUP_REMOVED lines=8> */
.L_x_2072:
        /* <DEDUP_REMOVED lines=21> */
.L_x_2107:
        /* <DEDUP_REMOVED lines=13> */
.L_x_2109:
[----:B------:R-:W-:-:S05]  /*5cb0*/  ULDC UR4, c[0x0][0x8c4] ;  /* 0x0002310000047ab9 */ /* 0x000fca0000000800 */
.L_x_2108:
        /* <DEDUP_REMOVED lines=44> */
.L_x_2110:
        /* <DEDUP_REMOVED lines=13> */
.L_x_2111:
        /* <DEDUP_REMOVED lines=12> */
.L_x_2112:
        /* <DEDUP_REMOVED lines=22> */
.L_x_2113:
[----:B------:R-:W-:-:S13]  /*6270*/  ISETP.GT.AND P0, PT, R2, UR7, PT ;  /* 0x0000000702007c0c */ /* 0x000fda000bf04270 */
[----:B------:R-:W-:Y:S05]  /*6280*/  @!P0 BRA `(.L_x_2077) ;  /* 0x0000003000d88947 */ /* 0x000fea0003800000 */
[----:B------:R-:W-:Y:S01]  /*6290*/  ULDC.64 UR14, c[0x0][0x2d8] ;  /* 0x0000b600000e7ab9 */ /* 0x000fe20000000a00 */
[----:B------:R-:W-:Y:S01]  /*62a0*/  VIADD R0, R2, -UR7 ;  /* 0x8000000702007c36 */ /* 0x000fe20008000000 */
[----:B------:R-:W-:Y:S02]  /*62b0*/  UIMAD UR11, UR11, UR14, URZ ;  /* 0x0000000e0b0b72a4 */ /* 0x000fe4000f8e023f */
[----:B------:R-:W-:Y:S02]  /*62c0*/  USHF.R.S32.HI UR6, URZ, 0x1f, UR12 ;  /* 0x0000001f3f067899 */ /* 0x000fe4000801140c */
[----:B------:R-:W-:Y:S01]  /*62d0*/  UIMAD.WIDE.U32 UR8, UR16, UR14, URZ ;  /* 0x0000000e100872a5 */ /* 0x000fe2000f8e003f */
        /* <DEDUP_REMOVED lines=33> */
.L_x_2116:
[----:B------:R-:W-:Y:S05]  /*64f0*/  BSYNC B0 ;  /* 0x0000000000007941 */ /* 0x000fea0003800000 */
.L_x_2115:
        /* <DEDUP_REMOVED lines=19> */
.L_x_2118:
[----:B------:R-:W-:Y:S05]  /*6630*/  BSYNC B0 ;  /* 0x0000000000007941 */ /* 0x000fea0003800000 */
.L_x_2117:
[----:B------:R-:W-:Y:S06]  /*6640*/  BAR.ARV 0xa, 0xa0 ;  /* 0x0282800000007b1d */ /* 0x000fec0000002000 */
[----:B------:R-:W-:Y:S04]  /*6650*/  BSSY B0, `(.L_x_2119) ;  /* 0x0000003000007945 */ /* 0x000fe80003800000 */
[----:B------:R-:W-:Y:S05]  /*6660*/  @!P0 BRA `(.L_x_2120) ;  /* 0x0000000000048947 */ /* 0x000fea0003800000 */
[----:B------:R-:W-:-:S04]  /*6670*/  DEPBAR.LE SB0, 0x0 ;  /* 0x000080000000791a */ /* 0x000fc80000000000 */
.L_x_2120:
[----:B------:R-:W-:Y:S05]  /*6680*/  BSYNC B0 ;  /* 0x0000000000007941 */ /* 0x000fea0003800000 */
.L_x_2119:
[----:B------:R-:W-:Y:S06]  /*6690*/  BAR.ARV 0xb, 0xa0 ;  /* 0x02c2800000007b1d */ /* 0x000fec0000002000 */
[----:B------:R-:W-:Y:S01]  /*66a0*/  UIADD3 UR15, UR7, 0x1, URZ ;  /* 0x00000001070f7890 */ /* 0x000fe2000fffe03f */
[----:B------:R-:W-:Y:S11]  /*66b0*/  BRA `(.L_x_2121) ;  /* 0x0000000000047947 */ /* 0x000ff60003800000 */
.L_x_2114:
[----:B------:R-:W-:-:S05]  /*66c0*/  UMOV UR15, UR7 ;  /* 0x00000007000f7c82 */ /* 0x000fca0008000000 */
.L_x_2121:
        /* <DEDUP_REMOVED lines=21> */
.L_x_2134:
        /* <DEDUP_REMOVED lines=20> */
.L_x_2123:
[----:B------:R-:W-:Y:S05]  /*6960*/  BSYNC B0 ;  /* 0x0000000000007941 */ /* 0x000fea0003800000 */
.L_x_2122:
        /* <DEDUP_REMOVED lines=13> */
.L_x_2125:
[----:B------:R-:W-:Y:S05]  /*6a40*/  BSYNC B0 ;  /* 0x0000000000007941 */ /* 0x000fea0003800000 */
.L_x_2124:
[----:B------:R-:W-:Y:S06]  /*6a50*/  BAR.ARV 0xa, 0xa0 ;  /* 0x0282800000007b1d */ /* 0x000fec0000002000 */
[----:B------:R-:W-:Y:S04]  /*6a60*/  BSSY B0, `(.L_x_2126) ;  /* 0x0000003000007945 */ /* 0x000fe80003800000 */
[----:B------:R-:W-:Y:S05]  /*6a70*/  @!P0 BRA `(.L_x_2127) ;  /* 0x0000000000048947 */ /* 0x000fea0003800000 */
[----:B------:R-:W-:-:S04]  /*6a80*/  DEPBAR.LE SB0, 0x0 ;  /* 0x000080000000791a */ /* 0x000fc80000000000 */
.L_x_2127:
[----:B------:R-:W-:Y:S05]  /*6a90*/  BSYNC B0 ;  /* 0x0000000000007941 */ /* 0x000fea0003800000 */
.L_x_2126:
        /* <DEDUP_REMOVED lines=13> */
.L_x_2129:
[----:B------:R-:W-:Y:S05]  /*6b70*/  BSYNC B0 ;  /* 0x0000000000007941 */ /* 0x000fea0003800000 */
.L_x_2128:
        /* <DEDUP_REMOVED lines=13> */
.L_x_2131:
[----:B------:R-:W-:Y:S05]  /*6c50*/  BSYNC B0 ;  /* 0x0000000000007941 */ /* 0x000fea0003800000 */
.L_x_2130:
[----:B------:R-:W-:Y:S01]  /*6c60*/  UIADD3 UR15, UR15, 0x2, URZ ;  /* 0x000000020f0f7890 */ /* 0x000fe2000fffe03f */
[----:B------:R-:W-:Y:S06]  /*6c70*/  BAR.ARV 0xa, 0xa0 ;  /* 0x0282800000007b1d */ /* 0x000fec0000002000 */
[----:B------:R-:W-:Y:S01]  /*6c80*/  BSSY B0, `(.L_x_2132) ;  /* 0x0000004000007945 */ /* 0x000fe20003800000 */
[----:B------:R-:W-:-:S03]  /*6c90*/  ISETP.LE.AND P1, PT, R2, UR15, PT ;  /* 0x0000000f02007c0c */ /* 0x000fc6000bf23270 */
[----:B------:R-:W-:Y:S10]  /*6ca0*/  @!P0 BRA `(.L_x_2133) ;  /* 0x0000000000048947 */ /* 0x000ff40003800000 */
[----:B------:R-:W-:-:S04]  /*6cb0*/  DEPBAR.LE SB0, 0x0 ;  /* 0x000080000000791a */ /* 0x000fc80000000000 */
.L_x_2133:
[----:B------:R-:W-:Y:S05]  /*6cc0*/  BSYNC B0 ;  /* 0x0000000000007941 */ /* 0x000fea0003800000 */
.L_x_2132:
[----:B------:R-:W-:Y:S06]  /*6cd0*/  BAR.ARV 0xb, 0xa0 ;  /* 0x02c2800000007b1d */ /* 0x000fec0000002000 */
[----:B------:R-:W-:Y:S02]  /*6ce0*/  UIADD3 UR19, UR19, 0x4000, URZ ;  /* 0x0000400013137890 */ /* 0x000fe4000fffe03f */
[----:B------:R-:W-:Y:S01]  /*6cf0*/  UIADD3 UR6, UR6, 0x4000, URZ ;  /* 0x0000400006067890 */ /* 0x000fe2000fffe03f */
[----:B------:R-:W-:Y:S11]  /*6d00*/  @!P1 BRA `(.L_x_2134) ;  /* 0xfffffff800c49947 */ /* 0x000ff6000383ffff */
[----:B------:R-:W-:Y:S05]  /*6d10*/  BRA `(.L_x_2077) ;  /* 0x0000002800347947 */ /* 0x000fea0003800000 */
.L_x_2106:
        /* <DEDUP_REMOVED lines=14> */
.L_x_2135:
        /* <DEDUP_REMOVED lines=14> */
.L_x_2137:
[----:B------:R-:W-:-:S05]  /*6ee0*/  ULDC UR4, c[0x0][0x8c4] ;  /* 0x0002310000047ab9 */ /* 0x000fca0000000800 */
.L_x_2136:
        /* <DEDUP_REMOVED lines=59> */
.L_x_2139:
        /* <DEDUP_REMOVED lines=13> */
.L_x_2140:
        /* <DEDUP_REMOVED lines=8> */
.L_x_2141:
        /* <DEDUP_REMOVED lines=21> */
.L_x_2142:
        /* <DEDUP_REMOVED lines=50> */
.L_x_2172:
        /* <DEDUP_REMOVED lines=15> */
.L_x_2145:
        /* <DEDUP_REMOVED lines=97> */
.L_x_2156:
[----:B-123--:R-:W-:-:S04]  /*7f60*/  SHF.L.U32 R18, R10, 0x1f, RZ ;  /* 0x0000001f0a127819 */ /* 0x00efc800000006ff */
[----:B------:R-:W2:Y:S02]  /*7f70*/  SYNCS.PHASECHK.TRANS64.TRYWAIT P1, [R15+URZ+0x30840], R18 ;  /* 0x030840120f0075a7 */ /* 0x000ea4000802017f */
[----:B--2---:R-:W-:Y:S05]  /*7f80*/  @!P1 BRA `(.L_x_2148) ;  /* 0x0000001800189947 */ /* 0x004fea0003800000 */
.L_x_2173:
        /* <DEDUP_REMOVED lines=8> */
.L_x_2149:
        /* <DEDUP_REMOVED lines=37> */
.L_x_2174:
        /* <DEDUP_REMOVED lines=8> */
.L_x_2151:
        /* <DEDUP_REMOVED lines=37> */
.L_x_2175:
        /* <DEDUP_REMOVED lines=8> */
.L_x_2153:
        /* <DEDUP_REMOVED lines=31> */
.L_x_2177:
        /* <DEDUP_REMOVED lines=8> */
.L_x_2155:
        /* <DEDUP_REMOVED lines=37> */
.L_x_2147:
[----:B------:R-:W4:Y:S02]  /*8a70*/  LDL.LU R4, [R1+0x4] ;  /* 0x0000040001047983 */ /* 0x000f240000300800 */
[----:B----4-:R-:W-:Y:S02]  /*8a80*/  ISETP.NE.AND P1, PT, R4, RZ, PT ;  /* 0x000000ff0400720c */ /* 0x010fe40003f25270 */
[----:B------:R4:W5:Y:S11]  /*8a90*/  LDL R4, [R1] ;  /* 0x0000000001047983 */ /* 0x0009760000100800 */
[----:B----4-:R-:W-:Y:S05]  /*8aa0*/  @!P1 BRA `(.L_x_2146) ;  /* 0x00000004005c9947 */ /* 0x010fea0003800000 */
[----:B------:R-:W-:-:S04]  /*8ab0*/  SHF.L.U32 R12, R10, 0x1f, RZ ;  /* 0x0000001f0a0c7819 */ /* 0x000fc800000006ff */
[----:B------:R-:W4:Y:S02]  /*8ac0*/  SYNCS.PHASECHK.TRANS64.TRYWAIT P1, [R15+URZ+0x30840], R12 ;  /* 0x0308400c0f0075a7 */ /* 0x000f24000802017f */
[----:B----4-:R-:W-:Y:S05]  /*8ad0*/  @!P1 BRA `(.L_x_2157) ;  /* 0x0000000c00989947 */ /* 0x010fea0003800000 */
.L_x_2178:
        /* <DEDUP_REMOVED lines=8> */
.L_x_2158:
        /* <DEDUP_REMOVED lines=34> */
.L_x_2179:
        /* <DEDUP_REMOVED lines=8> */
.L_x_2160:
        /* <DEDUP_REMOVED lines=34> */
.L_x_2146:
[----:B------:R-:W1:Y:S01]  /*9020*/  S2R R0, SR_TID.X ;  /* 0x0000000000007919 */ /* 0x000e620000002100 */
[----:B------:R-:W-:Y:S01]  /*9030*/  IMAD R3, R16, 0x8, R15 ;  /* 0x0000000810037824 */ /* 0x000fe200078e020f */
[----:B-1----:R-:W-:Y:S02]  /*9040*/  LOP3.LUT R2, R0, 0x7f, RZ, 0xc0, !PT ;  /* 0x0000007f00027812 */ /* 0x002fe400078ec0ff */
[----:B------:R-:W-:Y:S02]  /*9050*/  SHF.L.U32 R0, R10, 0x1f, RZ ;  /* 0x0000001f0a007819 */ /* 0x000fe400000006ff */
[----:B------:R-:W-:Y:S02]  /*9060*/  ISETP.NE.AND P1, PT, R2, RZ, PT ;  /* 0x000000ff0200720c */ /* 0x000fe40003f25270 */
[----:B------:R-:W1:Y:S02]  /*9070*/  SYNCS.PHASECHK.TRANS64.TRYWAIT P0, [R3+URZ+0x30840], R0 ;  /* 0x03084000030075a7 */ /* 0x000e64000800017f */
[----:B-1----:R-:W-:Y:S09]  /*9080*/  @!P0 BRA `(.L_x_2161) ;  /* 0x0000000800548947 */ /* 0x002ff20003800000 */
.L_x_2180:
[----:B------:R-:W-:Y:S05]  /*9090*/  @P1 BRA `(.L_x_2162) ;  /* 0x0000000000181947 */ /* 0x000fea0003800000 */
[----:B------:R-:W1:Y:S01]  /*90a0*/  S2R R2, SR_TID.X ;  /* 0x0000000000027919 */ /* 0x000e620000002100 */
[----:B------:R-:W-:-:S04]  /*90b0*/  IMAD.MOV.U32 R0, RZ, RZ, 0x4100 ;  /* 0x00004100ff007424 */ /* 0x000fc800078e00ff */
[----:B------:R1:W-:Y:S02]  /*90c0*/  SYNCS.ARRIVE.TRANS64 RZ, [R3+URZ+0x30830], R0 ;  /* 0x0308300003ff79a7 */ /* 0x0003e4000800003f */
[----:B-1----:R-:W-:-:S13]  /*90d0*/  LOP3.LUT P0, RZ, R2, 0x1f, RZ, 0xc0, !PT ;  /* 0x0000001f02ff7812 */ /* 0x002fda000780c0ff */
[----:B------:R-:W-:Y:S05]  /*90e0*/  @!P0 BRA `(.L_x_2162) ;  /* 0x0000000000048947 */ /* 0x000fea0003800000 */
[----:B------:R-:W-:Y:S01]  /*90f0*/  BPT.TRAP 0x1 ;  /* 0x000000040000795c */ /* 0x000fe20000300000 */
.L_x_2162:
        /* <DEDUP_REMOVED lines=41> */
.L_x_2143:
[----:B------:R-:W-:Y:S05]  /*9390*/  BSYNC B0 ;  /* 0x0000000000007941 */ /* 0x000fea0003800000 */
.L_x_2138:
[----:B------:R-:W-:-:S03]  /*93a0*/  UMOV UR8, 0xffffffff ;  /* 0xffffffff00087882 */ /* 0x000fc60000000000 */
[----:B------:R-:W-:Y:S05]  /*93b0*/  BRA.DIV UR8, `(.L_x_2163) ;  /* 0x00000006089c7947 */ /* 0x000fea000b800000 */
[----:B------:R-:W-:-:S13]  /*93c0*/  ELECT P6, URZ, PT ;  /* 0x00000000003f782f */ /* 0x000fda00038c0000 */
.L_x_2183:
[----:B------:R-:W-:Y:S05]  /*93d0*/  @!P6 BRA `(.L_x_2077) ;  /* 0x000000000084e947 */ /* 0x000fea0003800000 */
[----:B------:R-:W-:-:S06]  /*93e0*/  ULOP3.LUT UR8, UR38, 0x2, URZ, 0xfc, !UPT ;  /* 0x0000000226087892 */ /* 0x000fcc000f8efc3f */
[----:B------:R-:W-:-:S05]  /*93f0*/  IMAD.U32 R2, RZ, RZ, UR8 ;  /* 0x00000008ff027e24 */ /* 0x000fca000f8e00ff */
[----:B------:R-:W-:-:S13]  /*9400*/  ISETP.NE.AND P2, PT, R2, 0x3, PT ;  /* 0x000000030200780c */ /* 0x000fda0003f45270 */
[----:B------:R-:W-:Y:S05]  /*9410*/  @!P2 BRA `(.L_x_2164) ;  /* 0x000000000004a947 */ /* 0x000fea0003800000 */
[----:B---3--:R-:W-:Y:S01]  /*9420*/  BPT.TRAP 0x1 ;  /* 0x000000040000795c */ /* 0x008fe20000300000 */
.L_x_2164:
        /* <DEDUP_REMOVED lines=15> */
.L_x_2184:
[----:B------:R-:W2:Y:S02]  /*9520*/  SYNCS.PHASECHK.TRANS64.TRYWAIT P0, [R3+URZ], R2 ;  /* 0x00000002030075a7 */ /* 0x000ea4000800017f */
[----:B--2---:R-:W-:Y:S05]  /*9530*/  @!P0 BRA `(.L_x_2166) ;  /* 0x0000000400708947 */ /* 0x004fea0003800000 */
.L_x_2185:
[----:B------:R-:W-:Y:S05]  /*9540*/  @!P2 BRA `(.L_x_2167) ;  /* 0x000000000004a947 */ /* 0x000fea0003800000 */
[----:B---3--:R-:W-:Y:S01]  /*9550*/  BPT.TRAP 0x1 ;  /* 0x000000040000795c */ /* 0x008fe20000300000 */
.L_x_2167:
[----:B--2---:R-:W-:-:S04]  /*9560*/  VIADD R3, R8, 0x30840 ;  /* 0x0003084008037836 */ /* 0x004fc80000000000 */
[----:B------:R-:W-:-:S04]  /*9570*/  IMAD R5, R0, 0x8, R3 ;  /* 0x0000000800057824 */ /* 0x000fc800078e0203 */
[----:B------:R-:W2:Y:S02]  /*9580*/  SYNCS.PHASECHK.TRANS64.TRYWAIT P0, [R5+URZ], R4 ;  /* 0x00000004050075a7 */ /* 0x000ea4000800017f */
[----:B--2---:R-:W-:Y:S05]  /*9590*/  @!P0 BRA `(.L_x_2168) ;  /* 0x00000004006c8947 */ /* 0x004fea0003800000 */
.L_x_2186:
[----:B------:R-:W-:-:S07]  /*95a0*/  IMAD R3, R6, 0x8, R3 ;  /* 0x0000000806037824 */ /* 0x000fce00078e0203 */
.L_x_2169:
[----:B----4-:R4:W1:Y:S02]  /*95b0*/  SYNCS.PHASECHK.TRANS64.TRYWAIT P0, [R3+URZ], R2 ;  /* 0x00000002030075a7 */ /* 0x010864000800017f */
[----:B-1----:R-:W-:Y:S05]  /*95c0*/  @!P0 NANOSLEEP.SYNCS 0x989680 ;  /* 0x009896800000895d */ /* 0x002fea0003900000 */
[----:B------:R-:W1:Y:S02]  /*95d0*/  @!P0 SYNCS.PHASECHK.TRANS64 P0, [R3+URZ], R2 ;  /* 0x00000002030085a7 */ /* 0x000e64000800007f */
[----:B-1----:R-:W-:Y:S05]  /*95e0*/  @!P0 BRA `(.L_x_2169) ;  /* 0xfffffffc00f08947 */ /* 0x002fea000383ffff */
.L_x_2077:
[----:B---3--:R-:W-:Y:S05]  /*95f0*/  BSYNC B6 ;  /* 0x0000000000067941 */ /* 0x008fea0003800000 */
.L_x_2071:
[----:B------:R-:W-:Y:S05]  /*9600*/  EXIT ;  /* 0x000000000000794d */ /* 0x000fea0003800000 */
.L_x_2088:
[----:B------:R-:W-:Y:S02]  /*9610*/  IMAD.MOV.U32 R12, RZ, RZ, RZ ;  /* 0x000000ffff0c7224 */ /* 0x000fe400078e00ff */
[----:B------:R-:W-:Y:S02]  /*9620*/  IMAD.MOV.U32 R11, RZ, RZ, 0x1f ;  /* 0x0000001fff0b7424 */ /* 0x000fe400078e00ff */
[----:B------:R-:W-:-:S07]  /*9630*/  IMAD.MOV.U32 R15, RZ, RZ, -0x1 ;  /* 0xffffffffff0f7424 */ /* 0x000fce00078e00ff */
[----:B------:R-:W-:Y:S05]  /*9640*/  WARPSYNC.COLLECTIVE R15, `(.L_x_2170) ;  /* 0x000000000f087348 */ /* 0x000fea0003c00000 */
[----:B------:R1:W2:Y:S02]  /*9650*/  SHFL.IDX P6, R14, R13, R12, R11 ;  /* 0x0000000c0d0e7389 */ /* 0x0002a400000c000b */
[----:B-12---:R-:W-:Y:S01]  /*9660*/  ENDCOLLECTIVE ;  /* 0x000000000000791b */ /* 0x006fe20003800000 */
.L_x_2170:
[----:B------:R-:W-:Y:S05]  /*9670*/  BRA `(.L_x_2171) ;  /* 0xffffff7c00f07947 */ /* 0x000fea000383ffff */
.L_x_2090:
        /* <DEDUP_REMOVED lines=8> */
.L_x_2094:
[----:B---3--:R3:W4:Y:S02]  /*9700*/  SYNCS.PHASECHK.TRANS64.TRYWAIT P0, [R0+URZ+0x30810], R191 ;  /* 0x030810bf000075a7 */ /* 0x008724000800017f */
[----:B----4-:R-:W-:Y:S05]  /*9710*/  @!P0 NANOSLEEP.SYNCS 0x989680 ;  /* 0x009896800000895d */ /* 0x010fea0003900000 */
[----:B------:R-:W4:Y:S02]  /*9720*/  @!P0 SYNCS.PHASECHK.TRANS64 P0, [R0+URZ+0x30810], R191 ;  /* 0x030810bf000085a7 */ /* 0x000f24000800007f */
[----:B----4-:R-:W-:Y:S05]  /*9730*/  @!P0 BRA `(.L_x_2094) ;  /* 0xfffffffc00f08947 */ /* 0x010fea000383ffff */
[----:B------:R-:W-:Y:S05]  /*9740*/  BRA `(.L_x_2093) ;  /* 0xffffff8400d87947 */ /* 0x000fea000383ffff */
.L_x_2098:
[----:B--2---:R2:W1:Y:S02]  /*9750*/  SYNCS.PHASECHK.TRANS64.TRYWAIT P0, [R0+URZ+0x30830], R191 ;  /* 0x030830bf000075a7 */ /* 0x004464000800017f */
[----:B-1----:R-:W-:Y:S05]  /*9760*/  @!P0 NANOSLEEP.SYNCS 0x989680 ;  /* 0x009896800000895d */ /* 0x002fea0003900000 */
[----:B------:R-:W1:Y:S02]  /*9770*/  @!P0 SYNCS.PHASECHK.TRANS64 P0, [R0+URZ+0x30830], R191 ;  /* 0x030830bf000085a7 */ /* 0x000e64000800007f */
[----:B-1----:R-:W-:Y:S05]  /*9780*/  @!P0 BRA `(.L_x_2098) ;  /* 0xfffffffc00f08947 */ /* 0x002fea000383ffff */
[----:B------:R-:W-:Y:S05]  /*9790*/  BRA `(.L_x_2097) ;  /* 0xffffff8c00f07947 */ /* 0x000fea000383ffff */
.L_x_2144:
[----:B-1----:R1:W2:Y:S02]  /*97a0*/  SYNCS.PHASECHK.TRANS64.TRYWAIT P0, [R15+URZ+0x30820], R0 ;  /* 0x030820000f0075a7 */ /* 0x0022a4000800017f */
[----:B--2---:R-:W-:Y:S05]  /*97b0*/  @!P0 NANOSLEEP.SYNCS 0x989680 ;  /* 0x009896800000895d */ /* 0x004fea0003900000 */
[----:B------:R-:W2:Y:S02]  /*97c0*/  @!P0 SYNCS.PHASECHK.TRANS64 P0, [R15+URZ+0x30820], R0 ;  /* 0x030820000f0085a7 */ /* 0x000ea4000800007f */
[----:B--2---:R-:W-:Y:S05]  /*97d0*/  @!P0 BRA `(.L_x_2144) ;  /* 0xfffffffc00f08947 */ /* 0x004fea000383ffff */
[----:B------:R-:W-:Y:S05]  /*97e0*/  BRA `(.L_x_2172) ;  /* 0xffffffe0001c7947 */ /* 0x000fea000383ffff */
.L_x_2148:
[----:B--2---:R2:W3:Y:S02]  /*97f0*/  SYNCS.PHASECHK.TRANS64.TRYWAIT P1, [R15+URZ+0x30840], R18 ;  /* 0x030840120f0075a7 */ /* 0x0044e4000802017f */
[----:B---3--:R-:W-:Y:S05]  /*9800*/  @!P1 NANOSLEEP.SYNCS 0x989680 ;  /* 0x009896800000995d */ /* 0x008fea0003900000 */
[----:B------:R-:W3:Y:S02]  /*9810*/  @!P1 SYNCS.PHASECHK.TRANS64 P1, [R15+URZ+0x30840], R18 ;  /* 0x030840120f0095a7 */ /* 0x000ee4000802007f */
[----:B---3--:R-:W-:Y:S05]  /*9820*/  @!P1 BRA `(.L_x_2148) ;  /* 0xfffffffc00f09947 */ /* 0x008fea000383ffff */
[----:B------:R-:W-:Y:S05]  /*9830*/  BRA `(.L_x_2173) ;  /* 0xffffffe400d47947 */ /* 0x000fea000383ffff */
.L_x_2150:
[----:B-1----:R1:W3:Y:S02]  /*9840*/  SYNCS.PHASECHK.TRANS64.TRYWAIT P1, [R15+URZ+0x30828], R18 ;  /* 0x030828120f0075a7 */ /* 0x0022e4000802017f */
[----:B---3--:R-:W-:Y:S05]  /*9850*/  @!P1 NANOSLEEP.SYNCS 0x989680 ;  /* 0x009896800000995d */ /* 0x008fea0003900000 */
[----:B------:R-:W3:Y:S02]  /*9860*/  @!P1 SYNCS.PHASECHK.TRANS64 P1, [R15+URZ+0x30828], R18 ;  /* 0x030828120f0095a7 */ /* 0x000ee4000802007f */
[----:B---3--:R-:W-:Y:S05]  /*9870*/  @!P1 BRA `(.L_x_2150) ;  /* 0xfffffffc00f09947 */ /* 0x008fea000383ffff */
[----:B------:R-:W-:Y:S05]  /*9880*/  BRA `(.L_x_2174) ;  /* 0xffffffe800747947 */ /* 0x000fea000383ffff */
.L_x_2152:
[----:B---3--:R3:W4:Y:S02]  /*9890*/  SYNCS.PHASECHK.TRANS64.TRYWAIT P1, [R15+URZ+0x30848], R18 ;  /* 0x030848120f0075a7 */ /* 0x008724000802017f */
[----:B----4-:R-:W-:Y:S05]  /*98a0*/  @!P1 NANOSLEEP.SYNCS 0x989680 ;  /* 0x009896800000995d */ /* 0x010fea0003900000 */
[----:B------:R-:W4:Y:S02]  /*98b0*/  @!P1 SYNCS.PHASECHK.TRANS64 P1, [R15+URZ+0x30848], R18 ;  /* 0x030848120f0095a7 */ /* 0x000f24000802007f */
[----:B----4-:R-:W-:Y:S05]  /*98c0*/  @!P1 BRA `(.L_x_2152) ;  /* 0xfffffffc00f09947 */ /* 0x010fea000383ffff */
[----:B------:R-:W-:Y:S05]  /*98d0*/  BRA `(.L_x_2175) ;  /* 0xffffffec00147947 */ /* 0x000fea000383ffff */
.L_x_2154:
[----:B------:R-:W-:-:S07]  /*98e0*/  SHF.L.U32 R4, R10, 0x1f, RZ ;  /* 0x0000001f0a047819 */ /* 0x000fce00000006ff */
.L_x_2176:
[----:B----4-:R4:W1:Y:S02]  /*98f0*/  SYNCS.PHASECHK.TRANS64.TRYWAIT P1, [R15+URZ+0x30820], R4 ;  /* 0x030820040f0075a7 */ /* 0x010864000802017f */
[----:B-1----:R-:W-:Y:S05]  /*9900*/  @!P1 NANOSLEEP.SYNCS 0x989680 ;  /* 0x009896800000995d */ /* 0x002fea0003900000 */
[----:B------:R-:W1:Y:S02]  /*9910*/  @!P1 SYNCS.PHASECHK.TRANS64 P1, [R15+URZ+0x30820], R4 ;  /* 0x030820040f0095a7 */ /* 0x000e64000802007f */
[----:B-1----:R-:W-:Y:S05]  /*9920*/  @!P1 BRA `(.L_x_2176) ;  /* 0xfffffffc00f09947 */ /* 0x002fea000383ffff */
[----:B------:R-:W-:Y:S05]  /*9930*/  BRA `(.L_x_2177) ;  /* 0xffffffec00987947 */ /* 0x000fea000383ffff */
.L_x_2157:
[----:B----4-:R4:W1:Y:S02]  /*9940*/  SYNCS.PHASECHK.TRANS64.TRYWAIT P1, [R15+URZ+0x30840], R12 ;  /* 0x0308400c0f0075a7 */ /* 0x010864000802017f */
[----:B-1----:R-:W-:Y:S05]  /*9950*/  @!P1 NANOSLEEP.SYNCS 0x989680 ;  /* 0x009896800000995d */ /* 0x002fea0003900000 */
[----:B------:R-:W1:Y:S02]  /*9960*/  @!P1 SYNCS.PHASECHK.TRANS64 P1, [R15+URZ+0x30840], R12 ;  /* 0x0308400c0f0095a7 */ /* 0x000e64000802007f */
[----:B-1----:R-:W-:Y:S05]  /*9970*/  @!P1 BRA `(.L_x_2157) ;  /* 0xfffffffc00f09947 */ /* 0x002fea000383ffff */
[----:B------:R-:W-:Y:S05]  /*9980*/  BRA `(.L_x_2178) ;  /* 0xfffffff000547947 */ /* 0x000fea000383ffff */
.L_x_2159:
[----:B-1----:R1:W2:Y:S02]  /*9990*/  SYNCS.PHASECHK.TRANS64.TRYWAIT P1, [R15+URZ+0x30828], R12 ;  /* 0x0308280c0f0075a7 */ /* 0x0022a4000802017f */
[----:B--2---:R-:W-:Y:S05]  /*99a0*/  @!P1 NANOSLEEP.SYNCS 0x989680 ;  /* 0x009896800000995d */ /* 0x004fea0003900000 */
[----:B------:R-:W2:Y:S02]  /*99b0*/  @!P1 SYNCS.PHASECHK.TRANS64 P1, [R15+URZ+0x30828], R12 ;  /* 0x0308280c0f0095a7 */ /* 0x000ea4000802007f */
[----:B--2---:R-:W-:Y:S05]  /*99c0*/  @!P1 BRA `(.L_x_2159) ;  /* 0xfffffffc00f09947 */ /* 0x004fea000383ffff */
[----:B------:R-:W-:Y:S05]  /*99d0*/  BRA `(.L_x_2179) ;  /* 0xfffffff000e87947 */ /* 0x000fea000383ffff */
.L_x_2161:
[----:B------:R1:W1:Y:S02]  /*99e0*/  SYNCS.PHASECHK.TRANS64.TRYWAIT P0, [R3+URZ+0x30840], R0 ;  /* 0x03084000030075a7 */ /* 0x000264000800017f */
[----:B-1----:R-:W-:Y:S05]  /*99f0*/  @!P0 NANOSLEEP.SYNCS 0x989680 ;  /* 0x009896800000895d */ /* 0x002fea0003900000 */
[----:B------:R-:W1:Y:S02]  /*9a00*/  @!P0 SYNCS.PHASECHK.TRANS64 P0, [R3+URZ+0x30840], R0 ;  /* 0x03084000030085a7 */ /* 0x000e64000800007f */
[----:B-1----:R-:W-:Y:S05]  /*9a10*/  @!P0 BRA `(.L_x_2161) ;  /* 0xfffffffc00f08947 */ /* 0x002fea000383ffff */
[----:B------:R-:W-:Y:S05]  /*9a20*/  BRA `(.L_x_2180) ;  /* 0xfffffff400987947 */ /* 0x000fea000383ffff */
.L_x_2163:
[----:B------:R-:W-:Y:S01]  /*9a30*/  BSSY B0, `(.L_x_2181) ;  /* 0x0000006000007945 */ /* 0x000fe20003800000 */
[----:B------:R-:W-:-:S07]  /*9a40*/  IMAD.MOV.U32 R15, RZ, RZ, -0x1 ;  /* 0xffffffffff0f7424 */ /* 0x000fce00078e00ff */
[----:B---3--:R-:W-:Y:S05]  /*9a50*/  WARPSYNC.COLLECTIVE R15, `(.L_x_2182) ;  /* 0x000000000f0c7348 */ /* 0x008fea0003c00000 */
[----:B------:R-:W-:Y:S02]  /*9a60*/  ELECT P6, UR62, PT ;  /* 0x00000000003e782f */ /* 0x000fe400038c0000 */
[----:B------:R-:W-:Y:S01]  /*9a70*/  MOV R14, UR62 ;  /* 0x0000003e000e7c02 */ /* 0x000fe20008000f00 */
[----:B---3--:R-:W-:Y:S10]  /*9a80*/  ENDCOLLECTIVE ;  /* 0x000000000000791b */ /* 0x008ff40003800000 */
.L_x_2182:
[----:B------:R-:W-:Y:S05]  /*9a90*/  BSYNC B0 ;  /* 0x0000000000007941 */ /* 0x000fea0003800000 */
.L_x_2181:
[----:B------:R-:W-:Y:S05]  /*9aa0*/  BRA `(.L_x_2183) ;  /* 0xfffffff800487947 */ /* 0x000fea000383ffff */
.L_x_2165:
[----:B-1----:R1:W2:Y:S02]  /*9ab0*/  SYNCS.PHASECHK.TRANS64.TRYWAIT P0, [R7+URZ], R4 ;  /* 0x00000004070075a7 */ /* 0x0022a4000800017f */
[----:B--2---:R-:W-:Y:S05]  /*9ac0*/  @!P0 NANOSLEEP.SYNCS 0x989680 ;  /* 0x009896800000895d */ /* 0x004fea0003900000 */
[----:B------:R-:W2:Y:S02]  /*9ad0*/  @!P0 SYNCS.PHASECHK.TRANS64 P0, [R7+URZ], R4 ;  /* 0x00000004070085a7 */ /* 0x000ea4000800007f */
[----:B--2---:R-:W-:Y:S05]  /*9ae0*/  @!P0 BRA `(.L_x_2165) ;  /* 0xfffffffc00f08947 */ /* 0x004fea000383ffff */
[----:B------:R-:W-:Y:S05]  /*9af0*/  BRA `(.L_x_2184) ;  /* 0xfffffff800887947 */ /* 0x000fea000383ffff */
.L_x_2166:
[----:B--2---:R2:W4:Y:S02]  /*9b00*/  SYNCS.PHASECHK.TRANS64.TRYWAIT P0, [R3+URZ], R2 ;  /* 0x00000002030075a7 */ /* 0x004524000800017f */
[----:B----4-:R-:W-:Y:S05]  /*9b10*/  @!P0 NANOSLEEP.SYNCS 0x989680 ;  /* 0x009896800000895d */ /* 0x010fea0003900000 */
[----:B------:R-:W4:Y:S02]  /*9b20*/  @!P0 SYNCS.PHASECHK.TRANS64 P0, [R3+URZ], R2 ;  /* 0x00000002030085a7 */ /* 0x000f24000800007f */
[----:B----4-:R-:W-:Y:S05]  /*9b30*/  @!P0 BRA `(.L_x_2166) ;  /* 0xfffffffc00f08947 */ /* 0x010fea000383ffff */
[----:B------:R-:W-:Y:S05]  /*9b40*/  BRA `(.L_x_2185) ;  /* 0xfffffff8007c7947 */ /* 0x000fea000383ffff */
.L_x_2168:
[----:B--2---:R2:W4:Y:S02]  /*9b50*/  SYNCS.PHASECHK.TRANS64.TRYWAIT P0, [R5+URZ], R4 ;  /* 0x00000004050075a7 */ /* 0x004524000800017f */
[----:B----4-:R-:W-:Y:S05]  /*9b60*/  @!P0 NANOSLEEP.SYNCS 0x989680 ;  /* 0x009896800000895d */ /* 0x010fea0003900000 */
[----:B------:R-:W4:Y:S02]  /*9b70*/  @!P0 SYNCS.PHASECHK.TRANS64 P0, [R5+URZ], R4 ;  /* 0x00000004050085a7 */ /* 0x000f24000800007f */
[----:B----4-:R-:W-:Y:S05]  /*9b80*/  @!P0 BRA `(.L_x_2168) ;  /* 0xfffffffc00f08947 */ /* 0x010fea000383ffff */
[----:B------:R-:W-:Y:S05]  /*9b90*/  BRA `(.L_x_2186) ;  /* 0xfffffff800807947 */ /* 0x000fea000383ffff */
.L_x_2187:
        /* <DEDUP_REMOVED lines=14> */
.L_x_7304:


//--------------------- .text._ZN7cutlass13device_kernelIN5flash11enable_sm90INS1_16FlashAttnBwdSm90INS1_25CollectiveMainloopBwdSm90ILi2ELi2ELi2EN4cute5tupleIJNS5_1CILi1EEES8_S8_EEENS6_IJNS7_ILi64EEENS7_ILi128EEESB_EEENS_10bfloat16_tEfNS_4arch4Sm90ELb0ELb1ELb1ELb1ELb1ELb1ELb0ELb0ELi2ELi1ELi2ELi1ELb0EEENS1_24CollectiveEpilogueBwdGQAISC_fSF_Li256ELb1ELb1EEENS1_19SingleTileSchedulerILb1ELb0ELb0ELi128EEEEEEEEEvNT_6ParamsE --------------------------
	.section	.text._ZN7cutlass13device_kernelIN5flash11enable_sm90INS1_16FlashAttnBwdSm90INS1_25CollectiveMainloopBwdSm90ILi2ELi2ELi2EN4cute5tupleIJNS5_1CILi1EEES8_S8_EEENS6_IJNS7_ILi64EEENS7_ILi128EEESB_EEENS_10bfloat16_tEfNS_4arch4Sm90ELb0ELb1ELb1ELb1ELb1ELb1ELb0ELb0ELi2ELi1ELi2ELi1ELb0EEENS1_24CollectiveEpilogueBwdGQAISC_fSF_Li256ELb1ELb1EEENS1_19SingleTileSchedulerILb1ELb0ELb0ELi128EEEEEEEEEvNT_6ParamsE,"ax",@progbits
	.align	128
.text._ZN7cutlass13device_kernelIN5flash11enable_sm90INS1_16FlashAttnBwdSm90INS1_25CollectiveMainloopBwdSm90ILi2ELi2ELi2EN4cute5tupleIJNS5_1CILi1EEES8_S8_EEENS6_IJNS7_ILi64EEENS7_ILi128EEESB_EEENS_10bfloat16_tEfNS_4arch4Sm90ELb0ELb1ELb1ELb1ELb1ELb1ELb0ELb0ELi2ELi1ELi2ELi1ELb0EEENS1_24CollectiveEpilogueBwdGQAISC_fSF_Li256ELb1ELb1EEENS1_19SingleTileSchedulerILb1ELb0ELb0ELi128EEEEEEEEEvNT_6ParamsE:
        .type           _ZN7cutlass13device_kernelIN5flash11enable_sm90INS1_16FlashAttnBwdSm90INS1_25CollectiveMainloopBwdSm90ILi2ELi2ELi2EN4cute5tupleIJNS5_1CILi1EEES8_S8_EEENS6_IJNS7_ILi64EEENS7_ILi128EEESB_EEENS_10bfloat16_tEfNS_4arch4Sm90ELb0ELb1ELb1ELb1ELb1ELb1ELb0ELb0ELi2ELi1ELi2ELi1ELb0EEENS1_24CollectiveEpilogueBwdGQAISC_fSF_Li256ELb1ELb1EEENS1_19SingleTileSchedulerILb1ELb0ELb0ELi128EEEEEEEEEvNT_6ParamsE,@function
        .size           _ZN7cutlass13device_kernelIN5flash11enable_sm90INS1_16FlashAttnBwdSm90INS1_25CollectiveMainloopBwdSm90ILi2ELi2ELi2EN4cute5tupleIJNS5_1CILi1EEES8_S8_EEENS6_IJNS7_ILi64EEENS7_ILi128EEESB_EEENS_10bfloat16_tEfNS_4arch4Sm90ELb0ELb1ELb1ELb1ELb1ELb1ELb0ELb0ELi2ELi1ELi2ELi1ELb0EEENS1_24CollectiveEpilogueBwdGQAISC_fSF_Li256ELb1ELb1EEENS1_19SingleTileSchedulerILb1ELb0ELb0ELi128EEEEEEEEEvNT_6ParamsE,(.L_x_7305 - _ZN7cutlass13device_kernelIN5flash11enable_sm90INS1_16FlashAttnBwdSm90INS1_25CollectiveMainloopBwdSm90ILi2ELi2ELi2EN4cute5tupleIJNS5_1CILi1EEES8_S8_EEENS6_IJNS7_ILi64EEENS7_ILi128EEESB_EEENS_10bfloat16_tEfNS_4arch4Sm90ELb0ELb1ELb1ELb1ELb1ELb1ELb0ELb0ELi2ELi1ELi2ELi1ELb0EEENS1_24CollectiveEpilogueBwdGQAISC_fSF_Li256ELb1ELb1EEENS1_19SingleTileSchedulerILb1ELb0ELb0ELi128EEEEEEEEEvNT_6ParamsE)
        .other          _ZN7cutlass13device_kernelIN5flash11enable_sm90INS1_16FlashAttnBwdSm90INS1_25CollectiveMainloopBwdSm90ILi2ELi2ELi2EN4cute5tupleIJNS5_1CILi1EEES8_S8_EEENS6_IJNS7_ILi64EEENS7_ILi128EEESB_EEENS_10bfloat16_tEfNS_4arch4Sm90ELb0ELb1ELb1ELb1ELb1ELb1ELb0ELb0ELi2ELi1ELi2ELi1ELb0EEENS1_24CollectiveEpilogueBwdGQAISC_fSF_Li256ELb1ELb1EEENS1_19SingleTileSchedulerILb1ELb0ELb0ELi128EEEEEEEEEvNT_6ParamsE,@"STO_CUDA_ENTRY STV_DEFAULT"
_ZN7cutlass13device_kernelIN5flash11enable_sm90INS1_16FlashAttnBwdSm90INS1_25CollectiveMainloopBwdSm90ILi2ELi2ELi2EN4cute5tupleIJNS5_1CILi1EEES8_S8_EEENS6_IJNS7_ILi64EEENS7_ILi128EEESB_EEENS_10bfloat16_tEfNS_4arch4Sm90ELb0ELb1ELb1ELb1ELb1ELb1ELb0ELb0ELi2ELi1ELi2ELi1ELb0EEENS1_24CollectiveEpilogueBwdGQAISC_fSF_Li256ELb1ELb1EEENS1_19SingleTileSchedulerILb1ELb0ELb0ELi128EEEEEEEEEvNT_6ParamsE:
        /* <DEDUP_REMOVED lines=24> */
.L_x_2189:
[----:B------:R-:W-:Y:S05]  /*0180*/  BSYNC B0 ;  /* 0x0000000000007941 */ /* 0x000fea0003800000 */
.L_x_2188:
        /* <DEDUP_REMOVED lines=37> */
.L_x_2190:
        /* <DEDUP_REMOVED lines=22> */
.L_x_2191:
[----:B------:R-:W-:Y:S01]  /*0540*/  PLOP3.LUT P0, PT, PT, PT, UP0, 0x80, 0x0 ;  /* 0x000000000000781c */ /* 0x000fe20003f0f008 */
[----:B------:R-:W-:Y:S01]  /*0550*/  NOP ;  /* 0x0000000000007918 */ /* 0x000fe20000000000 */
[----:B------:R-:W-:Y:S01]  /*0560*/  ULDC.64 UR46, c[0x0][0x208] ;  /* 0x00008200002e7ab9 */ /* 0x000fe20000000a00 */
[----:B------:R-:W-:Y:S01]  /*0570*/  BSSY B6, `(.L_x_2192) ;  /* 0x0000a4b000067945 */ /* 0x000fe20003800000 */
[----:B-12-4-:R-:W-:Y:S09]  /*0580*/  BAR.SYNC.DEFER_BLOCKING 0x0 ;  /* 0x0000000000007b1d */ /* 0x016ff20000010000 */
[----:B------:R-:W-:Y:S05]  /*0590*/  @!P0 BRA `(.L_x_2193) ;  /* 0x0000005800788947 */ /* 0x000fea0003800000 */
.L_x_2194:
        /* <DEDUP_REMOVED lines=24> */
.L_x_2195:
        /* <DEDUP_REMOVED lines=14> */
.L_x_2197:
[----:B------:R-:W-:-:S05]  /*0800*/  ULDC UR4, c[0x0][0x8c4] ;  /* 0x0002310000047ab9 */ /* 0x000fca0000000800 */
.L_x_2196:
        /* <DEDUP_REMOVED lines=17> */
.L_x_2199:
        /* <DEDUP_REMOVED lines=14> */
.L_x_2200:
        /* <DEDUP_REMOVED lines=11> */
.L_x_2201:
        /* <DEDUP_REMOVED lines=13> */
.L_x_2202:
        /* <DEDUP_REMOVED lines=82> */
.L_x_2203:
        /* <DEDUP_REMOVED lines=30> */
.L_x_2206:
        /* <DEDUP_REMOVED lines=15> */
.L_x_2205:
        /* <DEDUP_REMOVED lines=22> */
.L_x_2208:
        /* <DEDUP_REMOVED lines=15> */
.L_x_2207:
        /* <DEDUP_REMOVED lines=8> */
.L_x_2332:
        /* <DEDUP_REMOVED lines=23> */
.L_x_2210:
        /* <DEDUP_REMOVED lines=96> */
.L_x_2222:
[----:B------:R-:W-:-:S05]  /*1db0*/  IMAD.U32 R0, RZ, RZ, UR38 ;  /* 0x00000026ff007e24 */ /* 0x000fca000f8e00ff */
[----:B------:R-:W-:-:S04]  /*1dc0*/  LOP3.LUT R0, R0, 0x1, RZ, 0xfc, !PT ;  /* 0x0000000100007812 */ /* 0x000fc800078efcff */
[----:B------:R-:W-:-:S13]  /*1dd0*/  ISETP.NE.AND P6, PT, R0, 0x3, PT ;  /* 0x000000030000780c */ /* 0x000fda0003fc5270 */
[----:B-1----:R-:W-:Y:S05]  /*1de0*/  @!P6 BRA `(.L_x_2212) ;  /* 0x000000000004e947 */ /* 0x002fea0003800000 */
[----:B------:R-:W-:Y:S01]  /*1df0*/  BPT.TRAP 0x1 ;  /* 0x000000040000795c */ /* 0x000fe20000300000 */
.L_x_2212:
        /* <DEDUP_REMOVED lines=8> */
.L_x_2213:
[----:B---3--:R-:W-:Y:S05]  /*1e80*/  @P0 BRA `(.L_x_2214) ;  /* 0x0000000000080947 */ /* 0x008fea0003800000 */
[----:B------:R-:W3:Y:S02]  /*1e90*/  SYNCS.PHASECHK.TRANS64.TRYWAIT P0, [R0+URZ+0x30810], R191 ;  /* 0x030810bf000075a7 */ /* 0x000ee4000800017f */
[----:B---3--:R-:W-:Y:S05]  /*1ea0*/  @!P0 BRA `(.L_x_2215) ;  /* 0x0000008c00208947 */ /* 0x008fea0003800000 */
.L_x_2214:
        /* <DEDUP_REMOVED lines=84> */
.L_x_2216:
[----:B------:R1:W1:Y:S01]  /*23f0*/  SYNCS.PHASECHK.TRANS64.TRYWAIT P0, [R0+URZ+0x30830], R191 ;  /* 0x030830bf000075a7 */ /* 0x000262000800017f */
[----:B------:R-:W-:Y:S05]  /*2400*/  @!P6 BRA `(.L_x_2217) ;  /* 0x000000000004e947 */ /* 0x000fea0003800000 */
[----:B------:R-:W-:Y:S01]  /*2410*/  BPT.TRAP 0x1 ;  /* 0x000000040000795c */ /* 0x000fe20000300000 */
.L_x_2217:
        /* <DEDUP_REMOVED lines=52> */
.L_x_2218:
        /* <DEDUP_REMOVED lines=539> */
.L_x_2220:
        /* <DEDUP_REMOVED lines=49> */
.L_x_2221:
        /* <DEDUP_REMOVED lines=78> */
.L_x_2204:
[----:B------:R-:W-:Y:S05]  /*5100*/  @P0 BRA `(.L_x_2198) ;  /* 0x0000005800440947 */ /* 0x000fea0003800000 */
[----:B------:R-:W-:Y:S01]  /*5110*/  ULDC.64 UR4, c[0x0][0x878] ;  /* 0x00021e0000047ab9 */ /* 0x000fe20000000a00 */
[----:B------:R-:W2:Y:S01]  /*5120*/  S2UR UR15, SR_CTAID.X ;  /* 0x00000000000f79c3 */ /* 0x000ea20000002500 */
[----:B------:R-:W-:Y:S01]  /*5130*/  UISETP.NE.U32.AND UP0, UPT, UR4, URZ, UPT ;  /* 0x0000003f0400728c */ /* 0x000fe2000bf05070 */
[----:B------:R-:W3:Y:S01]  /*5140*/  S2R R4, SR_TID.X ;  /* 0x0000000000047919 */ /* 0x000ee20000002100 */
[----:B------:R-:W-:Y:S01]  /*5150*/  ULDC UR10, c[0x0][0x870] ;  /* 0x00021c00000a7ab9 */ /* 0x000fe20000000800 */
[----:B------:R-:W-:Y:S01]  /*5160*/  ULDC UR11, c[0x0][0x80c] ;  /* 0x00020300000b7ab9 */ /* 0x000fe20000000800 */
[----:B------:R-:W-:Y:S01]  /*5170*/  UISETP.NE.AND.EX UP0, UPT, UR5, URZ, UPT, UP0 ;  /* 0x0000003f0500728c */ /* 0x000fe2000bf05300 */
[----:B------:R-:W-:Y:S02]  /*5180*/  ULDC.64 UR18, c[0x0][0x818] ;  /* 0x0002060000127ab9 */ /* 0x000fe40000000a00 */
[----:B------:R-:W-:Y:S01]  /*5190*/  S2UR UR14, SR_CgaCtaId ;  /* 0x00000000000e79c3 */ /* 0x000fe20000008800 */
[----:B------:R-:W-:Y:S01]  /*51a0*/  ULDC.64 UR20, c[0x0][0x840] ;  /* 0x0002100000147ab9 */ /* 0x000fe20000000a00 */
[----:B------:R-:W-:Y:S01]  /*51b0*/  ULDC.64 UR22, c[0x0][0x848] ;  /* 0x0002120000167ab9 */ /* 0x000fe20000000a00 */
[----:B------:R-:W-:-:S05]  /*51c0*/  PLOP3.LUT P0, PT, PT, PT, UP0, 0x80, 0x0 ;  /* 0x000000000000781c */ /* 0x000fca0003f0f008 */
[----:B------:R-:W-:Y:S02]  /*51d0*/  @UP0 ULDC.64 UR4, c[0x0][0x878] ;  /* 0x00021e0000040ab9 */ /* 0x000fe40000000a00 */
[----:B------:R-:W-:-:S06]  /*51e0*/  @UP0 UIMAD.WIDE UR4, UR36, 0x4, UR4 ;  /* 0x00000004240408a5 */ /* 0x000fcc000f8e0204 */
[----:B------:R-:W-:Y:S02]  /*51f0*/  IMAD.U32 R2, RZ, RZ, UR4 ;  /* 0x00000004ff027e24 */ /* 0x000fe4000f8e00ff */
[----:B-1----:R-:W-:Y:S01]  /*5200*/  IMAD.U32 R3, RZ, RZ, UR5 ;  /* 0x00000005ff037e24 */ /* 0x002fe2000f8e00ff */
[----:B------:R-:W-:-:S04]  /*5210*/  ULDC UR5, c[0x0][0x850] ;  /* 0x0002140000057ab9 */ /* 0x000fc80000000800 */
[----:B------:R-:W4:Y:S01]  /*5220*/  @P0 LDG.E R2, desc[UR46][R2.64] ;  /* 0x0000002e02020981 */ /* 0x000f22000c1e1900 */
[----:B------:R-:W1:Y:S01]  /*5230*/  S2UR UR4, SR_CTAID.Y ;  /* 0x00000000000479c3 */ /* 0x000e620000002600 */
[----:B------:R-:W-:Y:S01]  /*5240*/  UISETP.NE.AND UP1, UPT, UR5, 0x1, UPT ;  /* 0x000000010500788c */ /* 0x000fe2000bf25270 */
[----:B---3--:R-:W-:Y:S01]  /*5250*/  VIADD R5, R4, 0xffffff80 ;  /* 0xffffff8004057836 */ /* 0x008fe20000000000 */
[----:B--2---:R-:W-:Y:S01]  /*5260*/  UIMAD UR10, UR15, UR10, URZ ;  /* 0x0000000a0f0a72a4 */ /* 0x004fe2000f8e023f */
[----:B------:R-:W-:Y:S01]  /*5270*/  BSSY B0, `(.L_x_2223) ;  /* 0x000005f000007945 */ /* 0x000fe20003800000 */
[----:B------:R-:W-:-:S03]  /*5280*/  UIMAD UR7, UR36, UR11, URZ ;  /* 0x0000000b240772a4 */ /* 0x000fc6000f8e023f */
[----:B------:R-:W-:Y:S01]  /*5290*/  BAR.SYNC.DEFER_BLOCKING 0x1, 0x100 ;  /* 0x0044000000007b1d */ /* 0x000fe20000010000 */
[----:B------:R-:W-:Y:S01]  /*52a0*/  UIMAD UR10, UR10, UR11, URZ ;  /* 0x0000000b0a0a72a4 */ /* 0x000fe2000f8e023f */
[----:B------:R-:W-:Y:S01]  /*52b0*/  SHF.R.S32.HI R0, RZ, 0x1f, R5 ;  /* 0x0000001fff007819 */ /* 0x000fe20000011405 */
[----:B------:R-:W-:Y:S01]  /*52c0*/  USHF.L.U32 UR15, UR15, 0xe, URZ ;  /* 0x0000000e0f0f7899 */ /* 0x000fe2000800063f */
[----:B------:R-:W-:Y:S01]  /*52d0*/  ISETP.NE.AND P1, PT, R4, 0x80, PT ;  /* 0x000000800400780c */ /* 0x000fe20003f25270 */
[----:B------:R-:W-:Y:S01]  /*52e0*/  USHF.R.S32.HI UR11, URZ, 0x1f, UR10 ;  /* 0x0000001f3f0b7899 */ /* 0x000fe2000801140a */
[----:B------:R-:W-:Y:S01]  /*52f0*/  @UP1 ULDC UR8, c[0x0][0x854] ;  /* 0x0002150000081ab9 */ /* 0x000fe20000000800 */
[----:B------:R-:W-:Y:S01]  /*5300*/  @UP1 ULDC UR12, c[0x0][0x858] ;  /* 0x00021600000c1ab9 */ /* 0x000fe20000000800 */
[----:B-1----:R-:W-:Y:S02]  /*5310*/  UIMAD.WIDE.U32 UR8, UR4, UR8, URZ ;  /* 0x00000008040872a5 */ /* 0x002fe4000f8e003f */
[----:B------:R-:W-:Y:S01]  /*5320*/  UMOV UR6, UR4 ;  /* 0x0000000400067c82 */ /* 0x000fe20008000000 */
[----:B------:R-:W-:-:S02]  /*5330*/  USHF.R.S32.HI UR8, URZ, 0x1f, UR7 ;  /* 0x0000001f3f087899 */ /* 0x000fc40008011407 */
[----:B------:R-:W-:-:S03]  /*5340*/  @UP1 USHF.R.U32.HI UR6, URZ, UR12, UR9 ;  /* 0x0000000c3f061299 */ /* 0x000fc60008011609 */
[----:B------:R-:W-:Y:S01]  /*5350*/  ULDC.64 UR12, c[0x0][0x868] ;  /* 0x00021a00000c7ab9 */ /* 0x000fe20000000a00 */
[----:B------:R-:W-:Y:S02]  /*5360*/  USHF.R.S32.HI UR16, URZ, 0x1f, UR6 ;  /* 0x0000001f3f107899 */ /* 0x000fe40008011406 */
[----:B------:R-:W-:-:S04]  /*5370*/  UIADD3 UR10, UP1, UP2, UR10, UR7, UR6 ;  /* 0x000000070a0a7290 */ /* 0x000fc8000fa3e006 */
[----:B------:R-:W-:Y:S02]  /*5380*/  UIADD3.X UR8, UR11, UR8, UR16, UP1, UP2 ;  /* 0x000000080b087290 */ /* 0x000fe40008fe4410 */
[----:B------:R-:W-:Y:S02]  /*5390*/  USHF.L.U32 UR7, UR10, 0x2, URZ ;  /* 0x000000020a077899 */ /* 0x000fe4000800063f */
[----:B------:R-:W-:Y:S02]  /*53a0*/  USHF.L.U64.HI UR8, UR10, 0x2, UR8 ;  /* 0x000000020a087899 */ /* 0x000fe40008010208 */
[----:B------:R-:W-:-:S04]  /*53b0*/  UIADD3 UR10, UP1, UR7, UR12, URZ ;  /* 0x0000000c070a7290 */ /* 0x000fc8000ff3e03f */
[----:B------:R-:W-:Y:S01]  /*53c0*/  UIADD3.X UR11, UR8, UR13, URZ, UP1, !UPT ;  /* 0x0000000d080b7290 */ /* 0x000fe20008ffe43f */
[----:B----4-:R-:W-:Y:S02]  /*53d0*/  @P0 R2UR UR9, R2 ;  /* 0x00000000020902ca */ /* 0x010fe400000e0000 */
[----:B------:R-:W-:Y:S02]  /*53e0*/  LEA.HI R2, R0, R5, RZ, 0x7 ;  /* 0x0000000500027211 */ /* 0x000fe400078f38ff */
[----:B------:R-:W-:Y:S02]  /*53f0*/  ISETP.NE.AND P0, PT, R5, RZ, PT ;  /* 0x000000ff0500720c */ /* 0x000fe40003f05270 */
[C---:B------:R-:W-:Y:S01]  /*5400*/  LOP3.LUT R0, R2.reuse, 0xfffff80, RZ, 0xc0, !PT ;  /* 0x0fffff8002007812 */ /* 0x040fe200078ec0ff */
[----:B------:R-:W-:-:S04]  /*5410*/  IMAD.SHL.U32 R2, R2, 0x40, RZ ;  /* 0x0000004002027824 */ /* 0x000fc800078e00ff */
[----:B------:R-:W-:Y:S01]  /*5420*/  IMAD.IADD R0, R5, 0x1, -R0 ;  /* 0x0000000105007824 */ /* 0x000fe200078e0a00 */
[----:B------:R-:W-:Y:S01]  /*5430*/  LOP3.LUT R3, R2, 0x3fffe000, RZ, 0xc0, !PT ;  /* 0x3fffe00002037812 */ /* 0x000fe200078ec0ff */
[----:B------:R-:W-:Y:S01]  /*5440*/  @UP0 ULEA UR9, UR36, UR9, 0x7 ;  /* 0x0000000924090291 */ /* 0x000fe2000f8e383f */
[----:B------:R-:W-:-:S03]  /*5450*/  IMAD.U32 R2, RZ, RZ, UR10 ;  /* 0x0000000aff027e24 */ /* 0x000fc6000f8e00ff */
[----:B------:R-:W-:Y:S01]  /*5460*/  @UP0 USHF.R.S32.HI UR12, URZ, 0x1f, UR9 ;  /* 0x0000001f3f0c0899 */ /* 0x000fe20008011409 */
[----:B------:R-:W-:Y:S02]  /*5470*/  IMAD R0, R0, 0x4, R3 ;  /* 0x0000000400007824 */ /* 0x000fe400078e0203 */
[----:B------:R-:W-:Y:S01]  /*5480*/  IMAD.U32 R3, RZ, RZ, UR11 ;  /* 0x0000000bff037e24 */ /* 0x000fe2000f8e00ff */
[----:B------:R-:W-:-:S03]  /*5490*/  @UP0 ULEA.HI UR12, UR12, UR9, URZ, 0x7 ;  /* 0x000000090c0c0291 */ /* 0x000fc6000f8f383f */
[----:B------:R-:W-:Y:S01]  /*54a0*/  UMOV UR9, 0x400 ;  /* 0x0000040000097882 */ /* 0x000fe20000000000 */
[----:B------:R-:W-:Y:S02]  /*54b0*/  @UP0 USHF.L.U32 UR12, UR12, 0x7, URZ ;  /* 0x000000070c0c0899 */ /* 0x000fe4000800063f */
[----:B------:R-:W-:Y:S02]  /*54c0*/  ULEA UR9, UR14, UR9, 0x18 ;  /* 0x000000090e097291 */ /* 0x000fe4000f8ec03f */
[----:B------:R-:W-:-:S04]  /*54d0*/  @UP0 ULOP3.LUT UR12, UR12, 0xffffc000, URZ, 0xc0, !UPT ;  /* 0xffffc0000c0c0892 */ /* 0x000fc8000f8ec03f */
[----:B------:R-:W-:Y:S01]  /*54e0*/  @UP0 USHF.R.S32.HI UR13, URZ, 0x1f, UR12 ;  /* 0x0000001f3f0d0899 */ /* 0x000fe2000801140c */
[----:B------:R-:W-:Y:S02]  /*54f0*/  LEA R0, R0, UR9, 0x2 ;  /* 0x0000000900007c11 */ /* 0x000fe4000f8e10ff */
[----:B------:R-:W-:Y:S02]  /*5500*/  @!UP0 UMOV UR12, URZ ;  /* 0x0000003f000c8c82 */ /* 0x000fe40008000000 */
[----:B------:R-:W-:Y:S01]  /*5510*/  UIADD3 UR14, UP1, UR15, UR12, URZ ;  /* 0x0000000c0f0e7290 */ /* 0x000fe2000ff3e03f */
[----:B------:R1:W-:Y:S01]  /*5520*/  STS.128 [R0], R24 ;  /* 0x0000001800007388 */ /* 0x0003e20000000c00 */
[----:B------:R-:W-:Y:S02]  /*5530*/  UIMAD UR12, UR16, UR18, URZ ;  /* 0x00000012100c72a4 */ /* 0x000fe4000f8e023f */
[----:B------:R-:W-:Y:S01]  /*5540*/  UIMAD UR16, UR16, UR20, URZ ;  /* 0x00000014101072a4 */ /* 0x000fe2000f8e023f */
[----:B------:R1:W-:Y:S01]  /*5550*/  STS.128 [R0+0x800], R28 ;  /* 0x0008001c00007388 */ /* 0x0003e20000000c00 */
[----:B------:R-:W-:Y:S01]  /*5560*/  @!UP0 UMOV UR13, URZ ;  /* 0x0000003f000d8c82 */ /* 0x000fe20008000000 */
[----:B------:R-:W-:-:S02]  /*5570*/  UIMAD UR17, UR6, UR19, UR12 ;  /* 0x00000013061172a4 */ /* 0x000fc4000f8e020c */
[----:B------:R-:W-:Y:S01]  /*5580*/  UIMAD UR19, UR6, UR21, UR16 ;  /* 0x00000015061372a4 */ /* 0x000fe2000f8e0210 */
[----:B------:R1:W-:Y:S01]  /*5590*/  STS.128 [R0+0x1000], R32 ;  /* 0x0010002000007388 */ /* 0x0003e20000000c00 */
[----:B------:R-:W-:Y:S02]  /*55a0*/  ULEA.HI.X.SX32 UR15, UR15, UR13, 0x1, UP1 ;  /* 0x0000000d0f0f7291 */ /* 0x000fe400088f0e3f */
[----:B------:R-:W-:Y:S01]  /*55b0*/  USHF.R.S32.HI UR16, URZ, 0x1f, UR36 ;  /* 0x0000001f3f107899 */ /* 0x000fe20008011424 */
[----:B------:R1:W-:Y:S01]  /*55c0*/  STS.128 [R0+0x1800], R36 ;  /* 0x0018002400007388 */ /* 0x0003e20000000c00 */
[----:B------:R-:W-:Y:S02]  /*55d0*/  UIMAD.WIDE.U32 UR12, UR6, UR18, UR14 ;  /* 0x00000012060c72a5 */ /* 0x000fe4000f8e000e */
[----:B------:R-:W-:Y:S01]  /*55e0*/  USEL UR16, UR16, URZ, !UP0 ;  /* 0x0000003f10107287 */ /* 0x000fe2000c000000 */
[----:B------:R1:W-:Y:S01]  /*55f0*/  STS.128 [R0+0x2000], R40 ;  /* 0x0020002800007388 */ /* 0x0003e20000000c00 */
[----:B------:R-:W-:-:S02]  /*5600*/  UIMAD.WIDE.U32 UR14, UR6, UR20, UR14 ;  /* 0x00000014060e72a5 */ /* 0x000fc4000f8e000e */
[----:B------:R-:W-:Y:S01]  /*5610*/  USEL UR36, UR36, URZ, !UP0 ;  /* 0x0000003f24247287 */ /* 0x000fe2000c000000 */
[----:B------:R1:W-:Y:S01]  /*5620*/  STS.128 [R0+0x2800], R44 ;  /* 0x0028002c00007388 */ /* 0x0003e20000000c00 */
[----:B------:R-:W-:Y:S01]  /*5630*/  ULDC.64 UR20, c[0x0][0x820] ;  /* 0x0002080000147ab9 */ /* 0x000fe20000000a00 */
[----:B------:R-:W-:Y:S02]  /*5640*/  UIADD3 UR13, UR13, UR17, URZ ;  /* 0x000000110d0d7290 */ /* 0x000fe4000fffe03f */
[----:B------:R1:W-:Y:S01]  /*5650*/  STS.128 [R0+0x3000], R48 ;  /* 0x0030003000007388 */ /* 0x0003e20000000c00 */
[----:B------:R-:W-:Y:S02]  /*5660*/  UIMAD UR18, UR16, UR20, URZ ;  /* 0x00000014101272a4 */ /* 0x000fe4000f8e023f */
[----:B------:R-:W-:Y:S01]  /*5670*/  UIMAD UR16, UR16, UR22, URZ ;  /* 0x00000016101072a4 */ /* 0x000fe2000f8e023f */
[----:B------:R1:W-:Y:S01]  /*5680*/  STS.128 [R0+0x3800], R52 ;  /* 0x0038003400007388 */ /* 0x0003e20000000c00 */
[----:B------:R-:W-:-:S02]  /*5690*/  UIADD3 UR15, UR15, UR19, URZ ;  /* 0x000000130f0f7290 */ /* 0x000fc4000fffe03f */
[----:B------:R-:W-:Y:S01]  /*56a0*/  UIMAD UR18, UR36, UR21, UR18 ;  /* 0x00000015241272a4 */ /* 0x000fe2000f8e0212 */
[----:B------:R1:W-:Y:S01]  /*56b0*/  STS.128 [R0+0x4000], R56 ;  /* 0x0040003800007388 */ /* 0x0003e20000000c00 */
[----:B------:R-:W-:Y:S02]  /*56c0*/  UIMAD.WIDE.U32 UR12, UR36, UR20, UR12 ;  /* 0x00000014240c72a5 */ /* 0x000fe4000f8e000c */
[----:B------:R-:W-:Y:S01]  /*56d0*/  UIMAD UR16, UR36, UR23, UR16 ;  /* 0x00000017241072a4 */ /* 0x000fe2000f8e0210 */
[----:B------:R1:W-:Y:S01]  /*56e0*/  STS.128 [R0+0x4800], R60 ;  /* 0x0048003c00007388 */ /* 0x0003e20000000c00 */
[----:B------:R-:W-:Y:S01]  /*56f0*/  UIMAD.WIDE.U32 UR14, UR36, UR22, UR14 ;  /* 0x00000016240e72a5 */ /* 0x000fe2000f8e000e */
[----:B------:R-:W-:Y:S02]  /*5700*/  ULDC.64 UR20, c[0x0][0x800] ;  /* 0x0002000000147ab9 */ /* 0x000fe40000000a00 */
[----:B------:R1:W-:Y:S01]  /*5710*/  STS.128 [R0+0x5000], R64 ;  /* 0x0050004000007388 */ /* 0x0003e20000000c00 */
[----:B------:R-:W-:Y:S01]  /*5720*/  ULDC.64 UR22, c[0x0][0x828] ;  /* 0x00020a0000167ab9 */ /* 0x000fe20000000a00 */
[----:B------:R-:W-:-:S02]  /*5730*/  UIADD3 UR17, -UR6, URZ, URZ ;  /* 0x0000003f06117290 */ /* 0x000fc4000fffe13f */
[----:B------:R1:W-:Y:S01]  /*5740*/  STS.128 [R0+0x5800], R68 ;  /* 0x0058004400007388 */ /* 0x0003e20000000c00 */
[----:B------:R-:W-:Y:S02]  /*5750*/  UIADD3 UR13, UR13, UR18, URZ ;  /* 0x000000120d0d7290 */ /* 0x000fe4000fffe03f */
[----:B------:R-:W-:Y:S01]  /*5760*/  UIADD3 UR6, UR15, UR16, URZ ;  /* 0x000000100f067290 */ /* 0x000fe2000fffe03f */
[----:B------:R1:W-:Y:S01]  /*5770*/  STS.128 [R0+0x6000], R72 ;  /* 0x0060004800007388 */ /* 0x0003e20000000c00 */
[----:B------:R-:W-:Y:S02]  /*5780*/  ULEA UR20, UP0, UR12, UR20, 0x2 ;  /* 0x000000140c147291 */ /* 0x000fe4000f80103f */
[----:B------:R-:W-:Y:S01]  /*5790*/  ULEA UR22, UP1, UR14, UR22, 0x2 ;  /* 0x000000160e167291 */ /* 0x000fe2000f82103f */
[----:B------:R1:W-:Y:S01]  /*57a0*/  STS.128 [R0+0x6800], R76 ;  /* 0x0068004c00007388 */ /* 0x0003e20000000c00 */
[----:B------:R-:W-:Y:S02]  /*57b0*/  ULEA.HI.X UR21, UR12, UR21, UR13, 0x2, UP0 ;  /* 0x000000150c157291 */ /* 0x000fe400080f140d */
[----:B------:R-:W-:Y:S01]  /*57c0*/  ULEA.HI.X UR23, UR14, UR23, UR6, 0x2, UP1 ;  /* 0x000000170e177291 */ /* 0x000fe200088f1406 */
[----:B------:R1:W-:Y:S01]  /*57d0*/  STS.128 [R0+0x7000], R80 ;  /* 0x0070005000007388 */ /* 0x0003e20000000c00 */
[----:B------:R-:W-:-:S03]  /*57e0*/  UIMAD UR17, UR5, UR17, UR4 ;  /* 0x00000011051172a4 */ /* 0x000fc6000f8e0204 */
[----:B------:R1:W-:Y:S01]  /*57f0*/  STS.128 [R0+0x7800], R84 ;  /* 0x0078005400007388 */ /* 0x0003e20000000c00 */
[----:B------:R-:W-:Y:S08]  /*5800*/  @P0 BRA `(.L_x_2224) ;  /* 0x0000000000140947 */ /* 0x000ff00003800000 */
.L_x_2225:
[----:B------:R-:W2:Y:S04]  /*5810*/  LDG.E.STRONG.GPU R4, desc[UR46][R2.64] ;  /* 0x0000002e02047981 */ /* 0x000ea8000c1ef900 */
[----:B--2---:R-:W-:Y:S01]  /*5820*/  CCTL.IVALL ;  /* 0x00000000ff00798f */ /* 0x004fe20002000000 */
[----:B------:R-:W-:Y:S05]  /*5830*/  YIELD ;  /* 0x0000000000007946 */ /* 0x000fea0003800000 */
[----:B------:R-:W-:-:S13]  /*5840*/  ISETP.NE.AND P0, PT, R4, UR17, PT ;  /* 0x0000001104007c0c */ /* 0x000fda000bf05270 */
[----:B------:R-:W-:Y:S05]  /*5850*/  @P0 BRA `(.L_x_2225) ;  /* 0xfffffffc00ec0947 */ /* 0x000fea000383ffff */
.L_x_2224:
[----:B------:R-:W-:Y:S05]  /*5860*/  BSYNC B0 ;  /* 0x0000000000007941 */ /* 0x000fea0003800000 */
.L_x_2223:
[----:B------:R-:W-:-:S03]  /*5870*/  UMOV UR4, 0xffffffff ;  /* 0xffffffff00047882 */ /* 0x000fc60000000000 */
[----:B------:R-:W-:Y:S05]  /*5880*/  BRA.DIV UR4, `(.L_x_2226) ;  /* 0x0000005204d07947 */ /* 0x000fea000b800000 */
[----:B------:R-:W-:Y:S01]  /*5890*/  NOP ;  /* 0x0000000000007918 */ /* 0x000fe20000000000 */
.L_x_2335:
        /* <DEDUP_REMOVED lines=14> */
[----:B------:R-:W-:Y:S01]  /*5980*/  UMOV UR4, UR22 ;  /* 0x0000001600047c82 */ /* 0x000fe20008000000 */
[----:B------:R-:W-:-:S08]  /*5990*/  UMOV UR5, UR23 ;  /* 0x0000001700057c82 */ /* 0x000fd00008000000 */
.L_x_2229:
[----:B------:R-:W-:Y:S01]  /*59a0*/  @P0 ELECT P2, URZ, PT ;  /* 0x00000000003f082f */ /* 0x000fe20003840000 */
[----:B------:R2:W-:-:S12]  /*59b0*/  UBLKRED.G.S.ADD.F32.RN [UR4], [UR9], UR6, desc[UR10] ;  /* 0x00000a04090073bb */ /* 0x0005d800080a1406 */
[----:B------:R-:W-:Y:S02]  /*59c0*/  @P2 PLOP3.LUT P0, PT, P2, PT, PT, 0x8, 0x0 ;  /* 0x000000000000281c */ /* 0x000fe4000170e170 */
[----:B------:R-:W-:-:S11]  /*59d0*/  PLOP3.LUT P2, PT, PT, PT, PT, 0x8, 0x0 ;  /* 0x000000000000781c */ /* 0x000fd60003f4e170 */
[----:B--2---:R-:W-:Y:S05]  /*59e0*/  @P0 BRA.U.ANY `(.L_x_2229) ;  /* 0xfffffffd00ec0947 */ /* 0x004fea000393ffff */
[----:B------:R0:W-:Y:S01]  /*59f0*/  UTMACMDFLUSH ;  /* 0x00000000000079b7 */ /* 0x0001e20000000000 */
[----:B------:R-:W-:-:S04]  /*5a00*/  DEPBAR.LE SB0, 0x0 ;  /* 0x000080000000791a */ /* 0x000fc80000000000 */
.L_x_2228:
[----:B------:R-:W-:Y:S05]  /*5a10*/  BSYNC B0 ;  /* 0x0000000000007941 */ /* 0x000fea0003800000 */
.L_x_2227:
        /* <DEDUP_REMOVED lines=14> */
.L_x_2231:
[----:B------:R-:W-:Y:S05]  /*5b00*/  BSYNC B0 ;  /* 0x0000000000007941 */ /* 0x000fea0003800000 */
.L_x_2230:
        /* <DEDUP_REMOVED lines=24> */
.L_x_2234:
[----:B-12---:R-:W2:Y:S04]  /*5c90*/  LDG.E.STRONG.GPU R0, desc[UR46][R2.64] ;  /* 0x0000002e02007981 */ /* 0x006ea8000c1ef900 */
[----:B--2---:R-:W-:Y:S01]  /*5ca0*/  CCTL.IVALL ;  /* 0x00000000ff00798f */ /* 0x004fe20002000000 */
[----:B------:R-:W-:Y:S05]  /*5cb0*/  YIELD ;  /* 0x0000000000007946 */ /* 0x000fea0003800000 */
[----:B------:R-:W-:-:S13]  /*5cc0*/  ISETP.NE.AND P0, PT, R0, UR17, PT ;  /* 0x0000001100007c0c */ /* 0x000fda000bf05270 */
[----:B------:R-:W-:Y:S05]  /*5cd0*/  @P0 BRA `(.L_x_2234) ;  /* 0xfffffffc00ec0947 */ /* 0x000fea000383ffff */
.L_x_2233:
[----:B------:R-:W-:Y:S05]  /*5ce0*/  BSYNC B0 ;  /* 0x0000000000007941 */ /* 0x000fea0003800000 */
.L_x_2232:
[----:B------:R-:W-:-:S03]  /*5cf0*/  UMOV UR4, 0xffffffff ;  /* 0xffffffff00047882 */ /* 0x000fc60000000000 */
[----:B------:R-:W-:Y:S05]  /*5d00*/  BRA.DIV UR4, `(.L_x_2235) ;  /* 0x0000004e04cc7947 */ /* 0x000fea000b800000 */
[----:B------:R-:W-:Y:S01]  /*5d10*/  NOP ;  /* 0x0000000000007918 */ /* 0x000fe20000000000 */
.L_x_2338:
        /* <DEDUP_REMOVED lines=16> */
.L_x_2238:
[----:B------:R-:W-:Y:S01]  /*5e20*/  @P0 ELECT P2, URZ, PT ;  /* 0x00000000003f082f */ /* 0x000fe20003840000 */
[----:B------:R3:W-:-:S12]  /*5e30*/  UBLKRED.G.S.ADD.F32.RN [UR4], [UR9], UR6, desc[UR10] ;  /* 0x00000a04090073bb */ /* 0x0007d800080a1406 */
[----:B------:R-:W-:Y:S02]  /*5e40*/  @P2 PLOP3.LUT P0, PT, P2, PT, PT, 0x8, 0x0 ;  /* 0x000000000000281c */ /* 0x000fe4000170e170 */
[----:B------:R-:W-:-:S11]  /*5e50*/  PLOP3.LUT P2, PT, PT, PT, PT, 0x8, 0x0 ;  /* 0x000000000000781c */ /* 0x000fd60003f4e170 */
[----:B---3--:R-:W-:Y:S05]  /*5e60*/  @P0 BRA.U.ANY `(.L_x_2238) ;  /* 0xfffffffd00ec0947 */ /* 0x008fea000393ffff */
[----:B------:R0:W-:Y:S01]  /*5e70*/  UTMACMDFLUSH ;  /* 0x00000000000079b7 */ /* 0x0001e20000000000 */
[----:B------:R-:W-:-:S04]  /*5e80*/  DEPBAR.LE SB0, 0x0 ;  /* 0x000080000000791a */ /* 0x000fc80000000000 */
.L_x_2237:
[----:B------:R-:W-:Y:S05]  /*5e90*/  BSYNC B0 ;  /* 0x0000000000007941 */ /* 0x000fea0003800000 */
.L_x_2236:
        /* <DEDUP_REMOVED lines=14> */
.L_x_2193:
        /* <DEDUP_REMOVED lines=21> */
.L_x_2240:
        /* <DEDUP_REMOVED lines=13> */
.L_x_2242:
[----:B------:R-:W-:-:S05]  /*61a0*/  ULDC UR4, c[0x0][0x8c4] ;  /* 0x0002310000047ab9 */ /* 0x000fca0000000800 */
.L_x_2241:
        /* <DEDUP_REMOVED lines=44> */
.L_x_2243:
        /* <DEDUP_REMOVED lines=13> */
.L_x_2244:
        /* <DEDUP_REMOVED lines=12> */
.L_x_2245:
[----:B------:R-:W-:Y:S01]  /*6600*/  UIADD3 UR8, -UR12, UR10, UR6 ;  /* 0x0000000a0c087290 */ /* 0x000fe2000fffe106 */
[----:B------:R-:W-:Y:S01]  /*6610*/  ISETP.LE.AND P0, PT, RZ, UR22, PT ;  /* 0x00000016ff007c0c */ /* 0x000fe2000bf03270 */
[----:B------:R-:W-:Y:S01]  /*6620*/  ULDC UR9, c[0x0][0x74c] ;  /* 0x0001d30000097ab9 */ /* 0x000fe20000000800 */
[----:B------:R-:W-:Y:S01]  /*6630*/  ULDC UR20, c[0x0][0x288] ;  /* 0x0000a20000147ab9 */ /* 0x000fe20000000800 */
[----:B------:R-:W-:Y:S02]  /*6640*/  UIADD3 UR9, UR8, -UR9, URZ ;  /* 0x8000000908097290 */ /* 0x000fe4000fffe03f */
[----:B------:R-:W-:Y:S02]  /*6650*/  UIADD3 UR8, UR10, 0x3f, URZ ;  /* 0x0000003f0a087890 */ /* 0x000fe4000fffe03f */
[----:B------:R-:W-:Y:S02]  /*6660*/  USHF.R.S32.HI UR11, URZ, 0x1f, UR9 ;  /* 0x0000001f3f0b7899 */ /* 0x000fe40008011409 */
[----:B------:R-:W-:-:S02]  /*6670*/  USHF.R.S32.HI UR15, URZ, 0x1f, UR13 ;  /* 0x0000001f3f0f7899 */ /* 0x000fc4000801140d */
[----:B------:R-:W-:Y:S02]  /*6680*/  ULEA.HI UR11, UR11, UR9, URZ, 0x6 ;  /* 0x000000090b0b7291 */ /* 0x000fe4000f8f303f */
[----:B------:R-:W-:Y:S02]  /*6690*/  USHF.R.S32.HI UR9, URZ, 0x1f, UR8 ;  /* 0x0000001f3f097899 */ /* 0x000fe40008011408 */
[----:B------:R-:W-:Y:S02]  /*66a0*/  USHF.R.S32.HI UR11, URZ, 0x6, UR11 ;  /* 0x000000063f0b7899 */ /* 0x000fe4000801140b */
[----:B------:R-:W-:Y:S02]  /*66b0*/  ULEA.HI UR8, UR9, UR8, URZ, 0x6 ;  /* 0x0000000809087291 */ /* 0x000fe4000f8f303f */
[----:B------:R-:W-:Y:S02]  /*66c0*/  UISETP.LT.AND UP1, UPT, URZ, UR11, UPT ;  /* 0x0000000b3f00728c */ /* 0x000fe4000bf21270 */
[----:B------:R-:W-:-:S02]  /*66d0*/  USHF.R.S32.HI UR8, URZ, 0x6, UR8 ;  /* 0x000000063f087899 */ /* 0x000fc40008011408 */
[----:B------:R-:W-:Y:S02]  /*66e0*/  USEL UR16, UR13, URZ, !UP0 ;  /* 0x0000003f0d107287 */ /* 0x000fe4000c000000 */
[----:B------:R-:W-:Y:S02]  /*66f0*/  USEL UR9, URZ, UR11, !UP1 ;  /* 0x0000000b3f097287 */ /* 0x000fe4000c800000 */
[----:B------:R-:W-:Y:S01]  /*6700*/  UIMAD UR13, UR13, UR20, URZ ;  /* 0x000000140d0d72a4 */ /* 0x000fe2000f8e023f */
[----:B------:R-:W-:Y:S01]  /*6710*/  UMOV UR11, UR8 ;  /* 0x00000008000b7c82 */ /* 0x000fe20008000000 */
        /* <DEDUP_REMOVED lines=8> */
[----:B------:R-:W-:-:S12]  /*67a0*/  USEL UR11, UR8, UR10, UP1 ;  /* 0x0000000a080b7287 */ /* 0x000fd80008800000 */
.L_x_2246:
[----:B------:R-:W-:Y:S02]  /*67b0*/  UISETP.GT.AND UP1, UPT, UR11, UR9, UPT ;  /* 0x000000090b00728c */ /* 0x000fe4000bf24270 */
[----:B------:R-:W-:Y:S02]  /*67c0*/  USEL UR21, UR15, URZ, !UP0 ;  /* 0x0000003f0f157287 */ /* 0x000fe4000c000000 */
[----:B------:R-:W-:Y:S02]  /*67d0*/  UIADD3 UR23, UP0, UR13, UR7, URZ ;  /* 0x000000070d177290 */ /* 0x000fe4000ff1e03f */
[----:B------:R-:W-:Y:S02]  /*67e0*/  PLOP3.LUT P1, PT, PT, PT, UP1, 0x80, 0x0 ;  /* 0x000000000000781c */ /* 0x000fe40003f2f018 */
[----:B------:R-:W-:Y:S01]  /*67f0*/  ELECT P0, URZ, PT ;  /* 0x00000000003f782f */ /* 0x000fe20003800000 */
[----:B------:R-:W-:-:S10]  /*6800*/  ULEA.HI.X.SX32 UR10, UR13, UR14, 0x1, UP0 ;  /* 0x0000000e0d0a7291 */ /* 0x000fd400080f0e3f */
[----:B------:R-:W-:Y:S05]  /*6810*/  @!P1 BRA `(.L_x_2247) ;  /* 0x0000001000909947 */ /* 0x000fea0003800000 */
[----:B------:R-:W-:Y:S01]  /*6820*/  ULDC.64 UR18, c[0x0][0x2d8] ;  /* 0x0000b60000127ab9 */ /* 0x000fe20000000a00 */
[----:B------:R-:W1:Y:S01]  /*6830*/  S2R R0, SR_TID.X ;  /* 0x0000000000007919 */ /* 0x000e620000002100 */
[----:B------:R-:W-:Y:S02]  /*6840*/  UIMAD UR14, UR14, UR18, URZ ;  /* 0x000000120e0e72a4 */ /* 0x000fe4000f8e023f */
[----:B------:R-:W-:Y:S02]  /*6850*/  UIMAD.WIDE.U32 UR12, UR7, UR18, URZ ;  /* 0x00000012070c72a5 */ /* 0x000fe4000f8e003f */
[----:B------:R-:W-:Y:S02]  /*6860*/  UIMAD UR14, UR7, UR19, UR14 ;  /* 0x00000013070e72a4 */ /* 0x000fe4000f8e020e */
[----:B------:R-:W-:Y:S02]  /*6870*/  UIADD3 UR7, -UR9, UR11, URZ ;  /* 0x0000000b09077290 */ /* 0x000fe4000fffe13f */
[----:B------:R-:W-:-:S02]  /*6880*/  UIADD3 UR6, UP0, UR4, UR12, URZ ;  /* 0x0000000c04067290 */ /* 0x000fc4000ff1e03f */
[----:B------:R-:W-:Y:S02]  /*6890*/  UIADD3 UR19, UR13, UR14, URZ ;  /* 0x0000000e0d137290 */ /* 0x000fe4000fffe03f */
[----:B------:R-:W-:Y:S02]  /*68a0*/  ULOP3.LUT UR17, UR7, 0x1, URZ, 0xc0, !UPT ;  /* 0x0000000107117892 */ /* 0x000fe4000f8ec03f */
[----:B------:R-:W-:Y:S02]  /*68b0*/  UIADD3.X UR7, UR5, UR19, URZ, UP0, !UPT ;  /* 0x0000001305077290 */ /* 0x000fe400087fe43f */
[----:B------:R-:W-:Y:S01]  /*68c0*/  UISETP.NE.U32.AND UP0, UPT, UR17, 0x1, UPT ;  /* 0x000000011100788c */ /* 0x000fe2000bf05070 */
[----:B------:R-:W-:Y:S02]  /*68d0*/  ULDC.64 UR14, c[0x0][0x2e0] ;  /* 0x0000b800000e7ab9 */ /* 0x000fe40000000a00 */
[----:B------:R-:W-:-:S03]  /*68e0*/  UIMAD UR18, UR21, UR14, URZ ;  /* 0x0000000e151272a4 */ /* 0x000fc6000f8e023f */
[----:B------:R-:W-:Y:S01]  /*68f0*/  PLOP3.LUT P1, PT, PT, PT, UP0, 0x80, 0x0 ;  /* 0x000000000000781c */ /* 0x000fe20003f2f008 */
[----:B------:R-:W-:Y:S02]  /*6900*/  UIMAD.WIDE.U32 UR6, UR16, UR14, UR6 ;  /* 0x0000000e100672a5 */ /* 0x000fe4000f8e0006 */
[----:B------:R-:W-:Y:S01]  /*6910*/  UIMAD UR18, UR16, UR15, UR18 ;  /* 0x0000000f101272a4 */ /* 0x000fe2000f8e0212 */
[----:B------:R-:W-:Y:S02]  /*6920*/  ULDC UR21, c[0x0][0x760] ;  /* 0x0001d80000157ab9 */ /* 0x000fe40000000800 */
[----:B------:R-:W-:Y:S02]  /*6930*/  UIMAD UR15, UR20, UR21, URZ ;  /* 0x00000015140f72a4 */ /* 0x000fe4000f8e023f */
[----:B------:R-:W-:Y:S01]  /*6940*/  UIADD3 UR24, UR7, UR18, URZ ;  /* 0x0000001207187290 */ /* 0x000fe2000fffe03f */
[----:B-1----:R-:W-:-:S04]  /*6950*/  LOP3.LUT R9, R0, 0x1f, RZ, 0xc0, !PT ;  /* 0x0000001f00097812 */ /* 0x002fc800078ec0ff */
[----:B------:R-:W-:Y:S07]  /*6960*/  @P1 BRA `(.L_x_2248) ;  /* 0x00000004006c1947 */ /* 0x000fee0003800000 */
        /* <DEDUP_REMOVED lines=11> */
.L_x_2251:
[----:B------:R-:W2:Y:S04]  /*6a20*/  LDG.E.STRONG.GPU R0, desc[UR46][R2.64] ;  /* 0x0000002e02007981 */ /* 0x000ea8000c1ef900 */
[----:B--2---:R-:W-:Y:S01]  /*6a30*/  CCTL.IVALL ;  /* 0x00000000ff00798f */ /* 0x004fe20002000000 */
[----:B------:R-:W-:Y:S05]  /*6a40*/  YIELD ;  /* 0x0000000000007946 */ /* 0x000fea0003800000 */
[----:B------:R-:W-:-:S13]  /*6a50*/  ISETP.NE.AND P1, PT, R0, UR22, PT ;  /* 0x0000001600007c0c */ /* 0x000fda000bf25270 */
[----:B------:R-:W-:Y:S05]  /*6a60*/  @P1 BRA `(.L_x_2251) ;  /* 0xfffffffc00ec1947 */ /* 0x000fea000383ffff */
.L_x_2250:
[----:B------:R-:W-:Y:S05]  /*6a70*/  BSYNC B0 ;  /* 0x0000000000007941 */ /* 0x000fea0003800000 */
.L_x_2249:
[----:B------:R-:W-:-:S03]  /*6a80*/  UMOV UR17, 0xffffffff ;  /* 0xffffffff00117882 */ /* 0x000fc60000000000 */
[----:B------:R-:W-:Y:S05]  /*6a90*/  BRA.DIV UR17, `(.L_x_2252) ;  /* 0x0000004211847947 */ /* 0x000fea000b800000 */
[----:B------:R-:W-:Y:S01]  /*6aa0*/  NOP ;  /* 0x0000000000007918 */ /* 0x000fe20000000000 */
.L_x_2341:
        /* <DEDUP_REMOVED lines=22> */
.L_x_2254:
[----:B------:R-:W-:Y:S05]  /*6c10*/  BSYNC B0 ;  /* 0x0000000000007941 */ /* 0x000fea0003800000 */
.L_x_2253:
        /* <DEDUP_REMOVED lines=20> */
.L_x_2256:
[----:B------:R-:W-:Y:S05]  /*6d60*/  BSYNC B0 ;  /* 0x0000000000007941 */ /* 0x000fea0003800000 */
.L_x_2255:
[----:B------:R-:W-:Y:S06]  /*6d70*/  BAR.ARV 0xa, 0xa0 ;  /* 0x0282800000007b1d */ /* 0x000fec0000002000 */
[----:B------:R-:W-:Y:S04]  /*6d80*/  BSSY B0, `(.L_x_2257) ;  /* 0x0000003000007945 */ /* 0x000fe80003800000 */
[----:B------:R-:W-:Y:S05]  /*6d90*/  @!P0 BRA `(.L_x_2258) ;  /* 0x0000000000048947 */ /* 0x000fea0003800000 */
[----:B------:R-:W-:-:S04]  /*6da0*/  DEPBAR.LE SB0, 0x0 ;  /* 0x000080000000791a */ /* 0x000fc80000000000 */
.L_x_2258:
[----:B------:R-:W-:Y:S05]  /*6db0*/  BSYNC B0 ;  /* 0x0000000000007941 */ /* 0x000fea0003800000 */
.L_x_2257:
        /* <DEDUP_REMOVED lines=19> */
.L_x_2260:
[----:B------:R-:W-:Y:S05]  /*6ef0*/  BSYNC B0 ;  /* 0x0000000000007941 */ /* 0x000fea0003800000 */
.L_x_2259:
[----:B------:R-:W-:Y:S01]  /*6f00*/  UIADD3 UR17, UR9, 0x1, URZ ;  /* 0x0000000109117890 */ /* 0x000fe2000fffe03f */
[----:B------:R-:W-:Y:S11]  /*6f10*/  BRA `(.L_x_2261) ;  /* 0x0000000000047947 */ /* 0x000ff60003800000 */
.L_x_2248:
[----:B------:R-:W-:-:S05]  /*6f20*/  UMOV UR17, UR9 ;  /* 0x0000000900117c82 */ /* 0x000fca0008000000 */
.L_x_2261:
[----:B------:R-:W-:-:S04]  /*6f30*/  UIADD3 UR9, UR9, 0x1, URZ ;  /* 0x0000000109097890 */ /* 0x000fc8000fffe03f */
[----:B------:R-:W-:-:S03]  /*6f40*/  UISETP.NE.AND UP0, UPT, UR11, UR9, UPT ;  /* 0x000000090b00728c */ /* 0x000fc6000bf05270 */
[----:B------:R-:W-:-:S03]  /*6f50*/  UMOV UR9, UR17 ;  /* 0x0000001100097c82 */ /* 0x000fc60008000000 */
[----:B------:R-:W-:-:S13]  /*6f60*/  PLOP3.LUT P1, PT, PT, PT, UP0, 0x80, 0x0 ;  /* 0x000000000000781c */ /* 0x000fda0003f2f008 */
[----:B------:R-:W-:Y:S05]  /*6f70*/  @!P1 BRA `(.L_x_2247) ;  /* 0x0000000800b89947 */ /* 0x000fea0003800000 */
[----:B------:R-:W-:Y:S01]  /*6f80*/  UMOV UR13, UR19 ;  /* 0x00000013000d7c82 */ /* 0x000fe20008000000 */
[----:B------:R-:W-:Y:S01]  /*6f90*/  ULDC.64 UR20, c[0x0][0x2c0] ;  /* 0x0000b00000147ab9 */ /* 0x000fe20000000a00 */
[----:B------:R-:W-:Y:S01]  /*6fa0*/  UIMAD.WIDE.U32 UR12, UR16, UR14, UR12 ;  /* 0x0000000e100c72a5 */ /* 0x000fe2000f8e000c */
[----:B------:R-:W-:-:S03]  /*6fb0*/  UMOV UR9, UR17 ;  /* 0x0000001100097c82 */ /* 0x000fc60008000000 */
[----:B------:R-:W-:-:S04]  /*6fc0*/  UIADD3 UR4, UP0, UR4, UR12, URZ ;  /* 0x0000000c04047290 */ /* 0x000fc8000ff1e03f */
[----:B------:R-:W-:Y:S02]  /*6fd0*/  UIADD3.X UR5, UR5, UR18, UR13, UP0, !UPT ;  /* 0x0000001205057290 */ /* 0x000fe400087fe40d */
[----:B------:R-:W-:-:S04]  /*6fe0*/  ULEA UR14, UP0, UR4, UR20, 0x2 ;  /* 0x00000014040e7291 */ /* 0x000fc8000f80103f */
[----:B------:R-:W-:Y:S02]  /*6ff0*/  ULEA.HI.X UR5, UR4, UR21, UR5, 0x2, UP0 ;  /* 0x0000001504057291 */ /* 0x000fe400080f1405 */
[----:B------:R-:W-:Y:S01]  /*7000*/  UIADD3 UR14, UP0, UR14, 0x4000, URZ ;  /* 0x000040000e0e7890 */ /* 0x000fe2000ff1e03f */
[----:B------:R-:W-:-:S03]  /*7010*/  UMOV UR4, URZ ;  /* 0x0000003f00047c82 */ /* 0x000fc60008000000 */
[----:B------:R-:W-:-:S12]  /*7020*/  UIADD3.X UR5, URZ, UR5, URZ, UP0, !UPT ;  /* 0x000000053f057290 */ /* 0x000fd800087fe43f */
.L_x_2286:
        /* <DEDUP_REMOVED lines=11> */
.L_x_2264:
[----:B------:R-:W2:Y:S04]  /*70e0*/  LDG.E.STRONG.GPU R0, desc[UR46][R2.64] ;  /* 0x0000002e02007981 */ /* 0x000ea8000c1ef900 */
[----:B--2---:R-:W-:Y:S01]  /*70f0*/  CCTL.IVALL ;  /* 0x00000000ff00798f */ /* 0x004fe20002000000 */
[----:B------:R-:W-:Y:S05]  /*7100*/  YIELD ;  /* 0x0000000000007946 */ /* 0x000fea0003800000 */
[----:B------:R-:W-:-:S13]  /*7110*/  ISETP.NE.AND P1, PT, R0, UR22, PT ;  /* 0x0000001600007c0c */ /* 0x000fda000bf25270 */
[----:B------:R-:W-:Y:S05]  /*7120*/  @P1 BRA `(.L_x_2264) ;  /* 0xfffffffc00ec1947 */ /* 0x000fea000383ffff */
.L_x_2263:
[----:B------:R-:W-:Y:S05]  /*7130*/  BSYNC B0 ;  /* 0x0000000000007941 */ /* 0x000fea0003800000 */
.L_x_2262:
[----:B------:R-:W-:-:S03]  /*7140*/  UMOV UR16, 0xffffffff ;  /* 0xffffffff00107882 */ /* 0x000fc60000000000 */
[----:B------:R-:W-:Y:S05]  /*7150*/  BRA.DIV UR16, `(.L_x_2265) ;  /* 0x0000003a10f07947 */ /* 0x000fea000b800000 */
[----:B------:R-:W-:Y:S01]  /*7160*/  NOP ;  /* 0x0000000000007918 */ /* 0x000fe20000000000 */
.L_x_2344:
        /* <DEDUP_REMOVED lines=9> */
[----:B------:R-:W-:-:S03]  /*7200*/  UMOV UR27, 0x14f00000 ;  /* 0x14f00000001b7882 */ /* 0x000fc60000000000 */
        /* <DEDUP_REMOVED lines=9> */
.L_x_2267:
[----:B------:R-:W-:Y:S05]  /*72a0*/  BSYNC B0 ;  /* 0x0000000000007941 */ /* 0x000fea0003800000 */
.L_x_2266:
        /* <DEDUP_REMOVED lines=17> */
.L_x_2269:
[----:B------:R-:W-:Y:S05]  /*73c0*/  BSYNC B0 ;  /* 0x0000000000007941 */ /* 0x000fea0003800000 */
.L_x_2268:
[----:B------:R-:W-:Y:S06]  /*73d0*/  BAR.ARV 0xa, 0xa0 ;  /* 0x0282800000007b1d */ /* 0x000fec0000002000 */
[----:B------:R-:W-:Y:S04]  /*73e0*/  BSSY B0, `(.L_x_2270) ;  /* 0x0000003000007945 */ /* 0x000fe80003800000 */
[----:B------:R-:W-:Y:S05]  /*73f0*/  @!P0 BRA `(.L_x_2271) ;  /* 0x0000000000048947 */ /* 0x000fea0003800000 */
[----:B------:R-:W-:-:S04]  /*7400*/  DEPBAR.LE SB0, 0x0 ;  /* 0x000080000000791a */ /* 0x000fc80000000000 */
.L_x_2271:
[----:B------:R-:W-:Y:S05]  /*7410*/  BSYNC B0 ;  /* 0x0000000000007941 */ /* 0x000fea0003800000 */
.L_x_2270:
        /* <DEDUP_REMOVED lines=19> */
.L_x_2273:
[----:B------:R-:W-:Y:S05]  /*7550*/  BSYNC B0 ;  /* 0x0000000000007941 */ /* 0x000fea0003800000 */
.L_x_2272:
        /* <DEDUP_REMOVED lines=9> */
.L_x_2276:
[----:B------:R-:W2:Y:S04]  /*75f0*/  LDG.E.STRONG.GPU R0, desc[UR46][R2.64] ;  /* 0x0000002e02007981 */ /* 0x000ea8000c1ef900 */
[----:B--2---:R-:W-:Y:S01]  /*7600*/  CCTL.IVALL ;  /* 0x00000000ff00798f */ /* 0x004fe20002000000 */
[----:B------:R-:W-:Y:S05]  /*7610*/  YIELD ;  /* 0x0000000000007946 */ /* 0x000fea0003800000 */
[----:B------:R-:W-:-:S13]  /*7620*/  ISETP.NE.AND P1, PT, R0, UR22, PT ;  /* 0x0000001600007c0c */ /* 0x000fda000bf25270 */
[----:B------:R-:W-:Y:S05]  /*7630*/  @P1 BRA `(.L_x_2276) ;  /* 0xfffffffc00ec1947 */ /* 0x000fea000383ffff */
.L_x_2275:
[----:B------:R-:W-:Y:S05]  /*7640*/  BSYNC B0 ;  /* 0x0000000000007941 */ /* 0x000fea0003800000 */
.L_x_2274:
[----:B------:R-:W-:-:S03]  /*7650*/  UMOV UR12, 0xffffffff ;  /* 0xffffffff000c7882 */ /* 0x000fc60000000000 */
[----:B------:R-:W-:Y:S05]  /*7660*/  BRA.DIV UR12, `(.L_x_2277) ;  /* 0x000000360cc87947 */ /* 0x000fea000b800000 */
[----:B------:R-:W-:Y:S01]  /*7670*/  NOP ;  /* 0x0000000000007918 */ /* 0x000fe20000000000 */
.L_x_2347:
        /* <DEDUP_REMOVED lines=15> */
.L_x_2279:
[----:B------:R-:W-:Y:S05]  /*7770*/  BSYNC B0 ;  /* 0x0000000000007941 */ /* 0x000fea0003800000 */
.L_x_2278:
        /* <DEDUP_REMOVED lines=15> */
.L_x_2281:
[----:B------:R-:W-:Y:S05]  /*7870*/  BSYNC B0 ;  /* 0x0000000000007941 */ /* 0x000fea0003800000 */
.L_x_2280:
[----:B------:R-:W-:Y:S06]  /*7880*/  BAR.ARV 0xa, 0xa0 ;  /* 0x0282800000007b1d */ /* 0x000fec0000002000 */
[----:B------:R-:W-:Y:S04]  /*7890*/  BSSY B0, `(.L_x_2282) ;  /* 0x0000003000007945 */ /* 0x000fe80003800000 */
[----:B------:R-:W-:Y:S05]  /*78a0*/  @!P0 BRA `(.L_x_2283) ;  /* 0x0000000000048947 */ /* 0x000fea0003800000 */
[----:B------:R-:W-:-:S04]  /*78b0*/  DEPBAR.LE SB0, 0x0 ;  /* 0x000080000000791a */ /* 0x000fc80000000000 */
.L_x_2283:
[----:B------:R-:W-:Y:S05]  /*78c0*/  BSYNC B0 ;  /* 0x0000000000007941 */ /* 0x000fea0003800000 */
.L_x_2282:
        /* <DEDUP_REMOVED lines=19> */
.L_x_2285:
[----:B------:R-:W-:Y:S05]  /*7a00*/  BSYNC B0 ;  /* 0x0000000000007941 */ /* 0x000fea0003800000 */
.L_x_2284:
[----:B------:R-:W-:Y:S02]  /*7a10*/  UIADD3 UR9, UR9, 0x2, URZ ;  /* 0x0000000209097890 */ /* 0x000fe4000fffe03f */
[----:B------:R-:W-:Y:S02]  /*7a20*/  UIADD3 UR4, UR4, 0x4000, URZ ;  /* 0x0000400004047890 */ /* 0x000fe4000fffe03f */
[----:B------:R-:W-:-:S06]  /*7a30*/  UISETP.GE.AND UP0, UPT, UR9, UR11, UPT ;  /* 0x0000000b0900728c */ /* 0x000fcc000bf06270 */
[----:B------:R-:W-:-:S13]  /*7a40*/  PLOP3.LUT P1, PT, PT, PT, UP0, 0x80, 0x0 ;  /* 0x000000000000781c */ /* 0x000fda0003f2f008 */
[----:B------:R-:W-:Y:S05]  /*7a50*/  @!P1 BRA `(.L_x_2286) ;  /* 0xfffffff400749947 */ /* 0x000fea000383ffff */
.L_x_2247:
        /* <DEDUP_REMOVED lines=41> */
.L_x_2289:
[----:B------:R-:W-:Y:S05]  /*7cf0*/  BSYNC B0 ;  /* 0x0000000000007941 */ /* 0x000fea0003800000 */
.L_x_2288:
[----:B------:R-:W-:Y:S05]  /*7d00*/  BRA `(.L_x_2290) ;  /* 0x0000000000047947 */ /* 0x000fea0003800000 */
.L_x_2287:
[----:B------:R-:W-:-:S05]  /*7d10*/  UMOV UR4, UR9 ;  /* 0x0000000900047c82 */ /* 0x000fca0008000000 */
.L_x_2290:
        /* <DEDUP_REMOVED lines=11> */
.L_x_2295:
        /* <DEDUP_REMOVED lines=24> */
.L_x_2292:
[----:B------:R-:W-:Y:S05]  /*7f50*/  BSYNC B0 ;  /* 0x0000000000007941 */ /* 0x000fea0003800000 */
.L_x_2291:
        /* <DEDUP_REMOVED lines=24> */
.L_x_2294:
[----:B------:R-:W-:Y:S05]  /*80e0*/  BSYNC B0 ;  /* 0x0000000000007941 */ /* 0x000fea0003800000 */
.L_x_2293:
[----:B------:R-:W-:Y:S02]  /*80f0*/  UIADD3 UR7, UR7, 0x2, URZ ;  /* 0x0000000207077890 */ /* 0x000fe4000fffe03f */
[----:B------:R-:W-:Y:S02]  /*8100*/  ULEA UR5, UR19, UR5, 0x1 ;  /* 0x0000000513057291 */ /* 0x000fe4000f8e083f */
[----:B------:R-:W-:Y:S02]  /*8110*/  ULEA UR6, UR19, UR6, 0x1 ;  /* 0x0000000613067291 */ /* 0x000fe4000f8e083f */
[----:B------:R-:W-:-:S13]  /*8120*/  ISETP.NE.AND P0, PT, RZ, UR7, PT ;  /* 0x00000007ff007c0c */ /* 0x000fda000bf05270 */
[----:B------:R-:W-:Y:S05]  /*8130*/  @!P0 BRA `(.L_x_2198) ;  /* 0x0000002800388947 */ /* 0x000fea0003800000 */
[----:B------:R-:W-:Y:S05]  /*8140*/  BRA `(.L_x_2295) ;  /* 0xfffffffc00207947 */ /* 0x000fea000383ffff */
.L_x_2239:
        /* <DEDUP_REMOVED lines=14> */
.L_x_2296:
        /* <DEDUP_REMOVED lines=14> */
.L_x_2298:
[----:B------:R-:W-:-:S05]  /*8310*/  ULDC UR4, c[0x0][0x8c4] ;  /* 0x0002310000047ab9 */ /* 0x000fca0000000800 */
.L_x_2297:
        /* <DEDUP_REMOVED lines=59> */
.L_x_2300:
        /* <DEDUP_REMOVED lines=13> */
.L_x_2301:
        /* <DEDUP_REMOVED lines=8> */
.L_x_2302:
        /* <DEDUP_REMOVED lines=21> */
.L_x_2303:
        /* <DEDUP_REMOVED lines=50> */
.L_x_2348:
        /* <DEDUP_REMOVED lines=15> */
.L_x_2306:
        /* <DEDUP_REMOVED lines=97> */
.L_x_2317:
[----:B-123--:R-:W-:-:S04]  /*9390*/  SHF.L.U32 R18, R10, 0x1f, RZ ;  /* 0x0000001f0a127819 */ /* 0x00efc800000006ff */
[----:B------:R-:W2:Y:S02]  /*93a0*/  SYNCS.PHASECHK.TRANS64.TRYWAIT P1, [R15+URZ+0x30840], R18 ;  /* 0x030840120f0075a7 */ /* 0x000ea4000802017f */
[----:B--2---:R-:W-:Y:S05]  /*93b0*/  @!P1 BRA `(.L_x_2309) ;  /* 0x0000001800a49947 */ /* 0x004fea0003800000 */
.L_x_2349:
        /* <DEDUP_REMOVED lines=8> */
.L_x_2310:
        /* <DEDUP_REMOVED lines=37> */
.L_x_2350:
        /* <DEDUP_REMOVED lines=8> */
.L_x_2312:
        /* <DEDUP_REMOVED lines=37> */
.L_x_2351:
        /* <DEDUP_REMOVED lines=8> */
.L_x_2314:
        /* <DEDUP_REMOVED lines=31> */
.L_x_2353:
        /* <DEDUP_REMOVED lines=8> */
.L_x_2316:
        /* <DEDUP_REMOVED lines=37> */
.L_x_2308:
[----:B------:R-:W4:Y:S02]  /*9ea0*/  LDL.LU R4, [R1+0x4] ;  /* 0x0000040001047983 */ /* 0x000f240000300800 */
[----:B----4-:R-:W-:Y:S02]  /*9eb0*/  ISETP.NE.AND P1, PT, R4, RZ, PT ;  /* 0x000000ff0400720c */ /* 0x010fe40003f25270 */
[----:B------:R4:W5:Y:S11]  /*9ec0*/  LDL R4, [R1] ;  /* 0x0000000001047983 */ /* 0x0009760000100800 */
[----:B----4-:R-:W-:Y:S05]  /*9ed0*/  @!P1 BRA `(.L_x_2307) ;  /* 0x00000004005c9947 */ /* 0x010fea0003800000 */
[----:B------:R-:W-:-:S04]  /*9ee0*/  SHF.L.U32 R12, R10, 0x1f, RZ ;  /* 0x0000001f0a0c7819 */ /* 0x000fc800000006ff */
[----:B------:R-:W4:Y:S02]  /*9ef0*/  SYNCS.PHASECHK.TRANS64.TRYWAIT P1, [R15+URZ+0x30840], R12 ;  /* 0x0308400c0f0075a7 */ /* 0x000f24000802017f */
[----:B----4-:R-:W-:Y:S05]  /*9f00*/  @!P1 BRA `(.L_x_2318) ;  /* 0x0000001000249947 */ /* 0x010fea0003800000 */
.L_x_2354:
        /* <DEDUP_REMOVED lines=8> */
.L_x_2319:
        /* <DEDUP_REMOVED lines=34> */
.L_x_2355:
        /* <DEDUP_REMOVED lines=8> */
.L_x_2321:
        /* <DEDUP_REMOVED lines=34> */
.L_x_2307:
[----:B------:R-:W1:Y:S01]  /*a450*/  S2R R0, SR_TID.X ;  /* 0x0000000000007919 */ /* 0x000e620000002100 */
[----:B------:R-:W-:Y:S01]  /*a460*/  IMAD R3, R16, 0x8, R15 ;  /* 0x0000000810037824 */ /* 0x000fe200078e020f */
[----:B-1----:R-:W-:Y:S02]  /*a470*/  LOP3.LUT R2, R0, 0x7f, RZ, 0xc0, !PT ;  /* 0x0000007f00027812 */ /* 0x002fe400078ec0ff */
[----:B------:R-:W-:Y:S02]  /*a480*/  SHF.L.U32 R0, R10, 0x1f, RZ ;  /* 0x0000001f0a007819 */ /* 0x000fe400000006ff */
[----:B------:R-:W-:Y:S02]  /*a490*/  ISETP.NE.AND P1, PT, R2, RZ, PT ;  /* 0x000000ff0200720c */ /* 0x000fe40003f25270 */
[----:B------:R-:W1:Y:S02]  /*a4a0*/  SYNCS.PHASECHK.TRANS64.TRYWAIT P0, [R3+URZ+0x30840], R0 ;  /* 0x03084000030075a7 */ /* 0x000e64000800017f */
[----:B-1----:R-:W-:Y:S09]  /*a4b0*/  @!P0 BRA `(.L_x_2322) ;  /* 0x0000000800e08947 */ /* 0x002ff20003800000 */
.L_x_2356:
[----:B------:R-:W-:Y:S05]  /*a4c0*/  @P1 BRA `(.L_x_2323) ;  /* 0x0000000000181947 */ /* 0x000fea0003800000 */
[----:B------:R-:W1:Y:S01]  /*a4d0*/  S2R R2, SR_TID.X ;  /* 0x0000000000027919 */ /* 0x000e620000002100 */
[----:B------:R-:W-:-:S04]  /*a4e0*/  IMAD.MOV.U32 R0, RZ, RZ, 0x4100 ;  /* 0x00004100ff007424 */ /* 0x000fc800078e00ff */
[----:B------:R1:W-:Y:S02]  /*a4f0*/  SYNCS.ARRIVE.TRANS64 RZ, [R3+URZ+0x30830], R0 ;  /* 0x0308300003ff79a7 */ /* 0x0003e4000800003f */
[----:B-1----:R-:W-:-:S13]  /*a500*/  LOP3.LUT P0, RZ, R2, 0x1f, RZ, 0xc0, !PT ;  /* 0x0000001f02ff7812 */ /* 0x002fda000780c0ff */
[----:B------:R-:W-:Y:S05]  /*a510*/  @!P0 BRA `(.L_x_2323) ;  /* 0x0000000000048947 */ /* 0x000fea0003800000 */
[----:B------:R-:W-:Y:S01]  /*a520*/  BPT.TRAP 0x1 ;  /* 0x000000040000795c */ /* 0x000fe20000300000 */
.L_x_2323:
        /* <DEDUP_REMOVED lines=41> */
.L_x_2304:
[----:B------:R-:W-:Y:S05]  /*a7c0*/  BSYNC B0 ;  /* 0x0000000000007941 */ /* 0x000fea0003800000 */
.L_x_2299:
[----:B------:R-:W-:-:S03]  /*a7d0*/  UMOV UR8, 0xffffffff ;  /* 0xffffffff00087882 */ /* 0x000fc60000000000 */
[----:B------:R-:W-:Y:S05]  /*a7e0*/  BRA.DIV UR8, `(.L_x_2324) ;  /* 0x0000000a08287947 */ /* 0x000fea000b800000 */
[----:B------:R-:W-:-:S13]  /*a7f0*/  ELECT P6, URZ, PT ;  /* 0x00000000003f782f */ /* 0x000fda00038c0000 */
.L_x_2359:
[----:B------:R-:W-:Y:S05]  /*a800*/  @!P6 BRA `(.L_x_2198) ;  /* 0x000000000084e947 */ /* 0x000fea0003800000 */
[----:B------:R-:W-:-:S06]  /*a810*/  ULOP3.LUT UR8, UR38, 0x2, URZ, 0xfc, !UPT ;  /* 0x0000000226087892 */ /* 0x000fcc000f8efc3f */
[----:B------:R-:W-:-:S05]  /*a820*/  IMAD.U32 R2, RZ, RZ, UR8 ;  /* 0x00000008ff027e24 */ /* 0x000fca000f8e00ff */
[----:B------:R-:W-:-:S13]  /*a830*/  ISETP.NE.AND P2, PT, R2, 0x3, PT ;  /* 0x000000030200780c */ /* 0x000fda0003f45270 */
[----:B------:R-:W-:Y:S05]  /*a840*/  @!P2 BRA `(.L_x_2325) ;  /* 0x000000000004a947 */ /* 0x000fea0003800000 */
[----:B---3--:R-:W-:Y:S01]  /*a850*/  BPT.TRAP 0x1 ;  /* 0x000000040000795c */ /* 0x008fe20000300000 */
.L_x_2325:
        /* <DEDUP_REMOVED lines=15> */
.L_x_2360:
[----:B------:R-:W2:Y:S02]  /*a950*/  SYNCS.PHASECHK.TRANS64.TRYWAIT P0, [R3+URZ], R2 ;  /* 0x00000002030075a7 */ /* 0x000ea4000800017f */
[----:B--2---:R-:W-:Y:S05]  /*a960*/  @!P0 BRA `(.L_x_2327) ;  /* 0x0000000400fc8947 */ /* 0x004fea0003800000 */
.L_x_2361:
[----:B------:R-:W-:Y:S05]  /*a970*/  @!P2 BRA `(.L_x_2328) ;  /* 0x000000000004a947 */ /* 0x000fea0003800000 */
[----:B---3--:R-:W-:Y:S01]  /*a980*/  BPT.TRAP 0x1 ;  /* 0x000000040000795c */ /* 0x008fe20000300000 */
.L_x_2328:
[----:B--2---:R-:W-:-:S04]  /*a990*/  VIADD R3, R8, 0x30840 ;  /* 0x0003084008037836 */ /* 0x004fc80000000000 */
[----:B------:R-:W-:-:S04]  /*a9a0*/  IMAD R5, R0, 0x8, R3 ;  /* 0x0000000800057824 */ /* 0x000fc800078e0203 */
[----:B------:R-:W2:Y:S02]  /*a9b0*/  SYNCS.PHASECHK.TRANS64.TRYWAIT P0, [R5+URZ], R4 ;  /* 0x00000004050075a7 */ /* 0x000ea4000800017f */
[----:B--2---:R-:W-:Y:S05]  /*a9c0*/  @!P0 BRA `(.L_x_2329) ;  /* 0x0000000400f88947 */ /* 0x004fea0003800000 */
.L_x_2362:
[----:B------:R-:W-:-:S07]  /*a9d0*/  IMAD R3, R6, 0x8, R3 ;  /* 0x0000000806037824 */ /* 0x000fce00078e0203 */
.L_x_2330:
[----:B----4-:R4:W1:Y:S02]  /*a9e0*/  SYNCS.PHASECHK.TRANS64.TRYWAIT P0, [R3+URZ], R2 ;  /* 0x00000002030075a7 */ /* 0x010864000800017f */
[----:B-1----:R-:W-:Y:S05]  /*a9f0*/  @!P0 NANOSLEEP.SYNCS 0x989680 ;  /* 0x009896800000895d */ /* 0x002fea0003900000 */
[----:B------:R-:W1:Y:S02]  /*aa00*/  @!P0 SYNCS.PHASECHK.TRANS64 P0, [R3+URZ], R2 ;  /* 0x00000002030085a7 */ /* 0x000e64000800007f */
[----:B-1----:R-:W-:Y:S05]  /*aa10*/  @!P0 BRA `(.L_x_2330) ;  /* 0xfffffffc00f08947 */ /* 0x002fea000383ffff */
.L_x_2198:
[----:B---3--:R-:W-:Y:S05]  /*aa20*/  BSYNC B6 ;  /* 0x0000000000067941 */ /* 0x008fea0003800000 */
.L_x_2192:
[----:B------:R-:W-:Y:S05]  /*aa30*/  EXIT ;  /* 0x000000000000794d */ /* 0x000fea0003800000 */
.L_x_2209:
[----:B------:R-:W-:Y:S02]  /*aa40*/  IMAD.MOV.U32 R12, RZ, RZ, RZ ;  /* 0x000000ffff0c7224 */ /* 0x000fe400078e00ff */
[----:B------:R-:W-:Y:S02]  /*aa50*/  IMAD.MOV.U32 R11, RZ, RZ, 0x1f ;  /* 0x0000001fff0b7424 */ /* 0x000fe400078e00ff */
[----:B------:R-:W-:-:S07]  /*aa60*/  IMAD.MOV.U32 R15, RZ, RZ, -0x1 ;  /* 0xffffffffff0f7424 */ /* 0x000fce00078e00ff */
[----:B------:R-:W-:Y:S05]  /*aa70*/  WARPSYNC.COLLECTIVE R15, `(.L_x_2331) ;  /* 0x000000000f087348 */ /* 0x000fea0003c00000 */
[----:B------:R1:W2:Y:S02]  /*aa80*/  SHFL.IDX P6, R14, R13, R12, R11 ;  /* 0x0000000c0d0e7389 */ /* 0x0002a400000c000b */
[----:B-12---:R-:W-:Y:S01]  /*aa90*/  ENDCOLLECTIVE ;  /* 0x000000000000791b */ /* 0x006fe20003800000 */
.L_x_2331:
[----:B------:R-:W-:Y:S05]  /*aaa0*/  BRA `(.L_x_2332) ;  /* 0xffffff6800e47947 */ /* 0x000fea000383ffff */
.L_x_2211:
        /* <DEDUP_REMOVED lines=8> */
.L_x_2215:
[----:B---3--:R3:W4:Y:S02]  /*ab30*/  SYNCS.PHASECHK.TRANS64.TRYWAIT P0, [R0+URZ+0x30810], R191 ;  /* 0x030810bf000075a7 */ /* 0x008724000800017f */
[----:B----4-:R-:W-:Y:S05]  /*ab40*/  @!P0 NANOSLEEP.SYNCS 0x989680 ;  /* 0x009896800000895d */ /* 0x010fea0003900000 */
[----:B------:R-:W4:Y:S02]  /*ab50*/  @!P0 SYNCS.PHASECHK.TRANS64 P0, [R0+URZ+0x30810], R191 ;  /* 0x030810bf000085a7 */ /* 0x000f24000800007f */
[----:B----4-:R-:W-:Y:S05]  /*ab60*/  @!P0 BRA `(.L_x_2215) ;  /* 0xfffffffc00f08947 */ /* 0x010fea000383ffff */
[----:B------:R-:W-:Y:S05]  /*ab70*/  BRA `(.L_x_2214) ;  /* 0xffffff7000cc7947 */ /* 0x000fea000383ffff */
.L_x_2219:
[----:B--2---:R2:W1:Y:S02]  /*ab80*/  SYNCS.PHASECHK.TRANS64.TRYWAIT P0, [R0+URZ+0x30830], R191 ;  /* 0x030830bf000075a7 */ /* 0x004464000800017f */
[----:B-1----:R-:W-:Y:S05]  /*ab90*/  @!P0 NANOSLEEP.SYNCS 0x989680 ;  /* 0x009896800000895d */ /* 0x002fea0003900000 */
[----:B------:R-:W1:Y:S02]  /*aba0*/  @!P0 SYNCS.PHASECHK.TRANS64 P0, [R0+URZ+0x30830], R191 ;  /* 0x030830bf000085a7 */ /* 0x000e64000800007f */
[----:B-1----:R-:W-:Y:S05]  /*abb0*/  @!P0 BRA `(.L_x_2219) ;  /* 0xfffffffc00f08947 */ /* 0x002fea000383ffff */
[----:B------:R-:W-:Y:S05]  /*abc0*/  BRA `(.L_x_2218) ;  /* 0xffffff7800e47947 */ /* 0x000fea000383ffff */
.L_x_2226:
[----:B------:R-:W-:Y:S01]  /*abd0*/  BSSY B0, `(.L_x_2333) ;  /* 0x0000005000007945 */ /* 0x000fe20003800000 */
[----:B------:R-:W-:-:S07]  /*abe0*/  IMAD.MOV.U32 R15, RZ, RZ, -0x1 ;  /* 0xffffffffff0f7424 */ /* 0x000fce00078e00ff */
[----:B-1----:R-:W-:Y:S05]  /*abf0*/  WARPSYNC.COLLECTIVE R15, `(.L_x_2334) ;  /* 0x000000000f087348 */ /* 0x002fea0003c00000 */
[----:B------:R-:W-:Y:S01]  /*ac00*/  NOP ;  /* 0x0000000000007918 */ /* 0x000fe20000000000 */
[----:B-1----:R-:W-:Y:S01]  /*ac10*/  ENDCOLLECTIVE ;  /* 0x000000000000791b */ /* 0x002fe20003800000 */
.L_x_2334:
[----:B------:R-:W-:Y:S05]  /*ac20*/  BSYNC B0 ;  /* 0x0000000000007941 */ /* 0x000fea0003800000 */
.L_x_2333:
[----:B------:R-:W-:Y:S05]  /*ac30*/  BRA `(.L_x_2335) ;  /* 0xffffffac00187947 */ /* 0x000fea000383ffff */
.L_x_2235:
[----:B------:R-:W-:Y:S01]  /*ac40*/  BSSY B0, `(.L_x_2336) ;  /* 0x0000005000007945 */ /* 0x000fe20003800000 */
[----:B------:R-:W-:-:S07]  /*ac50*/  IMAD.MOV.U32 R15, RZ, RZ, -0x1 ;  /* 0xffffffffff0f7424 */ /* 0x000fce00078e00ff */
[----:B-12---:R-:W-:Y:S05]  /*ac60*/  WARPSYNC.COLLECTIVE R15, `(.L_x_2337) ;  /* 0x000000000f087348 */ /* 0x006fea0003c00000 */
[----:B------:R-:W-:Y:S01]  /*ac70*/  NOP ;  /* 0x0000000000007918 */ /* 0x000fe20000000000 */
[----:B-12---:R-:W-:Y:S01]  /*ac80*/  ENDCOLLECTIVE ;  /* 0x000000000000791b */ /* 0x006fe20003800000 */
.L_x_2337:
[----:B------:R-:W-:Y:S05]  /*ac90*/  BSYNC B0 ;  /* 0x0000000000007941 */ /* 0x000fea0003800000 */
.L_x_2336:
[----:B------:R-:W-:Y:S05]  /*aca0*/  BRA `(.L_x_2338) ;  /* 0xffffffb0001c7947 */ /* 0x000fea000383ffff */
.L_x_2252:
[----:B------:R-:W-:Y:S01]  /*acb0*/  BSSY B0, `(.L_x_2339) ;  /* 0x0000005000007945 */ /* 0x000fe20003800000 */
[----:B------:R-:W-:-:S07]  /*acc0*/  IMAD.MOV.U32 R15, RZ, RZ, -0x1 ;  /* 0xffffffffff0f7424 */ /* 0x000fce00078e00ff */
[----:B------:R-:W-:Y:S05]  /*acd0*/  WARPSYNC.COLLECTIVE R15, `(.L_x_2340) ;  /* 0x000000000f087348 */ /* 0x000fea0003c00000 */
[----:B------:R-:W-:Y:S01]  /*ace0*/  NOP ;  /* 0x0000000000007918 */ /* 0x000fe20000000000 */
[----:B------:R-:W-:Y:S01]  /*acf0*/  ENDCOLLECTIVE ;  /* 0x000000000000791b */ /* 0x000fe20003800000 */
.L_x_2340:
[----:B------:R-:W-:Y:S05]  /*ad00*/  BSYNC B0 ;  /* 0x0000000000007941 */ /* 0x000fea0003800000 */
.L_x_2339:
[----:B------:R-:W-:Y:S05]  /*ad10*/  BRA `(.L_x_2341) ;  /* 0xffffffbc00647947 */ /* 0x000fea000383ffff */
.L_x_2265:
[----:B------:R-:W-:Y:S01]  /*ad20*/  BSSY B0, `(.L_x_2342) ;  /* 0x0000005000007945 */ /* 0x000fe20003800000 */
[----:B------:R-:W-:-:S07]  /*ad30*/  IMAD.MOV.U32 R15, RZ, RZ, -0x1 ;  /* 0xffffffffff0f7424 */ /* 0x000fce00078e00ff */
[----:B------:R-:W-:Y:S05]  /*ad40*/  WARPSYNC.COLLECTIVE R15, `(.L_x_2343) ;  /* 0x000000000f087348 */ /* 0x000fea0003c00000 */
[----:B------:R-:W-:Y:S01]  /*ad50*/  NOP ;  /* 0x0000000000007918 */ /* 0x000fe20000000000 */
[----:B------:R-:W-:Y:S01]  /*ad60*/  ENDCOLLECTIVE ;  /* 0x000000000000791b */ /* 0x000fe20003800000 */
.L_x_2343:
[----:B------:R-:W-:Y:S05]  /*ad70*/  BSYNC B0 ;  /* 0x0000000000007941 */ /* 0x000fea0003800000 */
.L_x_2342:
[----:B------:R-:W-:Y:S05]  /*ad80*/  BRA `(.L_x_2344) ;  /* 0xffffffc000f87947 */ /* 0x000fea000383ffff */
.L_x_2277:
[----:B------:R-:W-:Y:S01]  /*ad90*/  BSSY B0, `(.L_x_2345) ;  /* 0x0000005000007945 */ /* 0x000fe20003800000 */
[----:B------:R-:W-:-:S07]  /*ada0*/  IMAD.MOV.U32 R15, RZ, RZ, -0x1 ;  /* 0xffffffffff0f7424 */ /* 0x000fce00078e00ff */
[----:B------:R-:W-:Y:S05]  /*adb0*/  WARPSYNC.COLLECTIVE R15, `(.L_x_2346) ;  /* 0x000000000f087348 */ /* 0x000fea0003c00000 */
[----:B------:R-:W-:Y:S01]  /*adc0*/  NOP ;  /* 0x0000000000007918 */ /* 0x000fe20000000000 */
[----:B------:R-:W-:Y:S01]  /*add0*/  ENDCOLLECTIVE ;  /* 0x000000000000791b */ /* 0x000fe20003800000 */
.L_x_2346:
[----:B------:R-:W-:Y:S05]  /*ade0*/  BSYNC B0 ;  /* 0x0000000000007941 */ /* 0x000fea0003800000 */
.L_x_2345:
[----:B------:R-:W-:Y:S05]  /*adf0*/  BRA `(.L_x_2347) ;  /* 0xffffffc800207947 */ /* 0x000fea000383ffff */
.L_x_2305:
[----:B-1----:R1:W2:Y:S02]  /*ae00*/  SYNCS.PHASECHK.TRANS64.TRYWAIT P0, [R15+URZ+0x30820], R0 ;  /* 0x030820000f0075a7 */ /* 0x0022a4000800017f */
[----:B--2---:R-:W-:Y:S05]  /*ae10*/  @!P0 NANOSLEEP.SYNCS 0x989680 ;  /* 0x009896800000895d */ /* 0x004fea0003900000 */
[----:B------:R-:W2:Y:S02]  /*ae20*/  @!P0 SYNCS.PHASECHK.TRANS64 P0, [R15+URZ+0x30820], R0 ;  /* 0x030820000f0085a7 */ /* 0x000ea4000800007f */
[----:B--2---:R-:W-:Y:S05]  /*ae30*/  @!P0 BRA `(.L_x_2305) ;  /* 0xfffffffc00f08947 */ /* 0x004fea000383ffff */
[----:B------:R-:W-:Y:S05]  /*ae40*/  BRA `(.L_x_2348) ;  /* 0xffffffdc00907947 */ /* 0x000fea000383ffff */
.L_x_2309:
[----:B--2---:R2:W3:Y:S02]  /*ae50*/  SYNCS.PHASECHK.TRANS64.TRYWAIT P1, [R15+URZ+0x30840], R18 ;  /* 0x030840120f0075a7 */ /* 0x0044e4000802017f */
[----:B---3--:R-:W-:Y:S05]  /*ae60*/  @!P1 NANOSLEEP.SYNCS 0x989680 ;  /* 0x009896800000995d */ /* 0x008fea0003900000 */
[----:B------:R-:W3:Y:S02]  /*ae70*/  @!P1 SYNCS.PHASECHK.TRANS64 P1, [R15+URZ+0x30840], R18 ;  /* 0x030840120f0095a7 */ /* 0x000ee4000802007f */
[----:B---3--:R-:W-:Y:S05]  /*ae80*/  @!P1 BRA `(.L_x_2309) ;  /* 0xfffffffc00f09947 */ /* 0x008fea000383ffff */
[----:B------:R-:W-:Y:S05]  /*ae90*/  BRA `(.L_x_2349) ;  /* 0xffffffe400487947 */ /* 0x000fea000383ffff */
.L_x_2311:
[----:B-1----:R1:W3:Y:S02]  /*aea0*/  SYNCS.PHASECHK.TRANS64.TRYWAIT P1, [R15+URZ+0x30828], R18 ;  /* 0x030828120f0075a7 */ /* 0x0022e4000802017f */
[----:B---3--:R-:W-:Y:S05]  /*aeb0*/  @!P1 NANOSLEEP.SYNCS 0x989680 ;  /* 0x009896800000995d */ /* 0x008fea0003900000 */
[----:B------:R-:W3:Y:S02]  /*aec0*/  @!P1 SYNCS.PHASECHK.TRANS64 P1, [R15+URZ+0x30828], R18 ;  /* 0x030828120f0095a7 */ /* 0x000ee4000802007f */
[----:B---3--:R-:W-:Y:S05]  /*aed0*/  @!P1 BRA `(.L_x_2311) ;  /* 0xfffffffc00f09947 */ /* 0x008fea000383ffff */
[----:B------:R-:W-:Y:S05]  /*aee0*/  BRA `(.L_x_2350) ;  /* 0xffffffe400e87947 */ /* 0x000fea000383ffff */
.L_x_2313:
[----:B---3--:R3:W4:Y:S02]  /*aef0*/  SYNCS.PHASECHK.TRANS64.TRYWAIT P1, [R15+URZ+0x30848], R18 ;  /* 0x030848120f0075a7 */ /* 0x008724000802017f */
[----:B----4-:R-:W-:Y:S05]  /*af00*/  @!P1 NANOSLEEP.SYNCS 0x989680 ;  /* 0x009896800000995d */ /* 0x010fea0003900000 */
[----:B------:R-:W4:Y:S02]  /*af10*/  @!P1 SYNCS.PHASECHK.TRANS64 P1, [R15+URZ+0x30848], R18 ;  /* 0x030848120f0095a7 */ /* 0x000f24000802007f */
[----:B----4-:R-:W-:Y:S05]  /*af20*/  @!P1 BRA `(.L_x_2313) ;  /* 0xfffffffc00f09947 */ /* 0x010fea000383ffff */
[----:B------:R-:W-:Y:S05]  /*af30*/  BRA `(.L_x_2351) ;  /* 0xffffffe800887947 */ /* 0x000fea000383ffff */
.L_x_2315:
[----:B------:R-:W-:-:S07]  /*af40*/  SHF.L.U32 R4, R10, 0x1f, RZ ;  /* 0x0000001f0a047819 */ /* 0x000fce00000006ff */
.L_x_2352:
[----:B----4-:R4:W1:Y:S02]  /*af50*/  SYNCS.PHASECHK.TRANS64.TRYWAIT P1, [R15+URZ+0x30820], R4 ;  /* 0x030820040f0075a7 */ /* 0x010864000802017f */
[----:B-1----:R-:W-:Y:S05]  /*af60*/  @!P1 NANOSLEEP.SYNCS 0x989680 ;  /* 0x009896800000995d */ /* 0x002fea0003900000 */
[----:B------:R-:W1:Y:S02]  /*af70*/  @!P1 SYNCS.PHASECHK.TRANS64 P1, [R15+URZ+0x30820], R4 ;  /* 0x030820040f0095a7 */ /* 0x000e64000802007f */
[----:B-1----:R-:W-:Y:S05]  /*af80*/  @!P1 BRA `(.L_x_2352) ;  /* 0xfffffffc00f09947 */ /* 0x002fea000383ffff */
[----:B------:R-:W-:Y:S05]  /*af90*/  BRA `(.L_x_2353) ;  /* 0xffffffec000c7947 */ /* 0x000fea000383ffff */
.L_x_2318:
[----:B----4-:R4:W1:Y:S02]  /*afa0*/  SYNCS.PHASECHK.TRANS64.TRYWAIT P1, [R15+URZ+0x30840], R12 ;  /* 0x0308400c0f0075a7 */ /* 0x010864000802017f */
[----:B-1----:R-:W-:Y:S05]  /*afb0*/  @!P1 NANOSLEEP.SYNCS 0x989680 ;  /* 0x009896800000995d */ /* 0x002fea0003900000 */
[----:B------:R-:W1:Y:S02]  /*afc0*/  @!P1 SYNCS.PHASECHK.TRANS64 P1, [R15+URZ+0x30840], R12 ;  /* 0x0308400c0f0095a7 */ /* 0x000e64000802007f */
[----:B-1----:R-:W-:Y:S05]  /*afd0*/  @!P1 BRA `(.L_x_2318) ;  /* 0xfffffffc00f09947 */ /* 0x002fea000383ffff */
[----:B------:R-:W-:Y:S05]  /*afe0*/  BRA `(.L_x_2354) ;  /* 0xffffffec00c87947 */ /* 0x000fea000383ffff */
.L_x_2320:
[----:B-1----:R1:W2:Y:S02]  /*aff0*/  SYNCS.PHASECHK.TRANS64.TRYWAIT P1, [R15+URZ+0x30828], R12 ;  /* 0x0308280c0f0075a7 */ /* 0x0022a4000802017f */
[----:B--2---:R-:W-:Y:S05]  /*b000*/  @!P1 NANOSLEEP.SYNCS 0x989680 ;  /* 0x009896800000995d */ /* 0x004fea0003900000 */
[----:B------:R-:W2:Y:S02]  /*b010*/  @!P1 SYNCS.PHASECHK.TRANS64 P1, [R15+URZ+0x30828], R12 ;  /* 0x0308280c0f0095a7 */ /* 0x000ea4000802007f */
[----:B--2---:R-:W-:Y:S05]  /*b020*/  @!P1 BRA `(.L_x_2320) ;  /* 0xfffffffc00f09947 */ /* 0x004fea000383ffff */
[----:B------:R-:W-:Y:S05]  /*b030*/  BRA `(.L_x_2355) ;  /* 0xfffffff0005c7947 */ /* 0x000fea000383ffff */
.L_x_2322:
[----:B------:R1:W1:Y:S02]  /*b040*/  SYNCS.PHASECHK.TRANS64.TRYWAIT P0, [R3+URZ+0x30840], R0 ;  /* 0x03084000030075a7 */ /* 0x000264000800017f */
[----:B-1----:R-:W-:Y:S05]  /*b050*/  @!P0 NANOSLEEP.SYNCS 0x989680 ;  /* 0x009896800000895d */ /* 0x002fea0003900000 */
[----:B------:R-:W1:Y:S02]  /*b060*/  @!P0 SYNCS.PHASECHK.TRANS64 P0, [R3+URZ+0x30840], R0 ;  /* 0x03084000030085a7 */ /* 0x000e64000800007f */
[----:B-1----:R-:W-:Y:S05]  /*b070*/  @!P0 BRA `(.L_x_2322) ;  /* 0xfffffffc00f08947 */ /* 0x002fea000383ffff */
[----:B------:R-:W-:Y:S05]  /*b080*/  BRA `(.L_x_2356) ;  /* 0xfffffff4000c7947 */ /* 0x000fea000383ffff */
.L_x_2324:
[----:B------:R-:W-:Y:S01]  /*b090*/  BSSY B0, `(.L_x_2357) ;  /* 0x0000006000007945 */ /* 0x000fe20003800000 */
[----:B------:R-:W-:-:S07]  /*b0a0*/  IMAD.MOV.U32 R15, RZ, RZ, -0x1 ;  /* 0xffffffffff0f7424 */ /* 0x000fce00078e00ff */
[----:B---3--:R-:W-:Y:S05]  /*b0b0*/  WARPSYNC.COLLECTIVE R15, `(.L_x_2358) ;  /* 0x000000000f0c7348 */ /* 0x008fea0003c00000 */
[----:B------:R-:W-:Y:S02]  /*b0c0*/  ELECT P6, UR62, PT ;  /* 0x00000000003e782f */ /* 0x000fe400038c0000 */
[----:B------:R-:W-:Y:S01]  /*b0d0*/  MOV R14, UR62 ;  /* 0x0000003e000e7c02 */ /* 0x000fe20008000f00 */
[----:B---3--:R-:W-:Y:S10]  /*b0e0*/  ENDCOLLECTIVE ;  /* 0x000000000000791b */ /* 0x008ff40003800000 */
.L_x_2358:
[----:B------:R-:W-:Y:S05]  /*b0f0*/  BSYNC B0 ;  /* 0x0000000000007941 */ /* 0x000fea0003800000 */
.L_x_2357:
[----:B------:R-:W-:Y:S05]  /*b100*/  BRA `(.L_x_2359) ;  /* 0xfffffff400bc7947 */ /* 0x000fea000383ffff */
.L_x_2326:
[----:B-1----:R1:W2:Y:S02]  /*b110*/  SYNCS.PHASECHK.TRANS64.TRYWAIT P0, [R7+URZ], R4 ;  /* 0x00000004070075a7 */ /* 0x0022a4000800017f */
[----:B--2---:R-:W-:Y:S05]  /*b120*/  @!P0 NANOSLEEP.SYNCS 0x989680 ;  /* 0x009896800000895d */ /* 0x004fea0003900000 */
[----:B------:R-:W2:Y:S02]  /*b130*/  @!P0 SYNCS.PHASECHK.TRANS64 P0, [R7+URZ], R4 ;  /* 0x00000004070085a7 */ /* 0x000ea4000800007f */
[----:B--2---:R-:W-:Y:S05]  /*b140*/  @!P0 BRA `(.L_x_2326) ;  /* 0xfffffffc00f08947 */ /* 0x004fea000383ffff */
[----:B------:R-:W-:Y:S05]  /*b150*/  BRA `(.L_x_2360) ;  /* 0xfffffff400fc7947 */ /* 0x000fea000383ffff */
.L_x_2327:
[----:B--2---:R2:W4:Y:S02]  /*b160*/  SYNCS.PHASECHK.TRANS64.TRYWAIT P0, [R3+URZ], R2 ;  /* 0x00000002030075a7 */ /* 0x004524000800017f */
[----:B----4-:R-:W-:Y:S05]  /*b170*/  @!P0 NANOSLEEP.SYNCS 0x989680 ;  /* 0x009896800000895d */ /* 0x010fea0003900000 */
[----:B------:R-:W4:Y:S02]  /*b180*/  @!P0 SYNCS.PHASECHK.TRANS64 P0, [R3+URZ], R2 ;  /* 0x00000002030085a7 */ /* 0x000f24000800007f */
[----:B----4-:R-:W-:Y:S05]  /*b190*/  @!P0 BRA `(.L_x_2327) ;  /* 0xfffffffc00f08947 */ /* 0x010fea000383ffff */
[----:B------:R-:W-:Y:S05]  /*b1a0*/  BRA `(.L_x_2361) ;  /* 0xfffffff400f07947 */ /* 0x000fea000383ffff */
.L_x_2329:
[----:B--2---:R2:W4:Y:S02]  /*b1b0*/  SYNCS.PHASECHK.TRANS64.TRYWAIT P0, [R5+URZ], R4 ;  /* 0x00000004050075a7 */ /* 0x004524000800017f */
[----:B----4-:R-:W-:Y:S05]  /*b1c0*/  @!P0 NANOSLEEP.SYNCS 0x989680 ;  /* 0x009896800000895d */ /* 0x010fea0003900000 */
[----:B------:R-:W4:Y:S02]  /*b1d0*/  @!P0 SYNCS.PHASECHK.TRANS64 P0, [R5+URZ], R4 ;  /* 0x00000004050085a7 */ /* 0x000f24000800007f */
[----:B----4-:R-:W-:Y:S05]  /*b1e0*/  @!P0 BRA `(.L_x_2329) ;  /* 0xfffffffc00f08947 */ /* 0x010fea000383ffff */
[----:B------:R-:W-:Y:S05]  /*b1f0*/  BRA `(.L_x_2362) ;  /* 0xfffffff400f47947 */ /* 0x000fea000383ffff */
.L_x_2363:
        /* <DEDUP_REMOVED lines=16> */
.L_x_7305:


//--------------------- .text._ZN7cutlass13device_kernelIN5flash11enable_sm90INS1_16FlashAttnBwdSm90INS1_25CollectiveMainloopBwdSm90ILi2ELi2ELi2EN4cute5tupleIJNS5_1CILi1EEES8_S8_EEENS6_IJNS7_ILi64EEENS7_ILi128EEESB_EEENS_10bfloat16_tEfNS_4arch4Sm90ELb1ELb0ELb1ELb0ELb0ELb1ELb0ELb0ELi2ELi1ELi2ELi1ELb0EEENS1_21CollectiveEpilogueBwdISC_SD_SF_Li256ELb0ELb0ELi1EEENS1_25SingleTileBwdLPTSchedulerILb0ELi128ELb0EEEEEEEEEvNT_6ParamsE --------------------------
	.section	.text._ZN7cutlass13device_kernelIN5flash11enable_sm90INS1_16FlashAttnBwdSm90INS1_25CollectiveMainloopBwdSm90ILi2ELi2ELi2EN4cute5tupleIJNS5_1CILi1EEES8_S8_EEENS6_IJNS7_ILi64EEENS7_ILi128EEESB_EEENS_10bfloat16_tEfNS_4arch4Sm90ELb1ELb0ELb1ELb0ELb0ELb1ELb0ELb0ELi2ELi1ELi2ELi1ELb0EEENS1_21CollectiveEpilogueBwdISC_SD_SF_Li256ELb0ELb0ELi1EEENS1_25SingleTileBwdLPTSchedulerILb0ELi128ELb0EEEEEEEEEvNT_6ParamsE,"ax",@progbits
	.align	128
.text._ZN7cutlass13device_kernelIN5flash11enable_sm90INS1_16FlashAttnBwdSm90INS1_25CollectiveMainloopBwdSm90ILi2ELi2ELi2EN4cute5tupleIJNS5_1CILi1EEES8_S8_EEENS6_IJNS7_ILi64EEENS7_ILi128EEESB_EEENS_10bfloat16_tEfNS_4arch4Sm90ELb1ELb0ELb1ELb0ELb0ELb1ELb0ELb0ELi2ELi1ELi2ELi1ELb0EEENS1_21CollectiveEpilogueBwdISC_SD_SF_Li256ELb0ELb0ELi1EEENS1_25SingleTileBwdLPTSchedulerILb0ELi128ELb0EEEEEEEEEvNT_6ParamsE:
        .type           _ZN7cutlass13device_kernelIN5flash11enable_sm90INS1_16FlashAttnBwdSm90INS1_25CollectiveMainloopBwdSm90ILi2ELi2ELi2EN4cute5tupleIJNS5_1CILi1EEES8_S8_EEENS6_IJNS7_ILi64EEENS7_ILi128EEESB_EEENS_10bfloat16_tEfNS_4arch4Sm90ELb1ELb0ELb1ELb0ELb0ELb1ELb0ELb0ELi2ELi1ELi2ELi1ELb0EEENS1_21CollectiveEpilogueBwdISC_SD_SF_Li256ELb0ELb0ELi1EEENS1_25SingleTileBwdLPTSchedulerILb0ELi128ELb0EEEEEEEEEvNT_6ParamsE,@function
        .size           _ZN7cutlass13device_kernelIN5flash11enable_sm90INS1_16FlashAttnBwdSm90INS1_25CollectiveMainloopBwdSm90ILi2ELi2ELi2EN4cute5tupleIJNS5_1CILi1EEES8_S8_EEENS6_IJNS7_ILi64EEENS7_ILi128EEESB_EEENS_10bfloat16_tEfNS_4arch4Sm90ELb1ELb0ELb1ELb0ELb0ELb1ELb0ELb0ELi2ELi1ELi2ELi1ELb0EEENS1_21CollectiveEpilogueBwdISC_SD_SF_Li256ELb0ELb0ELi1EEENS1_25SingleTileBwdLPTSchedulerILb0ELi128ELb0EEEEEEEEEvNT_6ParamsE,(.L_x_7306 - _ZN7cutlass13device_kernelIN5flash11enable_sm90INS1_16FlashAttnBwdSm90INS1_25CollectiveMainloopBwdSm90ILi2ELi2ELi2EN4cute5tupleIJNS5_1CILi1EEES8_S8_EEENS6_IJNS7_ILi64EEENS7_ILi128EEESB_EEENS_10bfloat16_tEfNS_4arch4Sm90ELb1ELb0ELb1ELb0ELb0ELb1ELb0ELb0ELi2ELi1ELi2ELi1ELb0EEENS1_21CollectiveEpilogueBwdISC_SD_SF_Li256ELb0ELb0ELi1EEENS1_25SingleTileBwdLPTSchedulerILb0ELi128ELb0EEEEEEEEEvNT_6ParamsE)
        .other          _ZN7cutlass13device_kernelIN5flash11enable_sm90INS1_16FlashAttnBwdSm90INS1_25CollectiveMainloopBwdSm90ILi2ELi2ELi2EN4cute5tupleIJNS5_1CILi1EEES8_S8_EEENS6_IJNS7_ILi64EEENS7_ILi128EEESB_EEENS_10bfloat16_tEfNS_4arch4Sm90ELb1ELb0ELb1ELb0ELb0ELb1ELb0ELb0ELi2ELi1ELi2ELi1ELb0EEENS1_21CollectiveEpilogueBwdISC_SD_SF_Li256ELb0ELb0ELi1EEENS1_25SingleTileBwdLPTSchedulerILb0ELi128ELb0EEEEEEEEEvNT_6ParamsE,@"STO_CUDA_ENTRY STV_DEFAULT"
_ZN7cutlass13device_kernelIN5flash11enable_sm90INS1_16FlashAttnBwdSm90INS1_25CollectiveMainloopBwdSm90ILi2ELi2ELi2EN4cute5tupleIJNS5_1CILi1EEES8_S8_EEENS6_IJNS7_ILi64EEENS7_ILi128EEESB_EEENS_10bfloat16_tEfNS_4arch4Sm90ELb1ELb0ELb1ELb0ELb0ELb1ELb0ELb0ELi2ELi1ELi2ELi1ELb0EEENS1_21CollectiveEpilogueBwdISC_SD_SF_Li256ELb0ELb0ELi1EEENS1_25SingleTileBwdLPTSchedulerILb0ELi128ELb0EEEEEEEEEvNT_6ParamsE:
        /* <DEDUP_REMOVED lines=30> */
.L_x_2365:
[----:B------:R-:W-:Y:S05]  /*01e0*/  BSYNC B0 ;  /* 0x0000000000007941 */ /* 0x000fea0003800000 */
.L_x_2364:
        /* <DEDUP_REMOVED lines=37> */
.L_x_2366:
        /* <DEDUP_REMOVED lines=22> */
.L_x_2367:
[----:B------:R-:W-:Y:S01]  /*05a0*/  PLOP3.LUT P0, PT, PT, PT, UP0, 0x80, 0x0 ;  /* 0x000000000000781c */ /* 0x000fe20003f0f008 */
[----:B------:R-:W-:Y:S01]  /*05b0*/  NOP ;  /* 0x0000000000007918 */ /* 0x000fe20000000000 */
[----:B------:R-:W-:Y:S01]  /*05c0*/  BSSY B6, `(.L_x_2368) ;  /* 0x00009a1000067945 */ /* 0x000fe20003800000 */
[----:B-12-4-:R-:W-:Y:S10]  /*05d0*/  BAR.SYNC.DEFER_BLOCKING 0x0 ;  /* 0x0000000000007b1d */ /* 0x016ff40000010000 */
[----:B------:R-:W-:Y:S05]  /*05e0*/  @!P0 BRA `(.L_x_2369) ;  /* 0x00000068001c8947 */ /* 0x000fea0003800000 */
.L_x_2370:
[----:B------:R-:W-:-:S08]  /*05f0*/  NOP ;  /* 0x0000000000007918 */ /* 0x000fd00000000000 */
[----:B------:R-:W1:Y:S02]  /*0600*/  USETMAXREG.TRY_ALLOC.CTAPOOL UP0, 0xf0 ;  /* 0x000000f0000079c8 */ /* 0x000e640008000600 */
[----:B-1----:R-:W-:-:S13]  /*0610*/  PLOP3.LUT P0, PT, PT, PT, UP0, 0x80, 0x0 ;  /* 0x000000000000781c */ /* 0x002fda0003f0f008 */
[----:B------:R-:W-:Y:S05]  /*0620*/  @!P0 BRA `(.L_x_2370) ;  /* 0xfffffffc00f08947 */ /* 0x000fea000383ffff */
[----:B------:R-:W-:Y:S01]  /*0630*/  LOP3.LUT R0, R0, 0x3, RZ, 0xc0, !PT ;  /* 0x0000000300007812 */ /* 0x000fe200078ec0ff */
[----:B------:R-:W1:Y:S01]  /*0640*/  S2R R2, SR_TID.X ;  /* 0x0000000000027919 */ /* 0x000e620000002100 */
[----:B------:R-:W2:Y:S01]  /*0650*/  S2UR UR7, SR_CTAID.X ;  /* 0x00000000000779c3 */ /* 0x000ea20000002500 */
[----:B------:R-:W-:Y:S02]  /*0660*/  ULDC UR8, c[0x0][0xb50] ;  /* 0x0002d40000087ab9 */ /* 0x000fe40000000800 */
[----:B------:R-:W-:Y:S01]  /*0670*/  UISETP.NE.AND UP0, UPT, UR8, 0x1, UPT ;  /* 0x000000010800788c */ /* 0x000fe2000bf05270 */
[----:B------:R-:W3:Y:S04]  /*0680*/  SHFL.IDX PT, R0, R0, RZ, 0x1f ;  /* 0x00001fff00007589 */ /* 0x000ee800000e0000 */
[----:B------:R-:W4:Y:S06]  /*0690*/  LDC R3, c[0x0][0xb68] ;  /* 0x0002da00ff037b82 */ /* 0x000f2c0000000800 */
[----:B------:R-:W-:Y:S01]  /*06a0*/  @UP0 ULDC UR4, c[0x0][0xb54] ;  /* 0x0002d50000040ab9 */ /* 0x000fe20000000800 */
[----:B------:R-:W-:Y:S01]  /*06b0*/  @UP0 ULDC UR9, c[0x0][0xb58] ;  /* 0x0002d60000090ab9 */ /* 0x000fe20000000800 */
[----:B--2---:R-:W-:-:S02]  /*06c0*/  UIMAD.WIDE.U32 UR4, UR7, UR4, URZ ;  /* 0x00000004070472a5 */ /* 0x004fc4000f8e003f */
[----:B------:R-:W-:Y:S01]  /*06d0*/  UMOV UR6, UR7 ;  /* 0x0000000700067c82 */ /* 0x000fe20008000000 */
[----:B---3--:R-:W-:Y:S01]  /*06e0*/  ISETP.NE.AND P0, PT, R0, RZ, PT ;  /* 0x000000ff0000720c */ /* 0x008fe20003f05270 */
[----:B------:R-:W-:Y:S01]  /*06f0*/  @UP0 USHF.R.U32.HI UR6, URZ, UR9, UR5 ;  /* 0x000000093f060299 */ /* 0x000fe20008011605 */
[----:B-1----:R-:W-:-:S03]  /*0700*/  SHF.R.U32.HI R2, RZ, 0x7, R2 ;  /* 0x00000007ff027819 */ /* 0x002fc60000011602 */
[----:B------:R-:W-:-:S04]  /*0710*/  UIADD3 UR4, -UR6, URZ, URZ ;  /* 0x0000003f06047290 */ /* 0x000fc8000fffe13f */
[----:B------:R-:W-:-:S04]  /*0720*/  UIMAD UR10, UR8, UR4, UR7 ;  /* 0x00000004080a72a4 */ /* 0x000fc8000f8e0207 */
[----:B------:R-:W-:-:S05]  /*0730*/  @!P0 VIADD R2, R2, 0x9 ;  /* 0x0000000902028836 */ /* 0x000fca0000000000 */
[----:B------:R1:W-:Y:S06]  /*0740*/  @!P0 BAR.ARV R2, 0xa0 ;  /* 0x000280020000851d */ /* 0x0003ec0000002000 */
[----:B----4-:R-:W-:-:S13]  /*0750*/  ISETP.LE.AND P0, PT, R3, UR6, PT ;  /* 0x0000000603007c0c */ /* 0x010fda000bf03270 */
[----:B-1----:R-:W-:Y:S05]  /*0760*/  @!P0 BRA `(.L_x_2371) ;  /* 0x0000000000208947 */ /* 0x002fea0003800000 */
[----:B------:R-:W-:Y:S01]  /*0770*/  ULDC UR7, c[0x0][0xb5c] ;  /* 0x0002d70000077ab9 */ /* 0x000fe20000000800 */
[----:B------:R-:W-:Y:S01]  /*0780*/  UMOV UR36, UR10 ;  /* 0x0000000a00247c82 */ /* 0x000fe20008000000 */
[----:B------:R-:W-:-:S11]  /*0790*/  UISETP.NE.AND UP0, UPT, UR7, 0x1, UPT ;  /* 0x000000010700788c */ /* 0x000fd6000bf05270 */
[----:B------:R-:W-:Y:S02]  /*07a0*/  @UP0 ULDC.64 UR8, c[0x0][0xb60] ;  /* 0x0002d80000080ab9 */ /* 0x000fe40000000a00 */
[----:B------:R-:W-:-:S04]  /*07b0*/  UIMAD.WIDE.U32 UR4, UR10, UR8, URZ ;  /* 0x000000080a0472a5 */ /* 0x000fc8000f8e003f */
[----:B------:R-:W-:-:S04]  /*07c0*/  @UP0 USHF.R.U32.HI UR36, URZ, UR9, UR5 ;  /* 0x000000093f240299 */ /* 0x000fc80008011605 */
[----:B------:R-:W-:Y:S01]  /*07d0*/  UIMAD UR4, UR36, UR7, URZ ;  /* 0x00000007240472a4 */ /* 0x000fe2000f8e023f */
[----:B------:R-:W-:Y:S11]  /*07e0*/  BRA `(.L_x_2372) ;  /* 0x00000000001c7947 */ /* 0x000ff60003800000 */
.L_x_2371:
[----:B------:R-:W-:Y:S01]  /*07f0*/  ULDC UR7, c[0x0][0xb44] ;  /* 0x0002d10000077ab9 */ /* 0x000fe20000000800 */
[----:B------:R-:W-:Y:S01]  /*0800*/  UMOV UR36, UR10 ;  /* 0x0000000a00247c82 */ /* 0x000fe20008000000 */
[----:B------:R-:W-:-:S11]  /*0810*/  UISETP.NE.AND UP0, UPT, UR7, 0x1, UPT ;  /* 0x000000010700788c */ /* 0x000fd6000bf05270 */
[----:B------:R-:W-:Y:S02]  /*0820*/  @UP0 ULDC.64 UR8, c[0x0][0xb48] ;  /* 0x0002d20000080ab9 */ /* 0x000fe40000000a00 */
[----:B------:R-:W-:-:S04]  /*0830*/  UIMAD.WIDE.U32 UR4, UR10, UR8, URZ ;  /* 0x000000080a0472a5 */ /* 0x000fc8000f8e003f */
[----:B------:R-:W-:-:S04]  /*0840*/  @UP0 USHF.R.U32.HI UR36, URZ, UR9, UR5 ;  /* 0x000000093f240299 */ /* 0x000fc80008011605 */
[----:B------:R-:W-:-:S12]  /*0850*/  UIMAD UR4, UR36, UR7, URZ ;  /* 0x00000007240472a4 */ /* 0x000fd8000f8e023f */
.L_x_2372:
[----:B------:R-:W-:Y:S01]  /*0860*/  ULDC UR43, c[0x0][0xb38] ;  /* 0x0002ce00002b7ab9 */ /* 0x000fe20000000800 */
[----:B------:R-:W-:Y:S02]  /*0870*/  UIADD3 UR4, UR10, -UR4, URZ ;  /* 0x800000040a047290 */ /* 0x000fe4000fffe03f */
[----:B------:R-:W-:Y:S01]  /*0880*/  UISETP.NE.AND UP0, UPT, UR43, 0x1, UPT ;  /* 0x000000012b00788c */ /* 0x000fe2000bf05270 */
[----:B------:R-:W-:Y:S02]  /*0890*/  ULDC UR5, c[0x0][0xb44] ;  /* 0x0002d10000057ab9 */ /* 0x000fe40000000800 */
[----:B------:R-:W-:-:S08]  /*08a0*/  UIMAD UR6, UR6, UR5, UR4 ;  /* 0x00000005060672a4 */ /* 0x000fd0000f8e0204 */
[----:B------:R-:W-:Y:S01]  /*08b0*/  @UP0 ULDC UR4, c[0x0][0xb3c] ;  /* 0x0002cf0000040ab9 */ /* 0x000fe20000000800 */
[----:B------:R-:W-:Y:S01]  /*08c0*/  @UP0 ULDC UR7, c[0x0][0xb40] ;  /* 0x0002d00000070ab9 */ /* 0x000fe20000000800 */
[----:B------:R-:W-:Y:S02]  /*08d0*/  UIMAD.WIDE.U32 UR4, UR6, UR4, URZ ;  /* 0x00000004060472a5 */ /* 0x000fe4000f8e003f */
[----:B------:R-:W-:Y:S02]  /*08e0*/  UMOV UR44, UR6 ;  /* 0x00000006002c7c82 */ /* 0x000fe40008000000 */
[----:B------:R-:W-:-:S04]  /*08f0*/  @UP0 USHF.R.U32.HI UR44, URZ, UR7, UR5 ;  /* 0x000000073f2c0299 */ /* 0x000fc80008011605 */
[----:B------:R-:W-:Y:S02]  /*0900*/  UIADD3 UR4, -UR44, URZ, URZ ;  /* 0x0000003f2c047290 */ /* 0x000fe4000fffe13f */
[----:B------:R-:W-:Y:S02]  /*0910*/  ISETP.LE.AND P0, PT, RZ, UR44, PT ;  /* 0x0000002cff007c0c */ /* 0x000fe4000bf03270 */
[----:B------:R-:W-:-:S11]  /*0920*/  UIMAD UR43, UR43, UR4, UR6 ;  /* 0x000000042b2b72a4 */ /* 0x000fd6000f8e0206 */
[----:B------:R-:W-:Y:S05]  /*0930*/  @!P0 BRA `(.L_x_2373) ;  /* 0x0000009400a48947 */ /* 0x000fea0003800000 */
[----:B------:R-:W-:Y:S01]  /*0940*/  ULDC UR7, c[0x0][0x280] ;  /* 0x0000a00000077ab9 */ /* 0x000fe20000000800 */
[----:B------:R-:W-:Y:S01]  /*0950*/  ULDC UR5, c[0x0][0x290] ;  /* 0x0000a40000057ab9 */ /* 0x000fe20000000800 */
[----:B------:R-:W-:Y:S01]  /*0960*/  ULEA UR4, UR36, UR7, 0x7 ;  /* 0x0000000724047291 */ /* 0x000fe2000f8e383f */
[----:B------:R-:W-:Y:S01]  /*0970*/  PLOP3.LUT P0, PT, PT, PT, PT, 0x80, 0x0 ;  /* 0x000000000000781c */ /* 0x000fe20003f0f070 */
[----:B------:R-:W-:Y:S01]  /*0980*/  ULDC UR6, c[0x0][0x74c] ;  /* 0x0001d30000067ab9 */ /* 0x000fe20000000800 */
[----:B------:R-:W-:Y:S01]  /*0990*/  CS2R R86, SRZ ;  /* 0x0000000000567805 */ /* 0x000fe2000001ff00 */
[----:B------:R-:W-:Y:S01]  /*09a0*/  UIADD3 UR5, -UR6, UR4, -UR5 ;  /* 0x0000000406057290 */ /* 0x000fe2000fffe905 */
[----:B------:R-:W-:Y:S01]  /*09b0*/  CS2R R84, SRZ ;  /* 0x0000000000547805 */ /* 0x000fe2000001ff00 */
[----:B------:R-:W-:Y:S01]  /*09c0*/  UIADD3 UR4, UR7, 0x3f, URZ ;  /* 0x0000003f07047890 */ /* 0x000fe2000fffe03f */
        /* <DEDUP_REMOVED lines=20> */
[----:B------:R-:W-:Y:S01]  /*0b10*/  CS2R R58, SRZ ;  /* 0x00000000003a7805 */ /* 0x000fe2000001ff00 */
[----:B------:R-:W-:Y:S01]  /*0b20*/  UISETP.GT.AND UP0, UPT, UR37, UR39, UPT ;  /* 0x000000272500728c */ /* 0x000fe2000bf04270 */
[----:B------:R-:W-:Y:S02]  /*0b30*/  CS2R R56, SRZ ;  /* 0x0000000000387805 */ /* 0x000fe4000001ff00 */
[----:B------:R-:W-:Y:S02]  /*0b40*/  CS2R R54, SRZ ;  /* 0x0000000000367805 */ /* 0x000fe4000001ff00 */
[----:B------:R-:W-:Y:S02]  /*0b50*/  CS2R R52, SRZ ;  /* 0x0000000000347805 */ /* 0x000fe4000001ff00 */
[----:B------:R-:W-:-:S02]  /*0b60*/  CS2R R50, SRZ ;  /* 0x0000000000327805 */ /* 0x000fc4000001ff00 */
[----:B------:R-:W-:Y:S02]  /*0b70*/  CS2R R48, SRZ ;  /* 0x0000000000307805 */ /* 0x000fe4000001ff00 */
[----:B------:R-:W-:Y:S02]  /*0b80*/  PLOP3.LUT P1, PT, PT, PT, UP0, 0x80, 0x0 ;  /* 0x000000000000781c */ /* 0x000fe40003f2f008 */
        /* <DEDUP_REMOVED lines=67> */
.L_x_2376:
        /* <DEDUP_REMOVED lines=15> */
.L_x_2375:
[----:B------:R-:W1:Y:S01]  /*10b0*/  S2R R3, SR_CgaCtaId ;  /* 0x0000000000037919 */ /* 0x000e620000008800 */
[----:B------:R-:W-:-:S04]  /*10c0*/  MOV R0, 0x400 ;  /* 0x0000040000007802 */ /* 0x000fc80000000f00 */
[----:B-1----:R-:W-:-:S05]  /*10d0*/  LEA R16, R3, R0, 0x18 ;  /* 0x0000000003107211 */ /* 0x002fca00078ec0ff */
[----:B------:R1:W-:Y:S01]  /*10e0*/  STL [R1], R16 ;  /* 0x0000001001007387 */ /* 0x0003e20000100800 */
[----:B------:R-:W-:-:S05]  /*10f0*/  VIADD R2, R16, 0x28800 ;  /* 0x0002880010027836 */ /* 0x000fca0000000000 */
[----:B------:R-:W-:-:S13]  /*1100*/  LOP3.LUT P0, RZ, R2, 0x3ff, RZ, 0xc0, !PT ;  /* 0x000003ff02ff7812 */ /* 0x000fda000780c0ff */
[----:B-1----:R-:W-:Y:S05]  /*1110*/  @!P0 BRA `(.L_x_2377) ;  /* 0x00000000007c8947 */ /* 0x002fea0003800000 */
        /* <DEDUP_REMOVED lines=16> */
.L_x_2378:
        /* <DEDUP_REMOVED lines=15> */
.L_x_2377:
        /* <DEDUP_REMOVED lines=8> */
.L_x_2485:
[----:B------:R-:W-:Y:S01]  /*1390*/  SHF.L.U32 R8, RZ, 0x1f, RZ ;  /* 0x0000001fff087819 */ /* 0x000fe200000006ff */
[----:B------:R-:W-:Y:S01]  /*13a0*/  IMAD.SHL.U32 R4, R0, 0x40, RZ ;  /* 0x0000004000047824 */ /* 0x000fe200078e00ff */
[CC--:B------:R-:W-:Y:S02]  /*13b0*/  LEA.HI R5, R3.reuse, R0.reuse, RZ, 0x5 ;  /* 0x0000000003057211 */ /* 0x0c0fe400078f28ff */
[----:B------:R-:W3:Y:S02]  /*13c0*/  SYNCS.PHASECHK.TRANS64.TRYWAIT P0, [R16+URZ+0x30800], R8 ;  /* 0x03080008100075a7 */ /* 0x000ee4000800017f */
[----:B------:R-:W-:Y:S02]  /*13d0*/  SHF.R.S32.HI R6, RZ, 0x5, R5 ;  /* 0x00000005ff067819 */ /* 0x000fe40000011405 */
[----:B------:R-:W-:Y:S02]  /*13e0*/  LOP3.LUT R5, R2, 0xffffff80, RZ, 0xc0, !PT ;  /* 0xffffff8002057812 */ /* 0x000fe400078ec0ff */
[----:B------:R-:W-:Y:S01]  /*13f0*/  LOP3.LUT R4, R4, 0x1c0, RZ, 0xc0, !PT ;  /* 0x000001c004047812 */ /* 0x000fe200078ec0ff */
[----:B------:R-:W-:Y:S01]  /*1400*/  IMAD.SHL.U32 R7, R6, 0x10, RZ ;  /* 0x0000001006077824 */ /* 0x000fe200078e00ff */
[CC--:B------:R-:W-:Y:S01]  /*1410*/  LEA.HI R2, R3.reuse, R0.reuse, RZ, 0x3 ;  /* 0x0000000003027211 */ /* 0x0c0fe200078f18ff */
[----:B------:R-:W-:Y:S01]  /*1420*/  IMAD.IADD R5, R0, 0x1, -R5 ;  /* 0x0000000100057824 */ /* 0x000fe200078e0a05 */
[----:B------:R-:W-:-:S02]  /*1430*/  LEA.HI R3, R3, R0, RZ, 0x4 ;  /* 0x0000000003037211 */ /* 0x000fc400078f20ff */
[----:B------:R-:W-:Y:S01]  /*1440*/  LOP3.LUT R7, R4, 0x30, R7, 0xf8, !PT ;  /* 0x0000003004077812 */ /* 0x000fe200078ef807 */
[----:B---3--:R-:W-:Y:S06]  /*1450*/  @P0 BRA `(.L_x_2380) ;  /* 0x0000000000080947 */ /* 0x008fec0003800000 */
[----:B------:R-:W3:Y:S02]  /*1460*/  SYNCS.PHASECHK.TRANS64.TRYWAIT P0, [R16+URZ+0x30800], R8 ;  /* 0x03080008100075a7 */ /* 0x000ee4000800017f */
[----:B---3--:R-:W-:Y:S05]  /*1470*/  @!P0 BRA `(.L_x_2381) ;  /* 0x0000008800f88947 */ /* 0x008fea0003800000 */
.L_x_2380:
[----:B------:R-:W4:Y:S01]  /*1480*/  S2R R15, SR_CgaCtaId ;  /* 0x00000000000f7919 */ /* 0x000f220000008800 */
[----:B---3--:R-:W-:Y:S01]  /*1490*/  SHF.R.S32.HI R0, RZ, 0x1f, R5 ;  /* 0x0000001fff007819 */ /* 0x008fe20000011405 */
[----:B------:R-:W-:Y:S01]  /*14a0*/  ULDC UR4, c[0x0][0x290] ;  /* 0x0000a40000047ab9 */ /* 0x000fe20000000800 */
[----:B------:R-:W-:Y:S01]  /*14b0*/  SHF.R.S32.HI R8, RZ, 0x4, R3 ;  /* 0x00000004ff087819 */ /* 0x000fe20000011403 */
[----:B------:R-:W-:Y:S01]  /*14c0*/  UIMAD UR4, UR36, -0x80, UR4 ;  /* 0xffffff80240478a4 */ /* 0x000fe2000f8e0204 */
[----:B------:R-:W-:Y:S02]  /*14d0*/  LOP3.LUT R9, R7, 0x8, R2, 0xf8, !PT ;  /* 0x0000000807097812 */ /* 0x000fe400078ef802 */
[----:B------:R-:W-:Y:S02]  /*14e0*/  CS2R R86, SRZ ;  /* 0x0000000000567805 */ /* 0x000fe4000001ff00 */
[----:B------:R-:W-:Y:S02]  /*14f0*/  LEA.HI R2, R0, R5, RZ, 0x2 ;  /* 0x0000000500027211 */ /* 0x000fe400078f10ff */
[----:B------:R-:W-:-:S02]  /*1500*/  CS2R R84, SRZ ;  /* 0x0000000000547805 */ /* 0x000fc4000001ff00 */
[----:B------:R-:W-:Y:S01]  /*1510*/  LEA.HI R3, R3, R8, RZ, 0x1 ;  /* 0x0000000803037211 */ /* 0x000fe200078f08ff */
[----:B------:R-:W-:Y:S01]  /*1520*/  IMAD.U32 R10, RZ, RZ, UR4 ;  /* 0x00000004ff0a7e24 */ /* 0x000fe2000f8e00ff */
[----:B------:R-:W-:Y:S02]  /*1530*/  LEA.HI R0, R0, R5, RZ, 0x5 ;  /* 0x0000000500007211 */ /* 0x000fe400078f28ff */
[----:B------:R-:W-:Y:S02]  /*1540*/  CS2R R82, SRZ ;  /* 0x0000000000527805 */ /* 0x000fe4000001ff00 */
[----:B------:R-:W-:Y:S02]  /*1550*/  SHF.R.U32.HI R4, RZ, 0x3, R4 ;  /* 0x00000003ff047819 */ /* 0x000fe40000011604 */
[----:B------:R-:W-:Y:S02]  /*1560*/  CS2R R80, SRZ ;  /* 0x0000000000507805 */ /* 0x000fe4000001ff00 */
[----:B------:R-:W-:-:S02]  /*1570*/  LOP3.LUT R11, R3, 0x7ffffe, RZ, 0xc0, !PT ;  /* 0x007ffffe030b7812 */ /* 0x000fc400078ec0ff */
[----:B------:R-:W-:Y:S02]  /*1580*/  CS2R R78, SRZ ;  /* 0x00000000004e7805 */ /* 0x000fe4000001ff00 */
[----:B------:R-:W-:Y:S02]  /*1590*/  SHF.R.S32.HI R7, RZ, 0x5, R0 ;  /* 0x00000005ff077819 */ /* 0x000fe40000011400 */
[----:B------:R-:W-:Y:S02]  /*15a0*/  CS2R R76, SRZ ;  /* 0x00000000004c7805 */ /* 0x000fe4000001ff00 */
[--C-:B------:R-:W-:Y:S01]  /*15b0*/  SHF.R.S32.HI R3, RZ, 0x2, R2.reuse ;  /* 0x00000002ff037819 */ /* 0x100fe20000011402 */
[----:B------:R-:W-:Y:S01]  /*15c0*/  IMAD.IADD R11, R8, 0x1, -R11 ;  /* 0x00000001080b7824 */ /* 0x000fe200078e0a0b */
[----:B------:R-:W-:Y:S01]  /*15d0*/  SHF.R.S32.HI R0, RZ, 0x1f, R2 ;  /* 0x0000001fff007819 */ /* 0x000fe20000011402 */
[----:B------:R-:W-:Y:S01]  /*15e0*/  IMAD R7, R7, -0x10, R10 ;  /* 0xfffffff007077824 */ /* 0x000fe200078e020a */
[----:B------:R-:W-:-:S02]  /*15f0*/  LEA.HI R6, R13, R13, RZ, 0x1 ;  /* 0x0000000d0d067211 */ /* 0x000fc400078f08ff */
[----:B------:R-:W-:Y:S02]  /*1600*/  CS2R R74, SRZ ;  /* 0x00000000004a7805 */ /* 0x000fe4000001ff00 */
[----:B------:R-:W-:Y:S02]  /*1610*/  LOP3.LUT R9, R9, R4, RZ, 0x3c, !PT ;  /* 0x0000000409097212 */ /* 0x000fe400078e3cff */
[----:B------:R-:W-:Y:S02]  /*1620*/  CS2R R72, SRZ ;  /* 0x0000000000487805 */ /* 0x000fe4000001ff00 */
[----:B------:R-:W-:Y:S02]  /*1630*/  LEA.HI R4, R0, R3, RZ, 0x3 ;  /* 0x0000000300047211 */ /* 0x000fe400078f18ff */
[----:B------:R-:W-:Y:S02]  /*1640*/  CS2R R70, SRZ ;  /* 0x0000000000467805 */ /* 0x000fe4000001ff00 */
[----:B------:R-:W-:-:S02]  /*1650*/  LOP3.LUT R8, R6, 0xfffffffe, RZ, 0xc0, !PT ;  /* 0xfffffffe06087812 */ /* 0x000fc400078ec0ff */
[----:B------:R-:W-:Y:S02]  /*1660*/  CS2R R68, SRZ ;  /* 0x0000000000447805 */ /* 0x000fe4000001ff00 */
[----:B------:R-:W-:Y:S01]  /*1670*/  LOP3.LUT R6, R4, 0xfffffff8, RZ, 0xc0, !PT ;  /* 0xfffffff804067812 */ /* 0x000fe200078ec0ff */
[C---:B------:R-:W-:Y:S01]  /*1680*/  IMAD.SHL.U32 R4, R13.reuse, 0x1000, RZ ;  /* 0x000010000d047824 */ /* 0x040fe200078e00ff */
[----:B------:R-:W-:Y:S01]  /*1690*/  LOP3.LUT R2, R2, 0xfffffffc, RZ, 0xc0, !PT ;  /* 0xfffffffc02027812 */ /* 0x000fe200078ec0ff */
[----:B------:R-:W-:Y:S01]  /*16a0*/  IMAD.IADD R8, R13, 0x1, -R8 ;  /* 0x000000010d087824 */ /* 0x000fe200078e0a08 */
[----:B------:R-:W-:Y:S01]  /*16b0*/  IADD3 R7, R7, R6, -R3 ;  /* 0x0000000607077210 */ /* 0x000fe20007ffe803 */
[----:B------:R-:W-:Y:S01]  /*16c0*/  IMAD R6, R11, 0x200, R4 ;  /* 0x000002000b067824 */ /* 0x000fe200078e0204 */
[----:B--2---:R-:W-:Y:S01]  /*16d0*/  LEA.HI R0, R14, R14, RZ, 0x1 ;  /* 0x0000000e0e007211 */ /* 0x004fe200078f08ff */
[----:B------:R-:W-:Y:S01]  /*16e0*/  IMAD.IADD R230, R5, 0x1, -R2 ;  /* 0x0000000105e67824 */ /* 0x000fe200078e0a02 */
[----:B------:R-:W-:Y:S01]  /*16f0*/  MOV R12, 0x400 ;  /* 0x00000400000c7802 */ /* 0x000fe20000000f00 */
[----:B------:R-:W-:Y:S01]  /*1700*/  IMAD.IADD R2, R9, 0x1, R6 ;  /* 0x0000000109027824 */ /* 0x000fe200078e0206 */
[----:B------:R-:W-:Y:S01]  /*1710*/  LOP3.LUT R229, R0, 0xfffffffe, RZ, 0xc0, !PT ;  /* 0xfffffffe00e57812 */ /* 0x000fe200078ec0ff */
[----:B------:R-:W-:Y:S01]  /*1720*/  IMAD R0, R5, 0x4, R4 ;  /* 0x0000000405007824 */ /* 0x000fe200078e0204 */
[----:B----4-:R-:W-:Y:S01]  /*1730*/  LEA R12, R15, R12, 0x18 ;  /* 0x0000000c0f0c7211 */ /* 0x010fe200078ec0ff */
[----:B------:R-:W-:Y:S01]  /*1740*/  IMAD R5, R8, -0x40, R7 ;  /* 0xffffffc008057824 */ /* 0x000fe200078e0207 */
[----:B------:R2:W-:Y:S01]  /*1750*/  STL [R1+0x4], R2 ;  /* 0x0000040201007387 */ /* 0x0005e20000100800 */
[----:B------:R-:W-:Y:S01]  /*1760*/  IMAD.IADD R229, R14, 0x1, -R229 ;  /* 0x000000010ee57824 */ /* 0x000fe200078e0ae5 */
        /* <DEDUP_REMOVED lines=56> */
[----:B--2---:R-:W-:Y:S02]  /*1af0*/  IMAD R2, R0, 0x4, R12 ;  /* 0x0000000400027824 */ /* 0x004fe400078e020c */
[----:B------:R-:W-:-:S07]  /*1b00*/  IMAD.SHL.U32 R230, R230, 0x2, RZ ;  /* 0x00000002e6e67824 */ /* 0x000fce00078e00ff */
.L_x_2392:
[----:B------:R-:W-:Y:S01]  /*1b10*/  IMAD.U32 R0, RZ, RZ, UR38 ;  /* 0x00000026ff007e24 */ /* 0x000fe2000f8e00ff */
[----:B------:R-:W-:Y:S05]  /*1b20*/  YIELD ;  /* 0x0000000000007946 */ /* 0x000fea0003800000 */
[----:B------:R-:W-:-:S04]  /*1b30*/  LOP3.LUT R0, R0, 0x1, RZ, 0xfc, !PT ;  /* 0x0000000100007812 */ /* 0x000fc800078efcff */
[----:B------:R-:W-:-:S13]  /*1b40*/  ISETP.NE.AND P0, PT, R0, 0x3, PT ;  /* 0x000000030000780c */ /* 0x000fda0003f05270 */
[----:B------:R-:W-:Y:S05]  /*1b50*/  @!P0 BRA `(.L_x_2382) ;  /* 0x0000000000048947 */ /* 0x000fea0003800000 */
[----:B------:R-:W-:Y:S01]  /*1b60*/  BPT.TRAP 0x1 ;  /* 0x000000040000795c */ /* 0x000fe20000300000 */
.L_x_2382:
        /* <DEDUP_REMOVED lines=8> */
.L_x_2383:
[----:B---3--:R-:W-:Y:S05]  /*1bf0*/  @P1 BRA `(.L_x_2384) ;  /* 0x0000000000081947 */ /* 0x008fea0003800000 */
[----:B------:R-:W3:Y:S02]  /*1c00*/  SYNCS.PHASECHK.TRANS64.TRYWAIT P1, [R0+URZ+0x30810], R209 ;  /* 0x030810d1000075a7 */ /* 0x000ee4000802017f */
[----:B---3--:R-:W-:Y:S05]  /*1c10*/  @!P1 BRA `(.L_x_2385) ;  /* 0x0000008400309947 */ /* 0x008fea0003800000 */
.L_x_2384:
        /* <DEDUP_REMOVED lines=84> */
.L_x_2386:
[----:B------:R1:W1:Y:S01]  /*2160*/  SYNCS.PHASECHK.TRANS64.TRYWAIT P1, [R0+URZ+0x30830], R209 ;  /* 0x030830d1000075a7 */ /* 0x000262000802017f */
[----:B------:R-:W-:Y:S05]  /*2170*/  @!P0 BRA `(.L_x_2387) ;  /* 0x0000000000048947 */ /* 0x000fea0003800000 */
[----:B------:R-:W-:Y:S01]  /*2180*/  BPT.TRAP 0x1 ;  /* 0x000000040000795c */ /* 0x000fe20000300000 */
.L_x_2387:
[----:B------:R-:W-:Y:S01]  /*2190*/  FMUL.FTZ R7, R152, UR41 ;  /* 0x0000002998077c20 */ /* 0x000fe20008410000 */
[----:B------:R-:W-:Y:S01]  /*21a0*/  FMUL.FTZ R8, R153, UR41 ;  /* 0x0000002999087c20 */ /* 0x000fe20008410000 */
        /* <DEDUP_REMOVED lines=24> */
[----:B------:R-:W-:-:S07]  /*2330*/  VIADD R152, R208, 0x20000 ;  /* 0x00020000d0987836 */ /* 0x000fce0000000000 */
        /* <DEDUP_REMOVED lines=24> */
[----:B------:R-:W-:Y:S05]  /*24c0*/  @P1 BRA `(.L_x_2388) ;  /* 0x0000000000081947 */ /* 0x000fea0003800000 */
[----:B------:R-:W5:Y:S02]  /*24d0*/  SYNCS.PHASECHK.TRANS64.TRYWAIT P1, [R0+URZ+0x30830], R209 ;  /* 0x030830d1000075a7 */ /* 0x000f64000802017f */
[----:B-----5:R-:W-:Y:S05]  /*24e0*/  @!P1 BRA `(.L_x_2389) ;  /* 0x0000007c00109947 */ /* 0x020fea0003800000 */
.L_x_2388:
[----:B------:R-:W-:Y:S01]  /*24f0*/  UIMAD UR6, UR39, -0x40, UR40 ;  /* 0xffffffc0270678a4 */ /* 0x000fe2000f8e0228 */
[----:B------:R-:W-:Y:S01]  /*2500*/  SHF.R.U32.HI R152, RZ, 0x4, R152 ;  /* 0x00000004ff987819 */ /* 0x000fe20000011698 */
[----:B------:R-:W-:Y:S01]  /*2510*/  FMUL.FTZ R237, R177, UR41 ;  /* 0x00000029b1ed7c20 */ /* 0x000fe20008410000 */
[----:B------:R-:W-:Y:S01]  /*2520*/  ISETP.GT.AND P2, PT, R5, RZ, PT ;  /* 0x000000ff0500720c */ /* 0x000fe20003f44270 */
[----:B------:R-:W-:Y:S01]  /*2530*/  FMUL.FTZ R236, R178, UR41 ;  /* 0x00000029b2ec7c20 */ /* 0x000fe20008410000 */
[----:B------:R-:W-:Y:S01]  /*2540*/  LOP3.LUT R208, R152, 0x3fff, RZ, 0xc0, !PT ;  /* 0x00003fff98d07812 */ /* 0x000fe200078ec0ff */
[----:B------:R-:W-:Y:S01]  /*2550*/  FMUL.FTZ R233, R181, UR41 ;  /* 0x00000029b5e97c20 */ /* 0x000fe20008410000 */
[C---:B------:R-:W-:Y:S01]  /*2560*/  IADD3 R152, -R5.reuse, UR6, -R230 ;  /* 0x0000000605987c10 */ /* 0x040fe2000fffe9e6 */
[----:B------:R-:W-:Y:S01]  /*2570*/  MUFU.TANH R237, R237 ;  /* 0x000000ed00ed7308 */ /* 0x000fe20000002400 */
[----:B------:R-:W-:Y:S01]  /*2580*/  ISETP.GT.AND P1, PT, R5, 0x8, PT ;  /* 0x000000080500780c */ /* 0x000fe20003f24270 */
[----:B------:R-:W-:Y:S01]  /*2590*/  FMUL.FTZ R232, R182, UR41 ;  /* 0x00000029b6e87c20 */ /* 0x000fe20008410000 */
[C---:B------:R-:W-:Y:S01]  /*25a0*/  SEL R153, R152.reuse, 0x40, P2 ;  /* 0x0000004098997807 */ /* 0x040fe20001000000 */
[----:B------:R-:W-:Y:S01]  /*25b0*/  VIADD R152, R152, 0x8 ;  /* 0x0000000898987836 */ /* 0x000fe20000000000 */
[----:B------:R-:W-:Y:S01]  /*25c0*/  LOP3.LUT R154, R208, 0x10000, RZ, 0xfc, !PT ;  /* 0x00010000d09a7812 */ /* 0x000fe200078efcff */
[----:B------:R-:W-:Y:S01]  /*25d0*/  UIADD3 UR5, UR5, 0x8000, URZ ;  /* 0x0000800005057890 */ /* 0x000fe2000fffe03f */
[----:B------:R-:W-:Y:S01]  /*25e0*/  ISETP.GT.AND P2, PT, R153, 0x1, PT ;  /* 0x000000019900780c */ /* 0x000fe20003f44270 */
[----:B------:R-:W5:Y:S01]  /*25f0*/  MUFU.TANH R236, R236 ;  /* 0x000000ec00ec7308 */ /* 0x000f620000002400 */
[----:B------:R-:W-:Y:S01]  /*2600*/  SEL R164, R152, 0x40, P1 ;  /* 0x0000004098a47807 */ /* 0x000fe20000800000 */
[----:B------:R-:W-:Y:S01]  /*2610*/  IMAD R154, R3, 0x400, R154 ;  /* 0x00000400039a7824 */ /* 0x000fe200078e029a */
[----:B------:R-:W-:Y:S01]  /*2620*/  ISETP.GT.AND P1, PT, R153, 0x9, PT ;  /* 0x000000099900780c */ /* 0x000fe20003f24270 */
[----:B------:R-:W-:Y:S01]  /*2630*/  USHF.R.U32.HI UR5, URZ, 0x4, UR5 ;  /* 0x000000043f057899 */ /* 0x000fe20008011605 */
[----:B------:R-:W-:Y:S01]  /*2640*/  ISETP.GT.AND P5, PT, R164, RZ, PT ;  /* 0x000000ffa400720c */ /* 0x000fe20003fa4270 */
[----:B------:R-:W-:Y:S01]  /*2650*/  FMUL.FTZ R235, R179, UR41 ;  /* 0x00000029b3eb7c20 */ /* 0x000fe20008410000 */
[----:B-1----:R-:W-:Y:S01]  /*2660*/  FSEL R158, R12, -INF , !P1 ;  /* 0xff8000000c9e7808 */ /* 0x002fe20004800000 */
[----:B------:R-:W1:Y:S01]  /*2670*/  MUFU.TANH R233, R233 ;  /* 0x000000e900e97308 */ /* 0x000e620000002400 */
[----:B------:R-:W-:Y:S01]  /*2680*/  ISETP.GT.AND P1, PT, R164, 0x10, PT ;  /* 0x00000010a400780c */ /* 0x000fe20003f24270 */
[----:B------:R-:W-:Y:S01]  /*2690*/  ULOP3.LUT UR5, UR5, 0x3fff, URZ, 0xc0, !UPT ;  /* 0x00003fff05057892 */ /* 0x000fe2000f8ec03f */
[----:B------:R-:W-:Y:S01]  /*26a0*/  ISETP.GT.AND P6, PT, R153, RZ, PT ;  /* 0x000000ff9900720c */ /* 0x000fe20003fc4270 */
[----:B--23--:R-:W-:Y:S01]  /*26b0*/  FFMA.FTZ R209, R158, UR42, -R205 ;  /* 0x0000002a9ed17c23 */ /* 0x00cfe200080108cd */
[----:B------:R-:W-:Y:S01]  /*26c0*/  FSEL R167, R9, -INF , !P5 ;  /* 0xff80000009a77808 */ /* 0x000fe20006800000 */
[----:B------:R-:W-:Y:S01]  /*26d0*/  ULOP3.LUT UR5, UR5, 0x10000, URZ, 0xfc, !UPT ;  /* 0x0001000005057892 */ /* 0x000fe2000f8efc3f */
[C---:B------:R-:W-:Y:S01]  /*26e0*/  ISETP.GT.AND P4, PT, R153.reuse, 0x8, PT ;  /* 0x000000089900780c */ /* 0x040fe20003f84270 */
[----:B------:R-:W2:Y:S01]  /*26f0*/  MUFU.TANH R232, R232 ;  /* 0x000000e800e87308 */ /* 0x000ea20000002400 */
[----:B------:R-:W-:Y:S01]  /*2700*/  ISETP.GT.AND P5, PT, R153, 0x11, PT ;  /* 0x000000119900780c */ /* 0x000fe20003fa4270 */
[----:B------:R-:W-:Y:S01]  /*2710*/  FFMA.FTZ R222, R167, UR42, -R206 ;  /* 0x0000002aa7de7c23 */ /* 0x000fe200080108ce */
[----:B------:R-:W-:Y:S01]  /*2720*/  FSEL R227, R17, -INF , !P1 ;  /* 0xff80000011e37808 */ /* 0x000fe20004800000 */
[----:B------:R-:W-:Y:S01]  /*2730*/  FMUL.FTZ R234, R180, UR41 ;  /* 0x00000029b4ea7c20 */ /* 0x000fe20008410000 */
[----:B------:R-:W-:Y:S01]  /*2740*/  FSEL R156, R8, -INF , !P2 ;  /* 0xff800000089c7808 */ /* 0x000fe20005000000 */
[----:B------:R-:W-:Y:S01]  /*2750*/  FMUL.FTZ R231, R183, UR41 ;  /* 0x00000029b7e77c20 */ /* 0x000fe20008410000 */
[----:B------:R-:W-:Y:S01]  /*2760*/  ISETP.GT.AND P1, PT, R153, 0x21, PT ;  /* 0x000000219900780c */ /* 0x000fe20003f24270 */
[----:B------:R-:W-:Y:S01]  /*2770*/  FFMA.FTZ R227, R227, UR42, -R202 ;  /* 0x0000002ae3e37c23 */ /* 0x000fe200080108ca */
[----:B------:R-:W-:Y:S01]  /*2780*/  FSEL R223, R7, -INF , !P6 ;  /* 0xff80000007df7808 */ /* 0x000fe20007000000 */
[----:B------:R-:W-:Y:S01]  /*2790*/  FFMA.FTZ R221, R156, UR42, -R207 ;  /* 0x0000002a9cdd7c23 */ /* 0x000fe200080108cf */
[C---:B------:R-:W-:Y:S01]  /*27a0*/  ISETP.GT.AND P2, PT, R164.reuse, 0x8, PT ;  /* 0x00000008a400780c */ /* 0x040fe20003f44270 */
[----:B------:R-:W-:Y:S01]  /*27b0*/  UMOV UR11, 0x40000040 ;  /* 0x40000040000b7882 */ /* 0x000fe20000000000 */
[----:B------:R-:W-:Y:S01]  /*27c0*/  ISETP.GT.AND P6, PT, R164, 0x1, PT ;  /* 0x00000001a400780c */ /* 0x000fe20003fc4270 */
[----:B------:R-:W-:Y:S01]  /*27d0*/  FFMA.FTZ R223, R223, UR42, -R206 ;  /* 0x0000002adfdf7c23 */ /* 0x000fe200080108ce */
[----:B------:R-:W-:Y:S01]  /*27e0*/  FSEL R159, R11, -INF , !P4 ;  /* 0xff8000000b9f7808 */ /* 0x000fe20006000000 */
[----:B------:R-:W-:Y:S01]  /*27f0*/  UMOV UR8, UR5 ;  /* 0x0000000500087c82 */ /* 0x000fe20008000000 */
[----:B------:R-:W-:Y:S01]  /*2800*/  FSEL R160, R16, -INF , !P5 ;  /* 0xff80000010a07808 */ /* 0x000fe20006800000 */
[----:B------:R-:W-:Y:S01]  /*2810*/  UMOV UR9, 0x40000040 ;  /* 0x4000004000097882 */ /* 0x000fe20000000000 */
[----:B------:R-:W-:Y:S01]  /*2820*/  ISETP.GT.AND P3, PT, R153, 0x10, PT ;  /* 0x000000109900780c */ /* 0x000fe20003f64270 */
[----:B------:R-:W-:Y:S01]  /*2830*/  FFMA.FTZ R206, R159, UR42, -R204 ;  /* 0x0000002a9fce7c23 */ /* 0x000fe200080108cc */
[C---:B------:R-:W-:Y:S01]  /*2840*/  ISETP.GT.AND P4, PT, R164.reuse, 0x9, PT ;  /* 0x00000009a400780c */ /* 0x040fe20003f84270 */
[----:B------:R-:W3:Y:S01]  /*2850*/  MUFU.TANH R234, R234 ;  /* 0x000000ea00ea7308 */ /* 0x000ee20000002400 */
[----:B------:R-:W-:-:S02]  /*2860*/  ISETP.GT.AND P5, PT, R164, 0x18, PT ;  /* 0x00000018a400780c */ /* 0x000fc40003fa4270 */
[----:B------:R-:W-:Y:S02]  /*2870*/  FSEL R210, R184, -INF , !P1 ;  /* 0xff800000b8d27808 */ /* 0x000fe40004800000 */
[----:B------:R-:W-:Y:S02]  /*2880*/  FSEL R169, R13, -INF , !P2 ;  /* 0xff8000000da97808 */ /* 0x000fe40005000000 */
[----:B------:R-:W-:Y:S01]  /*2890*/  ISETP.GT.AND P1, PT, R164, 0x28, PT ;  /* 0x00000028a400780c */ /* 0x000fe20003f24270 */
[----:B------:R-:W-:Y:S01]  /*28a0*/  FFMA.FTZ R210, R210, UR42, -R199 ;  /* 0x0000002ad2d27c23 */ /* 0x000fe200080108c7 */
[----:B------:R-:W-:Y:S01]  /*28b0*/  FSEL R166, R10, -INF , !P6 ;  /* 0xff8000000aa67808 */ /* 0x000fe20007000000 */
[----:B------:R-:W-:Y:S01]  /*28c0*/  FFMA.FTZ R204, R169, UR42, -R204 ;  /* 0x0000002aa9cc7c23 */ /* 0x000fe200080108cc */
[C---:B------:R-:W-:Y:S01]  /*28d0*/  ISETP.GT.AND P2, PT, R153.reuse, 0x19, PT ;  /* 0x000000199900780c */ /* 0x040fe20003f44270 */
[----:B------:R-:W4:Y:S01]  /*28e0*/  MUFU.TANH R231, R231 ;  /* 0x000000e700e77308 */ /* 0x000f220000002400 */
[----:B------:R-:W-:Y:S01]  /*28f0*/  ISETP.GT.AND P6, PT, R153, 0x18, PT ;  /* 0x000000189900780c */ /* 0x000fe20003fc4270 */
[----:B------:R-:W-:Y:S01]  /*2900*/  FFMA.FTZ R207, R166, UR42, -R207 ;  /* 0x0000002aa6cf7c23 */ /* 0x000fe200080108cf */
[----:B------:R-:W-:Y:S01]  /*2910*/  FSEL R226, R14, -INF , !P4 ;  /* 0xff8000000ee27808 */ /* 0x000fe20006000000 */
[----:B------:R-:W-:Y:S01]  /*2920*/  FFMA.FTZ R10, -R10, R10, 1 ;  /* 0x3f8000000a0a7423 */ /* 0x000fe2000001010a */
[----:B------:R-:W-:-:S02]  /*2930*/  FSEL R161, R15, -INF , !P3 ;  /* 0xff8000000fa17808 */ /* 0x000fc40005800000 */
[----:B------:R-:W-:Y:S01]  /*2940*/  FSEL R171, R21, -INF , !P5 ;  /* 0xff80000015ab7808 */ /* 0x000fe20006800000 */
[----:B------:R-:W-:Y:S01]  /*2950*/  FFMA.FTZ R226, R226, UR42, -R205 ;  /* 0x0000002ae2e27c23 */ /* 0x000fe200080108cd */
[----:B------:R-:W-:Y:S01]  /*2960*/  ISETP.GT.AND P4, PT, R153, 0x20, PT ;  /* 0x000000209900780c */ /* 0x000fe20003f84270 */
[----:B------:R-:W-:Y:S01]  /*2970*/  FFMA.FTZ R205, R161, UR42, -R202 ;  /* 0x0000002aa1cd7c23 */ /* 0x000fe200080108ca */
[----:B------:R-:W-:Y:S01]  /*2980*/  ISETP.GT.AND P3, PT, R164, 0x11, PT ;  /* 0x00000011a400780c */ /* 0x000fe20003f64270 */
[----:B------:R-:W-:Y:S01]  /*2990*/  FFMA.FTZ R202, R160, UR42, -R203 ;  /* 0x0000002aa0ca7c23 */ /* 0x000fe200080108cb */
[----:B------:R-:W-:Y:S01]  /*29a0*/  ISETP.GT.AND P5, PT, R153, 0x29, PT ;  /* 0x000000299900780c */ /* 0x000fe20003fa4270 */
[----:B------:R-:W-:Y:S01]  /*29b0*/  FFMA.FTZ R224, R171, UR42, -R200 ;  /* 0x0000002aabe07c23 */ /* 0x000fe200080108c8 */
[----:B------:R-:W-:Y:S01]  /*29c0*/  FSEL R155, R189, -INF , !P1 ;  /* 0xff800000bd9b7808 */ /* 0x000fe20004800000 */
[----:B------:R-:W4:Y:S01]  /*29d0*/  MUFU.TANH R235, R235 ;  /* 0x000000eb00eb7308 */ /* 0x000f220000002400 */
[----:B------:R-:W-:-:S02]  /*29e0*/  FSEL R162, R20, -INF , !P2 ;  /* 0xff80000014a27808 */ /* 0x000fc40005000000 */
[C---:B------:R-:W-:Y:S02]  /*29f0*/  ISETP.GT.AND P1, PT, R164.reuse, 0x29, PT ;  /* 0x00000029a400780c */ /* 0x040fe40003f24270 */
[----:B------:R-:W-:Y:S02]  /*2a00*/  FSEL R163, R19, -INF , !P6 ;  /* 0xff80000013a37808 */ /* 0x000fe40007000000 */
[C---:B------:R-:W-:Y:S01]  /*2a10*/  ISETP.GT.AND P2, PT, R164.reuse, 0x20, PT ;  /* 0x00000020a400780c */ /* 0x040fe20003f44270 */
[----:B------:R-:W-:Y:S01]  /*2a20*/  MUFU.EX2 R207, R207 ;  /* 0x000000cf00cf7308 */ /* 0x000fe20000000800 */
[----:B------:R-:W-:Y:S02]  /*2a30*/  ISETP.GT.AND P6, PT, R164, 0x19, PT ;  /* 0x00000019a400780c */ /* 0x000fe40003fc4270 */
[----:B------:R-:W-:Y:S02]  /*2a40*/  FSEL R168, R18, -INF , !P3 ;  /* 0xff80000012a87808 */ /* 0x000fe40005800000 */
[----:B------:R-:W-:-:S02]  /*2a50*/  FSEL R165, R23, -INF , !P4 ;  /* 0xff80000017a57808 */ /* 0x000fc40006000000 */
[----:B------:R-:W-:Y:S01]  /*2a60*/  FSEL R212, R188, -INF , !P5 ;  /* 0xff800000bcd47808 */ /* 0x000fe20006800000 */
[----:B------:R-:W-:Y:S01]  /*2a70*/  FFMA.FTZ R225, R168, UR42, -R203 ;  /* 0x0000002aa8e17c23 */ /* 0x000fe200080108cb */
[----:B------:R-:W-:Y:S01]  /*2a80*/  ISETP.GT.AND P3, PT, R153, 0x28, PT ;  /* 0x000000289900780c */ /* 0x000fe20003f64270 */
[----:B------:R-:W-:Y:S01]  /*2a90*/  FFMA.FTZ R203, R163, UR42, -R200 ;  /* 0x0000002aa3cb7c23 */ /* 0x000fe200080108c8 */
[----:B------:R-:W-:Y:S01]  /*2aa0*/  ISETP.GT.AND P4, PT, R164, 0x21, PT ;  /* 0x00000021a400780c */ /* 0x000fe20003f84270 */
[----:B------:R-:W-:Y:S01]  /*2ab0*/  FFMA.FTZ R212, R212, UR42, -R197 ;  /* 0x0000002ad4d47c23 */ /* 0x000fe200080108c5 */
[----:B------:R-:W-:Y:S01]  /*2ac0*/  FSEL R152, R190, -INF , !P1 ;  /* 0xff800000be987808 */ /* 0x000fe20004800000 */
[----:B------:R-:W-:Y:S01]  /*2ad0*/  FFMA.FTZ R200, R162, UR42, -R201 ;  /* 0x0000002aa2c87c23 */ /* 0x000fe200080108c9 */
[----:B------:R-:W-:Y:S01]  /*2ae0*/  FSEL R157, R185, -INF , !P2 ;  /* 0xff800000b99d7808 */ /* 0x000fe20005000000 */
[----:B------:R-:W-:Y:S01]  /*2af0*/  MUFU.EX2 R206, R206 ;  /* 0x000000ce00ce7308 */ /* 0x000fe20000000800 */
[----:B------:R-:W-:Y:S01]  /*2b00*/  FSEL R228, R22, -INF , !P6 ;  /* 0xff80000016e47808 */ /* 0x000fe20007000000 */
[----:B------:R-:W-:Y:S01]  /*2b10*/  FFMA.FTZ R197, R152, UR42, -R197 ;  /* 0x0000002a98c57c23 */ /* 0x000fe200080108c5 */
[----:B------:R-:W-:-:S02]  /*2b20*/  ISETP.GT.AND P2, PT, R153, 0x31, PT ;  /* 0x000000319900780c */ /* 0x000fc40003f44270 */
[----:B------:R-:W-:Y:S01]  /*2b30*/  ISETP.GT.AND P5, PT, R164, 0x30, PT ;  /* 0x00000030a400780c */ /* 0x000fe20003fa4270 */
[----:B------:R-:W-:Y:S01]  /*2b40*/  FFMA.FTZ R228, R228, UR42, -R201 ;  /* 0x0000002ae4e47c23 */ /* 0x000fe200080108c9 */
[----:B------:R-:W-:Y:S01]  /*2b50*/  R2UR UR6, R154 ;  /* 0x000000009a0672ca */ /* 0x000fe200000e0000 */
[--C-:B------:R-:W-:Y:S01]  /*2b60*/  FFMA.FTZ R201, R165, UR42, -R198.reuse ;  /* 0x0000002aa5c97c23 */ /* 0x100fe200080108c6 */
[----:B------:R-:W-:Y:S01]  /*2b70*/  ISETP.GT.AND P6, PT, R153, 0x30, PT ;  /* 0x000000309900780c */ /* 0x000fe20003fc4270 */
[----:B------:R-:W-:Y:S01]  /*2b80*/  FFMA.FTZ R198, R157, UR42, -R198 ;  /* 0x0000002a9dc67c23 */ /* 0x000fe200080108c6 */
[----:B------:R-:W-:Y:S01]  /*2b90*/  FSEL R154, R186, -INF , !P4 ;  /* 0xff800000ba9a7808 */ /* 0x000fe20006000000 */
[----:B------:R-:W-:Y:S01]  /*2ba0*/  MUFU.EX2 R204, R204 ;  /* 0x000000cc00cc7308 */ /* 0x000fe20000000800 */
[----:B------:R-:W-:Y:S02]  /*2bb0*/  FSEL R211, R187, -INF , !P3 ;  /* 0xff800000bbd37808 */ /* 0x000fe40005800000 */
[C---:B------:R-:W-:Y:S01]  /*2bc0*/  ISETP.GT.AND P4, PT, R153.reuse, 0x38, PT ;  /* 0x000000389900780c */ /* 0x040fe20003f84270 */
[----:B------:R-:W-:Y:S01]  /*2bd0*/  FFMA.FTZ R199, R154, UR42, -R199 ;  /* 0x0000002a9ac77c23 */ /* 0x000fe200080108c7 */
[----:B------:R-:W-:Y:S01]  /*2be0*/  ISETP.GT.AND P3, PT, R153, 0x39, PT ;  /* 0x000000399900780c */ /* 0x000fe20003f64270 */
[--C-:B------:R-:W-:Y:S01]  /*2bf0*/  FFMA.FTZ R211, R211, UR42, -R196.reuse ;  /* 0x0000002ad3d37c23 */ /* 0x100fe200080108c4 */
[----:B-----5:R-:W-:Y:S01]  /*2c00*/  FSEL R153, R236, -INF , !P5 ;  /* 0xff800000ec997808 */ /* 0x020fe20006800000 */
[----:B------:R-:W-:Y:S01]  /*2c10*/  FFMA.FTZ R196, R155, UR42, -R196 ;  /* 0x0000002a9bc47c23 */ /* 0x000fe200080108c4 */
[----:B------:R-:W-:Y:S01]  /*2c20*/  FSEL R152, R237, -INF , !P2 ;  /* 0xff800000ed987808 */ /* 0x000fe20005000000 */
[----:B------:R-:W-:Y:S01]  /*2c30*/  UMOV UR10, UR6 ;  /* 0x00000006000a7c82 */ /* 0x000fe20008000000 */
[----:B------:R-:W-:Y:S01]  /*2c40*/  FSEL R213, R191, -INF , !P6 ;  /* 0xff800000bfd57808 */ /* 0x000fe20007000000 */
[--C-:B------:R-:W-:Y:S01]  /*2c50*/  FFMA.FTZ R214, R153, UR42, -R194.reuse ;  /* 0x0000002a99d67c23 */ /* 0x100fe200080108c2 */
[----:B------:R-:W-:Y:S01]  /*2c60*/  ISETP.GT.AND P6, PT, R164, 0x38, PT ;  /* 0x00000038a400780c */ /* 0x000fe20003fc4270 */
[----:B------:R-:W-:Y:S01]  /*2c70*/  FFMA.FTZ R215, R152, UR42, -R195 ;  /* 0x0000002a98d77c23 */ /* 0x000fe200080108c3 */
[----:B-1----:R-:W-:Y:S01]  /*2c80*/  FSEL R152, R233, -INF , !P3 ;  /* 0xff800000e9987808 */ /* 0x002fe20005800000 */
[----:B------:R-:W-:Y:S01]  /*2c90*/  FFMA.FTZ R213, R213, UR42, -R194 ;  /* 0x0000002ad5d57c23 */ /* 0x000fe200080108c2 */
[----:B--2---:R-:W-:Y:S01]  /*2ca0*/  FSEL R153, R232, -INF , !P6 ;  /* 0xff800000e8997808 */ /* 0x004fe20007000000 */
[----:B------:R1:W2:Y:S01]  /*2cb0*/  MUFU.EX2 R194, R223 ;  /* 0x000000df00c27308 */ /* 0x0002a20000000800 */
[----:B------:R-:W-:Y:S01]  /*2cc0*/  ISETP.GT.AND P1, PT, R164, 0x31, PT ;  /* 0x00000031a400780c */ /* 0x000fe20003f24270 */
[--C-:B------:R-:W-:Y:S01]  /*2cd0*/  FFMA.FTZ R219, R152, UR42, -R193.reuse ;  /* 0x0000002a98db7c23 */ /* 0x100fe200080108c1 */
[----:B------:R-:W-:Y:S01]  /*2ce0*/  ISETP.GT.AND P5, PT, R164, 0x39, PT ;  /* 0x00000039a400780c */ /* 0x000fe20003fa4270 */
[--C-:B------:R-:W-:Y:S01]  /*2cf0*/  FFMA.FTZ R218, R153, UR42, -R192.reuse ;  /* 0x0000002a99da7c23 */ /* 0x100fe200080108c0 */
[----:B---3--:R-:W-:Y:S01]  /*2d00*/  FSEL R217, R234, -INF , !P4 ;  /* 0xff800000ead97808 */ /* 0x008fe20006000000 */
[----:B------:R-:W-:Y:S01]  /*2d10*/  WARPGROUP.ARRIVE ;  /* 0x00000000000079c5 */ /* 0x000fe20000000000 */
[----:B----4-:R-:W-:Y:S01]  /*2d20*/  FSEL R220, R231, -INF , !P5 ;  /* 0xff800000e7dc7808 */ /* 0x010fe20006800000 */
[----:B------:R-:W-:Y:S01]  /*2d30*/  MUFU.EX2 R227, R227 ;  /* 0x000000e300e37308 */ /* 0x000fe20000000800 */
[----:B------:R-:W-:Y:S01]  /*2d40*/  FSEL R216, R235, -INF , !P1 ;  /* 0xff800000ebd87808 */ /* 0x000fe20004800000 */
[----:B------:R-:W-:Y:S01]  /*2d50*/  FFMA.FTZ R217, R217, UR42, -R192 ;  /* 0x0000002ad9d97c23 */ /* 0x000fe200080108c0 */
[----:B-1----:R-:W-:Y:S01]  /*2d60*/  FFMA.FTZ R223, -R8, R8, 1 ;  /* 0x3f80000008df7423 */ /* 0x002fe20000010108 */
[----:B------:R-:W-:Y:S01]  /*2d70*/  HGMMA.64x64x16.F32.BF16 R152, gdesc[UR8], RZ, !UPT, gsb0 ;  /* 0x00e00000089879f0 */ /* 0x000fe2000c0018ff */
[----:B------:R-:W-:Y:S01]  /*2d80*/  UIADD3 UR10, UR6, 0x2, URZ ;  /* 0x00000002060a7890 */ /* 0x000fe2000fffe03f */
[----:B------:R-:W-:Y:S01]  /*2d90*/  FFMA.FTZ R220, R220, UR42, -R193 ;  /* 0x0000002adcdc7c23 */ /* 0x000fe200080108c1 */
[----:B------:R-:W-:Y:S01]  /*2da0*/  UIADD3 UR8, UR5, 0x2, URZ ;  /* 0x0000000205087890 */ /* 0x000fe2000fffe03f */
[----:B------:R-:W-:Y:S01]  /*2db0*/  FFMA.FTZ R216, R216, UR42, -R195 ;  /* 0x0000002ad8d87c23 */ /* 0x000fe200080108c3 */
[----:B------:R-:W-:Y:S01]  /*2dc0*/  UMOV UR11, 0x40000040 ;  /* 0x40000040000b7882 */ /* 0x000fe20000000000 */
[----:B------:R-:W-:Y:S01]  /*2dd0*/  UMOV UR9, 0x40000040 ;  /* 0x4000004000097882 */ /* 0x000fe20000000000 */
[----:B------:R1:W3:Y:S01]  /*2de0*/  MUFU.EX2 R195, R222 ;  /* 0x000000de00c37308 */ /* 0x0002e20000000800 */
[----:B------:R-:W-:-:S07]  /*2df0*/  FFMA.FTZ R17, -R17, R17, 1 ;  /* 0x3f80000011117423 */ /* 0x000fce0000010111 */
        /* <DEDUP_REMOVED lines=49> */
[----:B------:R-:W1:Y:S02]  /*3110*/  LDS.64 R192, [R6+0x28200] ;  /* 0x0282000006c07984 */ /* 0x000e640000000a00 */
[--C-:B-1----:R-:W-:Y:S01]  /*3120*/  FADD.FTZ R222, R152, -R192.reuse ;  /* 0x800000c098de7221 */ /* 0x102fe20000010000 */
[----:B------:R-:W-:Y:S01]  /*3130*/  FFMA.FTZ R152, -R7, R7, 1 ;  /* 0x3f80000007987423 */ /* 0x000fe20000010107 */
[----:B------:R-:W-:Y:S01]  /*3140*/  FADD.FTZ R153, R153, -R193 ;  /* 0x800000c199997221 */ /* 0x000fe20000010000 */
[----:B------:R1:W4:Y:S01]  /*3150*/  MUFU.EX2 R7, R221 ;  /* 0x000000dd00077308 */ /* 0x0003220000000800 */
[----:B--2---:R-:W-:Y:S01]  /*3160*/  FMUL.FTZ R222, R194, R222 ;  /* 0x000000dec2de7220 */ /* 0x004fe20000410000 */
[----:B------:R-:W-:-:S04]  /*3170*/  FADD.FTZ R154, R154, -R192 ;  /* 0x800000c09a9a7221 */ /* 0x000fc80000010000 */
[----:B---3--:R-:W-:Y:S02]  /*3180*/  FMUL.FTZ R154, R195, R154 ;  /* 0x0000009ac39a7220 */ /* 0x008fe40000410000 */
[----:B------:R-:W-:Y:S01]  /*3190*/  MUFU.EX2 R228, R228 ;  /* 0x000000e400e47308 */ /* 0x000fe20000000800 */
[----:B-1----:R-:W-:Y:S01]  /*31a0*/  FMUL.FTZ R221, R152, R222 ;  /* 0x000000de98dd7220 */ /* 0x002fe20000410000 */
[----:B------:R-:W-:Y:S01]  /*31b0*/  FFMA.FTZ R222, -R9, R9, 1 ;  /* 0x3f80000009de7423 */ /* 0x000fe20000010109 */
[----:B------:R-:W-:Y:S01]  /*31c0*/  FADD.FTZ R152, R155, -R193 ;  /* 0x800000c19b987221 */ /* 0x000fe20000010000 */
[----:B------:R-:W1:Y:S02]  /*31d0*/  LDS.64 R8, [R6+0x28220] ;  /* 0x0282200006087984 */ /* 0x000e640000000a00 */
[----:B------:R-:W-:Y:S02]  /*31e0*/  FMUL.FTZ R222, R222, R154 ;  /* 0x0000009adede7220 */ /* 0x000fe40000410000 */
[----:B------:R2:W-:Y:S01]  /*31f0*/  MUFU.EX2 R193, R201 ;  /* 0x000000c900c17308 */ /* 0x0005e20000000800 */
[----:B----4-:R-:W-:-:S04]  /*3200*/  FMUL.FTZ R153, R7, R153 ;  /* 0x0000009907997220 */ /* 0x010fc80000410000 */
[----:B------:R-:W-:Y:S01]  /*3210*/  FMUL.FTZ R223, R223, R153 ;  /* 0x00000099dfdf7220 */ /* 0x000fe20000410000 */
[----:B------:R-:W-:Y:S02]  /*3220*/  FMUL.FTZ R153, R207, R152 ;  /* 0x00000098cf997220 */ /* 0x000fe40000410000 */
[----:B------:R-:W-:Y:S02]  /*3230*/  MUFU.EX2 R154, R202 ;  /* 0x000000ca009a7308 */ /* 0x000fe40000000800 */
[----:B--2---:R-:W-:Y:S01]  /*3240*/  FMUL.FTZ R201, R10, R153 ;  /* 0x000000990ac97220 */ /* 0x004fe20000410000 */
[----:B------:R-:W-:Y:S01]  /*3250*/  LOP3.LUT R10, R208, 0x2000000, RZ, 0xfc, !PT ;  /* 0x02000000d00a7812 */ /* 0x000fe200078efcff */
[----:B------:R-:W2:Y:S04]  /*3260*/  LDS.64 R152, [R6+0x28240] ;  /* 0x0282400006987984 */ /* 0x000ea80000000a00 */
[----:B------:R-:W-:Y:S01]  /*3270*/  IMAD R10, R3, 0x400, R10 ;  /* 0x00000400030a7824 */ /* 0x000fe200078e020a */
[----:B------:R-:W3:Y:S01]  /*3280*/  LDL R208, [R1] ;  /* 0x0000000001d07983 */ /* 0x000ee20000100800 */
[----:B------:R-:W-:Y:S03]  /*3290*/  MUFU.EX2 R155, R203 ;  /* 0x000000cb009b7308 */ /* 0x000fe60000000800 */
[----:B------:R-:W-:Y:S01]  /*32a0*/  R2UR UR6, R10 ;  /* 0x000000000a0672ca */ /* 0x000fe200000e0000 */
[----:B------:R-:W-:-:S04]  /*32b0*/  FFMA.FTZ R21, -R21, R21, 1 ;  /* 0x3f80000015157423 */ /* 0x000fc80000010115 */
[----:B------:R-:W-:Y:S01]  /*32c0*/  MUFU.EX2 R225, R225 ;  /* 0x000000e100e17308 */ /* 0x000fe20000000800 */
[----:B------:R-:W-:Y:S01]  /*32d0*/  FFMA.FTZ R22, -R22, R22, 1 ;  /* 0x3f80000016167423 */ /* 0x000fe20000010116 */
[----:B------:R-:W-:-:S06]  /*32e0*/  FFMA.FTZ R15, -R15, R15, 1 ;  /* 0x3f8000000f0f7423 */ /* 0x000fcc000001010f */
[----:B------:R-:W-:Y:S01]  /*32f0*/  MUFU.EX2 R192, R200 ;  /* 0x000000c800c07308 */ /* 0x000fe20000000800 */
[----:B-1----:R-:W-:Y:S01]  /*3300*/  FADD.FTZ R10, R159, -R9 ;  /* 0x800000099f0a7221 */ /* 0x002fe20000010000 */
[--C-:B------:R-:W-:Y:S01]  /*3310*/  FADD.FTZ R156, R156, -R8.reuse ;  /* 0x800000089c9c7221 */ /* 0x100fe20000010000 */
[----:B------:R-:W-:-:S05]  /*3320*/  FADD.FTZ R8, R158, -R8 ;  /* 0x800000089e087221 */ /* 0x000fca0000010000 */
[----:B------:R1:W4:Y:S02]  /*3330*/  MUFU.EX2 R159, R226 ;  /* 0x000000e2009f7308 */ /* 0x0003240000000800 */
[----:B-1----:R-:W5:Y:S01]  /*3340*/  LDL R226, [R1+0x4] ;  /* 0x0000040001e27983 */ /* 0x002f620000100800 */
[----:B------:R-:W-:Y:S01]  /*3350*/  FADD.FTZ R157, R157, -R9 ;  /* 0x800000099d9d7221 */ /* 0x000fe20000010000 */
[----:B------:R-:W-:Y:S01]  /*3360*/  FMUL.FTZ R9, R206, R156 ;  /* 0x0000009cce097220 */ /* 0x000fe20000410000 */
[----:B------:R-:W-:Y:S01]  /*3370*/  FMUL.FTZ R8, R204, R8 ;  /* 0x00000008cc087220 */ /* 0x000fe20000410000 */
[----:B------:R-:W-:Y:S01]  /*3380*/  FFMA.FTZ R202, -R11, R11, 1 ;  /* 0x3f8000000bca7423 */ /* 0x000fe2000001010b */
[----:B------:R-:W-:-:S03]  /*3390*/  FFMA.FTZ R203, -R13, R13, 1 ;  /* 0x3f8000000dcb7423 */ /* 0x000fc6000001010d */
[----:B------:R-:W-:Y:S01]  /*33a0*/  FMUL.FTZ R202, R202, R9 ;  /* 0x00000009caca7220 */ /* 0x000fe20000410000 */
[----:B------:R-:W-:Y:S02]  /*33b0*/  FMUL.FTZ R203, R203, R8 ;  /* 0x00000008cbcb7220 */ /* 0x000fe40000410000 */
[----:B------:R-:W1:Y:S01]  /*33c0*/  LDS.64 R8, [R6+0x28260] ;  /* 0x0282600006087984 */ /* 0x000e620000000a00 */
[----:B------:R-:W-:Y:S01]  /*33d0*/  FFMA.FTZ R13, -R14, R14, 1 ;  /* 0x3f8000000e0d7423 */ /* 0x000fe2000001010e */
[----:B----4-:R-:W-:Y:S01]  /*33e0*/  FMUL.FTZ R10, R159, R10 ;  /* 0x0000000a9f0a7220 */ /* 0x010fe20000410000 */
[--C-:B--2---:R-:W-:Y:S01]  /*33f0*/  FADD.FTZ R160, R160, -R152.reuse ;  /* 0x80000098a0a07221 */ /* 0x104fe20000010000 */
[----:B------:R-:W-:Y:S02]  /*3400*/  FADD.FTZ R152, R162, -R152 ;  /* 0x80000098a2987221 */ /* 0x000fe40000010000 */
[----:B------:R-:W-:Y:S02]  /*3410*/  FMUL.FTZ R13, R13, R10 ;  /* 0x0000000a0d0d7220 */ /* 0x000fe40000410000 */
[----:B------:R-:W-:-:S04]  /*3420*/  FMUL.FTZ R10, R227, R152 ;  /* 0x00000098e30a7220 */ /* 0x000fc80000410000 */
[----:B------:R-:W-:Y:S02]  /*3430*/  FMUL.FTZ R17, R17, R10 ;  /* 0x0000000a11117220 */ /* 0x000fe40000410000 */
[----:B------:R-:W2:Y:S01]  /*3440*/  LDS.64 R10, [R6+0x28280] ;  /* 0x02828000060a7984 */ /* 0x000ea20000000a00 */
[----:B------:R-:W-:Y:S02]  /*3450*/  FFMA.FTZ R156, -R12, R12, 1 ;  /* 0x3f8000000c9c7423 */ /* 0x000fe4000001010c */
[----:B------:R-:W4:Y:S01]  /*3460*/  MUFU.EX2 R12, R224 ;  /* 0x000000e0000c7308 */ /* 0x000f220000000800 */
[----:B------:R-:W-:Y:S01]  /*3470*/  FMUL.FTZ R157, R209, R157 ;  /* 0x0000009dd19d7220 */ /* 0x000fe20000410000 */
[----:B------:R-:W-:-:S03]  /*3480*/  FADD.FTZ R161, R161, -R153 ;  /* 0x80000099a1a17221 */ /* 0x000fc60000010000 */
[----:B------:R-:W-:Y:S01]  /*3490*/  FMUL.FTZ R156, R156, R157 ;  /* 0x0000009d9c9c7220 */ /* 0x000fe20000410000 */
[----:B------:R-:W-:Y:S01]  /*34a0*/  FFMA.FTZ R157, -R16, R16, 1 ;  /* 0x3f800000109d7423 */ /* 0x000fe20000010110 */
[----:B------:R-:W-:-:S04]  /*34b0*/  FMUL.FTZ R16, R154, R161 ;  /* 0x000000a19a107220 */ /* 0x000fc80000410000 */
[----:B------:R-:W-:Y:S02]  /*34c0*/  FMUL.FTZ R157, R157, R16 ;  /* 0x000000109d9d7220 */ /* 0x000fe40000410000 */
[----:B------:R-:W2:Y:S01]  /*34d0*/  MUFU.EX2 R16, R198 ;  /* 0x000000c600107308 */ /* 0x000ea20000000800 */
[--C-:B-1----:R-:W-:Y:S01]  /*34e0*/  FADD.FTZ R165, R165, -R9.reuse ;  /* 0x80000009a5a57221 */ /* 0x102fe20000010000 */
[--C-:B------:R-:W-:Y:S01]  /*34f0*/  FADD.FTZ R161, R166, -R8.reuse ;  /* 0x80000008a6a17221 */ /* 0x100fe20000010000 */
[----:B------:R-:W-:Y:S01]  /*3500*/  FADD.FTZ R9, R167, -R9 ;  /* 0x80000009a7097221 */ /* 0x000fe20000010000 */
[----:B------:R-:W-:Y:S02]  /*3510*/  FADD.FTZ R164, R164, -R8 ;  /* 0x80000008a4a47221 */ /* 0x000fe40000010000 */
[----:B----4-:R-:W-:Y:S01]  /*3520*/  FMUL.FTZ R8, R12, R161 ;  /* 0x000000a10c087220 */ /* 0x010fe20000410000 */
[----:B------:R-:W-:Y:S01]  /*3530*/  FMUL.FTZ R9, R228, R9 ;  /* 0x00000009e4097220 */ /* 0x000fe20000410000 */
[----:B------:R-:W-:-:S02]  /*3540*/  FMUL.FTZ R160, R205, R160 ;  /* 0x000000a0cda07220 */ /* 0x000fc40000410000 */
[----:B------:R-:W-:Y:S01]  /*3550*/  FMUL.FTZ R21, R21, R8 ;  /* 0x0000000815157220 */ /* 0x000fe20000410000 */
[----:B------:R-:W-:Y:S02]  /*3560*/  FMUL.FTZ R22, R22, R9 ;  /* 0x0000000916167220 */ /* 0x000fe40000410000 */
[----:B------:R-:W1:Y:S01]  /*3570*/  LDS.64 R8, [R6+0x282a0] ;  /* 0x0282a00006087984 */ /* 0x000e620000000a00 */
[----:B------:R-:W-:Y:S01]  /*3580*/  FMUL.FTZ R152, R15, R160 ;  /* 0x000000a00f987220 */ /* 0x000fe20000410000 */
[----:B------:R-:W-:Y:S01]  /*3590*/  FADD.FTZ R14, R163, -R153 ;  /* 0x80000099a30e7221 */ /* 0x000fe20000010000 */
[----:B------:R-:W-:Y:S01]  /*35a0*/  FFMA.FTZ R158, -R19, R19, 1 ;  /* 0x3f800000139e7423 */ /* 0x000fe20000010113 */
[----:B------:R-:W-:Y:S01]  /*35b0*/  FMUL.FTZ R15, R155, R164 ;  /* 0x000000a49b0f7220 */ /* 0x000fe20000410000 */
[----:B------:R-:W-:Y:S01]  /*35c0*/  FFMA.FTZ R153, -R18, R18, 1 ;  /* 0x3f80000012997423 */ /* 0x000fe20000010112 */
[----:B------:R-:W-:Y:S01]  /*35d0*/  FMUL.FTZ R14, R225, R14 ;  /* 0x0000000ee10e7220 */ /* 0x000fe20000410000 */
[--C-:B--2---:R-:W-:Y:S01]  /*35e0*/  FADD.FTZ R168, R168, -R10.reuse ;  /* 0x8000000aa8a87221 */ /* 0x104fe20000010000 */
[----:B------:R-:W-:Y:S01]  /*35f0*/  FMUL.FTZ R158, R158, R15 ;  /* 0x0000000f9e9e7220 */ /* 0x000fe20000410000 */
[----:B------:R-:W-:Y:S01]  /*3600*/  FADD.FTZ R15, R170, -R10 ;  /* 0x8000000aaa0f7221 */ /* 0x000fe20000010000 */
[--C-:B------:R-:W-:Y:S01]  /*3610*/  FADD.FTZ R169, R169, -R11.reuse ;  /* 0x8000000ba9a97221 */ /* 0x100fe20000010000 */
[----:B------:R-:W-:-:S02]  /*3620*/  FADD.FTZ R171, R171, -R11 ;  /* 0x8000000babab7221 */ /* 0x000fc40000010000 */
[----:B------:R-:W2:Y:S01]  /*3630*/  LDS.64 R10, [R6+0x282c0] ;  /* 0x0282c000060a7984 */ /* 0x000ea20000000a00 */
[----:B------:R-:W-:Y:S01]  /*3640*/  FMUL.FTZ R153, R153, R14 ;  /* 0x0000000e99997220 */ /* 0x000fe20000410000 */
[----:B------:R-:W-:Y:S01]  /*3650*/  FMUL.FTZ R14, R16, R15 ;  /* 0x0000000f100e7220 */ /* 0x000fe20000410000 */
[----:B------:R-:W-:-:S04]  /*3660*/  FFMA.FTZ R161, -R185, R185, 1 ;  /* 0x3f800000b9a17423 */ /* 0x000fc800000101b9 */
[----:B------:R-:W-:Y:S02]  /*3670*/  FMUL.FTZ R161, R161, R14 ;  /* 0x0000000ea1a17220 */ /* 0x000fe40000410000 */
[----:B------:R4:W4:Y:S01]  /*3680*/  LDS.64 R14, [R6+0x282e0] ;  /* 0x0282e000060e7984 */ /* 0x0009220000000a00 */
[----:B------:R-:W-:Y:S02]  /*3690*/  FFMA.FTZ R160, -R20, R20, 1 ;  /* 0x3f80000014a07423 */ /* 0x000fe40000010114 */
[----:B------:R-:W1:Y:S08]  /*36a0*/  MUFU.EX2 R20, R197 ;  /* 0x000000c500147308 */ /* 0x000e700000000800 */
[----:B------:R-:W4:Y:S08]  /*36b0*/  MUFU.EX2 R213, R213 ;  /* 0x000000d500d57308 */ /* 0x000f300000000800 */
[----:B------:R-:W4:Y:S01]  /*36c0*/  MUFU.EX2 R214, R214 ;  /* 0x000000d600d67308 */ /* 0x000f220000000800 */
[--C-:B-1----:R-:W-:Y:S01]  /*36d0*/  FADD.FTZ R173, R173, -R9.reuse ;  /* 0x80000009adad7221 */ /* 0x102fe20000010000 */
[----:B------:R-:W-:Y:S01]  /*36e0*/  FADD.FTZ R9, R175, -R9 ;  /* 0x80000009af097221 */ /* 0x000fe20000010000 */
[----:B------:R-:W-:-:S05]  /*36f0*/  FFMA.FTZ R164, -R184, R184, 1 ;  /* 0x3f800000b8a47423 */ /* 0x000fca00000101b8 */
[----:B------:R-:W1:Y:S01]  /*3700*/  MUFU.EX2 R19, R196 ;  /* 0x000000c400137308 */ /* 0x000e620000000800 */
[----:B------:R-:W-:Y:S01]  /*3710*/  FMUL.FTZ R169, R210, R169 ;  /* 0x000000a9d2a97220 */ /* 0x000fe20000410000 */
[----:B------:R-:W-:-:S06]  /*3720*/  FMUL.FTZ R166, R20, R9 ;  /* 0x0000000914a67220 */ /* 0x000fcc0000410000 */
[----:B------:R-:W1:Y:S01]  /*3730*/  MUFU.EX2 R212, R212 ;  /* 0x000000d400d47308 */ /* 0x000e620000000800 */
[----:B------:R-:W-:Y:S01]  /*3740*/  FMUL.FTZ R164, R164, R169 ;  /* 0x000000a9a4a47220 */ /* 0x000fe20000410000 */
[--C-:B--2---:R-:W-:Y:S01]  /*3750*/  FADD.FTZ R176, R176, -R10.reuse ;  /* 0x8000000ab0b07221 */ /* 0x104fe20000010000 */
[----:B------:R-:W-:-:S05]  /*3760*/  FADD.FTZ R169, R178, -R10 ;  /* 0x8000000ab2a97221 */ /* 0x000fca0000010000 */
[----:B------:R-:W-:Y:S01]  /*3770*/  MUFU.EX2 R211, R211 ;  /* 0x000000d300d37308 */ /* 0x000fe20000000800 */
[----:B------:R-:W-:-:S07]  /*3780*/  FADD.FTZ R172, R172, -R8 ;  /* 0x80000008acac7221 */ /* 0x000fce0000010000 */
[----:B------:R-:W2:Y:S01]  /*3790*/  MUFU.EX2 R18, R199 ;  /* 0x000000c700127308 */ /* 0x000ea20000000800 */
[----:B------:R-:W-:-:S07]  /*37a0*/  FMUL.FTZ R165, R192, R165 ;  /* 0x000000a5c0a57220 */ /* 0x000fce0000410000 */
[----:B------:R-:W2:Y:S01]  /*37b0*/  MUFU.EX2 R215, R215 ;  /* 0x000000d700d77308 */ /* 0x000ea20000000800 */
[----:B------:R-:W-:-:S07]  /*37c0*/  FADD.FTZ R8, R174, -R8 ;  /* 0x80000008ae087221 */ /* 0x000fce0000010000 */
[----:B------:R-:W-:Y:S01]  /*37d0*/  MUFU.EX2 R217, R217 ;  /* 0x000000d900d97308 */ /* 0x000fe20000000800 */
[----:B------:R-:W-:-:S07]  /*37e0*/  FFMA.FTZ R184, -R191, R191, 1 ;  /* 0x3f800000bfb87423 */ /* 0x000fce00000101bf */
[----:B------:R-:W-:Y:S01]  /*37f0*/  MUFU.EX2 R219, R219 ;  /* 0x000000db00db7308 */ /* 0x000fe20000000800 */
[----:B----4-:R-:W-:-:S07]  /*3800*/  FMUL.FTZ R167, R213, R176 ;  /* 0x000000b0d5a77220 */ /* 0x010fce0000410000 */
[----:B------:R-:W4:Y:S08]  /*3810*/  MUFU.EX2 R216, R216 ;  /* 0x000000d800d87308 */ /* 0x000f300000000800 */
[----:B------:R-:W4:Y:S08]  /*3820*/  MUFU.EX2 R218, R218 ;  /* 0x000000da00da7308 */ /* 0x000f300000000800 */
[----:B------:R-:W4:Y:S01]  /*3830*/  MUFU.EX2 R9, R220 ;  /* 0x000000dc00097308 */ /* 0x000f220000000800 */
[----:B------:R-:W-:Y:S01]  /*3840*/  FFMA.FTZ R163, -R190, R190, 1 ;  /* 0x3f800000bea37423 */ /* 0x000fe200000101be */
[----:B------:R-:W-:Y:S01]  /*3850*/  FFMA.FTZ R185, -R236, R236, 1 ;  /* 0x3f800000ecb97423 */ /* 0x000fe200000101ec */
[----:B------:R-:W-:Y:S01]  /*3860*/  FMUL.FTZ R10, R214, R169 ;  /* 0x000000a9d60a7220 */ /* 0x000fe20000410000 */
[----:B------:R-:W-:Y:S01]  /*3870*/  FMUL.FTZ R160, R160, R165 ;  /* 0x000000a5a0a07220 */ /* 0x000fe20000410000 */
[----:B-1----:R-:W-:Y:S01]  /*3880*/  FMUL.FTZ R6, R19, R8 ;  /* 0x0000000813067220 */ /* 0x002fe20000410000 */
[----:B------:R-:W-:Y:S01]  /*3890*/  FMUL.FTZ R184, R184, R167 ;  /* 0x000000a7b8b87220 */ /* 0x000fe20000410000 */
[----:B------:R-:W-:Y:S01]  /*38a0*/  FFMA.FTZ R165, -R188, R188, 1 ;  /* 0x3f800000bca57423 */ /* 0x000fe200000101bc */
[----:B------:R-:W-:Y:S01]  /*38b0*/  FMUL.FTZ R8, R212, R173 ;  /* 0x000000add4087220 */ /* 0x000fe20000410000 */
[----:B------:R-:W-:Y:S01]  /*38c0*/  FMUL.FTZ R163, R163, R166 ;  /* 0x000000a6a3a37220 */ /* 0x000fe20000410000 */
[----:B------:R-:W-:Y:S01]  /*38d0*/  FMUL.FTZ R185, R185, R10 ;  /* 0x0000000ab9b97220 */ /* 0x000fe20000410000 */
[--C-:B------:R-:W-:Y:S01]  /*38e0*/  FADD.FTZ R180, R180, -R14.reuse ;  /* 0x8000000eb4b47221 */ /* 0x100fe20000010000 */
[----:B------:R-:W-:Y:S01]  /*38f0*/  FADD.FTZ R167, R182, -R14 ;  /* 0x8000000eb6a77221 */ /* 0x000fe20000010000 */
[--C-:B------:R-:W-:Y:S01]  /*3900*/  FADD.FTZ R166, R177, -R11.reuse ;  /* 0x8000000bb1a67221 */ /* 0x100fe20000010000 */
[----:B------:R-:W-:Y:S01]  /*3910*/  FADD.FTZ R179, R179, -R11 ;  /* 0x8000000bb3b37221 */ /* 0x000fe20000010000 */
[--C-:B------:R-:W-:Y:S01]  /*3920*/  FADD.FTZ R10, R181, -R15.reuse ;  /* 0x8000000fb50a7221 */ /* 0x100fe20000010000 */
[----:B------:R-:W-:Y:S01]  /*3930*/  FADD.FTZ R14, R183, -R15 ;  /* 0x8000000fb70e7221 */ /* 0x000fe20000010000 */
[----:B------:R-:W-:Y:S01]  /*3940*/  FFMA.FTZ R23, -R23, R23, 1 ;  /* 0x3f80000017177423 */ /* 0x000fe20000010117 */
[----:B------:R-:W-:Y:S01]  /*3950*/  FMUL.FTZ R168, R193, R168 ;  /* 0x000000a8c1a87220 */ /* 0x000fe20000410000 */
[----:B------:R-:W-:Y:S01]  /*3960*/  FFMA.FTZ R162, -R186, R186, 1 ;  /* 0x3f800000baa27423 */ /* 0x000fe200000101ba */
[----:B--2---:R-:W-:Y:S01]  /*3970*/  FMUL.FTZ R171, R18, R171 ;  /* 0x000000ab12ab7220 */ /* 0x004fe20000410000 */
[----:B------:R-:W-:Y:S01]  /*3980*/  FFMA.FTZ R187, -R187, R187, 1 ;  /* 0x3f800000bbbb7423 */ /* 0x000fe200000101bb */
[----:B------:R-:W-:Y:S01]  /*3990*/  FFMA.FTZ R189, -R189, R189, 1 ;  /* 0x3f800000bdbd7423 */ /* 0x000fe200000101bd */
[----:B------:R-:W-:Y:S01]  /*39a0*/  FMUL.FTZ R172, R211, R172 ;  /* 0x000000acd3ac7220 */ /* 0x000fe20000410000 */
[----:B------:R-:W-:Y:S01]  /*39b0*/  FMUL.FTZ R165, R165, R8 ;  /* 0x00000008a5a57220 */ /* 0x000fe20000410000 */
[----:B------:R-:W-:Y:S01]  /*39c0*/  FFMA.FTZ R11, -R237, R237, 1 ;  /* 0x3f800000ed0b7423 */ /* 0x000fe200000101ed */
[----:B------:R-:W-:Y:S01]  /*39d0*/  FFMA.FTZ R8, -R235, R235, 1 ;  /* 0x3f800000eb087423 */ /* 0x000fe200000101eb */
[----:B------:R-:W-:Y:S01]  /*39e0*/  FMUL.FTZ R166, R215, R166 ;  /* 0x000000a6d7a67220 */ /* 0x000fe20000410000 */
[----:B----4-:R-:W-:Y:S01]  /*39f0*/  FMUL.FTZ R179, R216, R179 ;  /* 0x000000b3d8b37220 */ /* 0x010fe20000410000 */
[----:B------:R-:W-:Y:S01]  /*3a00*/  FFMA.FTZ R234, -R234, R234, 1 ;  /* 0x3f800000eaea7423 */ /* 0x000fe200000101ea */
[----:B------:R-:W-:Y:S01]  /*3a10*/  FFMA.FTZ R232, -R232, R232, 1 ;  /* 0x3f800000e8e87423 */ /* 0x000fe200000101e8 */
[----:B------:R-:W-:Y:S01]  /*3a20*/  FFMA.FTZ R233, -R233, R233, 1 ;  /* 0x3f800000e9e97423 */ /* 0x000fe200000101e9 */
[----:B------:R-:W-:Y:S01]  /*3a30*/  FFMA.FTZ R231, -R231, R231, 1 ;  /* 0x3f800000e7e77423 */ /* 0x000fe200000101e7 */
[----:B------:R-:W-:Y:S01]  /*3a40*/  FMUL.FTZ R15, R217, R180 ;  /* 0x000000b4d90f7220 */ /* 0x000fe20000410000 */
[----:B------:R-:W-:Y:S01]  /*3a50*/  FMUL.FTZ R167, R218, R167 ;  /* 0x000000a7daa77220 */ /* 0x000fe20000410000 */
[----:B------:R-:W-:Y:S01]  /*3a60*/  FMUL.FTZ R10, R219, R10 ;  /* 0x0000000adb0a7220 */ /* 0x000fe20000410000 */
[----:B------:R-:W-:Y:S01]  /*3a70*/  FMUL.FTZ R14, R9, R14 ;  /* 0x0000000e090e7220 */ /* 0x000fe20000410000 */
[----:B------:R-:W-:Y:S01]  /*3a80*/  F2FP.BF16.F32.PACK_AB R203, R13, R203 ;  /* 0x000000cb0dcb723e */ /* 0x000fe200000010ff */
        /* <DEDUP_REMOVED lines=30> */
[----:B-----5:R-:W-:-:S04]  /*3c70*/  IMAD R13, R3, 0x2000, R226 ;  /* 0x00002000030d7824 */ /* 0x020fc800078e02e2 */
[----:B---3--:R-:W-:-:S05]  /*3c80*/  IMAD R13, R13, 0x2, R208 ;  /* 0x000000020d0d7824 */ /* 0x008fca00078e02d0 */
[----:B------:R1:W-:Y:S04]  /*3c90*/  STSM.16.MT88.4 [R13+0x28800], R200 ;  /* 0x028800c80d007844 */ /* 0x0003e80000004200 */
[----:B------:R1:W-:Y:S04]  /*3ca0*/  STSM.16.MT88.4 [R13+0x29000], R196 ;  /* 0x029000c40d007844 */ /* 0x0003e80000004200 */
[----:B------:R1:W-:Y:S04]  /*3cb0*/  STSM.16.MT88.4 [R13+0x29800], R188 ;  /* 0x029800bc0d007844 */ /* 0x0003e80000004200 */
[----:B------:R1:W-:Y:S01]  /*3cc0*/  STSM.16.MT88.4 [R13+0x2a000], R184 ;  /* 0x02a000b80d007844 */ /* 0x0003e20000004200 */
[----:B------:R-:W-:-:S06]  /*3cd0*/  WARPGROUP.ARRIVE ;  /* 0x00000000000079c5 */ /* 0x000fcc0000000000 */
[----:B------:R-:W-:Y:S01]  /*3ce0*/  HGMMA.64x128x16.F32.BF16 R88, R156, gdesc[UR4].tnspB, R88, gsb0 ;  /* 0x41e000049c587df0 */ /* 0x000fe20008001858 */
[----:B------:R-:W-:Y:S01]  /*3cf0*/  F2FP.BF16.F32.PACK_AB R225, R225, R227 ;  /* 0x000000e3e1e1723e */ /* 0x000fe200000010ff */
[----:B------:R-:W-:Y:S01]  /*3d00*/  UIADD3 UR8, UR6, 0x80, URZ ;  /* 0x0000008006087890 */ /* 0x000fe2000fffe03f */
[----:B------:R-:W-:Y:S02]  /*3d10*/  F2FP.BF16.F32.PACK_AB R224, R154, R205 ;  /* 0x000000cd9ae0723e */ /* 0x000fe400000010ff */
[----:B------:R-:W-:Y:S02]  /*3d20*/  F2FP.BF16.F32.PACK_AB R226, R192, R155 ;  /* 0x0000009bc0e2723e */ /* 0x000fe400000010ff */
[----:B------:R-:W-:Y:S01]  /*3d30*/  F2FP.BF16.F32.PACK_AB R227, R228, R12 ;  /* 0x0000000ce4e3723e */ /* 0x000fe200000010ff */
[----:B------:R-:W-:Y:S01]  /*3d40*/  UMOV UR11, 0x40000040 ;  /* 0x40000040000b7882 */ /* 0x000fe20000000000 */
[----:B------:R-:W-:Y:S01]  /*3d50*/  UMOV UR10, UR8 ;  /* 0x00000008000a7c82 */ /* 0x000fe20008000000 */
[----:B------:R-:W-:Y:S01]  /*3d60*/  F2FP.BF16.F32.PACK_AB R152, R210, R193 ;  /* 0x000000c1d298723e */ /* 0x000fe200000010ff */
[----:B------:R-:W-:Y:S01]  /*3d70*/  UIADD3 UR8, UR6, 0x100, URZ ;  /* 0x0000010006087890 */ /* 0x000fe2000fffe03f */
[----:B------:R-:W-:-:S02]  /*3d80*/  F2FP.BF16.F32.PACK_AB R154, R212, R211 ;  /* 0x000000d3d49a723e */ /* 0x000fc400000010ff */
[----:B------:R-:W-:Y:S02]  /*3d90*/  F2FP.BF16.F32.PACK_AB R153, R18, R16 ;  /* 0x000000101299723e */ /* 0x000fe400000010ff */
[----:B------:R-:W-:Y:S01]  /*3da0*/  F2FP.BF16.F32.PACK_AB R155, R20, R19 ;  /* 0x00000013149b723e */ /* 0x000fe200000010ff */
[----:B------:R-:W-:Y:S02]  /*3db0*/  WARPGROUP.DEPBAR.LE gsb0, 0x0 ;  /* 0x00008000000079c5 */ /* 0x000fe40000010000 */
[----:B------:R-:W-:-:S06]  /*3dc0*/  WARPGROUP.ARRIVE ;  /* 0x00000000000079c5 */ /* 0x000fcc0000000000 */
[----:B------:R-:W-:Y:S01]  /*3dd0*/  HGMMA.64x128x16.F32.BF16 R88, R224, gdesc[UR8].tnspB, R88, gsb0 ;  /* 0x41e00008e0587df0 */ /* 0x000fe20008001858 */
[----:B------:R-:W-:Y:S01]  /*3de0*/  UMOV UR10, UR8 ;  /* 0x00000008000a7c82 */ /* 0x000fe20008000000 */
[----:B------:R-:W-:Y:S01]  /*3df0*/  UMOV UR11, 0x40000040 ;  /* 0x40000040000b7882 */ /* 0x000fe20000000000 */
[----:B------:R-:W-:Y:S01]  /*3e00*/  UIADD3 UR6, UR6, 0x180, URZ ;  /* 0x0000018006067890 */ /* 0x000fe2000fffe03f */
[----:B------:R-:W-:Y:S02]  /*3e10*/  WARPGROUP.DEPBAR.LE gsb0, 0x0 ;  /* 0x00008000000079c5 */ /* 0x000fe40000010000 */
        /* <DEDUP_REMOVED lines=90> */
.L_x_2390:
[----:B------:R-:W-:Y:S01]  /*43c0*/  R2UR UR5, R3 ;  /* 0x00000000030572ca */ /* 0x000fe200000e0000 */
[----:B------:R-:W-:Y:S01]  /*43d0*/  VIADD R6, R0, 0x30840 ;  /* 0x0003084000067836 */ /* 0x000fe20000000000 */
        /* <DEDUP_REMOVED lines=47> */
.L_x_2391:
[----:B------:R-:W-:Y:S01]  /*46d0*/  UIADD3 UR39, UR39, 0x1, URZ ;  /* 0x0000000127277890 */ /* 0x000fe2000fffe03f */
[----:B------:R-:W-:Y:S02]  /*46e0*/  VIADD R3, R3, 0x1 ;  /* 0x0000000103037836 */ /* 0x000fe40000000000 */
[----:B------:R-:W-:Y:S01]  /*46f0*/  VIADD R0, R0, 0x30820 ;  /* 0x0003082000007836 */ /* 0x000fe20000000000 */
[----:B------:R-:W-:Y:S02]  /*4700*/  UISETP.GE.AND UP0, UPT, UR39, UR37, UPT ;  /* 0x000000252700728c */ /* 0x000fe4000bf06270 */
[----:B------:R-:W-:Y:S02]  /*4710*/  ISETP.NE.AND P0, PT, R3, 0x2, PT ;  /* 0x000000020300780c */ /* 0x000fe40003f05270 */
[----:B------:R-:W-:Y:S02]  /*4720*/  PRMT R0, RZ, 0x654, R0 ;  /* 0x00000654ff007816 */ /* 0x000fe40000000000 */
[----:B------:R-:W-:-:S02]  /*4730*/  PLOP3.LUT P1, PT, PT, PT, UP0, 0x80, 0x0 ;  /* 0x000000000000781c */ /* 0x000fc40003f2f008 */
[----:B-1----:R-:W-:Y:S01]  /*4740*/  SEL R7, RZ, 0x1, P0 ;  /* 0x00000001ff077807 */ /* 0x002fe20000000000 */
[----:B------:R2:W-:Y:S01]  /*4750*/  SYNCS.ARRIVE.TRANS64.RED.A1T0 RZ, [R0+URZ], RZ ;  /* 0x000000ff00ff79a7 */ /* 0x0005e2000810043f */
[----:B------:R-:W-:Y:S02]  /*4760*/  SEL R3, R3, RZ, P0 ;  /* 0x000000ff03037207 */ /* 0x000fe40000000000 */
[----:B------:R-:W-:-:S07]  /*4770*/  LOP3.LUT R4, R4, R7, RZ, 0x3c, !PT ;  /* 0x0000000704047212 */ /* 0x000fce00078e3cff */
[----:B--2---:R-:W-:Y:S05]  /*4780*/  @!P1 BRA `(.L_x_2392) ;  /* 0xffffffd000e09947 */ /* 0x004fea000383ffff */
        /* <DEDUP_REMOVED lines=66> */
.L_x_2374:
[----:B------:R-:W-:Y:S05]  /*4bb0*/  @P0 BRA `(.L_x_2393) ;  /* 0x0000000c009c0947 */ /* 0x000fea0003800000 */
[----:B------:R-:W1:Y:S01]  /*4bc0*/  S2UR UR4, SR_CgaCtaId ;  /* 0x00000000000479c3 */ /* 0x000e620000008800 */
[----:B------:R-:W-:Y:S02]  /*4bd0*/  UMOV UR37, 0x400 ;  /* 0x0000040000257882 */ /* 0x000fe40000000000 */
[----:B-1----:R-:W-:-:S06]  /*4be0*/  ULEA UR37, UR4, UR37, 0x18 ;  /* 0x0000002504257291 */ /* 0x002fcc000f8ec03f */
[----:B------:R-:W-:-:S05]  /*4bf0*/  IMAD.U32 R16, RZ, RZ, UR37 ;  /* 0x00000025ff107e24 */ /* 0x000fca000f8e00ff */
        /* <DEDUP_REMOVED lines=18> */
.L_x_2394:
        /* <DEDUP_REMOVED lines=20> */
.L_x_2395:
        /* <DEDUP_REMOVED lines=18> */
.L_x_2396:
        /* <DEDUP_REMOVED lines=18> */
.L_x_2397:
        /* <DEDUP_REMOVED lines=126> */
[----:B------:R-:W-:Y:S01]  /*5880*/  ULDC.64 UR6, c[0x0][0x198] ;  /* 0x0000660000067ab9 */ /* 0x000fe20000000a00 */
[----:B------:R-:W-:Y:S02]  /*5890*/  UIADD3 UR40, UR37, 0x8000, URZ ;  /* 0x0000800025287890 */ /* 0x000fe4000fffe03f */
[----:B------:R-:W-:Y:S02]  /*58a0*/  UIADD3 UR4, UP0, UR6, 0x770, URZ ;  /* 0x0000077006047890 */ /* 0x000fe4000ff1e03f */
[----:B------:R-:W-:Y:S02]  /*58b0*/  USHF.L.U32 UR42, UR36, 0x7, URZ ;  /* 0x00000007242a7899 */ /* 0x000fe4000800063f */
[----:B------:R-:W-:Y:S02]  /*58c0*/  UIADD3.X UR5, URZ, UR7, URZ, UP0, !UPT ;  /* 0x000000073f057290 */ /* 0x000fe400087fe43f */
[----:B------:R-:W-:Y:S02]  /*58d0*/  UIADD3 UR6, UP0, UR6, 0x670, URZ ;  /* 0x0000067006067890 */ /* 0x000fe4000ff1e03f */
[----:B------:R-:W-:-:S02]  /*58e0*/  UIADD3 UR16, UR37, 0xc000, URZ ;  /* 0x0000c00025107890 */ /* 0x000fc4000fffe03f */
[----:B------:R-:W-:Y:S02]  /*58f0*/  UIADD3.X UR7, URZ, UR7, URZ, UP0, !UPT ;  /* 0x000000073f077290 */ /* 0x000fe400087fe43f */
[----:B------:R-:W-:Y:S01]  /*5900*/  UIADD3 UR8, UR37, 0x4000, URZ ;  /* 0x0000400025087890 */ /* 0x000fe2000fffe03f */
[----:B------:R-:W-:Y:S01]  /*5910*/  UMOV UR41, URZ ;  /* 0x0000003f00297c82 */ /* 0x000fe20008000000 */
[----:B------:R-:W-:Y:S01]  /*5920*/  UMOV UR17, 0x40 ;  /* 0x0000004000117882 */ /* 0x000fe20000000000 */
[----:B------:R-:W-:Y:S01]  /*5930*/  UMOV UR19, UR43 ;  /* 0x0000002b00137c82 */ /* 0x000fe20008000000 */
[----:B------:R-:W-:Y:S01]  /*5940*/  UMOV UR20, UR44 ;  /* 0x0000002c00147c82 */ /* 0x000fe20008000000 */
[----:B------:R-:W-:Y:S01]  /*5950*/  UMOV UR18, UR42 ;  /* 0x0000002a00127c82 */ /* 0x000fe20008000000 */
[----:B------:R1:W-:Y:S01]  /*5960*/  UTMASTG.4D [UR40], [UR4] ;  /* 0x00000028040073b5 */ /* 0x0003e20008018000 */
[----:B------:R-:W-:Y:S01]  /*5970*/  UMOV UR9, 0x40 ;  /* 0x0000004000097882 */ /* 0x000fe20000000000 */
[----:B------:R-:W-:Y:S01]  /*5980*/  UMOV UR11, UR43 ;  /* 0x0000002b000b7c82 */ /* 0x000fe20008000000 */
[----:B------:R-:W-:Y:S01]  /*5990*/  UMOV UR12, UR44 ;  /* 0x0000002c000c7c82 */ /* 0x000fe20008000000 */
[----:B------:R-:W-:Y:S01]  /*59a0*/  UMOV UR10, UR42 ;  /* 0x0000002a000a7c82 */ /* 0x000fe20008000000 */
[----:B------:R3:W-:Y:S01]  /*59b0*/  UTMASTG.4D [UR16], [UR4] ;  /* 0x00000010040073b5 */ /* 0x0007e20008018000 */
[----:B-1----:R-:W-:-:S02]  /*59c0*/  UMOV UR40, UR37 ;  /* 0x0000002500287c82 */ /* 0x002fc40008000000 */
[----:B------:R3:W-:Y:S01]  /*59d0*/  UTMASTG.4D [UR40], [UR6] ;  /* 0x00000028060073b5 */ /* 0x0007e20008018000 */
[----:B------:R3:W-:Y:S02]  /*59e0*/  UTMASTG.4D [UR8], [UR6] ;  /* 0x00000008060073b5 */ /* 0x0007e40008018000 */
[----:B---3--:R0:W-:Y:S02]  /*59f0*/  UTMACMDFLUSH ;  /* 0x00000000000079b7 */ /* 0x0081e40000000000 */
.L_x_2399:
[----:B------:R-:W-:Y:S05]  /*5a00*/  BSYNC B0 ;  /* 0x0000000000007941 */ /* 0x000fea0003800000 */
.L_x_2398:
[----:B------:R-:W-:-:S04]  /*5a10*/  DEPBAR.LE SB0, 0x0 ;  /* 0x000080000000791a */ /* 0x000fc80000000000 */
[----:B------:R-:W-:Y:S05]  /*5a20*/  BRA `(.L_x_2373) ;  /* 0x0000004400687947 */ /* 0x000fea0003800000 */
.L_x_2393:
[----:B------:R-:W1:Y:S01]  /*5a30*/  S2R R0, SR_TID.X ;  /* 0x0000000000007919 */ /* 0x000e620000002100 */
[----:B------:R-:W2:Y:S01]  /*5a40*/  LDC.64 R2, c[0x0][0x820] ;  /* 0x00020800ff027b82 */ /* 0x000ea20000000a00 */
[----:B------:R-:W-:Y:S01]  /*5a50*/  ULDC.64 UR4, c[0x0][0x808] ;  /* 0x0002020000047ab9 */ /* 0x000fe20000000a00 */
[----:B------:R-:W-:Y:S01]  /*5a60*/  USHF.R.S32.HI UR10, URZ, 0x1f, UR43 ;  /* 0x0000001f3f0a7899 */ /* 0x000fe2000801142b */
[----:B------:R-:W-:Y:S01]  /*5a70*/  BSSY B0, `(.L_x_2400) ;  /* 0x0000030000007945 */ /* 0x000fe20003800000 */
[----:B------:R-:W-:Y:S02]  /*5a80*/  UIMAD UR4, UR36, -0x80, UR4 ;  /* 0xffffff80240478a4 */ /* 0x000fe4000f8e0204 */
[----:B------:R-:W-:Y:S02]  /*5a90*/  USHF.R.S32.HI UR11, URZ, 0x1f, UR44 ;  /* 0x0000001f3f0b7899 */ /* 0x000fe4000801142c */
[----:B------:R-:W3:Y:S01]  /*5aa0*/  LDC.64 R10, c[0x0][0x828] ;  /* 0x00020a00ff0a7b82 */ /* 0x000ee20000000a00 */
[----:B------:R-:W-:-:S07]  /*5ab0*/  ULDC.64 UR6, c[0x0][0x208] ;  /* 0x0000820000067ab9 */ /* 0x000fce0000000a00 */
[----:B------:R-:W4:Y:S08]  /*5ac0*/  LDC.64 R16, c[0x0][0x850] ;  /* 0x00021400ff107b82 */ /* 0x000f300000000a00 */
[----:B------:R-:W4:Y:S01]  /*5ad0*/  LDC.64 R18, c[0x0][0x858] ;  /* 0x00021600ff127b82 */ /* 0x000f220000000a00 */
[----:B-1----:R-:W-:-:S05]  /*5ae0*/  VIADD R5, R0, 0xffffff80 ;  /* 0xffffff8000057836 */ /* 0x002fca0000000000 */
[----:B------:R-:W-:-:S04]  /*5af0*/  SHF.R.S32.HI R0, RZ, 0x1f, R5 ;  /* 0x0000001fff007819 */ /* 0x000fc80000011405 */
[----:B------:R-:W-:-:S04]  /*5b00*/  LEA.HI R4, R0, R5, RZ, 0x4 ;  /* 0x0000000500047211 */ /* 0x000fc800078f20ff */
[----:B------:R-:W-:Y:S02]  /*5b10*/  LOP3.LUT R0, R4, 0x1ffffff0, RZ, 0xc0, !PT ;  /* 0x1ffffff004007812 */ /* 0x000fe400078ec0ff */
[----:B------:R-:W-:-:S03]  /*5b20*/  SHF.R.S32.HI R4, RZ, 0x4, R4 ;  /* 0x00000004ff047819 */ /* 0x000fc60000011404 */
[----:B------:R-:W-:Y:S01]  /*5b30*/  IMAD.IADD R0, R5, 0x1, -R0 ;  /* 0x0000000105007824 */ /* 0x000fe200078e0a00 */
[C---:B------:R-:W-:Y:S01]  /*5b40*/  ISETP.GE.AND P6, PT, R4.reuse, UR4, PT ;  /* 0x0000000404007c0c */ /* 0x040fe2000bfc6270 */
[----:B------:R-:W-:Y:S02]  /*5b50*/  VIADD R5, R4, 0x10 ;  /* 0x0000001004057836 */ /* 0x000fe40000000000 */
[----:B------:R-:W-:Y:S02]  /*5b60*/  IMAD.SHL.U32 R6, R0, 0x8, RZ ;  /* 0x0000000800067824 */ /* 0x000fe400078e00ff */
[----:B--2---:R-:W-:Y:S01]  /*5b70*/  IMAD R0, R2, UR10, RZ ;  /* 0x0000000a02007c24 */ /* 0x004fe2000f8e02ff */
[----:B------:R-:W-:Y:S01]  /*5b80*/  ISETP.GE.AND P5, PT, R5, UR4, PT ;  /* 0x0000000405007c0c */ /* 0x000fe2000bfa6270 */
[----:B------:R-:W-:Y:S01]  /*5b90*/  VIADD R9, R4, 0x40 ;  /* 0x0000004004097836 */ /* 0x000fe20000000000 */
[----:B------:R-:W-:Y:S01]  /*5ba0*/  SHF.R.S32.HI R7, RZ, 0x1f, R6 ;  /* 0x0000001fff077819 */ /* 0x000fe20000011406 */
[----:B------:R-:W-:Y:S01]  /*5bb0*/  IMAD R5, R3, UR43, R0 ;  /* 0x0000002b03057c24 */ /* 0x000fe2000f8e0200 */
[----:B------:R-:W-:Y:S01]  /*5bc0*/  ISETP.GE.OR P4, PT, R6, UR5, P6 ;  /* 0x0000000506007c0c */ /* 0x000fe2000b786670 */
[----:B------:R-:W-:Y:S01]  /*5bd0*/  VIADD R0, R4, 0x20 ;  /* 0x0000002004007836 */ /* 0x000fe20000000000 */
[----:B------:R-:W-:Y:S01]  /*5be0*/  ISETP.GE.AND P2, PT, R9, UR4, PT ;  /* 0x0000000409007c0c */ /* 0x000fe2000bf46270 */
[----:B------:R-:W-:Y:S01]  /*5bf0*/  IMAD.WIDE.U32 R2, R2, UR43, R6 ;  /* 0x0000002b02027c25 */ /* 0x000fe2000f8e0006 */
[----:B------:R-:W-:-:S02]  /*5c00*/  ISETP.GE.OR P3, PT, R6, UR5, P5 ;  /* 0x0000000506007c0c */ /* 0x000fc4000af66670 */
[----:B------:R-:W-:Y:S01]  /*5c10*/  ISETP.GE.AND P0, PT, R0, UR4, PT ;  /* 0x0000000400007c0c */ /* 0x000fe2000bf06270 */
[----:B------:R-:W-:Y:S01]  /*5c20*/  IMAD.IADD R3, R3, 0x1, R5 ;  /* 0x0000000103037824 */ /* 0x000fe200078e0205 */
[----:B------:R-:W-:Y:S01]  /*5c30*/  SHF.R.S32.HI R5, RZ, 0x1f, R4 ;  /* 0x0000001fff057819 */ /* 0x000fe20000011404 */
[----:B---3--:R-:W-:Y:S02]  /*5c40*/  IMAD R0, R10, UR11, RZ ;  /* 0x0000000b0a007c24 */ /* 0x008fe4000f8e02ff */
[----:B------:R-:W-:Y:S02]  /*5c50*/  VIADD R8, R4, 0x30 ;  /* 0x0000003004087836 */ /* 0x000fe40000000000 */
[----:B------:R-:W-:Y:S02]  /*5c60*/  IMAD.U32 R9, RZ, RZ, UR36 ;  /* 0x00000024ff097e24 */ /* 0x000fe4000f8e00ff */
[----:B------:R-:W-:Y:S01]  /*5c70*/  IMAD R11, R11, UR44, R0 ;  /* 0x0000002c0b0b7c24 */ /* 0x000fe2000f8e0200 */
[----:B------:R-:W-:Y:S01]  /*5c80*/  ISETP.GE.AND P1, PT, R8, UR4, PT ;  /* 0x0000000408007c0c */ /* 0x000fe2000bf26270 */
[----:B------:R-:W-:-:S04]  /*5c90*/  IMAD.WIDE.U32 R14, R10, UR44, R2 ;  /* 0x0000002c0a0e7c25 */ /* 0x000fc8000f8e0002 */
[----:B------:R-:W-:-:S04]  /*5ca0*/  IMAD.WIDE R2, R9, 0x80, R4 ;  /* 0x0000008009027825 */ /* 0x000fc800078e0204 */
[----:B------:R-:W-:Y:S01]  /*5cb0*/  IMAD.IADD R11, R15, 0x1, R11 ;  /* 0x000000010f0b7824 */ /* 0x000fe200078e020b */
[----:B----4-:R-:W-:Y:S06]  /*5cc0*/  @P4 BRA `(.L_x_2401) ;  /* 0x0000000000284947 */ /* 0x010fec0003800000 */
        /* <DEDUP_REMOVED lines=10> */
.L_x_2401:
[----:B------:R-:W-:Y:S05]  /*5d70*/  BSYNC B0 ;  /* 0x0000000000007941 */ /* 0x000fea0003800000 */
.L_x_2400:
[----:B------:R-:W-:Y:S01]  /*5d80*/  BSSY B0, `(.L_x_2402) ;  /* 0x0000010000007945 */ /* 0x000fe20003800000 */
[----:B------:R-:W-:-:S03]  /*5d90*/  ISETP.GE.OR P4, PT, R6, UR5, P0 ;  /* 0x0000000506007c0c */ /* 0x000fc60008786670 */
        /* <DEDUP_REMOVED lines=14> */
.L_x_2403:
[----:B------:R-:W-:Y:S05]  /*5e80*/  BSYNC B0 ;  /* 0x0000000000007941 */ /* 0x000fea0003800000 */
.L_x_2402:
[----:B------:R-:W-:Y:S01]  /*5e90*/  BSSY B0, `(.L_x_2404) ;  /* 0x0000010000007945 */ /* 0x000fe20003800000 */
[----:B------:R-:W-:-:S03]  /*5ea0*/  ISETP.GE.OR P3, PT, R6, UR5, P1 ;  /* 0x0000000506007c0c */ /* 0x000fc60008f66670 */
[----:B------:R-:W-:Y:S10]  /*5eb0*/  @P4 BRA `(.L_x_2405) ;  /* 0x0000000000344947 */ /* 0x000ff40003800000 */
[----:B-12---:R-:W-:Y:S01]  /*5ec0*/  IADD3 R13, P4, R2, 0x20, RZ ;  /* 0x00000020020d7810 */ /* 0x006fe20007f9e0ff */
        /* <DEDUP_REMOVED lines=12> */
.L_x_2405:
[----:B------:R-:W-:Y:S05]  /*5f90*/  BSYNC B0 ;  /* 0x0000000000007941 */ /* 0x000fea0003800000 */
.L_x_2404:
[----:B------:R-:W-:Y:S01]  /*5fa0*/  BSSY B0, `(.L_x_2406) ;  /* 0x0000011000007945 */ /* 0x000fe20003800000 */
[----:B------:R-:W-:Y:S01]  /*5fb0*/  ISETP.GE.OR P4, PT, R6, UR5, P2 ;  /* 0x0000000506007c0c */ /* 0x000fe20009786670 */
[----:B-123--:R-:W-:Y:S02]  /*5fc0*/  VIADD R12, R4, 0x50 ;  /* 0x00000050040c7836 */ /* 0x00efe40000000000 */
        /* <DEDUP_REMOVED lines=14> */
.L_x_2407:
[----:B------:R-:W-:Y:S05]  /*60b0*/  BSYNC B0 ;  /* 0x0000000000007941 */ /* 0x000fea0003800000 */
.L_x_2406:
[----:B------:R-:W-:Y:S01]  /*60c0*/  BSSY B0, `(.L_x_2408) ;  /* 0x0000010000007945 */ /* 0x000fe20003800000 */
[----:B------:R-:W-:-:S03]  /*60d0*/  ISETP.GE.AND P3, PT, R12, UR4, PT ;  /* 0x000000040c007c0c */ /* 0x000fc6000bf66270 */
        /* <DEDUP_REMOVED lines=14> */
.L_x_2409:
[----:B------:R-:W-:Y:S05]  /*61c0*/  BSYNC B0 ;  /* 0x0000000000007941 */ /* 0x000fea0003800000 */
.L_x_2408:
[----:B------:R-:W-:Y:S01]  /*61d0*/  ISETP.GE.OR P4, PT, R6, UR5, P3 ;  /* 0x0000000506007c0c */ /* 0x000fe20009f86670 */
[----:B------:R-:W-:Y:S01]  /*61e0*/  BSSY B0, `(.L_x_2410) ;  /* 0x0000011000007945 */ /* 0x000fe20003800000 */
[----:B--2---:R-:W-:Y:S02]  /*61f0*/  IMAD R12, R16, UR10, RZ ;  /* 0x0000000a100c7c24 */ /* 0x004fe4000f8e02ff */
[----:B-1----:R-:W-:-:S09]  /*6200*/  VIADD R20, R4, 0x60 ;  /* 0x0000006004147836 */ /* 0x002fd20000000000 */
        /* <DEDUP_REMOVED lines=14> */
.L_x_2411:
[----:B------:R-:W-:Y:S05]  /*62f0*/  BSYNC B0 ;  /* 0x0000000000007941 */ /* 0x000fea0003800000 */
.L_x_2410:
[----:B------:R-:W-:Y:S01]  /*6300*/  ULDC UR8, c[0x0][0x83c] ;  /* 0x00020f0000087ab9 */ /* 0x000fe20000000800 */
[----:B------:R-:W-:Y:S01]  /*6310*/  ISETP.GE.AND P4, PT, R20, UR4, PT ;  /* 0x0000000414007c0c */ /* 0x000fe2000bf86270 */
[----:B------:R-:W-:Y:S01]  /*6320*/  IMAD R13, R17, UR43, R12 ;  /* 0x0000002b110d7c24 */ /* 0x000fe2000f8e020c */
[----:B------:R-:W-:Y:S01]  /*6330*/  ISETP.GE.OR P5, PT, R6, UR8, P5 ;  /* 0x0000000806007c0c */ /* 0x000fe2000afa6670 */
[----:B------:R-:W-:Y:S01]  /*6340*/  IMAD.WIDE.U32 R8, R16, UR43, R6 ;  /* 0x0000002b10087c25 */ /* 0x000fe2000f8e0006 */
[----:B------:R-:W-:Y:S01]  /*6350*/  ISETP.GE.OR P6, PT, R6, UR8, P6 ;  /* 0x0000000806007c0c */ /* 0x000fe2000b7c6670 */
[----:B------:R-:W-:Y:S01]  /*6360*/  BSSY B0, `(.L_x_2412) ;  /* 0x0000019000007945 */ /* 0x000fe20003800000 */
[----:B------:R-:W-:Y:S01]  /*6370*/  P2R R21, PR, RZ, 0x20 ;  /* 0x00000020ff157803 */ /* 0x000fe20000000000 */
[----:B------:R-:W-:Y:S01]  /*6380*/  VIADD R0, R4, 0x70 ;  /* 0x0000007004007836 */ /* 0x000fe20000000000 */
[C---:B------:R-:W-:Y:S01]  /*6390*/  ISETP.GE.OR P5, PT, R6.reuse, UR5, P4 ;  /* 0x0000000506007c0c */ /* 0x040fe2000a7a6670 */
        /* <DEDUP_REMOVED lines=21> */
.L_x_2413:
[----:B------:R-:W-:Y:S05]  /*64f0*/  BSYNC B0 ;  /* 0x0000000000007941 */ /* 0x000fea0003800000 */
.L_x_2412:
[----:B------:R-:W-:Y:S01]  /*6500*/  ISETP.GE.AND P6, PT, R0, UR4, PT ;  /* 0x0000000400007c0c */ /* 0x000fe2000bfc6270 */
[----:B------:R-:W-:Y:S01]  /*6510*/  IMAD R0, R18, UR11, RZ ;  /* 0x0000000b12007c24 */ /* 0x000fe2000f8e02ff */
[----:B------:R-:W-:Y:S01]  /*6520*/  BSSY B0, `(.L_x_2414) ;  /* 0x0000014000007945 */ /* 0x000fe20003800000 */
[----:B------:R-:W-:Y:S01]  /*6530*/  IMAD.MOV.U32 R12, RZ, RZ, R8 ;  /* 0x000000ffff0c7224 */ /* 0x000fe200078e0008 */
[C---:B------:R-:W-:Y:S01]  /*6540*/  ISETP.GE.OR P5, PT, R6.reuse, UR5, P6 ;  /* 0x0000000506007c0c */ /* 0x040fe2000b7a6670 */
        /* <DEDUP_REMOVED lines=17> */
.L_x_2415:
[----:B------:R-:W-:Y:S05]  /*6660*/  BSYNC B0 ;  /* 0x0000000000007941 */ /* 0x000fea0003800000 */
.L_x_2414:
[----:B------:R-:W-:Y:S01]  /*6670*/  ISETP.NE.AND P5, PT, R20, RZ, PT ;  /* 0x000000ff1400720c */ /* 0x000fe20003fa5270 */
[----:B------:R-:W-:Y:S01]  /*6680*/  BSSY B0, `(.L_x_2416) ;  /* 0x000000d000007945 */ /* 0x000fe20003800000 */
[----:B---3--:R-:W-:-:S11]  /*6690*/  IMAD.IADD R7, R13, 0x1, R9 ;  /* 0x000000010d077824 */ /* 0x008fd600078e0209 */
        /* <DEDUP_REMOVED lines=11> */
.L_x_2417:
[----:B------:R-:W-:Y:S05]  /*6750*/  BSYNC B0 ;  /* 0x0000000000007941 */ /* 0x000fea0003800000 */
.L_x_2416:
[----:B------:R-:W-:Y:S01]  /*6760*/  ISETP.NE.AND P5, PT, R21, RZ, PT ;  /* 0x000000ff1500720c */ /* 0x000fe20003fa5270 */
[----:B------:R-:W-:-:S12]  /*6770*/  BSSY B0, `(.L_x_2418) ;  /* 0x000000f000007945 */ /* 0x000fd80003800000 */
[----:B------:R-:W-:Y:S05]  /*6780*/  @P5 BRA `(.L_x_2419) ;  /* 0x0000000000345947 */ /* 0x000fea0003800000 */
[----:B---3--:R-:W-:Y:S01]  /*6790*/  IADD3 R9, P5, R2, 0x10, RZ ;  /* 0x0000001002097810 */ /* 0x008fe20007fbe0ff */
        /* <DEDUP_REMOVED lines=12> */
.L_x_2419:
[----:B------:R-:W-:Y:S05]  /*6860*/  BSYNC B0 ;  /* 0x0000000000007941 */ /* 0x000fea0003800000 */
.L_x_2418:
[----:B------:R-:W-:Y:S04]  /*6870*/  BSSY B0, `(.L_x_2420) ;  /* 0x000000f000007945 */ /* 0x000fe80003800000 */
[----:B------:R-:W-:Y:S05]  /*6880*/  @P0 BRA `(.L_x_2421) ;  /* 0x0000000000340947 */ /* 0x000fea0003800000 */
[----:B---34-:R-:W-:Y:S01]  /*6890*/  IADD3 R9, P0, R2, 0x20, RZ ;  /* 0x0000002002097810 */ /* 0x018fe20007f1e0ff */
        /* <DEDUP_REMOVED lines=12> */
.L_x_2421:
[----:B------:R-:W-:Y:S05]  /*6960*/  BSYNC B0 ;  /* 0x0000000000007941 */ /* 0x000fea0003800000 */
.L_x_2420:
        /* <DEDUP_REMOVED lines=15> */
.L_x_2423:
[----:B------:R-:W-:Y:S05]  /*6a60*/  BSYNC B0 ;  /* 0x0000000000007941 */ /* 0x000fea0003800000 */
.L_x_2422:
        /* <DEDUP_REMOVED lines=15> */
.L_x_2425:
[----:B------:R-:W-:Y:S05]  /*6b60*/  BSYNC B0 ;  /* 0x0000000000007941 */ /* 0x000fea0003800000 */
.L_x_2424:
        /* <DEDUP_REMOVED lines=15> */
.L_x_2427:
[----:B------:R-:W-:Y:S05]  /*6c60*/  BSYNC B0 ;  /* 0x0000000000007941 */ /* 0x000fea0003800000 */
.L_x_2426:
        /* <DEDUP_REMOVED lines=15> */
.L_x_2429:
[----:B------:R-:W-:Y:S05]  /*6d60*/  BSYNC B0 ;  /* 0x0000000000007941 */ /* 0x000fea0003800000 */
.L_x_2428:
        /* <DEDUP_REMOVED lines=15> */
.L_x_2369:
        /* <DEDUP_REMOVED lines=8> */
[----:B------:R-:W1:Y:S01]  /*6ee0*/  S2UR UR7, SR_CTAID.X ;  /* 0x00000000000779c3 */ /* 0x000e620000002500 */
[----:B------:R-:W-:Y:S02]  /*6ef0*/  ULDC UR8, c[0x0][0xb50] ;  /* 0x0002d40000087ab9 */ /* 0x000fe40000000800 */
[----:B------:R-:W-:-:S05]  /*6f00*/  UISETP.NE.AND UP0, UPT, UR8, 0x1, UPT ;  /* 0x000000010800788c */ /* 0x000fca000bf05270 */
[----:B------:R-:W2:Y:S06]  /*6f10*/  LDC R0, c[0x0][0xb68] ;  /* 0x0002da00ff007b82 */ /* 0x000eac0000000800 */
[----:B------:R-:W-:Y:S01]  /*6f20*/  @UP0 ULDC UR4, c[0x0][0xb54] ;  /* 0x0002d50000040ab9 */ /* 0x000fe20000000800 */
[----:B------:R-:W-:Y:S01]  /*6f30*/  @UP0 ULDC UR9, c[0x0][0xb58] ;  /* 0x0002d60000090ab9 */ /* 0x000fe20000000800 */
[----:B-1----:R-:W-:Y:S02]  /*6f40*/  UIMAD.WIDE.U32 UR4, UR7, UR4, URZ ;  /* 0x00000004070472a5 */ /* 0x002fe4000f8e003f */
[----:B------:R-:W-:-:S02]  /*6f50*/  UMOV UR6, UR7 ;  /* 0x0000000700067c82 */ /* 0x000fc40008000000 */
[----:B------:R-:W-:-:S04]  /*6f60*/  @UP0 USHF.R.U32.HI UR6, URZ, UR9, UR5 ;  /* 0x000000093f060299 */ /* 0x000fc80008011605 */
[----:B------:R-:W-:Y:S02]  /*6f70*/  UIADD3 UR4, -UR6, URZ, URZ ;  /* 0x0000003f06047290 */ /* 0x000fe4000fffe13f */
[----:B--2---:R-:W-:Y:S02]  /*6f80*/  ISETP.LE.AND P0, PT, R0, UR6, PT ;  /* 0x0000000600007c0c */ /* 0x004fe4000bf03270 */
[----:B------:R-:W-:-:S11]  /*6f90*/  UIMAD UR8, UR8, UR4, UR7 ;  /* 0x00000004080872a4 */ /* 0x000fd6000f8e0207 */
[----:B------:R-:W-:Y:S05]  /*6fa0*/  @!P0 BRA `(.L_x_2431) ;  /* 0x0000000000208947 */ /* 0x000fea0003800000 */
        /* <DEDUP_REMOVED lines=8> */
.L_x_2431:
[----:B------:R-:W-:Y:S01]  /*7030*/  ULDC UR9, c[0x0][0xb44] ;  /* 0x0002d10000097ab9 */ /* 0x000fe20000000800 */
[----:B------:R-:W-:Y:S01]  /*7040*/  UMOV UR7, UR8 ;  /* 0x0000000800077c82 */ /* 0x000fe20008000000 */
[----:B------:R-:W-:-:S11]  /*7050*/  UISETP.NE.AND UP0, UPT, UR9, 0x1, UPT ;  /* 0x000000010900788c */ /* 0x000fd6000bf05270 */
[----:B------:R-:W-:Y:S02]  /*7060*/  @UP0 ULDC.64 UR10, c[0x0][0xb48] ;  /* 0x0002d200000a0ab9 */ /* 0x000fe40000000a00 */
[----:B------:R-:W-:-:S04]  /*7070*/  UIMAD.WIDE.U32 UR4, UR8, UR10, URZ ;  /* 0x0000000a080472a5 */ /* 0x000fc8000f8e003f */
[----:B------:R-:W-:-:S04]  /*7080*/  @UP0 USHF.R.U32.HI UR7, URZ, UR11, UR5 ;  /* 0x0000000b3f070299 */ /* 0x000fc80008011605 */
[----:B------:R-:W-:-:S12]  /*7090*/  UIMAD UR4, UR7, UR9, URZ ;  /* 0x00000009070472a4 */ /* 0x000fd8000f8e023f */
.L_x_2432:
        /* <DEDUP_REMOVED lines=17> */
[----:B------:R-:W-:Y:S01]  /*71b0*/  ULDC UR6, c[0x0][0x74c] ;  /* 0x0001d30000067ab9 */ /* 0x000fe20000000800 */
[----:B------:R-:W-:Y:S02]  /*71c0*/  UIADD3 UR5, UR5, 0x3f, URZ ;  /* 0x0000003f05057890 */ /* 0x000fe4000fffe03f */
[----:B------:R-:W-:Y:S02]  /*71d0*/  UIADD3 UR7, -UR6, UR7, -UR4 ;  /* 0x0000000706077290 */ /* 0x000fe4000fffe904 */
[----:B------:R-:W-:Y:S02]  /*71e0*/  USHF.R.S32.HI UR6, URZ, 0x1f, UR5 ;  /* 0x0000001f3f067899 */ /* 0x000fe40008011405 */
[----:B------:R-:W-:-:S02]  /*71f0*/  USHF.R.S32.HI UR4, URZ, 0x1f, UR7 ;  /* 0x0000001f3f047899 */ /* 0x000fc40008011407 */
[----:B------:R-:W-:Y:S02]  /*7200*/  ULEA.HI UR5, UR6, UR5, URZ, 0x6 ;  /* 0x0000000506057291 */ /* 0x000fe4000f8f303f */
[----:B------:R-:W-:Y:S02]  /*7210*/  ULEA.HI UR4, UR4, UR7, URZ, 0x6 ;  /* 0x0000000704047291 */ /* 0x000fe4000f8f303f */
[----:B------:R-:W-:Y:S02]  /*7220*/  USHF.R.S32.HI UR5, URZ, 0x6, UR5 ;  /* 0x000000063f057899 */ /* 0x000fe40008011405 */
[----:B------:R-:W-:-:S04]  /*7230*/  USHF.R.S32.HI UR4, URZ, 0x6, UR4 ;  /* 0x000000063f047899 */ /* 0x000fc80008011404 */
[----:B------:R-:W-:-:S04]  /*7240*/  UISETP.LT.AND UP0, UPT, URZ, UR4, UPT ;  /* 0x000000043f00728c */ /* 0x000fc8000bf01270 */
[----:B------:R-:W-:-:S04]  /*7250*/  USEL UR8, URZ, UR4, !UP0 ;  /* 0x000000043f087287 */ /* 0x000fc8000c000000 */
[----:B------:R-:W-:-:S06]  /*7260*/  UISETP.GT.AND UP0, UPT, UR5, UR8, UPT ;  /* 0x000000080500728c */ /* 0x000fcc000bf04270 */
[----:B------:R-:W-:-:S13]  /*7270*/  PLOP3.LUT P0, PT, PT, PT, UP0, 0x80, 0x0 ;  /* 0x000000000000781c */ /* 0x000fda0003f0f008 */
[----:B------:R-:W-:Y:S05]  /*7280*/  @!P0 BRA `(.L_x_2373) ;  /* 0x0000002c00508947 */ /* 0x000fea0003800000 */
[----:B------:R-:W-:Y:S01]  /*7290*/  USHF.R.S32.HI UR4, URZ, 0x1f, UR11 ;  /* 0x0000001f3f047899 */ /* 0x000fe2000801140b */
[----:B------:R-:W-:Y:S01]  /*72a0*/  ULDC.64 UR12, c[0x0][0x2d8] ;  /* 0x0000b600000c7ab9 */ /* 0x000fe20000000a00 */
[----:B------:R-:W-:Y:S02]  /*72b0*/  ELECT P0, URZ, PT ;  /* 0x00000000003f782f */ /* 0x000fe40003800000 */
[----:B------:R-:W-:Y:S02]  /*72c0*/  UIMAD UR9, UR4, UR12, URZ ;  /* 0x0000000c040972a4 */ /* 0x000fe4000f8e023f */
[----:B------:R-:W-:Y:S02]  /*72d0*/  UIADD3 UR4, UR5, -UR8, URZ ;  /* 0x8000000805047290 */ /* 0x000fe4000fffe03f */
[----:B------:R-:W-:Y:S02]  /*72e0*/  UIMAD.WIDE.U32 UR6, UR11, UR12, URZ ;  /* 0x0000000c0b0672a5 */ /* 0x000fe4000f8e003f */
[----:B------:R-:W-:-:S02]  /*72f0*/  ULOP3.LUT UR4, UR4, 0x1, URZ, 0xc0, !UPT ;  /* 0x0000000104047892 */ /* 0x000fc4000f8ec03f */
[----:B------:R-:W-:Y:S02]  /*7300*/  UIMAD UR9, UR11, UR13, UR9 ;  /* 0x0000000d0b0972a4 */ /* 0x000fe4000f8e0209 */
[----:B------:R-:W-:Y:S02]  /*7310*/  UISETP.NE.U32.AND UP0, UPT, UR4, 0x1, UPT ;  /* 0x000000010400788c */ /* 0x000fe4000bf05070 */
[----:B------:R-:W-:Y:S01]  /*7320*/  USHF.R.S32.HI UR11, URZ, 0x1f, UR10 ;  /* 0x0000001f3f0b7899 */ /* 0x000fe2000801140a */
[----:B------:R-:W-:Y:S01]  /*7330*/  ULDC.64 UR12, c[0x0][0x2e0] ;  /* 0x0000b800000c7ab9 */ /* 0x000fe20000000a00 */
[----:B------:R-:W-:Y:S02]  /*7340*/  UIADD3 UR7, UR7, UR9, URZ ;  /* 0x0000000907077290 */ /* 0x000fe4000fffe03f */
[----:B------:R-:W-:Y:S01]  /*7350*/  PLOP3.LUT P1, PT, PT, PT, UP0, 0x80, 0x0 ;  /* 0x000000000000781c */ /* 0x000fe20003f2f008 */
[----:B------:R-:W-:Y:S02]  /*7360*/  UIMAD UR9, UR11, UR12, URZ ;  /* 0x0000000c0b0972a4 */ /* 0x000fe4000f8e023f */
[----:B------:R-:W-:-:S02]  /*7370*/  UIMAD.WIDE.U32 UR6, UR10, UR12, UR6 ;  /* 0x0000000c0a0672a5 */ /* 0x000fc4000f8e0006 */
[----:B------:R-:W-:-:S04]  /*7380*/  UIMAD UR9, UR10, UR13, UR9 ;  /* 0x0000000d0a0972a4 */ /* 0x000fc8000f8e0209 */
[----:B------:R-:W-:-:S04]  /*7390*/  UIADD3 UR23, UR7, UR9, URZ ;  /* 0x0000000907177290 */ /* 0x000fc8000fffe03f */
[----:B------:R-:W-:Y:S08]  /*73a0*/  @P1 BRA `(.L_x_2433) ;  /* 0x0000000000bc1947 */ /* 0x000ff00003800000 */
        /* <DEDUP_REMOVED lines=18> */
.L_x_2435:
[----:B------:R-:W-:Y:S05]  /*74d0*/  BSYNC B0 ;  /* 0x0000000000007941 */ /* 0x000fea0003800000 */
.L_x_2434:
        /* <DEDUP_REMOVED lines=19> */
.L_x_2437:
[----:B------:R-:W-:Y:S05]  /*7610*/  BSYNC B0 ;  /* 0x0000000000007941 */ /* 0x000fea0003800000 */
.L_x_2436:
[----:B------:R-:W-:Y:S06]  /*7620*/  BAR.ARV 0xa, 0xa0 ;  /* 0x0282800000007b1d */ /* 0x000fec0000002000 */
[----:B------:R-:W-:Y:S04]  /*7630*/  BSSY B0, `(.L_x_2438) ;  /* 0x0000003000007945 */ /* 0x000fe80003800000 */
[----:B------:R-:W-:Y:S05]  /*7640*/  @!P0 BRA `(.L_x_2439) ;  /* 0x0000000000048947 */ /* 0x000fea0003800000 */
[----:B------:R-:W-:-:S04]  /*7650*/  DEPBAR.LE SB0, 0x0 ;  /* 0x000080000000791a */ /* 0x000fc80000000000 */
.L_x_2439:
[----:B------:R-:W-:Y:S05]  /*7660*/  BSYNC B0 ;  /* 0x0000000000007941 */ /* 0x000fea0003800000 */
.L_x_2438:
[----:B------:R-:W-:Y:S06]  /*7670*/  BAR.ARV 0xb, 0xa0 ;  /* 0x02c2800000007b1d */ /* 0x000fec0000002000 */
[----:B------:R-:W-:Y:S01]  /*7680*/  UIADD3 UR12, UR8, 0x1, URZ ;  /* 0x00000001080c7890 */ /* 0x000fe2000fffe03f */
[----:B------:R-:W-:Y:S11]  /*7690*/  BRA `(.L_x_2440) ;  /* 0x0000000000047947 */ /* 0x000ff60003800000 */
.L_x_2433:
[----:B------:R-:W-:-:S05]  /*76a0*/  UMOV UR12, UR8 ;  /* 0x00000008000c7c82 */ /* 0x000fca0008000000 */
.L_x_2440:
[----:B------:R-:W-:-:S04]  /*76b0*/  UIADD3 UR4, UR8, 0x1, URZ ;  /* 0x0000000108047890 */ /* 0x000fc8000fffe03f */
[----:B------:R-:W-:-:S06]  /*76c0*/  UISETP.NE.AND UP0, UPT, UR5, UR4, UPT ;  /* 0x000000040500728c */ /* 0x000fcc000bf05270 */
[----:B------:R-:W-:-:S13]  /*76d0*/  PLOP3.LUT P1, PT, PT, PT, UP0, 0x80, 0x0 ;  /* 0x000000000000781c */ /* 0x000fda0003f2f008 */
[----:B------:R-:W-:Y:S05]  /*76e0*/  @!P1 BRA `(.L_x_2373) ;  /* 0x0000002800389947 */ /* 0x000fea0003800000 */
[----:B------:R-:W-:Y:S01]  /*76f0*/  ULDC.64 UR10, c[0x0][0x2c0] ;  /* 0x0000b000000a7ab9 */ /* 0x000fe20000000a00 */
[----:B------:R-:W-:Y:S02]  /*7700*/  UIADD3 UR19, UR9, UR7, URZ ;  /* 0x0000000709137290 */ /* 0x000fe4000fffe03f */
        /* <DEDUP_REMOVED lines=9> */
[----:B------:R-:W-:Y:S01]  /*77a0*/  UMOV UR4, URZ ;  /* 0x0000003f00047c82 */ /* 0x000fe20008000000 */
[----:B------:R-:W-:Y:S01]  /*77b0*/  ULDC.64 UR24, c[0x0][0x2c0] ;  /* 0x0000b00000187ab9 */ /* 0x000fe20000000a00 */
[----:B------:R-:W-:-:S09]  /*77c0*/  UMOV UR20, UR13 ;  /* 0x0000000d00147c82 */ /* 0x000fd20008000000 */
.L_x_2453:
        /* <DEDUP_REMOVED lines=9> */
[----:B------:R-:W-:-:S03]  /*7860*/  UMOV UR21, 0x400 ;  /* 0x0000040000157882 */ /* 0x000fc60000000000 */
        /* <DEDUP_REMOVED lines=10> */
.L_x_2442:
[----:B------:R-:W-:Y:S05]  /*7910*/  BSYNC B0 ;  /* 0x0000000000007941 */ /* 0x000fea0003800000 */
.L_x_2441:
        /* <DEDUP_REMOVED lines=13> */
.L_x_2444:
[----:B------:R-:W-:Y:S05]  /*79f0*/  BSYNC B0 ;  /* 0x0000000000007941 */ /* 0x000fea0003800000 */
.L_x_2443:
[----:B------:R-:W-:Y:S06]  /*7a00*/  BAR.ARV 0xa, 0xa0 ;  /* 0x0282800000007b1d */ /* 0x000fec0000002000 */
[----:B------:R-:W-:Y:S04]  /*7a10*/  BSSY B0, `(.L_x_2445) ;  /* 0x0000003000007945 */ /* 0x000fe80003800000 */
[----:B------:R-:W-:Y:S05]  /*7a20*/  @!P0 BRA `(.L_x_2446) ;  /* 0x0000000000048947 */ /* 0x000fea0003800000 */
[----:B------:R-:W-:-:S04]  /*7a30*/  DEPBAR.LE SB0, 0x0 ;  /* 0x000080000000791a */ /* 0x000fc80000000000 */
.L_x_2446:
[----:B------:R-:W-:Y:S05]  /*7a40*/  BSYNC B0 ;  /* 0x0000000000007941 */ /* 0x000fea0003800000 */
.L_x_2445:
        /* <DEDUP_REMOVED lines=13> */
.L_x_2448:
[----:B------:R-:W-:Y:S05]  /*7b20*/  BSYNC B0 ;  /* 0x0000000000007941 */ /* 0x000fea0003800000 */
.L_x_2447:
        /* <DEDUP_REMOVED lines=13> */
.L_x_2450:
[----:B------:R-:W-:Y:S05]  /*7c00*/  BSYNC B0 ;  /* 0x0000000000007941 */ /* 0x000fea0003800000 */
.L_x_2449:
[----:B------:R-:W-:Y:S01]  /*7c10*/  UIADD3 UR12, UR12, 0x2, URZ ;  /* 0x000000020c0c7890 */ /* 0x000fe2000fffe03f */
[----:B------:R-:W-:Y:S06]  /*7c20*/  BAR.ARV 0xa, 0xa0 ;  /* 0x0282800000007b1d */ /* 0x000fec0000002000 */
[----:B------:R-:W-:Y:S01]  /*7c30*/  UISETP.GE.AND UP0, UPT, UR12, UR5, UPT ;  /* 0x000000050c00728c */ /* 0x000fe2000bf06270 */
[----:B------:R-:W-:Y:S04]  /*7c40*/  BSSY B0, `(.L_x_2451) ;  /* 0x0000003000007945 */ /* 0x000fe80003800000 */
[----:B------:R-:W-:Y:S06]  /*7c50*/  @!P0 BRA `(.L_x_2452) ;  /* 0x0000000000048947 */ /* 0x000fec0003800000 */
[----:B------:R-:W-:-:S04]  /*7c60*/  DEPBAR.LE SB0, 0x0 ;  /* 0x000080000000791a */ /* 0x000fc80000000000 */
.L_x_2452:
[----:B------:R-:W-:Y:S05]  /*7c70*/  BSYNC B0 ;  /* 0x0000000000007941 */ /* 0x000fea0003800000 */
.L_x_2451:
[----:B------:R-:W-:Y:S06]  /*7c80*/  BAR.ARV 0xb, 0xa0 ;  /* 0x02c2800000007b1d */ /* 0x000fec0000002000 */
[----:B------:R-:W-:Y:S01]  /*7c90*/  PLOP3.LUT P1, PT, PT, PT, UP0, 0x80, 0x0 ;  /* 0x000000000000781c */ /* 0x000fe20003f2f008 */
[----:B------:R-:W-:Y:S02]  /*7ca0*/  UIADD3 UR20, UR20, 0x4000, URZ ;  /* 0x0000400014147890 */ /* 0x000fe4000fffe03f */
[----:B------:R-:W-:-:S10]  /*7cb0*/  UIADD3 UR4, UR4, 0x4000, URZ ;  /* 0x0000400004047890 */ /* 0x000fd4000fffe03f */
[----:B------:R-:W-:Y:S05]  /*7cc0*/  @!P1 BRA `(.L_x_2453) ;  /* 0xfffffff800c09947 */ /* 0x000fea000383ffff */
[----:B------:R-:W-:Y:S05]  /*7cd0*/  BRA `(.L_x_2373) ;  /* 0x0000002000bc7947 */ /* 0x000fea0003800000 */
.L_x_2430:
        /* <DEDUP_REMOVED lines=21> */
.L_x_2454:
[----:B------:R-:W-:Y:S01]  /*7e30*/  ULDC UR8, c[0x0][0xb44] ;  /* 0x0002d10000087ab9 */ /* 0x000fe20000000800 */
[----:B------:R-:W-:Y:S01]  /*7e40*/  UMOV UR11, UR7 ;  /* 0x00000007000b7c82 */ /* 0x000fe20008000000 */
[----:B------:R-:W-:-:S11]  /*7e50*/  UISETP.NE.AND UP0, UPT, UR8, 0x1, UPT ;  /* 0x000000010800788c */ /* 0x000fd6000bf05270 */
[----:B------:R-:W-:Y:S02]  /*7e60*/  @UP0 ULDC.64 UR12, c[0x0][0xb48] ;  /* 0x0002d200000c0ab9 */ /* 0x000fe40000000a00 */
[----:B------:R-:W-:-:S04]  /*7e70*/  UIMAD.WIDE.U32 UR4, UR7, UR12, URZ ;  /* 0x0000000c070472a5 */ /* 0x000fc8000f8e003f */
[----:B------:R-:W-:-:S04]  /*7e80*/  @UP0 USHF.R.U32.HI UR11, URZ, UR13, UR5 ;  /* 0x0000000d3f0b0299 */ /* 0x000fc80008011605 */
[----:B------:R-:W-:-:S12]  /*7e90*/  UIMAD UR4, UR11, UR8, URZ ;  /* 0x000000080b0472a4 */ /* 0x000fd8000f8e023f */
.L_x_2455:
[----:B------:R-:W-:Y:S01]  /*7ea0*/  ULDC UR8, c[0x0][0xb38] ;  /* 0x0002ce0000087ab9 */ /* 0x000fe20000000800 */
[----:B------:R-:W-:Y:S01]  /*7eb0*/  UIADD3 UR4, UR7, -UR4, URZ ;  /* 0x8000000407047290 */ /* 0x000fe2000fffe03f */
[----:B------:R-:W-:Y:S01]  /*7ec0*/  IMAD.MOV.U32 R11, RZ, RZ, 0x1 ;  /* 0x00000001ff0b7424 */ /* 0x000fe200078e00ff */
[----:B------:R-:W-:Y:S01]  /*7ed0*/  UISETP.NE.AND UP0, UPT, UR8, 0x1, UPT ;  /* 0x000000010800788c */ /* 0x000fe2000bf05270 */
[----:B------:R-:W-:Y:S01]  /*7ee0*/  IMAD.MOV.U32 R0, RZ, RZ, RZ ;  /* 0x000000ffff007224 */ /* 0x000fe200078e00ff */
[----:B------:R-:W-:Y:S02]  /*7ef0*/  ULDC UR5, c[0x0][0xb44] ;  /* 0x0002d10000057ab9 */ /* 0x000fe40000000800 */
[----:B------:R-:W-:-:S07]  /*7f00*/  UIMAD UR6, UR6, UR5, UR4 ;  /* 0x00000005060672a4 */ /* 0x000fce000f8e0204 */
        /* <DEDUP_REMOVED lines=9> */
[----:B------:R-:W-:Y:S01]  /*7fa0*/  USHF.L.U32 UR11, UR11, 0x7, URZ ;  /* 0x000000070b0b7899 */ /* 0x000fe2000800063f */
[----:B------:R-:W-:Y:S01]  /*7fb0*/  ULDC UR5, c[0x0][0x280] ;  /* 0x0000a00000057ab9 */ /* 0x000fe20000000800 */
[----:B------:R-:W-:Y:S01]  /*7fc0*/  ULDC UR4, c[0x0][0x290] ;  /* 0x0000a40000047ab9 */ /* 0x000fe20000000800 */
[----:B------:R-:W-:Y:S01]  /*7fd0*/  ULDC UR6, c[0x0][0x74c] ;  /* 0x0001d30000067ab9 */ /* 0x000fe20000000800 */
[----:B------:R-:W-:-:S04]  /*7fe0*/  UIADD3 UR4, -UR4, UR11, UR5 ;  /* 0x0000000b04047290 */ /* 0x000fc8000fffe105 */
[----:B------:R-:W-:Y:S02]  /*7ff0*/  UIADD3 UR4, UR4, -UR6, URZ ;  /* 0x8000000604047290 */ /* 0x000fe4000fffe03f */
[----:B------:R-:W-:Y:S02]  /*8000*/  UIADD3 UR6, UR5, 0x3f, URZ ;  /* 0x0000003f05067890 */ /* 0x000fe4000fffe03f */
[----:B------:R-:W-:Y:S02]  /*8010*/  USHF.R.S32.HI UR5, URZ, 0x1f, UR4 ;  /* 0x0000001f3f057899 */ /* 0x000fe40008011404 */
[----:B------:R-:W-:Y:S02]  /*8020*/  USHF.R.S32.HI UR7, URZ, 0x1f, UR6 ;  /* 0x0000001f3f077899 */ /* 0x000fe40008011406 */
[----:B------:R-:W-:Y:S02]  /*8030*/  ULEA.HI UR5, UR5, UR4, URZ, 0x6 ;  /* 0x0000000405057291 */ /* 0x000fe4000f8f303f */
[----:B------:R-:W-:-:S02]  /*8040*/  ULEA.HI UR4, UR7, UR6, URZ, 0x6 ;  /* 0x0000000607047291 */ /* 0x000fc4000f8f303f */
[----:B------:R-:W-:Y:S02]  /*8050*/  USHF.R.S32.HI UR5, URZ, 0x6, UR5 ;  /* 0x000000063f057899 */ /* 0x000fe40008011405 */
[----:B------:R-:W-:-:S04]  /*8060*/  USHF.R.S32.HI UR4, URZ, 0x6, UR4 ;  /* 0x000000063f047899 */ /* 0x000fc80008011404 */
[----:B------:R-:W-:-:S04]  /*8070*/  VIMNMX R4, RZ, UR5, !PT ;  /* 0x00000005ff047c48 */ /* 0x000fc8000ffe0100 */
[----:B------:R-:W-:-:S13]  /*8080*/  ISETP.LT.AND P0, PT, R4, UR4, PT ;  /* 0x0000000404007c0c */ /* 0x000fda000bf01270 */
[----:B------:R-:W-:Y:S05]  /*8090*/  @!P0 BRA `(.L_x_2456) ;  /* 0x0000001c00388947 */ /* 0x000fea0003800000 */
[----:B------:R-:W-:Y:S01]  /*80a0*/  USHF.R.S32.HI UR5, URZ, 0x1f, UR20 ;  /* 0x0000001f3f057899 */ /* 0x000fe20008011414 */
[----:B------:R-:W-:Y:S01]  /*80b0*/  BSSY B0, `(.L_x_2456) ;  /* 0x00001cc000007945 */ /* 0x000fe20003800000 */
[----:B------:R-:W-:Y:S01]  /*80c0*/  ULDC.64 UR6, c[0x0][0x718] ;  /* 0x0001c60000067ab9 */ /* 0x000fe20000000a00 */
[----:B------:R-:W-:Y:S01]  /*80d0*/  ULDC.64 UR14, c[0x0][0x730] ;  /* 0x0001cc00000e7ab9 */ /* 0x000fe20000000a00 */
[----:B------:R-:W-:Y:S01]  /*80e0*/  UIMAD.WIDE.U32 UR8, UR20, UR6, URZ ;  /* 0x00000006140872a5 */ /* 0x000fe2000f8e003f */
[----:B------:R-:W-:Y:S01]  /*80f0*/  IMAD.MOV.U32 R0, RZ, RZ, RZ ;  /* 0x000000ffff007224 */ /* 0x000fe200078e00ff */
[----:B------:R-:W-:Y:S02]  /*8100*/  UIMAD UR6, UR5, UR6, URZ ;  /* 0x00000006050672a4 */ /* 0x000fe4000f8e023f */
[----:B------:R-:W-:Y:S02]  /*8110*/  UIMAD UR5, UR5, UR14, URZ ;  /* 0x0000000e050572a4 */ /* 0x000fe4000f8e023f */
[----:B------:R-:W-:-:S02]  /*8120*/  UIMAD UR6, UR20, UR7, UR6 ;  /* 0x00000007140672a4 */ /* 0x000fc4000f8e0206 */
[----:B------:R-:W-:Y:S01]  /*8130*/  UIMAD UR10, UR20, UR15, UR5 ;  /* 0x0000000f140a72a4 */ /* 0x000fe2000f8e0205 */
[----:B------:R-:W-:Y:S01]  /*8140*/  ULDC UR7, c[0x0][0x2e8] ;  /* 0x0000ba0000077ab9 */ /* 0x000fe20000000800 */
[----:B------:R-:W-:Y:S02]  /*8150*/  USHF.R.S32.HI UR5, URZ, 0x1f, UR21 ;  /* 0x0000001f3f057899 */ /* 0x000fe40008011415 */
[----:B------:R-:W-:Y:S01]  /*8160*/  UISETP.NE.AND UP0, UPT, UR7, 0x1, UPT ;  /* 0x000000010700788c */ /* 0x000fe2000bf05270 */
[----:B------:R-:W-:Y:S01]  /*8170*/  ULDC.64 UR22, c[0x0][0x720] ;  /* 0x0001c80000167ab9 */ /* 0x000fe20000000a00 */
[----:B------:R-:W-:Y:S01]  /*8180*/  ELECT P0, URZ, PT ;  /* 0x00000000003f782f */ /* 0x000fe20003800000 */
[----:B------:R-:W-:Y:S02]  /*8190*/  UIMAD UR7, UR5, UR22, URZ ;  /* 0x00000016050772a4 */ /* 0x000fe4000f8e023f */
[----:B------:R-:W-:Y:S02]  /*81a0*/  UIADD3 UR9, UR9, UR6, URZ ;  /* 0x0000000609097290 */ /* 0x000fe4000fffe03f */
[----:B------:R-:W-:-:S02]  /*81b0*/  UIMAD.WIDE.U32 UR12, UR20, UR14, URZ ;  /* 0x0000000e140c72a5 */ /* 0x000fc4000f8e003f */
[----:B------:R-:W-:Y:S01]  /*81c0*/  UIMAD UR6, UR21, UR23, UR7 ;  /* 0x00000017150672a4 */ /* 0x000fe2000f8e0207 */
[----:B------:R-:W-:Y:S01]  /*81d0*/  ULDC.64 UR14, c[0x0][0x738] ;  /* 0x0001ce00000e7ab9 */ /* 0x000fe20000000a00 */
[----:B------:R-:W-:Y:S02]  /*81e0*/  UIMAD.WIDE.U32 UR22, UR21, UR22, UR8 ;  /* 0x00000016151672a5 */ /* 0x000fe4000f8e0008 */
[----:B------:R-:W-:Y:S02]  /*81f0*/  UIMAD UR5, UR5, UR14, URZ ;  /* 0x0000000e050572a4 */ /* 0x000fe4000f8e023f */
[----:B------:R-:W-:Y:S01]  /*8200*/  UIADD3 UR13, UR13, UR10, URZ ;  /* 0x0000000a0d0d7290 */ /* 0x000fe2000fffe03f */
[----:B------:R-:W-:Y:S01]  /*8210*/  @UP0 ULDC UR8, c[0x0][0x2ec] ;  /* 0x0000bb0000080ab9 */ /* 0x000fe20000000800 */
[----:B------:R-:W-:Y:S02]  /*8220*/  UIMAD UR5, UR21, UR15, UR5 ;  /* 0x0000000f150572a4 */ /* 0x000fe4000f8e0205 */
[----:B------:R-:W-:-:S02]  /*8230*/  UIMAD.WIDE.U32 UR8, UR20, UR8, URZ ;  /* 0x00000008140872a5 */ /* 0x000fc4000f8e003f */
[----:B------:R-:W-:Y:S01]  /*8240*/  UIMAD.WIDE.U32 UR14, UR21, UR14, UR12 ;  /* 0x0000000e150e72a5 */ /* 0x000fe2000f8e000c */
[----:B------:R-:W-:Y:S02]  /*8250*/  @UP0 ULDC UR7, c[0x0][0x2f0] ;  /* 0x0000bc0000070ab9 */ /* 0x000fe40000000800 */
[----:B------:R-:W-:Y:S01]  /*8260*/  UMOV UR12, UR20 ;  /* 0x00000014000c7c82 */ /* 0x000fe20008000000 */
        /* <DEDUP_REMOVED lines=9> */
.L_x_2486:
        /* <DEDUP_REMOVED lines=15> */
.L_x_2459:
        /* <DEDUP_REMOVED lines=55> */
[----:B------:R-:W-:Y:S01]  /*8760*/  UMOV UR41, UR9 ;  /* 0x0000000900297c82 */ /* 0x000fe20008000000 */
[----:B------:R-:W-:Y:S01]  /*8770*/  R2UR UR47, R0 ;  /* 0x00000000002f72ca */ /* 0x000fe200000e0000 */
[----:B------:R-:W-:-:S04]  /*8780*/  IMAD.U32 R0, RZ, RZ, UR4 ;  /* 0x00000004ff007e24 */ /* 0x000fc8000f8e00ff */
[----:B------:R-:W-:-:S05]  /*8790*/  VIADD R6, R0, 0xffffffff ;  /* 0xffffffff00067836 */ /* 0x000fca0000000000 */
[----:B------:R-:W-:Y:S01]  /*87a0*/  ISETP.GE.AND P1, PT, R4, R6, PT ;  /* 0x000000060400720c */ /* 0x000fe20003f26270 */
[----:B------:R-:W-:Y:S01]  /*87b0*/  UTMALDG.4D [UR16], [UR34], desc[UR36] ;  /* 0x00002410220075b4 */ /* 0x000fe20008019000 */
[----:B------:R-:W-:Y:S01]  /*87c0*/  UTMALDG.4D [UR24], [UR34], desc[UR36] ;  /* 0x00002418220075b4 */ /* 0x000fe20008019000 */
[----:B------:R1:W-:Y:S01]  /*87d0*/  UBLKCP.S.G [UR50], [UR32], UR7 ;  /* 0x00000032200073ba */ /* 0x0003e20008000207 */
[----:B------:R2:W-:Y:S01]  /*87e0*/  SYNCS.ARRIVE.TRANS64 RZ, [R16+URZ+0x30800], R5 ;  /* 0x0308000510ff79a7 */ /* 0x0005e2000800003f */
[----:B------:R2:W-:Y:S01]  /*87f0*/  UTMALDG.4D [UR8], [UR30], desc[UR48] ;  /* 0x000030081e0075b4 */ /* 0x0005e20008019000 */
[----:B-1----:R-:W-:Y:S01]  /*8800*/  UIADD3 UR32, UR8, 0x8000, URZ ;  /* 0x0000800008207890 */ /* 0x002fe2000fffe03f */
        /* <DEDUP_REMOVED lines=12> */
[----:B--2---:R-:W-:Y:S05]  /*88d0*/  @P1 BRA `(.L_x_2460) ;  /* 0x00000010004c1947 */ /* 0x004fea0003800000 */
        /* <DEDUP_REMOVED lines=10> */
[----:B------:R2:W-:Y:S01]  /*8980*/  STL [R1], R5 ;  /* 0x0000000501007387 */ /* 0x0005e20000100800 */
[----:B-1----:R-:W-:Y:S01]  /*8990*/  LOP3.LUT R6, R6, 0x1f, RZ, 0xc0, !PT ;  /* 0x0000001f06067812 */ /* 0x002fe200078ec0ff */
[----:B------:R-:W-:Y:S06]  /*89a0*/  @!P1 BRA `(.L_x_2461) ;  /* 0x0000000800b09947 */ /* 0x000fec0003800000 */
[----:B------:R-:W-:Y:S01]  /*89b0*/  R2UR UR8, R5 ;  /* 0x00000000050872ca */ /* 0x000fe200000e0000 */
[----:B------:R-:W-:Y:S02]  /*89c0*/  IMAD.MOV.U32 R0, RZ, RZ, R4 ;  /* 0x000000ffff007224 */ /* 0x000fe400078e0004 */
[----:B------:R-:W-:-:S10]  /*89d0*/  IMAD.MOV.U32 R11, RZ, RZ, 0x1 ;  /* 0x00000001ff0b7424 */ /* 0x000fd400078e00ff */
[----:B------:R-:W-:-:S06]  /*89e0*/  UIADD3 UR7, UR7, -UR8, URZ ;  /* 0x8000000807077290 */ /* 0x000fcc000fffe03f */
[----:B------:R-:W-:-:S07]  /*89f0*/  IMAD.U32 R20, RZ, RZ, UR7 ;  /* 0x00000007ff147e24 */ /* 0x000fce000f8e00ff */
.L_x_2470:
[----:B--234-:R-:W-:-:S04]  /*8a00*/  SHF.L.U32 R21, R11, 0x1f, RZ ;  /* 0x0000001f0b157819 */ /* 0x01cfc800000006ff */
[----:B------:R-:W1:Y:S02]  /*8a10*/  SYNCS.PHASECHK.TRANS64.TRYWAIT P1, [R16+URZ+0x30840], R21 ;  /* 0x03084015100075a7 */ /* 0x000e64000802017f */
[----:B-1----:R-:W-:Y:S05]  /*8a20*/  @!P1 BRA `(.L_x_2462) ;  /* 0x0000001400e89947 */ /* 0x002fea0003800000 */
.L_x_2487:
[----:B------:R-:W-:Y:S05]  /*8a30*/  @P0 BRA `(.L_x_2463) ;  /* 0x0000000000140947 */ /* 0x000fea0003800000 */
[----:B------:R-:W-:Y:S01]  /*8a40*/  ISETP.NE.AND P1, PT, R6, RZ, PT ;  /* 0x000000ff0600720c */ /* 0x000fe20003f25270 */
[----:B------:R-:W-:-:S04]  /*8a50*/  IMAD.MOV.U32 R3, RZ, RZ, 0x4100 ;  /* 0x00004100ff037424 */ /* 0x000fc800078e00ff */
[----:B------:R3:W-:Y:S08]  /*8a60*/  SYNCS.ARRIVE.TRANS64 RZ, [R16+URZ+0x30830], R3 ;  /* 0x0308300310ff79a7 */ /* 0x0007f0000800003f */
[----:B------:R-:W-:Y:S05]  /*8a70*/  @!P1 BRA `(.L_x_2463) ;  /* 0x0000000000049947 */ /* 0x000fea0003800000 */
[----:B------:R-:W-:Y:S01]  /*8a80*/  BPT.TRAP 0x1 ;  /* 0x000000040000795c */ /* 0x000fe20000300000 */
.L_x_2463:
        /* <DEDUP_REMOVED lines=36> */
.L_x_2488:
[----:B------:R-:W-:Y:S05]  /*8cd0*/  @P0 BRA `(.L_x_2465) ;  /* 0x0000000000140947 */ /* 0x000fea0003800000 */
[----:B------:R-:W-:Y:S01]  /*8ce0*/  ISETP.NE.AND P1, PT, R6, RZ, PT ;  /* 0x000000ff0600720c */ /* 0x000fe20003f25270 */
[----:B------:R-:W-:-:S04]  /*8cf0*/  IMAD.MOV.U32 R2, RZ, RZ, 0x4100 ;  /* 0x00004100ff027424 */ /* 0x000fc800078e00ff */
[----:B------:R3:W-:Y:S08]  /*8d00*/  SYNCS.ARRIVE.TRANS64 RZ, [R16+URZ+0x30818], R2 ;  /* 0x0308180210ff79a7 */ /* 0x0007f0000800003f */
[----:B------:R-:W-:Y:S05]  /*8d10*/  @!P1 BRA `(.L_x_2465) ;  /* 0x0000000000049947 */ /* 0x000fea0003800000 */
[----:B------:R-:W-:Y:S01]  /*8d20*/  BPT.TRAP 0x1 ;  /* 0x000000040000795c */ /* 0x000fe20000300000 */
.L_x_2465:
        /* <DEDUP_REMOVED lines=36> */
.L_x_2489:
[----:B------:R-:W-:Y:S05]  /*8f70*/  @P0 BRA `(.L_x_2467) ;  /* 0x0000000000140947 */ /* 0x000fea0003800000 */
[----:B------:R-:W-:Y:S01]  /*8f80*/  ISETP.NE.AND P1, PT, R6, RZ, PT ;  /* 0x000000ff0600720c */ /* 0x000fe20003f25270 */
[----:B-123--:R-:W-:-:S04]  /*8f90*/  IMAD.MOV.U32 R21, RZ, RZ, 0x4100 ;  /* 0x00004100ff157424 */ /* 0x00efc800078e00ff */
[----:B------:R4:W-:Y:S08]  /*8fa0*/  SYNCS.ARRIVE.TRANS64 RZ, [R16+URZ+0x30838], R21 ;  /* 0x0308381510ff79a7 */ /* 0x0009f0000800003f */
[----:B------:R-:W-:Y:S05]  /*8fb0*/  @!P1 BRA `(.L_x_2467) ;  /* 0x0000000000049947 */ /* 0x000fea0003800000 */
[----:B------:R-:W-:Y:S01]  /*8fc0*/  BPT.TRAP 0x1 ;  /* 0x000000040000795c */ /* 0x000fe20000300000 */
.L_x_2467:
        /* <DEDUP_REMOVED lines=31> */
.L_x_2491:
[----:B------:R-:W-:Y:S05]  /*91c0*/  @P0 BRA `(.L_x_2469) ;  /* 0x0000000000140947 */ /* 0x000fea0003800000 */
[----:B------:R-:W-:Y:S01]  /*91d0*/  ISETP.NE.AND P1, PT, R6, RZ, PT ;  /* 0x000000ff0600720c */ /* 0x000fe20003f25270 */
[----:B------:R-:W-:-:S04]  /*91e0*/  IMAD.MOV.U32 R5, RZ, RZ, 0x4100 ;  /* 0x00004100ff057424 */ /* 0x000fc800078e00ff */
[----:B------:R1:W-:Y:S08]  /*91f0*/  SYNCS.ARRIVE.TRANS64 RZ, [R16+URZ+0x30810], R5 ;  /* 0x0308100510ff79a7 */ /* 0x0003f0000800003f */
[----:B------:R-:W-:Y:S05]  /*9200*/  @!P1 BRA `(.L_x_2469) ;  /* 0x0000000000049947 */ /* 0x000fea0003800000 */
[----:B------:R-:W-:Y:S01]  /*9210*/  BPT.TRAP 0x1 ;  /* 0x000000040000795c */ /* 0x000fe20000300000 */
.L_x_2469:
        /* <DEDUP_REMOVED lines=37> */
.L_x_2461:
[----:B--2---:R-:W2:Y:S01]  /*9470*/  LDL.LU R5, [R1] ;  /* 0x0000000001057983 */ /* 0x004ea20000300800 */
[----:B------:R-:W-:-:S04]  /*9480*/  IMAD.U32 R4, RZ, RZ, UR4 ;  /* 0x00000004ff047e24 */ /* 0x000fc8000f8e00ff */
[----:B------:R-:W-:Y:S01]  /*9490*/  VIADD R4, R4, 0xffffffff ;  /* 0xffffffff04047836 */ /* 0x000fe20000000000 */
[----:B--2---:R-:W-:-:S13]  /*94a0*/  ISETP.NE.AND P1, PT, R5, RZ, PT ;  /* 0x000000ff0500720c */ /* 0x004fda0003f25270 */
[----:B------:R-:W-:Y:S05]  /*94b0*/  @!P1 BRA `(.L_x_2460) ;  /* 0x0000000400549947 */ /* 0x000fea0003800000 */
[----:B------:R-:W-:-:S04]  /*94c0*/  SHF.L.U32 R13, R11, 0x1f, RZ ;  /* 0x0000001f0b0d7819 */ /* 0x000fc800000006ff */
[----:B------:R-:W1:Y:S02]  /*94d0*/  SYNCS.PHASECHK.TRANS64.TRYWAIT P1, [R16+URZ+0x30840], R13 ;  /* 0x0308400d100075a7 */ /* 0x000e64000802017f */
[----:B-1----:R-:W-:Y:S05]  /*94e0*/  @!P1 BRA `(.L_x_2471) ;  /* 0x0000000c008c9947 */ /* 0x002fea0003800000 */
.L_x_2492:
[----:B------:R-:W-:Y:S05]  /*94f0*/  @P0 BRA `(.L_x_2472) ;  /* 0x0000000000140947 */ /* 0x000fea0003800000 */
[----:B------:R-:W-:Y:S01]  /*9500*/  ISETP.NE.AND P1, PT, R6, RZ, PT ;  /* 0x000000ff0600720c */ /* 0x000fe20003f25270 */
[----:B------:R-:W-:-:S04]  /*9510*/  IMAD.MOV.U32 R5, RZ, RZ, 0x4100 ;  /* 0x00004100ff057424 */ /* 0x000fc800078e00ff */
[----:B------:R2:W-:Y:S08]  /*9520*/  SYNCS.ARRIVE.TRANS64 RZ, [R16+URZ+0x30830], R5 ;  /* 0x0308300510ff79a7 */ /* 0x0005f0000800003f */
[----:B------:R-:W-:Y:S05]  /*9530*/  @!P1 BRA `(.L_x_2472) ;  /* 0x0000000000049947 */ /* 0x000fea0003800000 */
[----:B------:R-:W-:Y:S01]  /*9540*/  BPT.TRAP 0x1 ;  /* 0x000000040000795c */ /* 0x000fe20000300000 */
.L_x_2472:
[----:B--2---:R-:W2:Y:S01]  /*9550*/  LDC.64 R4, c[0x0][0x728] ;  /* 0x0001ca00ff047b82 */ /* 0x004ea20000000a00 */
        /* <DEDUP_REMOVED lines=30> */
[----:B------:R-:W5:Y:S02]  /*9740*/  SYNCS.PHASECHK.TRANS64.TRYWAIT P1, [R16+URZ+0x30828], R13 ;  /* 0x0308280d100075a7 */ /* 0x000f64000802017f */
[----:B--2--5:R-:W-:Y:S05]  /*9750*/  @!P1 BRA `(.L_x_2473) ;  /* 0x0000000c00049947 */ /* 0x024fea0003800000 */
.L_x_2493:
[----:B------:R-:W-:Y:S05]  /*9760*/  @P0 BRA `(.L_x_2474) ;  /* 0x0000000000140947 */ /* 0x000fea0003800000 */
[----:B------:R-:W-:Y:S01]  /*9770*/  ISETP.NE.AND P0, PT, R6, RZ, PT ;  /* 0x000000ff0600720c */ /* 0x000fe20003f05270 */
[----:B------:R-:W-:-:S04]  /*9780*/  IMAD.MOV.U32 R5, RZ, RZ, 0x4100 ;  /* 0x00004100ff057424 */ /* 0x000fc800078e00ff */
[----:B------:R1:W-:Y:S08]  /*9790*/  SYNCS.ARRIVE.TRANS64 RZ, [R16+URZ+0x30818], R5 ;  /* 0x0308180510ff79a7 */ /* 0x0003f0000800003f */
[----:B------:R-:W-:Y:S05]  /*97a0*/  @!P0 BRA `(.L_x_2474) ;  /* 0x0000000000048947 */ /* 0x000fea0003800000 */
[----:B------:R-:W-:Y:S01]  /*97b0*/  BPT.TRAP 0x1 ;  /* 0x000000040000795c */ /* 0x000fe20000300000 */
.L_x_2474:
        /* <DEDUP_REMOVED lines=10> */
[----:B------:R-:W-:-:S02]  /*9860*/  IMAD.U32 R6, RZ, RZ, UR4 ;  /* 0x00000004ff067e24 */ /* 0x000fc4000f8e00ff */
[----:B------:R-:W-:Y:S01]  /*9870*/  IMAD.MOV.U32 R19, RZ, RZ, 0x1 ;  /* 0x00000001ff137424 */ /* 0x000fe200078e00ff */
[----:B------:R-:W-:Y:S01]  /*9880*/  UIADD3 UR27, UR27, 0x40, URZ ;  /* 0x000000401b1b7890 */ /* 0x000fe2000fffe03f */
[----:B------:R-:W-:-:S03]  /*9890*/  VIADD R6, R6, 0xffffffff ;  /* 0xffffffff06067836 */ /* 0x000fc60000000000 */
[----:B------:R-:W-:Y:S02]  /*98a0*/  UIADD3 UR8, UP0, UR27, UR22, URZ ;  /* 0x000000161b087290 */ /* 0x000fe4000ff1e03f */
[----:B------:R-:W-:Y:S02]  /*98b0*/  UIADD3 UR24, UR32, 0x1c000, URZ ;  /* 0x0001c00020187890 */ /* 0x000fe4000fffe03f */
[----:B------:R-:W-:Y:S02]  /*98c0*/  ULEA.HI.X.SX32 UR7, UR27, UR7, 0x1, UP0 ;  /* 0x000000071b077291 */ /* 0x000fe400080f0e3f */
[----:B-1----:R-:W-:Y:S01]  /*98d0*/  IMAD.U32 R5, RZ, RZ, UR8 ;  /* 0x00000008ff057e24 */ /* 0x002fe2000f8e00ff */
        /* <DEDUP_REMOVED lines=9> */
[----:B------:R-:W-:Y:S01]  /*9970*/  R2UR UR34, R10 ;  /* 0x000000000a2272ca */ /* 0x000fe200000e0000 */
[----:B------:R-:W-:Y:S01]  /*9980*/  UMOV UR19, UR27 ;  /* 0x0000001b00137c82 */ /* 0x000fe20008000000 */
[----:B------:R-:W-:Y:S01]  /*9990*/  R2UR UR35, R9 ;  /* 0x00000000092372ca */ /* 0x000fe200000e0000 */
[----:B------:R-:W-:Y:S01]  /*99a0*/  UMOV UR33, UR25 ;  /* 0x0000001900217c82 */ /* 0x000fe20008000000 */
[----:B------:R-:W-:Y:S01]  /*99b0*/  UMOV UR7, 0x10 ;  /* 0x0000001000077882 */ /* 0x000fe20000000000 */
[----:B------:R1:W-:Y:S01]  /*99c0*/  UTMALDG.4D [UR24], [UR8], desc[UR30] ;  /* 0x00001e18080075b4 */ /* 0x0003e20008019000 */
[----:B------:R-:W-:Y:S01]  /*99d0*/  IMAD.MOV.U32 R4, RZ, RZ, R6 ;  /* 0x000000ffff047224 */ /* 0x000fe200078e0006 */
[----:B------:R1:W-:Y:S08]  /*99e0*/  UTMALDG.4D [UR16], [UR8], desc[UR30] ;  /* 0x00001e10080075b4 */ /* 0x0003f00008019000 */
[----:B------:R1:W-:Y:S02]  /*99f0*/  UBLKCP.S.G [UR32], [UR34], UR7 ;  /* 0x00000020220073ba */ /* 0x0003e40008000207 */
[----:B-1----:R-:W-:Y:S01]  /*9a00*/  NOP ;  /* 0x0000000000007918 */ /* 0x002fe20000000000 */
.L_x_2460:
[----:B------:R-:W1:Y:S01]  /*9a10*/  S2R R0, SR_TID.X ;  /* 0x0000000000007919 */ /* 0x000e620000002100 */
[----:B------:R-:W-:Y:S01]  /*9a20*/  IMAD R3, R19, 0x8, R16 ;  /* 0x0000000813037824 */ /* 0x000fe200078e0210 */
[----:B-1----:R-:W-:Y:S02]  /*9a30*/  LOP3.LUT R2, R0, 0x7f, RZ, 0xc0, !PT ;  /* 0x0000007f00027812 */ /* 0x002fe400078ec0ff */
[----:B------:R-:W-:Y:S02]  /*9a40*/  SHF.L.U32 R0, R11, 0x1f, RZ ;  /* 0x0000001f0b007819 */ /* 0x000fe400000006ff */
[----:B------:R-:W-:Y:S02]  /*9a50*/  ISETP.NE.AND P1, PT, R2, RZ, PT ;  /* 0x000000ff0200720c */ /* 0x000fe40003f25270 */
[----:B------:R-:W1:Y:S02]  /*9a60*/  SYNCS.PHASECHK.TRANS64.TRYWAIT P0, [R3+URZ+0x30840], R0 ;  /* 0x03084000030075a7 */ /* 0x000e64000800017f */
[----:B-1----:R-:W-:Y:S09]  /*9a70*/  @!P0 BRA `(.L_x_2475) ;  /* 0x0000000800508947 */ /* 0x002ff20003800000 */
.L_x_2494:
[----:B------:R-:W-:Y:S05]  /*9a80*/  @P1 BRA `(.L_x_2476) ;  /* 0x0000000000181947 */ /* 0x000fea0003800000 */
[----:B------:R-:W1:Y:S01]  /*9a90*/  S2R R2, SR_TID.X ;  /* 0x0000000000027919 */ /* 0x000e620000002100 */
[----:B------:R-:W-:-:S04]  /*9aa0*/  IMAD.MOV.U32 R0, RZ, RZ, 0x4100 ;  /* 0x00004100ff007424 */ /* 0x000fc800078e00ff */
[----:B------:R1:W-:Y:S02]  /*9ab0*/  SYNCS.ARRIVE.TRANS64 RZ, [R3+URZ+0x30830], R0 ;  /* 0x0308300003ff79a7 */ /* 0x0003e4000800003f */
[----:B-1----:R-:W-:-:S13]  /*9ac0*/  LOP3.LUT P0, RZ, R2, 0x1f, RZ, 0xc0, !PT ;  /* 0x0000001f02ff7812 */ /* 0x002fda000780c0ff */
[----:B------:R-:W-:Y:S05]  /*9ad0*/  @!P0 BRA `(.L_x_2476) ;  /* 0x0000000000048947 */ /* 0x000fea0003800000 */
[----:B------:R-:W-:Y:S01]  /*9ae0*/  BPT.TRAP 0x1 ;  /* 0x000000040000795c */ /* 0x000fe20000300000 */
.L_x_2476:
[----:B------:R-:W-:Y:S01]  /*9af0*/  R2UR UR27, R4 ;  /* 0x00000000041b72ca */ /* 0x000fe200000e0000 */
        /* <DEDUP_REMOVED lines=39> */
.L_x_2457:
[----:B------:R-:W-:Y:S05]  /*9d70*/  BSYNC B0 ;  /* 0x0000000000007941 */ /* 0x000fea0003800000 */
.L_x_2456:
[----:B------:R-:W-:-:S03]  /*9d80*/  UMOV UR7, 0xffffffff ;  /* 0xffffffff00077882 */ /* 0x000fc60000000000 */
[----:B------:R-:W-:Y:S05]  /*9d90*/  BRA.DIV UR7, `(.L_x_2477) ;  /* 0x00000006079c7947 */ /* 0x000fea000b800000 */
[----:B------:R-:W-:-:S13]  /*9da0*/  ELECT P6, URZ, PT ;  /* 0x00000000003f782f */ /* 0x000fda00038c0000 */
.L_x_2497:
[----:B------:R-:W-:Y:S05]  /*9db0*/  @!P6 BRA `(.L_x_2373) ;  /* 0x000000000084e947 */ /* 0x000fea0003800000 */
[----:B------:R-:W-:-:S06]  /*9dc0*/  ULOP3.LUT UR7, UR38, 0x2, URZ, 0xfc, !UPT ;  /* 0x0000000226077892 */ /* 0x000fcc000f8efc3f */
[----:B------:R-:W-:-:S05]  /*9dd0*/  IMAD.U32 R2, RZ, RZ, UR7 ;  /* 0x00000007ff027e24 */ /* 0x000fca000f8e00ff */
[----:B------:R-:W-:-:S13]  /*9de0*/  ISETP.NE.AND P2, PT, R2, 0x3, PT ;  /* 0x000000030200780c */ /* 0x000fda0003f45270 */
[----:B------:R-:W-:Y:S05]  /*9df0*/  @!P2 BRA `(.L_x_2478) ;  /* 0x000000000004a947 */ /* 0x000fea0003800000 */
[----:B------:R-:W-:Y:S01]  /*9e00*/  BPT.TRAP 0x1 ;  /* 0x000000040000795c */ /* 0x000fe20000300000 */
.L_x_2478:
        /* <DEDUP_REMOVED lines=15> */
.L_x_2498:
[----:B------:R-:W2:Y:S02]  /*9f00*/  SYNCS.PHASECHK.TRANS64.TRYWAIT P0, [R3+URZ], R2 ;  /* 0x00000002030075a7 */ /* 0x000ea4000800017f */
[----:B--2---:R-:W-:Y:S05]  /*9f10*/  @!P0 BRA `(.L_x_2480) ;  /* 0x0000000400708947 */ /* 0x004fea0003800000 */
.L_x_2499:
[----:B------:R-:W-:Y:S05]  /*9f20*/  @!P2 BRA `(.L_x_2481) ;  /* 0x000000000004a947 */ /* 0x000fea0003800000 */
[----:B------:R-:W-:Y:S01]  /*9f30*/  BPT.TRAP 0x1 ;  /* 0x000000040000795c */ /* 0x000fe20000300000 */
.L_x_2481:
[----:B--2---:R-:W-:-:S04]  /*9f40*/  VIADD R3, R7, 0x30840 ;  /* 0x0003084007037836 */ /* 0x004fc80000000000 */
[----:B------:R-:W-:-:S04]  /*9f50*/  IMAD R0, R0, 0x8, R3 ;  /* 0x0000000800007824 */ /* 0x000fc800078e0203 */
[----:B------:R-:W2:Y:S02]  /*9f60*/  SYNCS.PHASECHK.TRANS64.TRYWAIT P0, [R0+URZ], R5 ;  /* 0x00000005000075a7 */ /* 0x000ea4000800017f */
[----:B--2---:R-:W-:Y:S05]  /*9f70*/  @!P0 BRA `(.L_x_2482) ;  /* 0x00000004006c8947 */ /* 0x004fea0003800000 */
.L_x_2500:
[----:B------:R-:W-:-:S07]  /*9f80*/  IMAD R3, R4, 0x8, R3 ;  /* 0x0000000804037824 */ /* 0x000fce00078e0203 */
.L_x_2483:
[----:B---3--:R3:W4:Y:S02]  /*9f90*/  SYNCS.PHASECHK.TRANS64.TRYWAIT P0, [R3+URZ], R2 ;  /* 0x00000002030075a7 */ /* 0x008724000800017f */
[----:B----4-:R-:W-:Y:S05]  /*9fa0*/  @!P0 NANOSLEEP.SYNCS 0x989680 ;  /* 0x009896800000895d */ /* 0x010fea0003900000 */
[----:B------:R-:W4:Y:S02]  /*9fb0*/  @!P0 SYNCS.PHASECHK.TRANS64 P0, [R3+URZ], R2 ;  /* 0x00000002030085a7 */ /* 0x000f24000800007f */
[----:B----4-:R-:W-:Y:S05]  /*9fc0*/  @!P0 BRA `(.L_x_2483) ;  /* 0xfffffffc00f08947 */ /* 0x010fea000383ffff */
.L_x_2373:
[----:B------:R-:W-:Y:S05]  /*9fd0*/  BSYNC B6 ;  /* 0x0000000000067941 */ /* 0x000fea0003800000 */
.L_x_2368:
[----:B------:R-:W-:Y:S05]  /*9fe0*/  EXIT ;  /* 0x000000000000794d */ /* 0x000fea0003800000 */
.L_x_2379:
[----:B------:R-:W-:Y:S02]  /*9ff0*/  IMAD.MOV.U32 R12, RZ, RZ, RZ ;  /* 0x000000ffff0c7224 */ /* 0x000fe400078e00ff */
[----:B------:R-:W-:Y:S02]  /*a000*/  IMAD.MOV.U32 R11, RZ, RZ, 0x1f ;  /* 0x0000001fff0b7424 */ /* 0x000fe400078e00ff */
[----:B------:R-:W-:-:S07]  /*a010*/  IMAD.MOV.U32 R15, RZ, RZ, -0x1 ;  /* 0xffffffffff0f7424 */ /* 0x000fce00078e00ff */
[----:B------:R-:W-:Y:S05]  /*a020*/  WARPSYNC.COLLECTIVE R15, `(.L_x_2484) ;  /* 0x000000000f087348 */ /* 0x000fea0003c00000 */
[----:B------:R1:W2:Y:S02]  /*a030*/  SHFL.IDX P6, R14, R13, R12, R11 ;  /* 0x0000000c0d0e7389 */ /* 0x0002a400000c000b */
[----:B-12---:R-:W-:Y:S01]  /*a040*/  ENDCOLLECTIVE ;  /* 0x000000000000791b */ /* 0x006fe20003800000 */
.L_x_2484:
[----:B------:R-:W-:Y:S05]  /*a050*/  BRA `(.L_x_2485) ;  /* 0xffffff7000cc7947 */ /* 0x000fea000383ffff */
.L_x_2381:
[----:B---3--:R-:W3:Y:S01]  /*a060*/  S2R R6, SR_CgaCtaId ;  /* 0x0000000000067919 */ /* 0x008ee20000008800 */
[----:B------:R-:W-:-:S04]  /*a070*/  MOV R0, 0x400 ;  /* 0x0000040000007802 */ /* 0x000fc80000000f00 */
[----:B---3--:R-:W-:-:S04]  /*a080*/  LEA R0, R6, R0, 0x18 ;  /* 0x0000000006007211 */ /* 0x008fc800078ec0ff */
[----:B------:R3:W4:Y:S03]  /*a090*/  SYNCS.PHASECHK.TRANS64.TRYWAIT P0, [R0+URZ+0x30800], R8 ;  /* 0x03080008000075a7 */ /* 0x000726000800017f */
[----:B----4-:R-:W-:Y:S05]  /*a0a0*/  @!P0 NANOSLEEP.SYNCS 0x989680 ;  /* 0x009896800000895d */ /* 0x010fea0003900000 */
[----:B------:R-:W4:Y:S02]  /*a0b0*/  @!P0 SYNCS.PHASECHK.TRANS64 P0, [R0+URZ+0x30800], R8 ;  /* 0x03080008000085a7 */ /* 0x000f24000800007f */
[----:B----4-:R-:W-:Y:S05]  /*a0c0*/  @!P0 BRA `(.L_x_2381) ;  /* 0xfffffffc00e48947 */ /* 0x010fea000383ffff */
[----:B------:R-:W-:Y:S05]  /*a0d0*/  BRA `(.L_x_2380) ;  /* 0xffffff7000e87947 */ /* 0x000fea000383ffff */
.L_x_2385:
[----:B---3--:R3:W4:Y:S02]  /*a0e0*/  SYNCS.PHASECHK.TRANS64.TRYWAIT P1, [R0+URZ+0x30810], R209 ;  /* 0x030810d1000075a7 */ /* 0x008724000802017f */
[----:B----4-:R-:W-:Y:S05]  /*a0f0*/  @!P1 NANOSLEEP.SYNCS 0x989680 ;  /* 0x009896800000995d */ /* 0x010fea0003900000 */
[----:B------:R-:W4:Y:S02]  /*a100*/  @!P1 SYNCS.PHASECHK.TRANS64 P1, [R0+URZ+0x30810], R209 ;  /* 0x030810d1000095a7 */ /* 0x000f24000802007f */
[----:B----4-:R-:W-:Y:S05]  /*a110*/  @!P1 BRA `(.L_x_2385) ;  /* 0xfffffffc00f09947 */ /* 0x010fea000383ffff */
[----:B------:R-:W-:Y:S05]  /*a120*/  BRA `(.L_x_2384) ;  /* 0xffffff7800bc7947 */ /* 0x000fea000383ffff */
.L_x_2389:
[----:B------:R1:W1:Y:S02]  /*a130*/  SYNCS.PHASECHK.TRANS64.TRYWAIT P1, [R0+URZ+0x30830], R209 ;  /* 0x030830d1000075a7 */ /* 0x000264000802017f */
[----:B-1----:R-:W-:Y:S05]  /*a140*/  @!P1 NANOSLEEP.SYNCS 0x989680 ;  /* 0x009896800000995d */ /* 0x002fea0003900000 */
[----:B------:R-:W1:Y:S02]  /*a150*/  @!P1 SYNCS.PHASECHK.TRANS64 P1, [R0+URZ+0x30830], R209 ;  /* 0x030830d1000095a7 */ /* 0x000e64000802007f */
[----:B-1----:R-:W-:Y:S05]  /*a160*/  @!P1 BRA `(.L_x_2389) ;  /* 0xfffffffc00f09947 */ /* 0x002fea000383ffff */
[----:B------:R-:W-:Y:S05]  /*a170*/  BRA `(.L_x_2388) ;  /* 0xffffff8000dc7947 */ /* 0x000fea000383ffff */
.L_x_2458:
[----:B-1----:R1:W2:Y:S02]  /*a180*/  SYNCS.PHASECHK.TRANS64.TRYWAIT P0, [R16+URZ+0x30820], R3 ;  /* 0x03082003100075a7 */ /* 0x0022a4000800017f */
[----:B--2---:R-:W-:Y:S05]  /*a190*/  @!P0 NANOSLEEP.SYNCS 0x989680 ;  /* 0x009896800000895d */ /* 0x004fea0003900000 */
[----:B------:R-:W2:Y:S02]  /*a1a0*/  @!P0 SYNCS.PHASECHK.TRANS64 P0, [R16+URZ+0x30820], R3 ;  /* 0x03082003100085a7 */ /* 0x000ea4000800007f */
[----:B--2---:R-:W-:Y:S05]  /*a1b0*/  @!P0 BRA `(.L_x_2458) ;  /* 0xfffffffc00f08947 */ /* 0x004fea000383ffff */
[----:B------:R-:W-:Y:S05]  /*a1c0*/  BRA `(.L_x_2486) ;  /* 0xffffffe0004c7947 */ /* 0x000fea000383ffff */
.L_x_2462:
[----:B-1----:R1:W3:Y:S02]  /*a1d0*/  SYNCS.PHASECHK.TRANS64.TRYWAIT P1, [R16+URZ+0x30840], R21 ;  /* 0x03084015100075a7 */ /* 0x0022e4000802017f */
[----:B---3--:R-:W-:Y:S05]  /*a1e0*/  @!P1 NANOSLEEP.SYNCS 0x989680 ;  /* 0x009896800000995d */ /* 0x008fea0003900000 */
[----:B------:R-:W3:Y:S02]  /*a1f0*/  @!P1 SYNCS.PHASECHK.TRANS64 P1, [R16+URZ+0x30840], R21 ;  /* 0x03084015100095a7 */ /* 0x000ee4000802007f */
[----:B---3--:R-:W-:Y:S05]  /*a200*/  @!P1 BRA `(.L_x_2462) ;  /* 0xfffffffc00f09947 */ /* 0x008fea000383ffff */
[----:B------:R-:W-:Y:S05]  /*a210*/  BRA `(.L_x_2487) ;  /* 0xffffffe800047947 */ /* 0x000fea000383ffff */
.L_x_2464:
[----:B--2---:R2:W3:Y:S02]  /*a220*/  SYNCS.PHASECHK.TRANS64.TRYWAIT P1, [R16+URZ+0x30828], R21 ;  /* 0x03082815100075a7 */ /* 0x0044e4000802017f */
[----:B---3--:R-:W-:Y:S05]  /*a230*/  @!P1 NANOSLEEP.SYNCS 0x989680 ;  /* 0x009896800000995d */ /* 0x008fea0003900000 */
[----:B------:R-:W3:Y:S02]  /*a240*/  @!P1 SYNCS.PHASECHK.TRANS64 P1, [R16+URZ+0x30828], R21 ;  /* 0x03082815100095a7 */ /* 0x000ee4000802007f */
[----:B---3--:R-:W-:Y:S05]  /*a250*/  @!P1 BRA `(.L_x_2464) ;  /* 0xfffffffc00f09947 */ /* 0x008fea000383ffff */
[----:B------:R-:W-:Y:S05]  /*a260*/  BRA `(.L_x_2488) ;  /* 0xffffffe800987947 */ /* 0x000fea000383ffff */
.L_x_2466:
[----:B---3--:R3:W4:Y:S02]  /*a270*/  SYNCS.PHASECHK.TRANS64.TRYWAIT P1, [R16+URZ+0x30848], R21 ;  /* 0x03084815100075a7 */ /* 0x008724000802017f */
[----:B----4-:R-:W-:Y:S05]  /*a280*/  @!P1 NANOSLEEP.SYNCS 0x989680 ;  /* 0x009896800000995d */ /* 0x010fea0003900000 */
[----:B------:R-:W4:Y:S02]  /*a290*/  @!P1 SYNCS.PHASECHK.TRANS64 P1, [R16+URZ+0x30848], R21 ;  /* 0x03084815100095a7 */ /* 0x000f24000802007f */
[----:B----4-:R-:W-:Y:S05]  /*a2a0*/  @!P1 BRA `(.L_x_2466) ;  /* 0xfffffffc00f09947 */ /* 0x010fea000383ffff */
[----:B------:R-:W-:Y:S05]  /*a2b0*/  BRA `(.L_x_2489) ;  /* 0xffffffec002c7947 */ /* 0x000fea000383ffff */
.L_x_2468:
[----:B------:R-:W-:-:S07]  /*a2c0*/  SHF.L.U32 R5, R11, 0x1f, RZ ;  /* 0x0000001f0b057819 */ /* 0x000fce00000006ff */
.L_x_2490:
[----:B------:R1:W1:Y:S02]  /*a2d0*/  SYNCS.PHASECHK.TRANS64.TRYWAIT P1, [R16+URZ+0x30820], R5 ;  /* 0x03082005100075a7 */ /* 0x000264000802017f */
[----:B-1----:R-:W-:Y:S05]  /*a2e0*/  @!P1 NANOSLEEP.SYNCS 0x989680 ;  /* 0x009896800000995d */ /* 0x002fea0003900000 */
[----:B------:R-:W1:Y:S02]  /*a2f0*/  @!P1 SYNCS.PHASECHK.TRANS64 P1, [R16+URZ+0x30820], R5 ;  /* 0x03082005100095a7 */ /* 0x000e64000802007f */
[----:B-1----:R-:W-:Y:S05]  /*a300*/  @!P1 BRA `(.L_x_2490) ;  /* 0xfffffffc00f09947 */ /* 0x002fea000383ffff */
[----:B------:R-:W-:Y:S05]  /*a310*/  BRA `(.L_x_2491) ;  /* 0xffffffec00a87947 */ /* 0x000fea000383ffff */
.L_x_2471:
[----:B-1----:R1:W2:Y:S02]  /*a320*/  SYNCS.PHASECHK.TRANS64.TRYWAIT P1, [R16+URZ+0x30840], R13 ;  /* 0x0308400d100075a7 */ /* 0x0022a4000802017f */
[----:B--2---:R-:W-:Y:S05]  /*a330*/  @!P1 NANOSLEEP.SYNCS 0x989680 ;  /* 0x009896800000995d */ /* 0x004fea0003900000 */
[----:B------:R-:W2:Y:S02]  /*a340*/  @!P1 SYNCS.PHASECHK.TRANS64 P1, [R16+URZ+0x30840], R13 ;  /* 0x0308400d100095a7 */ /* 0x000ea4000802007f */
[----:B--2---:R-:W-:Y:S05]  /*a350*/  @!P1 BRA `(.L_x_2471) ;  /* 0xfffffffc00f09947 */ /* 0x004fea000383ffff */
[----:B------:R-:W-:Y:S05]  /*a360*/  BRA `(.L_x_2492) ;  /* 0xfffffff000607947 */ /* 0x000fea000383ffff */
.L_x_2473:
[----:B--2---:R2:W1:Y:S02]  /*a370*/  SYNCS.PHASECHK.TRANS64.TRYWAIT P1, [R16+URZ+0x30828], R13 ;  /* 0x0308280d100075a7 */ /* 0x004464000802017f */
[----:B-1----:R-:W-:Y:S05]  /*a380*/  @!P1 NANOSLEEP.SYNCS 0x989680 ;  /* 0x009896800000995d */ /* 0x002fea0003900000 */
[----:B------:R-:W1:Y:S02]  /*a390*/  @!P1 SYNCS.PHASECHK.TRANS64 P1, [R16+URZ+0x30828], R13 ;  /* 0x0308280d100095a7 */ /* 0x000e64000802007f */
[----:B-1----:R-:W-:Y:S05]  /*a3a0*/  @!P1 BRA `(.L_x_2473) ;  /* 0xfffffffc00f09947 */ /* 0x002fea000383ffff */
[----:B------:R-:W-:Y:S05]  /*a3b0*/  BRA `(.L_x_2493) ;  /* 0xfffffff000e87947 */ /* 0x000fea000383ffff */
.L_x_2475:
[----:B------:R1:W1:Y:S02]  /*a3c0*/  SYNCS.PHASECHK.TRANS64.TRYWAIT P0, [R3+URZ+0x30840], R0 ;  /* 0x03084000030075a7 */ /* 0x000264000800017f */
[----:B-1----:R-:W-:Y:S05]  /*a3d0*/  @!P0 NANOSLEEP.SYNCS 0x989680 ;  /* 0x009896800000895d */ /* 0x002fea0003900000 */
[----:B------:R-:W1:Y:S02]  /*a3e0*/  @!P0 SYNCS.PHASECHK.TRANS64 P0, [R3+URZ+0x30840], R0 ;  /* 0x03084000030085a7 */ /* 0x000e64000800007f */
[----:B-1----:R-:W-:Y:S05]  /*a3f0*/  @!P0 BRA `(.L_x_2475) ;  /* 0xfffffffc00f08947 */ /* 0x002fea000383ffff */
[----:B------:R-:W-:Y:S05]  /*a400*/  BRA `(.L_x_2494) ;  /* 0xfffffff4009c7947 */ /* 0x000fea000383ffff */
.L_x_2477:
[----:B------:R-:W-:Y:S01]  /*a410*/  BSSY B0, `(.L_x_2495) ;  /* 0x0000006000007945 */ /* 0x000fe20003800000 */
[----:B------:R-:W-:-:S07]  /*a420*/  IMAD.MOV.U32 R15, RZ, RZ, -0x1 ;  /* 0xffffffffff0f7424 */ /* 0x000fce00078e00ff */
[----:B------:R-:W-:Y:S05]  /*a430*/  WARPSYNC.COLLECTIVE R15, `(.L_x_2496) ;  /* 0x000000000f0c7348 */ /* 0x000fea0003c00000 */
[----:B------:R-:W-:Y:S02]  /*a440*/  ELECT P6, UR62, PT ;  /* 0x00000000003e782f */ /* 0x000fe400038c0000 */
[----:B------:R-:W-:Y:S01]  /*a450*/  MOV R14, UR62 ;  /* 0x0000003e000e7c02 */ /* 0x000fe20008000f00 */
[----:B------:R-:W-:Y:S10]  /*a460*/  ENDCOLLECTIVE ;  /* 0x000000000000791b */ /* 0x000ff40003800000 */
.L_x_2496:
[----:B------:R-:W-:Y:S05]  /*a470*/  BSYNC B0 ;  /* 0x0000000000007941 */ /* 0x000fea0003800000 */
.L_x_2495:
[----:B------:R-:W-:Y:S05]  /*a480*/  BRA `(.L_x_2497) ;  /* 0xfffffff800487947 */ /* 0x000fea000383ffff */
.L_x_2479:
[----:B-1----:R1:W2:Y:S02]  /*a490*/  SYNCS.PHASECHK.TRANS64.TRYWAIT P0, [R6+URZ], R5 ;  /* 0x00000005060075a7 */ /* 0x0022a4000800017f */
[----:B--2---:R-:W-:Y:S05]  /*a4a0*/  @!P0 NANOSLEEP.SYNCS 0x989680 ;  /* 0x009896800000895d */ /* 0x004fea0003900000 */
[----:B------:R-:W2:Y:S02]  /*a4b0*/  @!P0 SYNCS.PHASECHK.TRANS64 P0, [R6+URZ], R5 ;  /* 0x00000005060085a7 */ /* 0x000ea4000800007f */
[----:B--2---:R-:W-:Y:S05]  /*a4c0*/  @!P0 BRA `(.L_x_2479) ;  /* 0xfffffffc00f08947 */ /* 0x004fea000383ffff */
[----:B------:R-:W-:Y:S05]  /*a4d0*/  BRA `(.L_x_2498) ;  /* 0xfffffff800887947 */ /* 0x000fea000383ffff */
.L_x_2480:
[----:B--2---:R2:W3:Y:S02]  /*a4e0*/  SYNCS.PHASECHK.TRANS64.TRYWAIT P0, [R3+URZ], R2 ;  /* 0x00000002030075a7 */ /* 0x0044e4000800017f */
[----:B---3--:R-:W-:Y:S05]  /*a4f0*/  @!P0 NANOSLEEP.SYNCS 0x989680 ;  /* 0x009896800000895d */ /* 0x008fea0003900000 */
[----:B------:R-:W3:Y:S02]  /*a500*/  @!P0 SYNCS.PHASECHK.TRANS64 P0, [R3+URZ], R2 ;  /* 0x00000002030085a7 */ /* 0x000ee4000800007f */
[----:B---3--:R-:W-:Y:S05]  /*a510*/  @!P0 BRA `(.L_x_2480) ;  /* 0xfffffffc00f08947 */ /* 0x008fea000383ffff */
[----:B------:R-:W-:Y:S05]  /*a520*/  BRA `(.L_x_2499) ;  /* 0xfffffff8007c7947 */ /* 0x000fea000383ffff */
.L_x_2482:
[----:B--2---:R2:W3:Y:S02]  /*a530*/  SYNCS.PHASECHK.TRANS64.TRYWAIT P0, [R0+URZ], R5 ;  /* 0x00000005000075a7 */ /* 0x0044e4000800017f */
[----:B---3--:R-:W-:Y:S05]  /*a540*/  @!P0 NANOSLEEP.SYNCS 0x989680 ;  /* 0x009896800000895d */ /* 0x008fea0003900000 */
[----:B------:R-:W3:Y:S02]  /*a550*/  @!P0 SYNCS.PHASECHK.TRANS64 P0, [R0+URZ], R5 ;  /* 0x00000005000085a7 */ /* 0x000ee4000800007f */
[----:B---3--:R-:W-:Y:S05]  /*a560*/  @!P0 BRA `(.L_x_2482) ;  /* 0xfffffffc00f08947 */ /* 0x008fea000383ffff */
[----:B------:R-:W-:Y:S05]  /*a570*/  BRA `(.L_x_2500) ;  /* 0xfffffff800807947 */ /* 0x000fea000383ffff */
.L_x_2501:
        /* <DEDUP_REMOVED lines=16> */
.L_x_7306:


//--------------------- .text._ZN7cutlass13device_kernelIN5flash11enable_sm90INS1_16FlashAttnBwdSm90INS1_25CollectiveMainloopBwdSm90ILi2ELi2ELi2EN4cute5tupleIJNS5_1CILi1EEES8_S8_EEENS6_IJNS7_ILi64EEENS7_ILi128EEESB_EEENS_10bfloat16_tEfNS_4arch4Sm90ELb1ELb0ELb1ELb0ELb1ELb1ELb0ELb0ELi2ELi1ELi2ELi1ELb0EEENS1_21CollectiveEpilogueBwdISC_SD_SF_Li256ELb0ELb0ELi1EEENS1_25SingleTileBwdLPTSchedulerILb0ELi128ELb1EEEEEEEEEvNT_6ParamsE --------------------------
	.section	.text._ZN7cutlass13device_kernelIN5flash11enable_sm90INS1_16FlashAttnBwdSm90INS1_25CollectiveMainloopBwdSm90ILi2ELi2ELi2EN4cute5tupleIJNS5_1CILi1EEES8_S8_EEENS6_IJNS7_ILi64EEENS7_ILi128EEESB_EEENS_10bfloat16_tEfNS_4arch4Sm90ELb1ELb0ELb1ELb0ELb1ELb1ELb0ELb0ELi2ELi1ELi2ELi1ELb0EEENS1_21CollectiveEpilogueBwdISC_SD_SF_Li256ELb0ELb0ELi1EEENS1_25SingleTileBwdLPTSchedulerILb0ELi128ELb1EEEEEEEEEvNT_6ParamsE,"ax",@progbits
	.align	128
.text._ZN7cutlass13device_kernelIN5flash11enable_sm90INS1_16FlashAttnBwdSm90INS1_25CollectiveMainloopBwdSm90ILi2ELi2ELi2EN4cute5tupleIJNS5_1CILi1EEES8_S8_EEENS6_IJNS7_ILi64EEENS7_ILi128EEESB_EEENS_10bfloat16_tEfNS_4arch4Sm90ELb1ELb0ELb1ELb0ELb1ELb1ELb0ELb0ELi2ELi1ELi2ELi1ELb0EEENS1_21CollectiveEpilogueBwdISC_SD_SF_Li256ELb0ELb0ELi1EEENS1_25SingleTileBwdLPTSchedulerILb0ELi128ELb1EEEEEEEEEvNT_6ParamsE:
        .type           _ZN7cutlass13device_kernelIN5flash11enable_sm90INS1_16FlashAttnBwdSm90INS1_25CollectiveMainloopBwdSm90ILi2ELi2ELi2EN4cute5tupleIJNS5_1CILi1EEES8_S8_EEENS6_IJNS7_ILi64EEENS7_ILi128EEESB_EEENS_10bfloat16_tEfNS_4arch4Sm90ELb1ELb0ELb1ELb0ELb1ELb1ELb0ELb0ELi2ELi1ELi2ELi1ELb0EEENS1_21CollectiveEpilogueBwdISC_SD_SF_Li256ELb0ELb0ELi1EEENS1_25SingleTileBwdLPTSchedulerILb0ELi128ELb1EEEEEEEEEvNT_6ParamsE,@function
        .size           _ZN7cutlass13device_kernelIN5flash11enable_sm90INS1_16FlashAttnBwdSm90INS1_25CollectiveMainloopBwdSm90ILi2ELi2ELi2EN4cute5tupleIJNS5_1CILi1EEES8_S8_EEENS6_IJNS7_ILi64EEENS7_ILi128EEESB_EEENS_10bfloat16_tEfNS_4arch4Sm90ELb1ELb0ELb1ELb0ELb1ELb1ELb0ELb0ELi2ELi1ELi2ELi1ELb0EEENS1_21CollectiveEpilogueBwdISC_SD_SF_Li256ELb0ELb0ELi1EEENS1_25SingleTileBwdLPTSchedulerILb0ELi128ELb1EEEEEEEEEvNT_6ParamsE,(.L_x_7307 - _ZN7cutlass13device_kernelIN5flash11enable_sm90INS1_16FlashAttnBwdSm90INS1_25CollectiveMainloopBwdSm90ILi2ELi2ELi2EN4cute5tupleIJNS5_1CILi1EEES8_S8_EEENS6_IJNS7_ILi64EEENS7_ILi128EEESB_EEENS_10bfloat16_tEfNS_4arch4Sm90ELb1ELb0ELb1ELb0ELb1ELb1ELb0ELb0ELi2ELi1ELi2ELi1ELb0EEENS1_21CollectiveEpilogueBwdISC_SD_SF_Li256ELb0ELb0ELi1EEENS1_25SingleTileBwdLPTSchedulerILb0ELi128ELb1EEEEEEEEEvNT_6ParamsE)
        .other          _ZN7cutlass13device_kernelIN5flash11enable_sm90INS1_16FlashAttnBwdSm90INS1_25CollectiveMainloopBwdSm90ILi2ELi2ELi2EN4cute5tupleIJNS5_1CILi1EEES8_S8_EEENS6_IJNS7_ILi64EEENS7_ILi128EEESB_EEENS_10bfloat16_tEfNS_4arch4Sm90ELb1ELb0ELb1ELb0ELb1ELb1ELb0ELb0ELi2ELi1ELi2ELi1ELb0EEENS1_21CollectiveEpilogueBwdISC_SD_SF_Li256ELb0ELb0ELi1EEENS1_25SingleTileBwdLPTSchedulerILb0ELi128ELb1EEEEEEEEEvNT_6ParamsE,@"STO_CUDA_ENTRY STV_DEFAULT"
_ZN7cutlass13device_kernelIN5flash11enable_sm90INS1_16FlashAttnBwdSm90INS1_25CollectiveMainloopBwdSm90ILi2ELi2ELi2EN4cute5tupleIJNS5_1CILi1EEES8_S8_EEENS6_IJNS7_ILi64EEENS7_ILi128EEESB_EEENS_10bfloat16_tEfNS_4arch4Sm90ELb1ELb0ELb1ELb0ELb1ELb1ELb0ELb0ELi2ELi1ELi2ELi1ELb0EEENS1_21CollectiveEpilogueBwdISC_SD_SF_Li256ELb0ELb0ELi1EEENS1_25SingleTileBwdLPTSchedulerILb0ELi128ELb1EEEEEEEEEvNT_6ParamsE:
        /* <DEDUP_REMOVED lines=30> */
.L_x_2503:
[----:B------:R-:W-:Y:S05]  /*01e0*/  BSYNC B0 ;  /* 0x0000000000007941 */ /* 0x000fea0003800000 */
.L_x_2502:
        /* <DEDUP_REMOVED lines=37> */
.L_x_2504:
        /* <DEDUP_REMOVED lines=22> */
.L_x_2505:
[----:B------:R-:W-:Y:S01]  /*05a0*/  PLOP3.LUT P0, PT, PT, PT, UP0, 0x80, 0x0 ;  /* 0x000000000000781c */ /* 0x000fe20003f0f008 */
[----:B------:R-:W-:Y:S01]  /*05b0*/  NOP ;  /* 0x0000000000007918 */ /* 0x000fe20000000000 */
[----:B------:R-:W-:Y:S01]  /*05c0*/  ULDC.64 UR46, c[0x0][0x208] ;  /* 0x00008200002e7ab9 */ /* 0x000fe20000000a00 */
[----:B------:R-:W-:Y:S01]  /*05d0*/  BSSY B6, `(.L_x_2506) ;  /* 0x0000a48000067945 */ /* 0x000fe20003800000 */
[----:B-12-4-:R-:W-:Y:S09]  /*05e0*/  BAR.SYNC.DEFER_BLOCKING 0x0 ;  /* 0x0000000000007b1d */ /* 0x016ff20000010000 */
[----:B------:R-:W-:Y:S05]  /*05f0*/  @!P0 BRA `(.L_x_2507) ;  /* 0x0000006800348947 */ /* 0x000fea0003800000 */
.L_x_2508:
        /* <DEDUP_REMOVED lines=32> */
.L_x_2509:
[----:B------:R-:W-:Y:S01]  /*0800*/  ULDC UR7, c[0x0][0xb44] ;  /* 0x0002d10000077ab9 */ /* 0x000fe20000000800 */
[----:B------:R-:W-:Y:S01]  /*0810*/  UMOV UR36, UR10 ;  /* 0x0000000a00247c82 */ /* 0x000fe20008000000 */
[----:B------:R-:W-:-:S11]  /*0820*/  UISETP.NE.AND UP0, UPT, UR7, 0x1, UPT ;  /* 0x000000010700788c */ /* 0x000fd6000bf05270 */
[----:B------:R-:W-:Y:S02]  /*0830*/  @UP0 ULDC.64 UR8, c[0x0][0xb48] ;  /* 0x0002d20000080ab9 */ /* 0x000fe40000000a00 */
[----:B------:R-:W-:-:S04]  /*0840*/  UIMAD.WIDE.U32 UR4, UR10, UR8, URZ ;  /* 0x000000080a0472a5 */ /* 0x000fc8000f8e003f */
[----:B------:R-:W-:-:S04]  /*0850*/  @UP0 USHF.R.U32.HI UR36, URZ, UR9, UR5 ;  /* 0x000000093f240299 */ /* 0x000fc80008011605 */
[----:B------:R-:W-:-:S12]  /*0860*/  UIMAD UR4, UR36, UR7, URZ ;  /* 0x00000007240472a4 */ /* 0x000fd8000f8e023f */
.L_x_2510:
[----:B------:R-:W-:Y:S01]  /*0870*/  ULDC UR43, c[0x0][0xb38] ;  /* 0x0002ce00002b7ab9 */ /* 0x000fe20000000800 */
[----:B------:R-:W-:Y:S02]  /*0880*/  UIADD3 UR4, UR10, -UR4, URZ ;  /* 0x800000040a047290 */ /* 0x000fe4000fffe03f */
[----:B------:R-:W-:Y:S01]  /*0890*/  UISETP.NE.AND UP0, UPT, UR43, 0x1, UPT ;  /* 0x000000012b00788c */ /* 0x000fe2000bf05270 */
[----:B------:R-:W-:Y:S01]  /*08a0*/  ULDC UR5, c[0x0][0xb44] ;  /* 0x0002d10000057ab9 */ /* 0x000fe20000000800 */
[----:B------:R-:W-:Y:S02]  /*08b0*/  ULOP3.LUT UR37, URZ, UR36, URZ, 0x33, !UPT ;  /* 0x000000243f257292 */ /* 0x000fe4000f8e333f */
[----:B------:R-:W-:-:S07]  /*08c0*/  UIMAD UR6, UR6, UR5, UR4 ;  /* 0x00000005060672a4 */ /* 0x000fce000f8e0204 */
[----:B------:R-:W-:Y:S01]  /*08d0*/  @UP0 ULDC UR4, c[0x0][0xb3c] ;  /* 0x0002cf0000040ab9 */ /* 0x000fe20000000800 */
[----:B------:R-:W-:Y:S01]  /*08e0*/  @UP0 ULDC UR7, c[0x0][0xb40] ;  /* 0x0002d00000070ab9 */ /* 0x000fe20000000800 */
[----:B------:R-:W-:Y:S02]  /*08f0*/  UIMAD.WIDE.U32 UR4, UR6, UR4, URZ ;  /* 0x00000004060472a5 */ /* 0x000fe4000f8e003f */
[----:B------:R-:W-:Y:S02]  /*0900*/  UMOV UR44, UR6 ;  /* 0x00000006002c7c82 */ /* 0x000fe40008000000 */
[----:B------:R-:W-:-:S03]  /*0910*/  @UP0 USHF.R.U32.HI UR44, URZ, UR7, UR5 ;  /* 0x000000073f2c0299 */ /* 0x000fc60008011605 */
[----:B------:R-:W-:Y:S01]  /*0920*/  ULDC UR5, c[0x0][0xb2c] ;  /* 0x0002cb0000057ab9 */ /* 0x000fe20000000800 */
[----:B------:R-:W-:Y:S02]  /*0930*/  UIADD3 UR4, -UR44, URZ, URZ ;  /* 0x0000003f2c047290 */ /* 0x000fe4000fffe13f */
[----:B------:R-:W-:Y:S01]  /*0940*/  ISETP.LE.AND P0, PT, RZ, UR44, PT ;  /* 0x0000002cff007c0c */ /* 0x000fe2000bf03270 */
[----:B------:R-:W-:Y:S02]  /*0950*/  UIADD3 UR37, UR37, UR5, URZ ;  /* 0x0000000525257290 */ /* 0x000fe4000fffe03f */
[----:B------:R-:W-:-:S10]  /*0960*/  UIMAD UR43, UR43, UR4, UR6 ;  /* 0x000000042b2b72a4 */ /* 0x000fd4000f8e0206 */
        /* <DEDUP_REMOVED lines=105> */
.L_x_2514:
        /* <DEDUP_REMOVED lines=15> */
.L_x_2513:
        /* <DEDUP_REMOVED lines=23> */
.L_x_2516:
        /* <DEDUP_REMOVED lines=15> */
.L_x_2515:
        /* <DEDUP_REMOVED lines=8> */
.L_x_2641:
        /* <DEDUP_REMOVED lines=15> */
.L_x_2518:
        /* <DEDUP_REMOVED lines=105> */
.L_x_2530:
[----:B------:R-:W-:Y:S01]  /*1b50*/  IMAD.U32 R0, RZ, RZ, UR38 ;  /* 0x00000026ff007e24 */ /* 0x000fe2000f8e00ff */
[----:B------:R-:W-:Y:S05]  /*1b60*/  YIELD ;  /* 0x0000000000007946 */ /* 0x000fea0003800000 */
[----:B------:R-:W-:-:S04]  /*1b70*/  LOP3.LUT R0, R0, 0x1, RZ, 0xfc, !PT ;  /* 0x0000000100007812 */ /* 0x000fc800078efcff */
[----:B------:R-:W-:-:S13]  /*1b80*/  ISETP.NE.AND P0, PT, R0, 0x3, PT ;  /* 0x000000030000780c */ /* 0x000fda0003f05270 */
[----:B------:R-:W-:Y:S05]  /*1b90*/  @!P0 BRA `(.L_x_2520) ;  /* 0x0000000000048947 */ /* 0x000fea0003800000 */
[----:B------:R-:W-:Y:S01]  /*1ba0*/  BPT.TRAP 0x1 ;  /* 0x000000040000795c */ /* 0x000fe20000300000 */
.L_x_2520:
        /* <DEDUP_REMOVED lines=8> */
.L_x_2521:
[----:B---3--:R-:W-:Y:S05]  /*1c30*/  @P1 BRA `(.L_x_2522) ;  /* 0x0000000000081947 */ /* 0x008fea0003800000 */
[----:B------:R-:W3:Y:S02]  /*1c40*/  SYNCS.PHASECHK.TRANS64.TRYWAIT P1, [R0+URZ+0x30810], R209 ;  /* 0x030810d1000075a7 */ /* 0x000ee4000802017f */
[----:B---3--:R-:W-:Y:S05]  /*1c50*/  @!P1 BRA `(.L_x_2523) ;  /* 0x0000008c00c09947 */ /* 0x008fea0003800000 */
.L_x_2522:
        /* <DEDUP_REMOVED lines=84> */
.L_x_2524:
[----:B------:R1:W1:Y:S01]  /*21a0*/  SYNCS.PHASECHK.TRANS64.TRYWAIT P1, [R0+URZ+0x30830], R209 ;  /* 0x030830d1000075a7 */ /* 0x000262000802017f */
[----:B------:R-:W-:Y:S05]  /*21b0*/  @!P0 BRA `(.L_x_2525) ;  /* 0x0000000000048947 */ /* 0x000fea0003800000 */
[----:B------:R-:W-:Y:S01]  /*21c0*/  BPT.TRAP 0x1 ;  /* 0x000000040000795c */ /* 0x000fe20000300000 */
.L_x_2525:
        /* <DEDUP_REMOVED lines=54> */
.L_x_2526:
        /* <DEDUP_REMOVED lines=401> */
[----:B------:R-:W-:Y:S02]  /*3e40*/  WARPGROUP.DEPBAR.LE gsb0, 0x0 ;  /* 0x00008000000079c5 */ /* 0x000fe40000010000 */
[----:B------:R-:W-:-:S07]  /*3e50*/  WARPGROUP.ARRIVE ;  /* 0x00000000000079c5 */ /* 0x000fce0000000000 */
[----:B------:R-:W-:Y:S01]  /*3e60*/  HGMMA.64x128x16.F32.BF16 R88, R152, gdesc[UR8].tnspB, R88, gsb0 ;  /* 0x41e0000898587df0 */ /* 0x000fe20008001858 */
[----:B------:R-:W-:Y:S01]  /*3e70*/  UIADD3 UR10, UR6, 0x180, URZ ;  /* 0x00000180060a7890 */ /* 0x000fe2000fffe03f */
        /* <DEDUP_REMOVED lines=87> */
.L_x_2528:
        /* <DEDUP_REMOVED lines=49> */
.L_x_2529:
        /* <DEDUP_REMOVED lines=78> */
.L_x_2512:
        /* <DEDUP_REMOVED lines=23> */
.L_x_2532:
        /* <DEDUP_REMOVED lines=20> */
.L_x_2533:
        /* <DEDUP_REMOVED lines=18> */
.L_x_2534:
        /* <DEDUP_REMOVED lines=18> */
.L_x_2535:
        /* <DEDUP_REMOVED lines=126> */
[----:B------:R-:W-:Y:S01]  /*58b0*/  ULOP3.LUT UR4, URZ, UR36, URZ, 0x33, !UPT ;  /* 0x000000243f047292 */ /* 0x000fe2000f8e333f */
[----:B------:R-:W-:Y:S01]  /*58c0*/  ULDC UR5, c[0x0][0xb2c] ;  /* 0x0002cb0000057ab9 */ /* 0x000fe20000000800 */
[----:B------:R-:W-:Y:S02]  /*58d0*/  ULDC.64 UR6, c[0x0][0x198] ;  /* 0x0000660000067ab9 */ /* 0x000fe40000000a00 */
[----:B------:R-:W-:Y:S02]  /*58e0*/  UIADD3 UR5, UR4, UR5, URZ ;  /* 0x0000000504057290 */ /* 0x000fe4000fffe03f */
[----:B------:R-:W-:Y:S02]  /*58f0*/  UIADD3 UR4, UP0, UR6, 0x770, URZ ;  /* 0x0000077006047890 */ /* 0x000fe4000ff1e03f */
[----:B------:R-:W-:Y:S02]  /*5900*/  UIADD3 UR6, UP1, UR6, 0x670, URZ ;  /* 0x0000067006067890 */ /* 0x000fe4000ff3e03f */
[----:B------:R-:W-:-:S02]  /*5910*/  USHF.L.U32 UR42, UR5, 0x7, URZ ;  /* 0x00000007052a7899 */ /* 0x000fc4000800063f */
[----:B------:R-:W-:Y:S02]  /*5920*/  UIADD3 UR40, UR37, 0x8000, URZ ;  /* 0x0000800025287890 */ /* 0x000fe4000fffe03f */
[----:B------:R-:W-:Y:S02]  /*5930*/  UIADD3.X UR5, URZ, UR7, URZ, UP0, !UPT ;  /* 0x000000073f057290 */ /* 0x000fe400087fe43f */
[----:B------:R-:W-:Y:S02]  /*5940*/  UIADD3 UR16, UR37, 0xc000, URZ ;  /* 0x0000c00025107890 */ /* 0x000fe4000fffe03f */
        /* <DEDUP_REMOVED lines=17> */
.L_x_2537:
[----:B------:R-:W-:Y:S05]  /*5a60*/  BSYNC B0 ;  /* 0x0000000000007941 */ /* 0x000fea0003800000 */
.L_x_2536:
[----:B------:R-:W-:-:S04]  /*5a70*/  DEPBAR.LE SB0, 0x0 ;  /* 0x000080000000791a */ /* 0x000fc80000000000 */
[----:B------:R-:W-:Y:S05]  /*5a80*/  BRA `(.L_x_2511) ;  /* 0x0000004c00f07947 */ /* 0x000fea0003800000 */
.L_x_2531:
[----:B------:R-:W1:Y:S01]  /*5a90*/  S2R R0, SR_TID.X ;  /* 0x0000000000007919 */ /* 0x000e620000002100 */
[----:B------:R-:W2:Y:S01]  /*5aa0*/  LDC R2, c[0x0][0xb2c] ;  /* 0x0002cb00ff027b82 */ /* 0x000ea20000000800 */
[----:B------:R-:W-:Y:S01]  /*5ab0*/  ULOP3.LUT UR4, URZ, UR36, URZ, 0x33, !UPT ;  /* 0x000000243f047292 */ /* 0x000fe2000f8e333f */
[----:B------:R-:W-:Y:S01]  /*5ac0*/  BSSY B0, `(.L_x_2538) ;  /* 0x0000032000007945 */ /* 0x000fe20003800000 */
[----:B------:R-:W-:Y:S02]  /*5ad0*/  USHF.R.S32.HI UR6, URZ, 0x1f, UR43 ;  /* 0x0000001f3f067899 */ /* 0x000fe4000801142b */
[----:B------:R-:W-:-:S03]  /*5ae0*/  USHF.R.S32.HI UR7, URZ, 0x1f, UR44 ;  /* 0x0000001f3f077899 */ /* 0x000fc6000801142c */
[----:B------:R-:W3:Y:S08]  /*5af0*/  LDC.64 R4, c[0x0][0x820] ;  /* 0x00020800ff047b82 */ /* 0x000ef00000000a00 */
[----:B------:R-:W4:Y:S08]  /*5b00*/  LDC.64 R18, c[0x0][0x808] ;  /* 0x00020200ff127b82 */ /* 0x000f300000000a00 */
[----:B------:R-:W5:Y:S01]  /*5b10*/  LDC.64 R10, c[0x0][0x828] ;  /* 0x00020a00ff0a7b82 */ /* 0x000f620000000a00 */
[----:B--2---:R-:W-:-:S02]  /*5b20*/  VIADD R9, R2, UR4 ;  /* 0x0000000402097c36 */ /* 0x004fc40008000000 */
[----:B-1----:R-:W-:-:S05]  /*5b30*/  VIADD R3, R0, 0xffffff80 ;  /* 0xffffff8000037836 */ /* 0x002fca0000000000 */
[----:B------:R-:W1:Y:S01]  /*5b40*/  LDC.64 R20, c[0x0][0x850] ;  /* 0x00021400ff147b82 */ /* 0x000e620000000a00 */
[----:B------:R-:W-:-:S04]  /*5b50*/  SHF.R.S32.HI R0, RZ, 0x1f, R3 ;  /* 0x0000001fff007819 */ /* 0x000fc80000011403 */
[----:B------:R-:W-:Y:S01]  /*5b60*/  LEA.HI R8, R0, R3, RZ, 0x4 ;  /* 0x0000000300087211 */ /* 0x000fe200078f20ff */
[----:B----4-:R-:W-:Y:S02]  /*5b70*/  IMAD R25, R9, -0x80, R18 ;  /* 0xffffff8009197824 */ /* 0x010fe400078e0212 */
[----:B------:R-:W2:Y:S01]  /*5b80*/  LDC.64 R22, c[0x0][0x858] ;  /* 0x00021600ff167b82 */ /* 0x000ea20000000a00 */
[----:B------:R-:W-:-:S05]  /*5b90*/  LOP3.LUT R0, R8, 0x1ffffff0, RZ, 0xc0, !PT ;  /* 0x1ffffff008007812 */ /* 0x000fca00078ec0ff */
[----:B------:R-:W-:-:S04]  /*5ba0*/  IMAD.IADD R0, R3, 0x1, -R0 ;  /* 0x0000000103007824 */ /* 0x000fc800078e0a00 */
[----:B------:R-:W-:Y:S02]  /*5bb0*/  IMAD.SHL.U32 R6, R0, 0x8, RZ ;  /* 0x0000000800067824 */ /* 0x000fe400078e00ff */
[----:B---3--:R-:W-:-:S03]  /*5bc0*/  IMAD R0, R4, UR6, RZ ;  /* 0x0000000604007c24 */ /* 0x008fc6000f8e02ff */
[----:B------:R-:W-:Y:S01]  /*5bd0*/  SHF.R.S32.HI R7, RZ, 0x1f, R6 ;  /* 0x0000001fff077819 */ /* 0x000fe20000011406 */
[----:B------:R-:W-:Y:S02]  /*5be0*/  IMAD R5, R5, UR43, R0 ;  /* 0x0000002b05057c24 */ /* 0x000fe4000f8e0200 */
[----:B------:R-:W-:Y:S01]  /*5bf0*/  IMAD.WIDE.U32 R2, R4, UR43, R6 ;  /* 0x0000002b04027c25 */ /* 0x000fe2000f8e0006 */
[----:B------:R-:W-:-:S03]  /*5c00*/  SHF.R.S32.HI R4, RZ, 0x4, R8 ;  /* 0x00000004ff047819 */ /* 0x000fc60000011408 */
[----:B------:R-:W-:Y:S01]  /*5c10*/  IMAD.IADD R3, R3, 0x1, R5 ;  /* 0x0000000103037824 */ /* 0x000fe200078e0205 */
[C---:B------:R-:W-:Y:S01]  /*5c20*/  ISETP.GE.AND P6, PT, R4.reuse, R25, PT ;  /* 0x000000190400720c */ /* 0x040fe20003fc6270 */
[C---:B------:R-:W-:Y:S02]  /*5c30*/  VIADD R0, R4.reuse, 0x10 ;  /* 0x0000001004007836 */ /* 0x040fe40000000000 */
[----:B------:R-:W-:Y:S01]  /*5c40*/  VIADD R5, R4, 0x30 ;  /* 0x0000003004057836 */ /* 0x000fe20000000000 */
[----:B------:R-:W-:Y:S01]  /*5c50*/  ISETP.GE.OR P4, PT, R6, R19, P6 ;  /* 0x000000130600720c */ /* 0x000fe20003786670 */
[----:B------:R-:W-:Y:S01]  /*5c60*/  VIADD R8, R4, 0x40 ;  /* 0x0000004004087836 */ /* 0x000fe20000000000 */
[-C--:B------:R-:W-:Y:S01]  /*5c70*/  ISETP.GE.AND P5, PT, R0, R25.reuse, PT ;  /* 0x000000190000720c */ /* 0x080fe20003fa6270 */
[----:B------:R-:W-:Y:S01]  /*5c80*/  VIADD R0, R4, 0x20 ;  /* 0x0000002004007836 */ /* 0x000fe20000000000 */
[----:B------:R-:W-:Y:S01]  /*5c90*/  ISETP.GE.AND P1, PT, R5, R25, PT ;  /* 0x000000190500720c */ /* 0x000fe20003f26270 */
[----:B-----5:R-:W-:Y:S01]  /*5ca0*/  IMAD.WIDE.U32 R14, R10, UR44, R2 ;  /* 0x0000002c0a0e7c25 */ /* 0x020fe2000f8e0002 */
[----:B------:R-:W-:-:S02]  /*5cb0*/  SHF.R.S32.HI R5, RZ, 0x1f, R4 ;  /* 0x0000001fff057819 */ /* 0x000fc40000011404 */
[-C--:B------:R-:W-:Y:S01]  /*5cc0*/  ISETP.GE.AND P0, PT, R0, R25.reuse, PT ;  /* 0x000000190000720c */ /* 0x080fe20003f06270 */
[----:B------:R-:W-:Y:S01]  /*5cd0*/  IMAD R0, R10, UR7, RZ ;  /* 0x000000070a007c24 */ /* 0x000fe2000f8e02ff */
[----:B------:R-:W-:Y:S01]  /*5ce0*/  ISETP.GE.AND P2, PT, R8, R25, PT ;  /* 0x000000190800720c */ /* 0x000fe20003f46270 */
[----:B------:R-:W-:Y:S01]  /*5cf0*/  IMAD.WIDE R2, R9, 0x80, R4 ;  /* 0x0000008009027825 */ /* 0x000fe200078e0204 */
[----:B------:R-:W-:-:S03]  /*5d00*/  ISETP.GE.OR P3, PT, R6, R19, P5 ;  /* 0x000000130600720c */ /* 0x000fc60002f66670 */
[----:B------:R-:W-:-:S04]  /*5d10*/  IMAD R11, R11, UR44, R0 ;  /* 0x0000002c0b0b7c24 */ /* 0x000fc8000f8e0200 */
[----:B------:R-:W-:Y:S01]  /*5d20*/  IMAD.IADD R11, R15, 0x1, R11 ;  /* 0x000000010f0b7824 */ /* 0x000fe200078e020b */
[----:B-1----:R-:W-:Y:S06]  /*5d30*/  @P4 BRA `(.L_x_2539) ;  /* 0x0000000000284947 */ /* 0x002fec0003800000 */
        /* <DEDUP_REMOVED lines=10> */
.L_x_2539:
[----:B------:R-:W-:Y:S05]  /*5de0*/  BSYNC B0 ;  /* 0x0000000000007941 */ /* 0x000fea0003800000 */
.L_x_2538:
        /* <DEDUP_REMOVED lines=16> */
.L_x_2541:
[----:B------:R-:W-:Y:S05]  /*5ef0*/  BSYNC B0 ;  /* 0x0000000000007941 */ /* 0x000fea0003800000 */
.L_x_2540:
[----:B------:R-:W-:Y:S01]  /*5f00*/  BSSY B0, `(.L_x_2542) ;  /* 0x0000010000007945 */ /* 0x000fe20003800000 */
[----:B------:R-:W-:-:S03]  /*5f10*/  ISETP.GE.OR P3, PT, R6, R19, P1 ;  /* 0x000000130600720c */ /* 0x000fc60000f66670 */
[----:B------:R-:W-:Y:S10]  /*5f20*/  @P4 BRA `(.L_x_2543) ;  /* 0x0000000000344947 */ /* 0x000ff40003800000 */
[----:B-1-3--:R-:W-:Y:S01]  /*5f30*/  IADD3 R13, P4, R2, 0x20, RZ ;  /* 0x00000020020d7810 */ /* 0x00afe20007f9e0ff */
        /* <DEDUP_REMOVED lines=12> */
.L_x_2543:
[----:B------:R-:W-:Y:S05]  /*6000*/  BSYNC B0 ;  /* 0x0000000000007941 */ /* 0x000fea0003800000 */
.L_x_2542:
[----:B------:R-:W-:Y:S01]  /*6010*/  BSSY B0, `(.L_x_2544) ;  /* 0x0000011000007945 */ /* 0x000fe20003800000 */
[----:B------:R-:W-:Y:S01]  /*6020*/  ISETP.GE.OR P4, PT, R6, R19, P2 ;  /* 0x000000130600720c */ /* 0x000fe20001786670 */
[----:B------:R-:W-:Y:S02]  /*6030*/  VIADD R0, R4, 0x50 ;  /* 0x0000005004007836 */ /* 0x000fe40000000000 */
[----:B------:R-:W-:Y:S10]  /*6040*/  @P3 BRA `(.L_x_2545) ;  /* 0x0000000000343947 */ /* 0x000ff40003800000 */
[----:B-1-34-:R-:W-:Y:S01]  /*6050*/  IADD3 R13, P3, R2, 0x30, RZ ;  /* 0x00000030020d7810 */ /* 0x01afe20007f7e0ff */
        /* <DEDUP_REMOVED lines=12> */
.L_x_2545:
[----:B------:R-:W-:Y:S05]  /*6120*/  BSYNC B0 ;  /* 0x0000000000007941 */ /* 0x000fea0003800000 */
.L_x_2544:
[----:B------:R-:W-:Y:S01]  /*6130*/  BSSY B0, `(.L_x_2546) ;  /* 0x0000010000007945 */ /* 0x000fe20003800000 */
[----:B------:R-:W-:-:S03]  /*6140*/  ISETP.GE.AND P3, PT, R0, R25, PT ;  /* 0x000000190000720c */ /* 0x000fc60003f66270 */
[----:B------:R-:W-:Y:S10]  /*6150*/  @P4 BRA `(.L_x_2547) ;  /* 0x0000000000344947 */ /* 0x000ff40003800000 */
[----:B-1-34-:R-:W-:Y:S01]  /*6160*/  IADD3 R13, P4, R2, 0x40, RZ ;  /* 0x00000040020d7810 */ /* 0x01afe20007f9e0ff */
        /* <DEDUP_REMOVED lines=12> */
.L_x_2547:
[----:B------:R-:W-:Y:S05]  /*6230*/  BSYNC B0 ;  /* 0x0000000000007941 */ /* 0x000fea0003800000 */
.L_x_2546:
[----:B------:R-:W-:Y:S01]  /*6240*/  ISETP.GE.OR P4, PT, R6, R19, P3 ;  /* 0x000000130600720c */ /* 0x000fe20001f86670 */
[----:B------:R-:W-:Y:S01]  /*6250*/  BSSY B0, `(.L_x_2548) ;  /* 0x0000011000007945 */ /* 0x000fe20003800000 */
[----:B------:R-:W-:Y:S02]  /*6260*/  IMAD R16, R20, UR6, RZ ;  /* 0x0000000614107c24 */ /* 0x000fe4000f8e02ff */
[----:B------:R-:W-:-:S09]  /*6270*/  VIADD R0, R4, 0x60 ;  /* 0x0000006004007836 */ /* 0x000fd20000000000 */
[----:B------:R-:W-:Y:S05]  /*6280*/  @P4 BRA `(.L_x_2549) ;  /* 0x0000000000344947 */ /* 0x000fea0003800000 */
        /* <DEDUP_REMOVED lines=13> */
.L_x_2549:
[----:B------:R-:W-:Y:S05]  /*6360*/  BSYNC B0 ;  /* 0x0000000000007941 */ /* 0x000fea0003800000 */
.L_x_2548:
        /* <DEDUP_REMOVED lines=31> */
.L_x_2551:
[----:B------:R-:W-:Y:S05]  /*6560*/  BSYNC B0 ;  /* 0x0000000000007941 */ /* 0x000fea0003800000 */
.L_x_2550:
[----:B------:R-:W-:Y:S01]  /*6570*/  ISETP.GE.AND P6, PT, R0, R25, PT ;  /* 0x000000190000720c */ /* 0x000fe20003fc6270 */
[----:B--2---:R-:W-:Y:S01]  /*6580*/  IMAD R0, R22, UR7, RZ ;  /* 0x0000000716007c24 */ /* 0x004fe2000f8e02ff */
        /* <DEDUP_REMOVED lines=20> */
.L_x_2553:
[----:B------:R-:W-:Y:S05]  /*66d0*/  BSYNC B0 ;  /* 0x0000000000007941 */ /* 0x000fea0003800000 */
.L_x_2552:
        /* <DEDUP_REMOVED lines=14> */
.L_x_2555:
[----:B------:R-:W-:Y:S05]  /*67c0*/  BSYNC B0 ;  /* 0x0000000000007941 */ /* 0x000fea0003800000 */
.L_x_2554:
        /* <DEDUP_REMOVED lines=16> */
.L_x_2557:
[----:B------:R-:W-:Y:S05]  /*68d0*/  BSYNC B0 ;  /* 0x0000000000007941 */ /* 0x000fea0003800000 */
.L_x_2556:
        /* <DEDUP_REMOVED lines=15> */
.L_x_2559:
[----:B------:R-:W-:Y:S05]  /*69d0*/  BSYNC B0 ;  /* 0x0000000000007941 */ /* 0x000fea0003800000 */
.L_x_2558:
        /* <DEDUP_REMOVED lines=15> */
.L_x_2561:
[----:B------:R-:W-:Y:S05]  /*6ad0*/  BSYNC B0 ;  /* 0x0000000000007941 */ /* 0x000fea0003800000 */
.L_x_2560:
        /* <DEDUP_REMOVED lines=15> */
.L_x_2563:
[----:B------:R-:W-:Y:S05]  /*6bd0*/  BSYNC B0 ;  /* 0x0000000000007941 */ /* 0x000fea0003800000 */
.L_x_2562:
        /* <DEDUP_REMOVED lines=15> */
.L_x_2565:
[----:B------:R-:W-:Y:S05]  /*6cd0*/  BSYNC B0 ;  /* 0x0000000000007941 */ /* 0x000fea0003800000 */
.L_x_2564:
        /* <DEDUP_REMOVED lines=15> */
.L_x_2567:
[----:B------:R-:W-:Y:S05]  /*6dd0*/  BSYNC B0 ;  /* 0x0000000000007941 */ /* 0x000fea0003800000 */
.L_x_2566:
        /* <DEDUP_REMOVED lines=15> */
.L_x_2507:
        /* <DEDUP_REMOVED lines=29> */
.L_x_2569:
[----:B------:R-:W-:Y:S01]  /*70a0*/  ULDC UR9, c[0x0][0xb44] ;  /* 0x0002d10000097ab9 */ /* 0x000fe20000000800 */
[----:B------:R-:W-:Y:S01]  /*70b0*/  UMOV UR7, UR8 ;  /* 0x0000000800077c82 */ /* 0x000fe20008000000 */
[----:B------:R-:W-:-:S11]  /*70c0*/  UISETP.NE.AND UP0, UPT, UR9, 0x1, UPT ;  /* 0x000000010900788c */ /* 0x000fd6000bf05270 */
[----:B------:R-:W-:Y:S02]  /*70d0*/  @UP0 ULDC.64 UR10, c[0x0][0xb48] ;  /* 0x0002d200000a0ab9 */ /* 0x000fe40000000a00 */
[----:B------:R-:W-:-:S04]  /*70e0*/  UIMAD.WIDE.U32 UR4, UR8, UR10, URZ ;  /* 0x0000000a080472a5 */ /* 0x000fc8000f8e003f */
[----:B------:R-:W-:-:S04]  /*70f0*/  @UP0 USHF.R.U32.HI UR7, URZ, UR11, UR5 ;  /* 0x0000000b3f070299 */ /* 0x000fc80008011605 */
[----:B------:R-:W-:-:S12]  /*7100*/  UIMAD UR4, UR7, UR9, URZ ;  /* 0x00000009070472a4 */ /* 0x000fd8000f8e023f */
.L_x_2570:
[----:B------:R-:W-:Y:S01]  /*7110*/  ULDC UR17, c[0x0][0xb38] ;  /* 0x0002ce0000117ab9 */ /* 0x000fe20000000800 */
[----:B------:R-:W-:Y:S02]  /*7120*/  UIADD3 UR4, UR8, -UR4, URZ ;  /* 0x8000000408047290 */ /* 0x000fe4000fffe03f */
[----:B------:R-:W-:Y:S01]  /*7130*/  UISETP.NE.AND UP0, UPT, UR17, 0x1, UPT ;  /* 0x000000011100788c */ /* 0x000fe2000bf05270 */
[----:B------:R-:W-:Y:S01]  /*7140*/  ULDC UR5, c[0x0][0xb44] ;  /* 0x0002d10000057ab9 */ /* 0x000fe20000000800 */
[----:B------:R-:W-:Y:S02]  /*7150*/  ULOP3.LUT UR7, URZ, UR7, URZ, 0x33, !UPT ;  /* 0x000000073f077292 */ /* 0x000fe4000f8e333f */
[----:B------:R-:W-:Y:S01]  /*7160*/  UIMAD UR6, UR6, UR5, UR4 ;  /* 0x00000005060672a4 */ /* 0x000fe2000f8e0204 */
[----:B------:R-:W-:Y:S02]  /*7170*/  ULDC UR18, c[0x0][0xb2c] ;  /* 0x0002cb0000127ab9 */ /* 0x000fe40000000800 */
[----:B------:R-:W-:-:S04]  /*7180*/  UIADD3 UR18, UR7, UR18, URZ ;  /* 0x0000001207127290 */ /* 0x000fc8000fffe03f */
        /* <DEDUP_REMOVED lines=14> */
[----:B------:R-:W-:-:S04]  /*7270*/  UIADD3 UR4, -UR5, UR4, -UR16 ;  /* 0x0000000405047290 */ /* 0x000fc8000fffe910 */
        /* <DEDUP_REMOVED lines=8> */
[----:B------:R-:W-:-:S06]  /*7300*/  UISETP.GT.AND UP0, UPT, UR5, UR8, UPT ;  /* 0x000000080500728c */ /* 0x000fcc000bf04270 */
[----:B------:R-:W-:-:S13]  /*7310*/  PLOP3.LUT P0, PT, PT, PT, UP0, 0x80, 0x0 ;  /* 0x000000000000781c */ /* 0x000fda0003f0f008 */
[----:B------:R-:W-:Y:S05]  /*7320*/  @!P0 BRA `(.L_x_2511) ;  /* 0x0000003400c88947 */ /* 0x000fea0003800000 */
[----:B------:R-:W-:Y:S01]  /*7330*/  USHF.R.S32.HI UR19, URZ, 0x1f, UR17 ;  /* 0x0000001f3f137899 */ /* 0x000fe20008011411 */
[----:B------:R-:W1:Y:S01]  /*7340*/  S2R R0, SR_TID.X ;  /* 0x0000000000007919 */ /* 0x000e620000002100 */
[----:B------:R-:W-:Y:S01]  /*7350*/  ULDC.64 UR12, c[0x0][0x2d8] ;  /* 0x0000b600000c7ab9 */ /* 0x000fe20000000a00 */
[----:B------:R-:W-:Y:S01]  /*7360*/  USHF.R.S32.HI UR9, URZ, 0x1f, UR10 ;  /* 0x0000001f3f097899 */ /* 0x000fe2000801140a */
[----:B------:R-:W-:Y:S01]  /*7370*/  LOP3.LUT R8, RZ, UR18, RZ, 0x33, !PT ;  /* 0x00000012ff087c12 */ /* 0x000fe2000f8e33ff */
[----:B------:R-:W-:Y:S02]  /*7380*/  UIMAD UR4, UR19, UR12, URZ ;  /* 0x0000000c130472a4 */ /* 0x000fe4000f8e023f */
[----:B------:R-:W-:Y:S02]  /*7390*/  UIMAD.WIDE.U32 UR6, UR17, UR12, URZ ;  /* 0x0000000c110672a5 */ /* 0x000fe4000f8e003f */
[----:B------:R-:W-:Y:S02]  /*73a0*/  UIMAD UR4, UR17, UR13, UR4 ;  /* 0x0000000d110472a4 */ /* 0x000fe4000f8e0204 */
[----:B------:R-:W-:-:S02]  /*73b0*/  UIADD3 UR11, UR5, -UR8, URZ ;  /* 0x80000008050b7290 */ /* 0x000fc4000fffe03f */
[----:B------:R-:W-:Y:S01]  /*73c0*/  UIADD3 UR7, UR7, UR4, URZ ;  /* 0x0000000407077290 */ /* 0x000fe2000fffe03f */
[----:B------:R-:W-:Y:S01]  /*73d0*/  ULDC.64 UR12, c[0x0][0x2e0] ;  /* 0x0000b800000c7ab9 */ /* 0x000fe20000000a00 */
[----:B------:R-:W-:Y:S02]  /*73e0*/  UIADD3 UR4, UR16, 0x7f, URZ ;  /* 0x0000007f10047890 */ /* 0x000fe4000fffe03f */
[----:B------:R-:W-:Y:S02]  /*73f0*/  UIMAD UR9, UR9, UR12, URZ ;  /* 0x0000000c090972a4 */ /* 0x000fe4000f8e023f */
[----:B------:R-:W-:Y:S02]  /*7400*/  UIMAD.WIDE.U32 UR6, UR10, UR12, UR6 ;  /* 0x0000000c0a0672a5 */ /* 0x000fe4000f8e0006 */
[----:B------:R-:W-:Y:S02]  /*7410*/  UIADD3 UR12, UR16, 0xbf, -UR14 ;  /* 0x000000bf100c7890 */ /* 0x000fe4000fffe80e */
[----:B------:R-:W-:Y:S01]  /*7420*/  ULOP3.LUT UR14, UR11, 0x1, URZ, 0xc0, !UPT ;  /* 0x000000010b0e7892 */ /* 0x000fe2000f8ec03f */
[----:B------:R-:W-:Y:S01]  /*7430*/  ULDC UR15, c[0x0][0x288] ;  /* 0x0000a200000f7ab9 */ /* 0x000fe20000000800 */
[----:B------:R-:W-:-:S02]  /*7440*/  UIMAD UR9, UR10, UR13, UR9 ;  /* 0x0000000d0a0972a4 */ /* 0x000fc4000f8e0209 */
[----:B------:R-:W-:Y:S02]  /*7450*/  UISETP.NE.U32.AND UP0, UPT, UR14, 0x1, UPT ;  /* 0x000000010e00788c */ /* 0x000fe4000bf05070 */
[----:B------:R-:W-:Y:S02]  /*7460*/  UIMAD UR10, UR10, UR15, URZ ;  /* 0x0000000f0a0a72a4 */ /* 0x000fe4000f8e023f */
[----:B------:R-:W-:Y:S01]  /*7470*/  USHF.R.S32.HI UR11, URZ, 0x1f, UR4 ;  /* 0x0000001f3f0b7899 */ /* 0x000fe20008011404 */
[----:B-1----:R-:W-:Y:S01]  /*7480*/  LOP3.LUT R0, R0, 0x1f, RZ, 0xc0, !PT ;  /* 0x0000001f00007812 */ /* 0x002fe200078ec0ff */
[----:B------:R-:W-:Y:S01]  /*7490*/  UIADD3 UR13, UP1, UR17, UR10, URZ ;  /* 0x0000000a110d7290 */ /* 0x000fe2000ff3e03f */
[----:B------:R-:W-:Y:S01]  /*74a0*/  PLOP3.LUT P1, PT, PT, PT, UP0, 0x80, 0x0 ;  /* 0x000000000000781c */ /* 0x000fe20003f2f008 */
[----:B------:R-:W-:Y:S01]  /*74b0*/  ULEA.HI UR11, UR11, UR4, URZ, 0x7 ;  /* 0x000000040b0b7291 */ /* 0x000fe2000f8f383f */
[----:B------:R-:W-:Y:S01]  /*74c0*/  ULDC UR16, c[0x0][0x760] ;  /* 0x0001d80000107ab9 */ /* 0x000fe20000000800 */
[----:B------:R-:W-:Y:S01]  /*74d0*/  ELECT P0, URZ, PT ;  /* 0x00000000003f782f */ /* 0x000fe20003800000 */
[----:B------:R-:W-:-:S02]  /*74e0*/  UIMAD UR14, UR15, UR16, URZ ;  /* 0x000000100f0e72a4 */ /* 0x000fc4000f8e023f */
[----:B------:R-:W-:Y:S02]  /*74f0*/  ULEA.HI.X.SX32 UR15, UR10, UR19, 0x1, UP1 ;  /* 0x000000130a0f7291 */ /* 0x000fe400088f0e3f */
[----:B------:R-:W-:Y:S02]  /*7500*/  USHF.R.S32.HI UR16, URZ, 0x7, UR11 ;  /* 0x000000073f107899 */ /* 0x000fe4000801140b */
[----:B------:R-:W-:-:S03]  /*7510*/  UIADD3 UR25, UR7, UR9, URZ ;  /* 0x0000000907197290 */ /* 0x000fc6000fffe03f */
[----:B------:R-:W-:Y:S09]  /*7520*/  @P1 BRA `(.L_x_2571) ;  /* 0x0000000400881947 */ /* 0x000ff20003800000 */
        /* <DEDUP_REMOVED lines=11> */
[----:B------:R-:W-:-:S04]  /*75e0*/  ULEA UR4, UR8, UR12, 0x6 ;  /* 0x0000000c08047291 */ /* 0x000fc8000f8e303f */
[----:B------:R-:W-:-:S04]  /*75f0*/  USHF.R.S32.HI UR10, URZ, 0x1f, UR4 ;  /* 0x0000001f3f0a7899 */ /* 0x000fc80008011404 */
[----:B------:R-:W-:-:S04]  /*7600*/  ULEA.HI UR10, UR10, UR4, URZ, 0x7 ;  /* 0x000000040a0a7291 */ /* 0x000fc8000f8f383f */
[----:B------:R-:W-:-:S04]  /*7610*/  USHF.R.S32.HI UR10, URZ, 0x7, UR10 ;  /* 0x000000073f0a7899 */ /* 0x000fc8000801140a */
[----:B------:R-:W-:-:S04]  /*7620*/  UISETP.LT.AND UP0, UPT, UR16, UR10, UPT ;  /* 0x0000000a1000728c */ /* 0x000fc8000bf01270 */
[----:B------:R-:W-:-:S06]  /*7630*/  USEL UR10, UR16, UR10, UP0 ;  /* 0x0000000a100a7287 */ /* 0x000fcc0008000000 */
[----:B------:R-:W-:-:S07]  /*7640*/  VIADD R5, R8, UR10 ;  /* 0x0000000a08057c36 */ /* 0x000fce0008000000 */
.L_x_2574:
[----:B------:R-:W2:Y:S04]  /*7650*/  LDG.E.STRONG.GPU R4, desc[UR46][R2.64] ;  /* 0x0000002e02047981 */ /* 0x000ea8000c1ef900 */
[----:B--2---:R-:W-:Y:S01]  /*7660*/  CCTL.IVALL ;  /* 0x00000000ff00798f */ /* 0x004fe20002000000 */
[----:B------:R-:W-:Y:S05]  /*7670*/  YIELD ;  /* 0x0000000000007946 */ /* 0x000fea0003800000 */
[----:B------:R-:W-:-:S13]  /*7680*/  ISETP.NE.AND P1, PT, R4, R5, PT ;  /* 0x000000050400720c */ /* 0x000fda0003f25270 */
[----:B------:R-:W-:Y:S05]  /*7690*/  @P1 BRA `(.L_x_2574) ;  /* 0xfffffffc00ec1947 */ /* 0x000fea000383ffff */
.L_x_2573:
[----:B------:R-:W-:Y:S05]  /*76a0*/  BSYNC B0 ;  /* 0x0000000000007941 */ /* 0x000fea0003800000 */
.L_x_2572:
[----:B------:R-:W-:-:S03]  /*76b0*/  UMOV UR4, 0xffffffff ;  /* 0xffffffff00047882 */ /* 0x000fc60000000000 */
[----:B------:R-:W-:Y:S05]  /*76c0*/  BRA.DIV UR4, `(.L_x_2575) ;  /* 0x00000036044c7947 */ /* 0x000fea000b800000 */
[----:B------:R-:W-:Y:S01]  /*76d0*/  NOP ;  /* 0x0000000000007918 */ /* 0x000fe20000000000 */
.L_x_2644:
[----:B------:R-:W-:Y:S01]  /*76e0*/  IMAD.U32 R9, RZ, RZ, UR8 ;  /* 0x00000008ff097e24 */ /* 0x000fe2000f8e00ff */
[----:B------:R-:W-:Y:S05]  /*76f0*/  WARPSYNC.ALL ;  /* 0x0000000000007948 */ /* 0x000fea0003800000 */
[----:B------:R-:W-:Y:S01]  /*7700*/  BAR.SYNC.DEFER_BLOCKING 0xd, 0xa0 ;  /* 0x0342800000007b1d */ /* 0x000fe20000010000 */
[----:B------:R-:W-:-:S05]  /*7710*/  IMAD.SHL.U32 R9, R9, 0x2000, RZ ;  /* 0x0000200009097824 */ /* 0x000fca00078e00ff */
[----:B------:R-:W-:Y:S04]  /*7720*/  BSSY B0, `(.L_x_2576) ;  /* 0x0000012000007945 */ /* 0x000fe80003800000 */
[----:B------:R-:W-:Y:S05]  /*7730*/  @!P0 BRA `(.L_x_2577) ;  /* 0x0000000000408947 */ /* 0x000fea0003800000 */
[----:B------:R-:W1:Y:S01]  /*7740*/  LDC.64 R6, c[0x0][0x2c0] ;  /* 0x0000b000ff067b82 */ /* 0x000e620000000a00 */
[----:B------:R-:W-:Y:S01]  /*7750*/  IADD3 R5, P1, R9, UR6, RZ ;  /* 0x0000000609057c10 */ /* 0x000fe2000ff3e0ff */
[----:B------:R-:W-:Y:S01]  /*7760*/  UMOV UR4, 0x400 ;  /* 0x0000040000047882 */ /* 0x000fe20000000000 */
[----:B------:R-:W-:Y:S01]  /*7770*/  UMOV UR20, 0x0 ;  /* 0x0000000000147882 */ /* 0x000fe20000000000 */
[----:B------:R-:W-:-:S04]  /*7780*/  UMOV UR21, 0x14f00000 ;  /* 0x14f0000000157882 */ /* 0x000fc80000000000 */
[----:B------:R-:W2:Y:S01]  /*7790*/  S2UR UR10, SR_CgaCtaId ;  /* 0x00000000000a79c3 */ /* 0x000ea20000008800 */
[----:B-1----:R-:W-:Y:S02]  /*77a0*/  LEA R4, P3, R5, R6, 0x2 ;  /* 0x0000000605047211 */ /* 0x002fe400078610ff */
[----:B------:R-:W-:Y:S02]  /*77b0*/  LEA.HI.X.SX32 R6, R9, UR25, 0x1, P1 ;  /* 0x0000001909067c11 */ /* 0x000fe400088f0eff */
[----:B------:R-:W-:Y:S02]  /*77c0*/  R2UR UR18, R4 ;  /* 0x00000000041272ca */ /* 0x000fe400000e0000 */
[----:B------:R-:W-:Y:S01]  /*77d0*/  LEA.HI.X R5, R5, R7, R6, 0x2, P3 ;  /* 0x0000000705057211 */ /* 0x000fe200018f1406 */
[----:B--2---:R-:W-:-:S03]  /*77e0*/  ULEA UR4, UR10, UR4, 0x18 ;  /* 0x000000040a047291 */ /* 0x004fc6000f8ec03f */
[----:B------:R-:W-:Y:S01]  /*77f0*/  R2UR UR19, R5 ;  /* 0x00000000051372ca */ /* 0x000fe200000e0000 */
[----:B------:R-:W-:Y:S01]  /*7800*/  UMOV UR10, 0x400 ;  /* 0x00000400000a7882 */ /* 0x000fe20000000000 */
[----:B------:R-:W-:-:S11]  /*7810*/  UIADD3 UR4, UR4, 0x10000, URZ ;  /* 0x0001000004047890 */ /* 0x000fd6000fffe03f */
[----:B------:R1:W-:Y:S02]  /*7820*/  UBLKRED.G.S.ADD.F32.RN [UR18], [UR4], UR10, desc[UR20] ;  /* 0x00001412040073bb */ /* 0x0003e400080a140a */
[----:B-1----:R0:W-:Y:S02]  /*7830*/  UTMACMDFLUSH ;  /* 0x00000000000079b7 */ /* 0x0021e40000000000 */
.L_x_2577:
[----:B------:R-:W-:Y:S05]  /*7840*/  BSYNC B0 ;  /* 0x0000000000007941 */ /* 0x000fea0003800000 */
.L_x_2576:
        /* <DEDUP_REMOVED lines=20> */
.L_x_2579:
[----:B------:R-:W-:Y:S05]  /*7990*/  BSYNC B0 ;  /* 0x0000000000007941 */ /* 0x000fea0003800000 */
.L_x_2578:
[----:B------:R-:W-:Y:S06]  /*79a0*/  BAR.ARV 0xa, 0xa0 ;  /* 0x0282800000007b1d */ /* 0x000fec0000002000 */
[----:B------:R-:W-:Y:S04]  /*79b0*/  BSSY B0, `(.L_x_2580) ;  /* 0x0000003000007945 */ /* 0x000fe80003800000 */
[----:B------:R-:W-:Y:S05]  /*79c0*/  @!P0 BRA `(.L_x_2581) ;  /* 0x0000000000048947 */ /* 0x000fea0003800000 */
[----:B------:R-:W-:-:S04]  /*79d0*/  DEPBAR.LE SB0, 0x0 ;  /* 0x000080000000791a */ /* 0x000fc80000000000 */
.L_x_2581:
[----:B------:R-:W-:Y:S05]  /*79e0*/  BSYNC B0 ;  /* 0x0000000000007941 */ /* 0x000fea0003800000 */
.L_x_2580:
        /* <DEDUP_REMOVED lines=19> */
.L_x_2583:
[----:B------:R-:W-:Y:S05]  /*7b20*/  BSYNC B0 ;  /* 0x0000000000007941 */ /* 0x000fea0003800000 */
.L_x_2582:
[----:B------:R-:W-:Y:S01]  /*7b30*/  UIADD3 UR17, UR8, 0x1, URZ ;  /* 0x0000000108117890 */ /* 0x000fe2000fffe03f */
[----:B------:R-:W-:Y:S11]  /*7b40*/  BRA `(.L_x_2584) ;  /* 0x0000000000047947 */ /* 0x000ff60003800000 */
.L_x_2571:
[----:B------:R-:W-:-:S05]  /*7b50*/  UMOV UR17, UR8 ;  /* 0x0000000800117c82 */ /* 0x000fca0008000000 */
.L_x_2584:
[----:B------:R-:W-:-:S04]  /*7b60*/  UIADD3 UR4, UR8, 0x1, URZ ;  /* 0x0000000108047890 */ /* 0x000fc8000fffe03f */
[----:B------:R-:W-:-:S06]  /*7b70*/  UISETP.NE.AND UP0, UPT, UR5, UR4, UPT ;  /* 0x000000040500728c */ /* 0x000fcc000bf05270 */
[----:B------:R-:W-:-:S13]  /*7b80*/  PLOP3.LUT P1, PT, PT, PT, UP0, 0x80, 0x0 ;  /* 0x000000000000781c */ /* 0x000fda0003f2f008 */
[----:B------:R-:W-:Y:S05]  /*7b90*/  @!P1 BRA `(.L_x_2511) ;  /* 0x0000002c00ac9947 */ /* 0x000fea0003800000 */
[----:B------:R-:W-:Y:S01]  /*7ba0*/  ULDC.64 UR10, c[0x0][0x2c0] ;  /* 0x0000b000000a7ab9 */ /* 0x000fe20000000a00 */
[----:B------:R-:W-:Y:S02]  /*7bb0*/  UIADD3 UR21, UR9, UR7, URZ ;  /* 0x0000000709157290 */ /* 0x000fe4000fffe03f */
[----:B------:R-:W-:Y:S01]  /*7bc0*/  ULEA UR20, UP0, UR6, UR10, 0x2 ;  /* 0x0000000a06147291 */ /* 0x000fe2000f80103f */
[----:B------:R-:W-:Y:S01]  /*7bd0*/  UMOV UR22, UR17 ;  /* 0x0000001100167c82 */ /* 0x000fe20008000000 */
[----:B------:R-:W-:Y:S02]  /*7be0*/  UMOV UR4, URZ ;  /* 0x0000003f00047c82 */ /* 0x000fe40008000000 */
[----:B------:R-:W-:Y:S02]  /*7bf0*/  ULEA.HI.X UR21, UR6, UR11, UR21, 0x2, UP0 ;  /* 0x0000000b06157291 */ /* 0x000fe400080f1415 */
[----:B------:R-:W-:-:S04]  /*7c00*/  UIADD3 UR20, UP0, UR20, 0x4000, URZ ;  /* 0x0000400014147890 */ /* 0x000fc8000ff1e03f */
[----:B------:R-:W-:-:S12]  /*7c10*/  UIADD3.X UR21, URZ, UR21, URZ, UP0, !UPT ;  /* 0x000000153f157290 */ /* 0x000fd800087fe43f */
.L_x_2609:
        /* <DEDUP_REMOVED lines=18> */
.L_x_2587:
[----:B------:R-:W2:Y:S04]  /*7d40*/  LDG.E.STRONG.GPU R4, desc[UR46][R2.64] ;  /* 0x0000002e02047981 */ /* 0x000ea8000c1ef900 */
[----:B--2---:R-:W-:Y:S01]  /*7d50*/  CCTL.IVALL ;  /* 0x00000000ff00798f */ /* 0x004fe20002000000 */
[----:B------:R-:W-:Y:S05]  /*7d60*/  YIELD ;  /* 0x0000000000007946 */ /* 0x000fea0003800000 */
[----:B------:R-:W-:-:S13]  /*7d70*/  ISETP.NE.AND P1, PT, R4, R5, PT ;  /* 0x000000050400720c */ /* 0x000fda0003f25270 */
[----:B------:R-:W-:Y:S05]  /*7d80*/  @P1 BRA `(.L_x_2587) ;  /* 0xfffffffc00ec1947 */ /* 0x000fea000383ffff */
.L_x_2586:
[----:B------:R-:W-:Y:S05]  /*7d90*/  BSYNC B0 ;  /* 0x0000000000007941 */ /* 0x000fea0003800000 */
.L_x_2585:
[----:B------:R-:W-:-:S03]  /*7da0*/  UMOV UR18, 0xffffffff ;  /* 0xffffffff00127882 */ /* 0x000fc60000000000 */
[----:B------:R-:W-:Y:S05]  /*7db0*/  BRA.DIV UR18, `(.L_x_2588) ;  /* 0x0000002e12ac7947 */ /* 0x000fea000b800000 */
[----:B------:R-:W-:Y:S01]  /*7dc0*/  NOP ;  /* 0x0000000000007918 */ /* 0x000fe20000000000 */
.L_x_2647:
        /* <DEDUP_REMOVED lines=19> */
.L_x_2590:
[----:B------:R-:W-:Y:S05]  /*7f00*/  BSYNC B0 ;  /* 0x0000000000007941 */ /* 0x000fea0003800000 */
.L_x_2589:
        /* <DEDUP_REMOVED lines=15> */
.L_x_2592:
[----:B------:R-:W-:Y:S05]  /*8000*/  BSYNC B0 ;  /* 0x0000000000007941 */ /* 0x000fea0003800000 */
.L_x_2591:
[----:B------:R-:W-:Y:S06]  /*8010*/  BAR.ARV 0xa, 0xa0 ;  /* 0x0282800000007b1d */ /* 0x000fec0000002000 */
[----:B------:R-:W-:Y:S04]  /*8020*/  BSSY B0, `(.L_x_2593) ;  /* 0x0000003000007945 */ /* 0x000fe80003800000 */
[----:B------:R-:W-:Y:S05]  /*8030*/  @!P0 BRA `(.L_x_2594) ;  /* 0x0000000000048947 */ /* 0x000fea0003800000 */
[----:B------:R-:W-:-:S04]  /*8040*/  DEPBAR.LE SB0, 0x0 ;  /* 0x000080000000791a */ /* 0x000fc80000000000 */
.L_x_2594:
[----:B------:R-:W-:Y:S05]  /*8050*/  BSYNC B0 ;  /* 0x0000000000007941 */ /* 0x000fea0003800000 */
.L_x_2593:
        /* <DEDUP_REMOVED lines=19> */
.L_x_2596:
[----:B------:R-:W-:Y:S05]  /*8190*/  BSYNC B0 ;  /* 0x0000000000007941 */ /* 0x000fea0003800000 */
.L_x_2595:
        /* <DEDUP_REMOVED lines=10> */
[----:B------:R-:W-:-:S04]  /*8240*/  UIADD3 UR10, UR10, 0x40, URZ ;  /* 0x000000400a0a7890 */ /* 0x000fc8000fffe03f */
[----:B------:R-:W-:-:S04]  /*8250*/  USHF.R.S32.HI UR11, URZ, 0x1f, UR10 ;  /* 0x0000001f3f0b7899 */ /* 0x000fc8000801140a */
[----:B------:R-:W-:-:S04]  /*8260*/  ULEA.HI UR11, UR11, UR10, URZ, 0x7 ;  /* 0x0000000a0b0b7291 */ /* 0x000fc8000f8f383f */
[----:B------:R-:W-:-:S04]  /*8270*/  USHF.R.S32.HI UR11, URZ, 0x7, UR11 ;  /* 0x000000073f0b7899 */ /* 0x000fc8000801140b */
[----:B------:R-:W-:-:S04]  /*8280*/  UISETP.LT.AND UP0, UPT, UR16, UR11, UPT ;  /* 0x0000000b1000728c */ /* 0x000fc8000bf01270 */
[----:B------:R-:W-:-:S06]  /*8290*/  USEL UR11, UR16, UR11, UP0 ;  /* 0x0000000b100b7287 */ /* 0x000fcc0008000000 */
[----:B------:R-:W-:-:S07]  /*82a0*/  VIADD R5, R8, UR11 ;  /* 0x0000000b08057c36 */ /* 0x000fce0008000000 */
.L_x_2599:
[----:B------:R-:W2:Y:S04]  /*82b0*/  LDG.E.STRONG.GPU R4, desc[UR46][R2.64] ;  /* 0x0000002e02047981 */ /* 0x000ea8000c1ef900 */
[----:B--2---:R-:W-:Y:S01]  /*82c0*/  CCTL.IVALL ;  /* 0x00000000ff00798f */ /* 0x004fe20002000000 */
[----:B------:R-:W-:Y:S05]  /*82d0*/  YIELD ;  /* 0x0000000000007946 */ /* 0x000fea0003800000 */
[----:B------:R-:W-:-:S13]  /*82e0*/  ISETP.NE.AND P1, PT, R4, R5, PT ;  /* 0x000000050400720c */ /* 0x000fda0003f25270 */
[----:B------:R-:W-:Y:S05]  /*82f0*/  @P1 BRA `(.L_x_2599) ;  /* 0xfffffffc00ec1947 */ /* 0x000fea000383ffff */
.L_x_2598:
[----:B------:R-:W-:Y:S05]  /*8300*/  BSYNC B0 ;  /* 0x0000000000007941 */ /* 0x000fea0003800000 */
.L_x_2597:
[----:B------:R-:W-:-:S03]  /*8310*/  UMOV UR10, 0xffffffff ;  /* 0xffffffff000a7882 */ /* 0x000fc60000000000 */
[----:B------:R-:W-:Y:S05]  /*8320*/  BRA.DIV UR10, `(.L_x_2600) ;  /* 0x0000002a0a6c7947 */ /* 0x000fea000b800000 */
[----:B------:R-:W-:Y:S01]  /*8330*/  NOP ;  /* 0x0000000000007918 */ /* 0x000fe20000000000 */
.L_x_2650:
        /* <DEDUP_REMOVED lines=15> */
.L_x_2602:
[----:B------:R-:W-:Y:S05]  /*8430*/  BSYNC B0 ;  /* 0x0000000000007941 */ /* 0x000fea0003800000 */
.L_x_2601:
        /* <DEDUP_REMOVED lines=15> */
.L_x_2604:
[----:B------:R-:W-:Y:S05]  /*8530*/  BSYNC B0 ;  /* 0x0000000000007941 */ /* 0x000fea0003800000 */
.L_x_2603:
[----:B------:R-:W-:Y:S06]  /*8540*/  BAR.ARV 0xa, 0xa0 ;  /* 0x0282800000007b1d */ /* 0x000fec0000002000 */
[----:B------:R-:W-:Y:S04]  /*8550*/  BSSY B0, `(.L_x_2605) ;  /* 0x0000003000007945 */ /* 0x000fe80003800000 */
[----:B------:R-:W-:Y:S05]  /*8560*/  @!P0 BRA `(.L_x_2606) ;  /* 0x0000000000048947 */ /* 0x000fea0003800000 */
[----:B------:R-:W-:-:S04]  /*8570*/  DEPBAR.LE SB0, 0x0 ;  /* 0x000080000000791a */ /* 0x000fc80000000000 */
.L_x_2606:
[----:B------:R-:W-:Y:S05]  /*8580*/  BSYNC B0 ;  /* 0x0000000000007941 */ /* 0x000fea0003800000 */
.L_x_2605:
        /* <DEDUP_REMOVED lines=19> */
.L_x_2608:
[----:B------:R-:W-:Y:S05]  /*86c0*/  BSYNC B0 ;  /* 0x0000000000007941 */ /* 0x000fea0003800000 */
.L_x_2607:
[----:B------:R-:W-:Y:S02]  /*86d0*/  UIADD3 UR17, UR17, 0x2, URZ ;  /* 0x0000000211117890 */ /* 0x000fe4000fffe03f */
[----:B------:R-:W-:Y:S02]  /*86e0*/  UIADD3 UR4, UR4, 0x4000, URZ ;  /* 0x0000400004047890 */ /* 0x000fe4000fffe03f */
[----:B------:R-:W-:-:S06]  /*86f0*/  UISETP.GE.AND UP0, UPT, UR17, UR5, UPT ;  /* 0x000000051100728c */ /* 0x000fcc000bf06270 */
[----:B------:R-:W-:-:S13]  /*8700*/  PLOP3.LUT P1, PT, PT, PT, UP0, 0x80, 0x0 ;  /* 0x000000000000781c */ /* 0x000fda0003f2f008 */
[----:B------:R-:W-:Y:S05]  /*8710*/  @!P1 BRA `(.L_x_2609) ;  /* 0xfffffff400409947 */ /* 0x000fea000383ffff */
[----:B------:R-:W-:Y:S05]  /*8720*/  BRA `(.L_x_2511) ;  /* 0x0000002000c87947 */ /* 0x000fea0003800000 */
.L_x_2568:
        /* <DEDUP_REMOVED lines=21> */
.L_x_2610:
[----:B------:R-:W-:Y:S01]  /*8880*/  ULDC UR9, c[0x0][0xb44] ;  /* 0x0002d10000097ab9 */ /* 0x000fe20000000800 */
[----:B------:R-:W-:Y:S01]  /*8890*/  UMOV UR7, UR8 ;  /* 0x0000000800077c82 */ /* 0x000fe20008000000 */
[----:B------:R-:W-:-:S11]  /*88a0*/  UISETP.NE.AND UP0, UPT, UR9, 0x1, UPT ;  /* 0x000000010900788c */ /* 0x000fd6000bf05270 */
[----:B------:R-:W-:Y:S02]  /*88b0*/  @UP0 ULDC.64 UR10, c[0x0][0xb48] ;  /* 0x0002d200000a0ab9 */ /* 0x000fe40000000a00 */
[----:B------:R-:W-:-:S04]  /*88c0*/  UIMAD.WIDE.U32 UR4, UR8, UR10, URZ ;  /* 0x0000000a080472a5 */ /* 0x000fc8000f8e003f */
[----:B------:R-:W-:-:S04]  /*88d0*/  @UP0 USHF.R.U32.HI UR7, URZ, UR11, UR5 ;  /* 0x0000000b3f070299 */ /* 0x000fc80008011605 */
[----:B------:R-:W-:-:S12]  /*88e0*/  UIMAD UR4, UR7, UR9, URZ ;  /* 0x00000009070472a4 */ /* 0x000fd8000f8e023f */
.L_x_2611:
        /* <DEDUP_REMOVED lines=16> */
[----:B------:R-:W-:Y:S01]  /*89f0*/  ULOP3.LUT UR7, URZ, UR7, URZ, 0x33, !UPT ;  /* 0x000000073f077292 */ /* 0x000fe2000f8e333f */
[----:B------:R-:W-:Y:S01]  /*8a00*/  ULDC UR4, c[0x0][0xb2c] ;  /* 0x0002cb0000047ab9 */ /* 0x000fe20000000800 */
[----:B------:R-:W-:Y:S02]  /*8a10*/  ULDC UR5, c[0x0][0x280] ;  /* 0x0000a00000057ab9 */ /* 0x000fe40000000800 */
[----:B------:R-:W-:Y:S01]  /*8a20*/  UIADD3 UR7, UR7, UR4, URZ ;  /* 0x0000000407077290 */ /* 0x000fe2000fffe03f */
[----:B------:R-:W-:Y:S02]  /*8a30*/  ULDC UR6, c[0x0][0x74c] ;  /* 0x0001d30000067ab9 */ /* 0x000fe40000000800 */
[----:B------:R-:W-:Y:S01]  /*8a40*/  ULDC UR4, c[0x0][0x290] ;  /* 0x0000a40000047ab9 */ /* 0x000fe20000000800 */
[----:B------:R-:W-:-:S04]  /*8a50*/  USHF.L.U32 UR11, UR7, 0x7, URZ ;  /* 0x00000007070b7899 */ /* 0x000fc8000800063f */
        /* <DEDUP_REMOVED lines=50> */
.L_x_2651:
        /* <DEDUP_REMOVED lines=15> */
.L_x_2615:
        /* <DEDUP_REMOVED lines=97> */
.L_x_2626:
[----:B--234-:R-:W-:-:S04]  /*9480*/  SHF.L.U32 R21, R11, 0x1f, RZ ;  /* 0x0000001f0b157819 */ /* 0x01cfc800000006ff */
[----:B------:R-:W1:Y:S02]  /*9490*/  SYNCS.PHASECHK.TRANS64.TRYWAIT P1, [R16+URZ+0x30840], R21 ;  /* 0x03084015100075a7 */ /* 0x000e64000802017f */
[----:B-1----:R-:W-:Y:S05]  /*94a0*/  @!P1 BRA `(.L_x_2618) ;  /* 0x00000018003c9947 */ /* 0x002fea0003800000 */
.L_x_2652:
[----:B------:R-:W-:Y:S05]  /*94b0*/  @P0 BRA `(.L_x_2619) ;  /* 0x0000000000140947 */ /* 0x000fea0003800000 */
[----:B------:R-:W-:Y:S01]  /*94c0*/  ISETP.NE.AND P1, PT, R6, RZ, PT ;  /* 0x000000ff0600720c */ /* 0x000fe20003f25270 */
[----:B------:R-:W-:-:S04]  /*94d0*/  IMAD.MOV.U32 R3, RZ, RZ, 0x4100 ;  /* 0x00004100ff037424 */ /* 0x000fc800078e00ff */
[----:B------:R3:W-:Y:S08]  /*94e0*/  SYNCS.ARRIVE.TRANS64 RZ, [R16+URZ+0x30830], R3 ;  /* 0x0308300310ff79a7 */ /* 0x0007f0000800003f */
[----:B------:R-:W-:Y:S05]  /*94f0*/  @!P1 BRA `(.L_x_2619) ;  /* 0x0000000000049947 */ /* 0x000fea0003800000 */
[----:B------:R-:W-:Y:S01]  /*9500*/  BPT.TRAP 0x1 ;  /* 0x000000040000795c */ /* 0x000fe20000300000 */
.L_x_2619:
        /* <DEDUP_REMOVED lines=36> */
.L_x_2653:
[----:B------:R-:W-:Y:S05]  /*9750*/  @P0 BRA `(.L_x_2621) ;  /* 0x0000000000140947 */ /* 0x000fea0003800000 */
[----:B------:R-:W-:Y:S01]  /*9760*/  ISETP.NE.AND P1, PT, R6, RZ, PT ;  /* 0x000000ff0600720c */ /* 0x000fe20003f25270 */
[----:B------:R-:W-:-:S04]  /*9770*/  IMAD.MOV.U32 R2, RZ, RZ, 0x4100 ;  /* 0x00004100ff027424 */ /* 0x000fc800078e00ff */
[----:B------:R3:W-:Y:S08]  /*9780*/  SYNCS.ARRIVE.TRANS64 RZ, [R16+URZ+0x30818], R2 ;  /* 0x0308180210ff79a7 */ /* 0x0007f0000800003f */
[----:B------:R-:W-:Y:S05]  /*9790*/  @!P1 BRA `(.L_x_2621) ;  /* 0x0000000000049947 */ /* 0x000fea0003800000 */
[----:B------:R-:W-:Y:S01]  /*97a0*/  BPT.TRAP 0x1 ;  /* 0x000000040000795c */ /* 0x000fe20000300000 */
.L_x_2621:
        /* <DEDUP_REMOVED lines=36> */
.L_x_2654:
[----:B------:R-:W-:Y:S05]  /*99f0*/  @P0 BRA `(.L_x_2623) ;  /* 0x0000000000140947 */ /* 0x000fea0003800000 */
[----:B------:R-:W-:Y:S01]  /*9a00*/  ISETP.NE.AND P1, PT, R6, RZ, PT ;  /* 0x000000ff0600720c */ /* 0x000fe20003f25270 */
[----:B-123--:R-:W-:-:S04]  /*9a10*/  IMAD.MOV.U32 R21, RZ, RZ, 0x4100 ;  /* 0x00004100ff157424 */ /* 0x00efc800078e00ff */
[----:B------:R4:W-:Y:S08]  /*9a20*/  SYNCS.ARRIVE.TRANS64 RZ, [R16+URZ+0x30838], R21 ;  /* 0x0308381510ff79a7 */ /* 0x0009f0000800003f */
[----:B------:R-:W-:Y:S05]  /*9a30*/  @!P1 BRA `(.L_x_2623) ;  /* 0x0000000000049947 */ /* 0x000fea0003800000 */
[----:B------:R-:W-:Y:S01]  /*9a40*/  BPT.TRAP 0x1 ;  /* 0x000000040000795c */ /* 0x000fe20000300000 */
.L_x_2623:
        /* <DEDUP_REMOVED lines=31> */
.L_x_2656:
[----:B------:R-:W-:Y:S05]  /*9c40*/  @P0 BRA `(.L_x_2625) ;  /* 0x0000000000140947 */ /* 0x000fea0003800000 */
[----:B------:R-:W-:Y:S01]  /*9c50*/  ISETP.NE.AND P1, PT, R6, RZ, PT ;  /* 0x000000ff0600720c */ /* 0x000fe20003f25270 */
[----:B------:R-:W-:-:S04]  /*9c60*/  IMAD.MOV.U32 R5, RZ, RZ, 0x4100 ;  /* 0x00004100ff057424 */ /* 0x000fc800078e00ff */
[----:B------:R1:W-:Y:S08]  /*9c70*/  SYNCS.ARRIVE.TRANS64 RZ, [R16+URZ+0x30810], R5 ;  /* 0x0308100510ff79a7 */ /* 0x0003f0000800003f */
[----:B------:R-:W-:Y:S05]  /*9c80*/  @!P1 BRA `(.L_x_2625) ;  /* 0x0000000000049947 */ /* 0x000fea0003800000 */
[----:B------:R-:W-:Y:S01]  /*9c90*/  BPT.TRAP 0x1 ;  /* 0x000000040000795c */ /* 0x000fe20000300000 */
.L_x_2625:
        /* <DEDUP_REMOVED lines=37> */
.L_x_2617:
        /* <DEDUP_REMOVED lines=8> */
.L_x_2657:
[----:B------:R-:W-:Y:S05]  /*9f70*/  @P0 BRA `(.L_x_2628) ;  /* 0x0000000000140947 */ /* 0x000fea0003800000 */
[----:B------:R-:W-:Y:S01]  /*9f80*/  ISETP.NE.AND P1, PT, R6, RZ, PT ;  /* 0x000000ff0600720c */ /* 0x000fe20003f25270 */
[----:B------:R-:W-:-:S04]  /*9f90*/  IMAD.MOV.U32 R5, RZ, RZ, 0x4100 ;  /* 0x00004100ff057424 */ /* 0x000fc800078e00ff */
[----:B------:R2:W-:Y:S08]  /*9fa0*/  SYNCS.ARRIVE.TRANS64 RZ, [R16+URZ+0x30830], R5 ;  /* 0x0308300510ff79a7 */ /* 0x0005f0000800003f */
[----:B------:R-:W-:Y:S05]  /*9fb0*/  @!P1 BRA `(.L_x_2628) ;  /* 0x0000000000049947 */ /* 0x000fea0003800000 */
[----:B------:R-:W-:Y:S01]  /*9fc0*/  BPT.TRAP 0x1 ;  /* 0x000000040000795c */ /* 0x000fe20000300000 */
.L_x_2628:
        /* <DEDUP_REMOVED lines=33> */
.L_x_2658:
[----:B------:R-:W-:Y:S05]  /*a1e0*/  @P0 BRA `(.L_x_2630) ;  /* 0x0000000000140947 */ /* 0x000fea0003800000 */
[----:B------:R-:W-:Y:S01]  /*a1f0*/  ISETP.NE.AND P0, PT, R6, RZ, PT ;  /* 0x000000ff0600720c */ /* 0x000fe20003f05270 */
[----:B------:R-:W-:-:S04]  /*a200*/  IMAD.MOV.U32 R5, RZ, RZ, 0x4100 ;  /* 0x00004100ff057424 */ /* 0x000fc800078e00ff */
[----:B------:R1:W-:Y:S08]  /*a210*/  SYNCS.ARRIVE.TRANS64 RZ, [R16+URZ+0x30818], R5 ;  /* 0x0308180510ff79a7 */ /* 0x0003f0000800003f */
[----:B------:R-:W-:Y:S05]  /*a220*/  @!P0 BRA `(.L_x_2630) ;  /* 0x0000000000048947 */ /* 0x000fea0003800000 */
[----:B------:R-:W-:Y:S01]  /*a230*/  BPT.TRAP 0x1 ;  /* 0x000000040000795c */ /* 0x000fe20000300000 */
.L_x_2630:
        /* <DEDUP_REMOVED lines=37> */
.L_x_2616:
[----:B------:R-:W1:Y:S01]  /*a490*/  S2R R0, SR_TID.X ;  /* 0x0000000000007919 */ /* 0x000e620000002100 */
[----:B------:R-:W-:Y:S01]  /*a4a0*/  IMAD R3, R19, 0x8, R16 ;  /* 0x0000000813037824 */ /* 0x000fe200078e0210 */
[----:B-1----:R-:W-:Y:S02]  /*a4b0*/  LOP3.LUT R2, R0, 0x7f, RZ, 0xc0, !PT ;  /* 0x0000007f00027812 */ /* 0x002fe400078ec0ff */
[----:B------:R-:W-:Y:S02]  /*a4c0*/  SHF.L.U32 R0, R11, 0x1f, RZ ;  /* 0x0000001f0b007819 */ /* 0x000fe400000006ff */
[----:B------:R-:W-:Y:S02]  /*a4d0*/  ISETP.NE.AND P1, PT, R2, RZ, PT ;  /* 0x000000ff0200720c */ /* 0x000fe40003f25270 */
[----:B------:R-:W1:Y:S02]  /*a4e0*/  SYNCS.PHASECHK.TRANS64.TRYWAIT P0, [R3+URZ+0x30840], R0 ;  /* 0x03084000030075a7 */ /* 0x000e64000800017f */
[----:B-1----:R-:W-:Y:S09]  /*a4f0*/  @!P0 BRA `(.L_x_2631) ;  /* 0x0000000800a48947 */ /* 0x002ff20003800000 */
.L_x_2659:
[----:B------:R-:W-:Y:S05]  /*a500*/  @P1 BRA `(.L_x_2632) ;  /* 0x0000000000181947 */ /* 0x000fea0003800000 */
[----:B------:R-:W1:Y:S01]  /*a510*/  S2R R2, SR_TID.X ;  /* 0x0000000000027919 */ /* 0x000e620000002100 */
[----:B------:R-:W-:-:S04]  /*a520*/  IMAD.MOV.U32 R0, RZ, RZ, 0x4100 ;  /* 0x00004100ff007424 */ /* 0x000fc800078e00ff */
[----:B------:R1:W-:Y:S02]  /*a530*/  SYNCS.ARRIVE.TRANS64 RZ, [R3+URZ+0x30830], R0 ;  /* 0x0308300003ff79a7 */ /* 0x0003e4000800003f */
[----:B-1----:R-:W-:-:S13]  /*a540*/  LOP3.LUT P0, RZ, R2, 0x1f, RZ, 0xc0, !PT ;  /* 0x0000001f02ff7812 */ /* 0x002fda000780c0ff */
[----:B------:R-:W-:Y:S05]  /*a550*/  @!P0 BRA `(.L_x_2632) ;  /* 0x0000000000048947 */ /* 0x000fea0003800000 */
[----:B------:R-:W-:Y:S01]  /*a560*/  BPT.TRAP 0x1 ;  /* 0x000000040000795c */ /* 0x000fe20000300000 */
.L_x_2632:
        /* <DEDUP_REMOVED lines=40> */
.L_x_2613:
[----:B------:R-:W-:Y:S05]  /*a7f0*/  BSYNC B0 ;  /* 0x0000000000007941 */ /* 0x000fea0003800000 */
.L_x_2612:
[----:B------:R-:W-:-:S03]  /*a800*/  UMOV UR7, 0xffffffff ;  /* 0xffffffff00077882 */ /* 0x000fc60000000000 */
[----:B------:R-:W-:Y:S05]  /*a810*/  BRA.DIV UR7, `(.L_x_2633) ;  /* 0x0000000607f07947 */ /* 0x000fea000b800000 */
[----:B------:R-:W-:-:S13]  /*a820*/  ELECT P6, URZ, PT ;  /* 0x00000000003f782f */ /* 0x000fda00038c0000 */
.L_x_2662:
[----:B------:R-:W-:Y:S05]  /*a830*/  @!P6 BRA `(.L_x_2511) ;  /* 0x000000000084e947 */ /* 0x000fea0003800000 */
[----:B------:R-:W-:-:S06]  /*a840*/  ULOP3.LUT UR7, UR38, 0x2, URZ, 0xfc, !UPT ;  /* 0x0000000226077892 */ /* 0x000fcc000f8efc3f */
[----:B------:R-:W-:-:S05]  /*a850*/  IMAD.U32 R2, RZ, RZ, UR7 ;  /* 0x00000007ff027e24 */ /* 0x000fca000f8e00ff */
[----:B------:R-:W-:-:S13]  /*a860*/  ISETP.NE.AND P2, PT, R2, 0x3, PT ;  /* 0x000000030200780c */ /* 0x000fda0003f45270 */
[----:B------:R-:W-:Y:S05]  /*a870*/  @!P2 BRA `(.L_x_2634) ;  /* 0x000000000004a947 */ /* 0x000fea0003800000 */
[----:B------:R-:W-:Y:S01]  /*a880*/  BPT.TRAP 0x1 ;  /* 0x000000040000795c */ /* 0x000fe20000300000 */
.L_x_2634:
        /* <DEDUP_REMOVED lines=15> */
.L_x_2663:
[----:B------:R-:W2:Y:S02]  /*a980*/  SYNCS.PHASECHK.TRANS64.TRYWAIT P0, [R3+URZ], R2 ;  /* 0x00000002030075a7 */ /* 0x000ea4000800017f */
[----:B--2---:R-:W-:Y:S05]  /*a990*/  @!P0 BRA `(.L_x_2636) ;  /* 0x0000000400c48947 */ /* 0x004fea0003800000 */
.L_x_2664:
[----:B------:R-:W-:Y:S05]  /*a9a0*/  @!P2 BRA `(.L_x_2637) ;  /* 0x000000000004a947 */ /* 0x000fea0003800000 */
[----:B------:R-:W-:Y:S01]  /*a9b0*/  BPT.TRAP 0x1 ;  /* 0x000000040000795c */ /* 0x000fe20000300000 */
.L_x_2637:
[----:B--2---:R-:W-:-:S04]  /*a9c0*/  VIADD R3, R7, 0x30840 ;  /* 0x0003084007037836 */ /* 0x004fc80000000000 */
[----:B------:R-:W-:-:S04]  /*a9d0*/  IMAD R0, R0, 0x8, R3 ;  /* 0x0000000800007824 */ /* 0x000fc800078e0203 */
[----:B------:R-:W2:Y:S02]  /*a9e0*/  SYNCS.PHASECHK.TRANS64.TRYWAIT P0, [R0+URZ], R5 ;  /* 0x00000005000075a7 */ /* 0x000ea4000800017f */
[----:B--2---:R-:W-:Y:S05]  /*a9f0*/  @!P0 BRA `(.L_x_2638) ;  /* 0x0000000400c08947 */ /* 0x004fea0003800000 */
.L_x_2665:
[----:B------:R-:W-:-:S07]  /*aa00*/  IMAD R3, R4, 0x8, R3 ;  /* 0x0000000804037824 */ /* 0x000fce00078e0203 */
.L_x_2639:
[----:B---3--:R3:W4:Y:S02]  /*aa10*/  SYNCS.PHASECHK.TRANS64.TRYWAIT P0, [R3+URZ], R2 ;  /* 0x00000002030075a7 */ /* 0x008724000800017f */
[----:B----4-:R-:W-:Y:S05]  /*aa20*/  @!P0 NANOSLEEP.SYNCS 0x989680 ;  /* 0x009896800000895d */ /* 0x010fea0003900000 */
[----:B------:R-:W4:Y:S02]  /*aa30*/  @!P0 SYNCS.PHASECHK.TRANS64 P0, [R3+URZ], R2 ;  /* 0x00000002030085a7 */ /* 0x000f24000800007f */
[----:B----4-:R-:W-:Y:S05]  /*aa40*/  @!P0 BRA `(.L_x_2639) ;  /* 0xfffffffc00f08947 */ /* 0x010fea000383ffff */
.L_x_2511:
[----:B------:R-:W-:Y:S05]  /*aa50*/  BSYNC B6 ;  /* 0x0000000000067941 */ /* 0x000fea0003800000 */
.L_x_2506:
[----:B------:R-:W-:Y:S05]  /*aa60*/  EXIT ;  /* 0x000000000000794d */ /* 0x000fea0003800000 */
.L_x_2517:
[----:B------:R-:W-:Y:S02]  /*aa70*/  IMAD.MOV.U32 R12, RZ, RZ, RZ ;  /* 0x000000ffff0c7224 */ /* 0x000fe400078e00ff */
[----:B------:R-:W-:Y:S02]  /*aa80*/  IMAD.MOV.U32 R11, RZ, RZ, 0x1f ;  /* 0x0000001fff0b7424 */ /* 0x000fe400078e00ff */
[----:B------:R-:W-:-:S07]  /*aa90*/  IMAD.MOV.U32 R15, RZ, RZ, -0x1 ;  /* 0xffffffffff0f7424 */ /* 0x000fce00078e00ff */
[----:B------:R-:W-:Y:S05]  /*aaa0*/  WARPSYNC.COLLECTIVE R15, `(.L_x_2640) ;  /* 0x000000000f087348 */ /* 0x000fea0003c00000 */
[----:B------:R1:W2:Y:S02]  /*aab0*/  SHFL.IDX P6, R14, R13, R12, R11 ;  /* 0x0000000c0d0e7389 */ /* 0x0002a400000c000b */
[----:B-12---:R-:W-:Y:S01]  /*aac0*/  ENDCOLLECTIVE ;  /* 0x000000000000791b */ /* 0x006fe20003800000 */
.L_x_2640:
[----:B------:R-:W-:Y:S05]  /*aad0*/  BRA `(.L_x_2641) ;  /* 0xffffff68003c7947 */ /* 0x000fea000383ffff */
.L_x_2519:
        /* <DEDUP_REMOVED lines=8> */
.L_x_2523:
[----:B---3--:R3:W4:Y:S02]  /*ab60*/  SYNCS.PHASECHK.TRANS64.TRYWAIT P1, [R0+URZ+0x30810], R209 ;  /* 0x030810d1000075a7 */ /* 0x008724000802017f */
[----:B----4-:R-:W-:Y:S05]  /*ab70*/  @!P1 NANOSLEEP.SYNCS 0x989680 ;  /* 0x009896800000995d */ /* 0x010fea0003900000 */
[----:B------:R-:W4:Y:S02]  /*ab80*/  @!P1 SYNCS.PHASECHK.TRANS64 P1, [R0+URZ+0x30810], R209 ;  /* 0x030810d1000095a7 */ /* 0x000f24000802007f */
[----:B----4-:R-:W-:Y:S05]  /*ab90*/  @!P1 BRA `(.L_x_2523) ;  /* 0xfffffffc00f09947 */ /* 0x010fea000383ffff */
[----:B------:R-:W-:Y:S05]  /*aba0*/  BRA `(.L_x_2522) ;  /* 0xffffff70002c7947 */ /* 0x000fea000383ffff */
.L_x_2527:
[----:B------:R1:W1:Y:S02]  /*abb0*/  SYNCS.PHASECHK.TRANS64.TRYWAIT P1, [R0+URZ+0x30830], R209 ;  /* 0x030830d1000075a7 */ /* 0x000264000802017f */
[----:B-1----:R-:W-:Y:S05]  /*abc0*/  @!P1 NANOSLEEP.SYNCS 0x989680 ;  /* 0x009896800000995d */ /* 0x002fea0003900000 */
[----:B------:R-:W1:Y:S02]  /*abd0*/  @!P1 SYNCS.PHASECHK.TRANS64 P1, [R0+URZ+0x30830], R209 ;  /* 0x030830d1000095a7 */ /* 0x000e64000802007f */
[----:B-1----:R-:W-:Y:S05]  /*abe0*/  @!P1 BRA `(.L_x_2527) ;  /* 0xfffffffc00f09947 */ /* 0x002fea000383ffff */
[----:B------:R-:W-:Y:S05]  /*abf0*/  BRA `(.L_x_2526) ;  /* 0xffffff78004c7947 */ /* 0x000fea000383ffff */
.L_x_2575:
[----:B------:R-:W-:Y:S01]  /*ac00*/  BSSY B0, `(.L_x_2642) ;  /* 0x0000005000007945 */ /* 0x000fe20003800000 */
[----:B------:R-:W-:-:S07]  /*ac10*/  IMAD.MOV.U32 R15, RZ, RZ, -0x1 ;  /* 0xffffffffff0f7424 */ /* 0x000fce00078e00ff */
[----:B------:R-:W-:Y:S05]  /*ac20*/  WARPSYNC.COLLECTIVE R15, `(.L_x_2643) ;  /* 0x000000000f087348 */ /* 0x000fea0003c00000 */
[----:B------:R-:W-:Y:S01]  /*ac30*/  NOP ;  /* 0x0000000000007918 */ /* 0x000fe20000000000 */
[----:B------:R-:W-:Y:S01]  /*ac40*/  ENDCOLLECTIVE ;  /* 0x000000000000791b */ /* 0x000fe20003800000 */
.L_x_2643:
[----:B------:R-:W-:Y:S05]  /*ac50*/  BSYNC B0 ;  /* 0x0000000000007941 */ /* 0x000fea0003800000 */
.L_x_2642:
[----:B------:R-:W-:Y:S05]  /*ac60*/  BRA `(.L_x_2644) ;  /* 0xffffffc8009c7947 */ /* 0x000fea000383ffff */
.L_x_2588:
[----:B------:R-:W-:Y:S01]  /*ac70*/  BSSY B0, `(.L_x_2645) ;  /* 0x0000005000007945 */ /* 0x000fe20003800000 */
[----:B------:R-:W-:-:S07]  /*ac80*/  IMAD.MOV.U32 R15, RZ, RZ, -0x1 ;  /* 0xffffffffff0f7424 */ /* 0x000fce00078e00ff */
[----:B------:R-:W-:Y:S05]  /*ac90*/  WARPSYNC.COLLECTIVE R15, `(.L_x_2646) ;  /* 0x000000000f087348 */ /* 0x000fea0003c00000 */
[----:B------:R-:W-:Y:S01]  /*aca0*/  NOP ;  /* 0x0000000000007918 */ /* 0x000fe20000000000 */
[----:B------:R-:W-:Y:S01]  /*acb0*/  ENDCOLLECTIVE ;  /* 0x000000000000791b */ /* 0x000fe20003800000 */
.L_x_2646:
[----:B------:R-:W-:Y:S05]  /*acc0*/  BSYNC B0 ;  /* 0x0000000000007941 */ /* 0x000fea0003800000 */
.L_x_2645:
[----:B------:R-:W-:Y:S05]  /*acd0*/  BRA `(.L_x_2647) ;  /* 0xffffffd0003c7947 */ /* 0x000fea000383ffff */
.L_x_2600:
[----:B------:R-:W-:Y:S01]  /*ace0*/  BSSY B0, `(.L_x_2648) ;  /* 0x0000005000007945 */ /* 0x000fe20003800000 */
[----:B------:R-:W-:-:S07]  /*acf0*/  IMAD.MOV.U32 R15, RZ, RZ, -0x1 ;  /* 0xffffffffff0f7424 */ /* 0x000fce00078e00ff */
[----:B------:R-:W-:Y:S05]  /*ad00*/  WARPSYNC.COLLECTIVE R15, `(.L_x_2649) ;  /* 0x000000000f087348 */ /* 0x000fea0003c00000 */
[----:B------:R-:W-:Y:S01]  /*ad10*/  NOP ;  /* 0x0000000000007918 */ /* 0x000fe20000000000 */
[----:B------:R-:W-:Y:S01]  /*ad20*/  ENDCOLLECTIVE ;  /* 0x000000000000791b */ /* 0x000fe20003800000 */
.L_x_2649:
[----:B------:R-:W-:Y:S05]  /*ad30*/  BSYNC B0 ;  /* 0x0000000000007941 */ /* 0x000fea0003800000 */
.L_x_2648:
[----:B------:R-:W-:Y:S05]  /*ad40*/  BRA `(.L_x_2650) ;  /* 0xffffffd4007c7947 */ /* 0x000fea000383ffff */
.L_x_2614:
[----:B-1----:R1:W2:Y:S02]  /*ad50*/  SYNCS.PHASECHK.TRANS64.TRYWAIT P0, [R16+URZ+0x30820], R3 ;  /* 0x03082003100075a7 */ /* 0x0022a4000800017f */
[----:B--2---:R-:W-:Y:S05]  /*ad60*/  @!P0 NANOSLEEP.SYNCS 0x989680 ;  /* 0x009896800000895d */ /* 0x004fea0003900000 */
[----:B------:R-:W2:Y:S02]  /*ad70*/  @!P0 SYNCS.PHASECHK.TRANS64 P0, [R16+URZ+0x30820], R3 ;  /* 0x03082003100085a7 */ /* 0x000ea4000800007f */
[----:B--2---:R-:W-:Y:S05]  /*ad80*/  @!P0 BRA `(.L_x_2614) ;  /* 0xfffffffc00f08947 */ /* 0x004fea000383ffff */
[----:B------:R-:W-:Y:S05]  /*ad90*/  BRA `(.L_x_2651) ;  /* 0xffffffdc00f87947 */ /* 0x000fea000383ffff */
.L_x_2618:
[----:B-1----:R1:W3:Y:S02]  /*ada0*/  SYNCS.PHASECHK.TRANS64.TRYWAIT P1, [R16+URZ+0x30840], R21 ;  /* 0x03084015100075a7 */ /* 0x0022e4000802017f */
[----:B---3--:R-:W-:Y:S05]  /*adb0*/  @!P1 NANOSLEEP.SYNCS 0x989680 ;  /* 0x009896800000995d */ /* 0x008fea0003900000 */
[----:B------:R-:W3:Y:S02]  /*adc0*/  @!P1 SYNCS.PHASECHK.TRANS64 P1, [R16+URZ+0x30840], R21 ;  /* 0x03084015100095a7 */ /* 0x000ee4000802007f */
[----:B---3--:R-:W-:Y:S05]  /*add0*/  @!P1 BRA `(.L_x_2618) ;  /* 0xfffffffc00f09947 */ /* 0x008fea000383ffff */
[----:B------:R-:W-:Y:S05]  /*ade0*/  BRA `(.L_x_2652) ;  /* 0xffffffe400b07947 */ /* 0x000fea000383ffff */
.L_x_2620:
[----:B--2---:R2:W3:Y:S02]  /*adf0*/  SYNCS.PHASECHK.TRANS64.TRYWAIT P1, [R16+URZ+0x30828], R21 ;  /* 0x03082815100075a7 */ /* 0x0044e4000802017f */
[----:B---3--:R-:W-:Y:S05]  /*ae00*/  @!P1 NANOSLEEP.SYNCS 0x989680 ;  /* 0x009896800000995d */ /* 0x008fea0003900000 */
[----:B------:R-:W3:Y:S02]  /*ae10*/  @!P1 SYNCS.PHASECHK.TRANS64 P1, [R16+URZ+0x30828], R21 ;  /* 0x03082815100095a7 */ /* 0x000ee4000802007f */
[----:B---3--:R-:W-:Y:S05]  /*ae20*/  @!P1 BRA `(.L_x_2620) ;  /* 0xfffffffc00f09947 */ /* 0x008fea000383ffff */
[----:B------:R-:W-:Y:S05]  /*ae30*/  BRA `(.L_x_2653) ;  /* 0xffffffe800447947 */ /* 0x000fea000383ffff */
.L_x_2622:
[----:B---3--:R3:W4:Y:S02]  /*ae40*/  SYNCS.PHASECHK.TRANS64.TRYWAIT P1, [R16+URZ+0x30848], R21 ;  /* 0x03084815100075a7 */ /* 0x008724000802017f */
[----:B----4-:R-:W-:Y:S05]  /*ae50*/  @!P1 NANOSLEEP.SYNCS 0x989680 ;  /* 0x009896800000995d */ /* 0x010fea0003900000 */
[----:B------:R-:W4:Y:S02]  /*ae60*/  @!P1 SYNCS.PHASECHK.TRANS64 P1, [R16+URZ+0x30848], R21 ;  /* 0x03084815100095a7 */ /* 0x000f24000802007f */
[----:B----4-:R-:W-:Y:S05]  /*ae70*/  @!P1 BRA `(.L_x_2622) ;  /* 0xfffffffc00f09947 */ /* 0x010fea000383ffff */
[----:B------:R-:W-:Y:S05]  /*ae80*/  BRA `(.L_x_2654) ;  /* 0xffffffe800d87947 */ /* 0x000fea000383ffff */
.L_x_2624:
[----:B------:R-:W-:-:S07]  /*ae90*/  SHF.L.U32 R5, R11, 0x1f, RZ ;  /* 0x0000001f0b057819 */ /* 0x000fce00000006ff */
.L_x_2655:
[----:B------:R1:W1:Y:S02]  /*aea0*/  SYNCS.PHASECHK.TRANS64.TRYWAIT P1, [R16+URZ+0x30820], R5 ;  /* 0x03082005100075a7 */ /* 0x000264000802017f */
[----:B-1----:R-:W-:Y:S05]  /*aeb0*/  @!P1 NANOSLEEP.SYNCS 0x989680 ;  /* 0x009896800000995d */ /* 0x002fea0003900000 */
[----:B------:R-:W1:Y:S02]  /*aec0*/  @!P1 SYNCS.PHASECHK.TRANS64 P1, [R16+URZ+0x30820], R5 ;  /* 0x03082005100095a7 */ /* 0x000e64000802007f */
[----:B-1----:R-:W-:Y:S05]  /*aed0*/  @!P1 BRA `(.L_x_2655) ;  /* 0xfffffffc00f09947 */ /* 0x002fea000383ffff */
[----:B------:R-:W-:Y:S05]  /*aee0*/  BRA `(.L_x_2656) ;  /* 0xffffffec00547947 */ /* 0x000fea000383ffff */
.L_x_2627:
[----:B-1----:R1:W2:Y:S02]  /*aef0*/  SYNCS.PHASECHK.TRANS64.TRYWAIT P1, [R16+URZ+0x30840], R13 ;  /* 0x0308400d100075a7 */ /* 0x0022a4000802017f */
[----:B--2---:R-:W-:Y:S05]  /*af00*/  @!P1 NANOSLEEP.SYNCS 0x989680 ;  /* 0x009896800000995d */ /* 0x004fea0003900000 */
[----:B------:R-:W2:Y:S02]  /*af10*/  @!P1 SYNCS.PHASECHK.TRANS64 P1, [R16+URZ+0x30840], R13 ;  /* 0x0308400d100095a7 */ /* 0x000ea4000802007f */
[----:B--2---:R-:W-:Y:S05]  /*af20*/  @!P1 BRA `(.L_x_2627) ;  /* 0xfffffffc00f09947 */ /* 0x004fea000383ffff */
[----:B------:R-:W-:Y:S05]  /*af30*/  BRA `(.L_x_2657) ;  /* 0xfffffff0000c7947 */ /* 0x000fea000383ffff */
.L_x_2629:
[----:B--2---:R2:W1:Y:S02]  /*af40*/  SYNCS.PHASECHK.TRANS64.TRYWAIT P1, [R16+URZ+0x30828], R13 ;  /* 0x0308280d100075a7 */ /* 0x004464000802017f */
[----:B-1----:R-:W-:Y:S05]  /*af50*/  @!P1 NANOSLEEP.SYNCS 0x989680 ;  /* 0x009896800000995d */ /* 0x002fea0003900000 */
[----:B------:R-:W1:Y:S02]  /*af60*/  @!P1 SYNCS.PHASECHK.TRANS64 P1, [R16+URZ+0x30828], R13 ;  /* 0x0308280d100095a7 */ /* 0x000e64000802007f */
[----:B-1----:R-:W-:Y:S05]  /*af70*/  @!P1 BRA `(.L_x_2629) ;  /* 0xfffffffc00f09947 */ /* 0x002fea000383ffff */
[----:B------:R-:W-:Y:S05]  /*af80*/  BRA `(.L_x_2658) ;  /* 0xfffffff000947947 */ /* 0x000fea000383ffff */
.L_x_2631:
[----:B------:R1:W1:Y:S02]  /*af90*/  SYNCS.PHASECHK.TRANS64.TRYWAIT P0, [R3+URZ+0x30840], R0 ;  /* 0x03084000030075a7 */ /* 0x000264000800017f */
[----:B-1----:R-:W-:Y:S05]  /*afa0*/  @!P0 NANOSLEEP.SYNCS 0x989680 ;  /* 0x009896800000895d */ /* 0x002fea0003900000 */
[----:B------:R-:W1:Y:S02]  /*afb0*/  @!P0 SYNCS.PHASECHK.TRANS64 P0, [R3+URZ+0x30840], R0 ;  /* 0x03084000030085a7 */ /* 0x000e64000800007f */
[----:B-1----:R-:W-:Y:S05]  /*afc0*/  @!P0 BRA `(.L_x_2631) ;  /* 0xfffffffc00f08947 */ /* 0x002fea000383ffff */
[----:B------:R-:W-:Y:S05]  /*afd0*/  BRA `(.L_x_2659) ;  /* 0xfffffff400487947 */ /* 0x000fea000383ffff */
.L_x_2633:
[----:B------:R-:W-:Y:S01]  /*afe0*/  BSSY B0, `(.L_x_2660) ;  /* 0x0000006000007945 */ /* 0x000fe20003800000 */
[----:B------:R-:W-:-:S07]  /*aff0*/  IMAD.MOV.U32 R15, RZ, RZ, -0x1 ;  /* 0xffffffffff0f7424 */ /* 0x000fce00078e00ff */
[----:B------:R-:W-:Y:S05]  /*b000*/  WARPSYNC.COLLECTIVE R15, `(.L_x_2661) ;  /* 0x000000000f0c7348 */ /* 0x000fea0003c00000 */
[----:B------:R-:W-:Y:S02]  /*b010*/  ELECT P6, UR62, PT ;  /* 0x00000000003e782f */ /* 0x000fe400038c0000 */
[----:B------:R-:W-:Y:S01]  /*b020*/  MOV R14, UR62 ;  /* 0x0000003e000e7c02 */ /* 0x000fe20008000f00 */
[----:B------:R-:W-:Y:S10]  /*b030*/  ENDCOLLECTIVE ;  /* 0x000000000000791b */ /* 0x000ff40003800000 */
.L_x_2661:
[----:B------:R-:W-:Y:S05]  /*b040*/  BSYNC B0 ;  /* 0x0000000000007941 */ /* 0x000fea0003800000 */
.L_x_2660:
[----:B------:R-:W-:Y:S05]  /*b050*/  BRA `(.L_x_2662) ;  /* 0xfffffff400f47947 */ /* 0x000fea000383ffff */
.L_x_2635:
[----:B-1----:R1:W2:Y:S02]  /*b060*/  SYNCS.PHASECHK.TRANS64.TRYWAIT P0, [R6+URZ], R5 ;  /* 0x00000005060075a7 */ /* 0x0022a4000800017f */
[----:B--2---:R-:W-:Y:S05]  /*b070*/  @!P0 NANOSLEEP.SYNCS 0x989680 ;  /* 0x009896800000895d */ /* 0x004fea0003900000 */
[----:B------:R-:W2:Y:S02]  /*b080*/  @!P0 SYNCS.PHASECHK.TRANS64 P0, [R6+URZ], R5 ;  /* 0x00000005060085a7 */ /* 0x000ea4000800007f */
[----:B--2---:R-:W-:Y:S05]  /*b090*/  @!P0 BRA `(.L_x_2635) ;  /* 0xfffffffc00f08947 */ /* 0x004fea000383ffff */
[----:B------:R-:W-:Y:S05]  /*b0a0*/  BRA `(.L_x_2663) ;  /* 0xfffffff800347947 */ /* 0x000fea000383ffff */
.L_x_2636:
[----:B--2---:R2:W3:Y:S02]  /*b0b0*/  SYNCS.PHASECHK.TRANS64.TRYWAIT P0, [R3+URZ], R2 ;  /* 0x00000002030075a7 */ /* 0x0044e4000800017f */
[----:B---3--:R-:W-:Y:S05]  /*b0c0*/  @!P0 NANOSLEEP.SYNCS 0x989680 ;  /* 0x009896800000895d */ /* 0x008fea0003900000 */
[----:B------:R-:W3:Y:S02]  /*b0d0*/  @!P0 SYNCS.PHASECHK.TRANS64 P0, [R3+URZ], R2 ;  /* 0x00000002030085a7 */ /* 0x000ee4000800007f */
[----:B---3--:R-:W-:Y:S05]  /*b0e0*/  @!P0 BRA `(.L_x_2636) ;  /* 0xfffffffc00f08947 */ /* 0x008fea000383ffff */
[----:B------:R-:W-:Y:S05]  /*b0f0*/  BRA `(.L_x_2664) ;  /* 0xfffffff800287947 */ /* 0x000fea000383ffff */
.L_x_2638:
[----:B--2---:R2:W3:Y:S02]  /*b100*/  SYNCS.PHASECHK.TRANS64.TRYWAIT P0, [R0+URZ], R5 ;  /* 0x00000005000075a7 */ /* 0x0044e4000800017f */
[----:B---3--:R-:W-:Y:S05]  /*b110*/  @!P0 NANOSLEEP.SYNCS 0x989680 ;  /* 0x009896800000895d */ /* 0x008fea0003900000 */
[----:B------:R-:W3:Y:S02]  /*b120*/  @!P0 SYNCS.PHASECHK.TRANS64 P0, [R0+URZ], R5 ;  /* 0x00000005000085a7 */ /* 0x000ee4000800007f */
[----:B---3--:R-:W-:Y:S05]  /*b130*/  @!P0 BRA `(.L_x_2638) ;  /* 0xfffffffc00f08947 */ /* 0x008fea000383ffff */
[----:B------:R-:W-:Y:S05]  /*b140*/  BRA `(.L_x_2665) ;  /* 0xfffffff8002c7947 */ /* 0x000fea000383ffff */
.L_x_2666:
        /* <DEDUP_REMOVED lines=11> */
.L_x_7307:


//--------------------- .text._ZN7cutlass13device_kernelIN5flash11enable_sm90INS1_16FlashAttnBwdSm90INS1_25CollectiveMainloopBwdSm90ILi2ELi2ELi2EN4cute5tupleIJNS5_1CILi1EEES8_S8_EEENS6_IJNS7_ILi64EEENS7_ILi128EEESB_EEENS_10bfloat16_tEfNS_4arch4Sm90ELb1ELb0ELb1ELb0ELb0ELb1ELb0ELb0ELi2ELi1ELi2ELi1ELb0EEENS1_24CollectiveEpilogueBwdGQAISC_fSF_Li256ELb0ELb0EEENS1_25SingleTileBwdLPTSchedulerILb0ELi128ELb0EEEEEEEEEvNT_6ParamsE --------------------------
	.section	.text._ZN7cutlass13device_kernelIN5flash11enable_sm90INS1_16FlashAttnBwdSm90INS1_25CollectiveMainloopBwdSm90ILi2ELi2ELi2EN4cute5tupleIJNS5_1CILi1EEES8_S8_EEENS6_IJNS7_ILi64EEENS7_ILi128EEESB_EEENS_10bfloat16_tEfNS_4arch4Sm90ELb1ELb0ELb1ELb0ELb0ELb1ELb0ELb0ELi2ELi1ELi2ELi1ELb0EEENS1_24CollectiveEpilogueBwdGQAISC_fSF_Li256ELb0ELb0EEENS1_25SingleTileBwdLPTSchedulerILb0ELi128ELb0EEEEEEEEEvNT_6ParamsE,"ax",@progbits
	.align	128
.text._ZN7cutlass13device_kernelIN5flash11enable_sm90INS1_16FlashAttnBwdSm90INS1_25CollectiveMainloopBwdSm90ILi2ELi2ELi2EN4cute5tupleIJNS5_1CILi1EEES8_S8_EEENS6_IJNS7_ILi64EEENS7_ILi128EEESB_EEENS_10bfloat16_tEfNS_4arch4Sm90ELb1ELb0ELb1ELb0ELb0ELb1ELb0ELb0ELi2ELi1ELi2ELi1ELb0EEENS1_24CollectiveEpilogueBwdGQAISC_fSF_Li256ELb0ELb0EEENS1_25SingleTileBwdLPTSchedulerILb0ELi128ELb0EEEEEEEEEvNT_6ParamsE:
        .type           _ZN7cutlass13device_kernelIN5flash11enable_sm90INS1_16FlashAttnBwdSm90INS1_25CollectiveMainloopBwdSm90ILi2ELi2ELi2EN4cute5tupleIJNS5_1CILi1EEES8_S8_EEENS6_IJNS7_ILi64EEENS7_ILi128EEESB_EEENS_10bfloat16_tEfNS_4arch4Sm90ELb1ELb0ELb1ELb0ELb0ELb1ELb0ELb0ELi2ELi1ELi2ELi1ELb0EEENS1_24CollectiveEpilogueBwdGQAISC_fSF_Li256ELb0ELb0EEENS1_25SingleTileBwdLPTSchedulerILb0ELi128ELb0EEEEEEEEEvNT_6ParamsE,@function
        .size           _ZN7cutlass13device_kernelIN5flash11enable_sm90INS1_16FlashAttnBwdSm90INS1_25CollectiveMainloopBwdSm90ILi2ELi2ELi2EN4cute5tupleIJNS5_1CILi1EEES8_S8_EEENS6_IJNS7_ILi64EEENS7_ILi128EEESB_EEENS_10bfloat16_tEfNS_4arch4Sm90ELb1ELb0ELb1ELb0ELb0ELb1ELb0ELb0ELi2ELi1ELi2ELi1ELb0EEENS1_24CollectiveEpilogueBwdGQAISC_fSF_Li256ELb0ELb0EEENS1_25SingleTileBwdLPTSchedulerILb0ELi128ELb0EEEEEEEEEvNT_6ParamsE,(.L_x_7308 - _ZN7cutlass13device_kernelIN5flash11enable_sm90INS1_16FlashAttnBwdSm90INS1_25CollectiveMainloopBwdSm90ILi2ELi2ELi2EN4cute5tupleIJNS5_1CILi1EEES8_S8_EEENS6_IJNS7_ILi64EEENS7_ILi128EEESB_EEENS_10bfloat16_tEfNS_4arch4Sm90ELb1ELb0ELb1ELb0ELb0ELb1ELb0ELb0ELi2ELi1ELi2ELi1ELb0EEENS1_24CollectiveEpilogueBwdGQAISC_fSF_Li256ELb0ELb0EEENS1_25SingleTileBwdLPTSchedulerILb0ELi128ELb0EEEEEEEEEvNT_6ParamsE)
        .other          _ZN7cutlass13device_kernelIN5flash11enable_sm90INS1_16FlashAttnBwdSm90INS1_25CollectiveMainloopBwdSm90ILi2ELi2ELi2EN4cute5tupleIJNS5_1CILi1EEES8_S8_EEENS6_IJNS7_ILi64EEENS7_ILi128EEESB_EEENS_10bfloat16_tEfNS_4arch4Sm90ELb1ELb0ELb1ELb0ELb0ELb1ELb0ELb0ELi2ELi1ELi2ELi1ELb0EEENS1_24CollectiveEpilogueBwdGQAISC_fSF_Li256ELb0ELb0EEENS1_25SingleTileBwdLPTSchedulerILb0ELi128ELb0EEEEEEEEEvNT_6ParamsE,@"STO_CUDA_ENTRY STV_DEFAULT"
_ZN7cutlass13device_kernelIN5flash11enable_sm90INS1_16FlashAttnBwdSm90INS1_25CollectiveMainloopBwdSm90ILi2ELi2ELi2EN4cute5tupleIJNS5_1CILi1EEES8_S8_EEENS6_IJNS7_ILi64EEENS7_ILi128EEESB_EEENS_10bfloat16_tEfNS_4arch4Sm90ELb1ELb0ELb1ELb0ELb0ELb1ELb0ELb0ELi2ELi1ELi2ELi1ELb0EEENS1_24CollectiveEpilogueBwdGQAISC_fSF_Li256ELb0ELb0EEENS1_25SingleTileBwdLPTSchedulerILb0ELi128ELb0EEEEEEEEEvNT_6ParamsE:
        /* <DEDUP_REMOVED lines=24> */
.L_x_2668:
[----:B------:R-:W-:Y:S05]  /*0180*/  BSYNC B0 ;  /* 0x0000000000007941 */ /* 0x000fea0003800000 */
.L_x_2667:
        /* <DEDUP_REMOVED lines=37> */
.L_x_2669:
        /* <DEDUP_REMOVED lines=22> */
.L_x_2670:
[----:B------:R-:W-:Y:S01]  /*0540*/  PLOP3.LUT P0, PT, PT, PT, UP0, 0x80, 0x0 ;  /* 0x000000000000781c */ /* 0x000fe20003f0f008 */
[----:B------:R-:W-:Y:S01]  /*0550*/  NOP ;  /* 0x0000000000007918 */ /* 0x000fe20000000000 */
[----:B------:R-:W-:Y:S01]  /*0560*/  BSSY B6, `(.L_x_2671) ;  /* 0x00007f7000067945 */ /* 0x000fe20003800000 */
[----:B-12-4-:R-:W-:Y:S10]  /*0570*/  BAR.SYNC.DEFER_BLOCKING 0x0 ;  /* 0x0000000000007b1d */ /* 0x016ff40000010000 */
[----:B------:R-:W-:Y:S05]  /*0580*/  @!P0 BRA `(.L_x_2672) ;  /* 0x0000004c00748947 */ /* 0x000fea0003800000 */
.L_x_2673:
        /* <DEDUP_REMOVED lines=32> */
.L_x_2674:
[----:B------:R-:W-:Y:S01]  /*0790*/  ULDC UR7, c[0x0][0x8cc] ;  /* 0x0002330000077ab9 */ /* 0x000fe20000000800 */
[----:B------:R-:W-:Y:S01]  /*07a0*/  UMOV UR36, UR10 ;  /* 0x0000000a00247c82 */ /* 0x000fe20008000000 */
[----:B------:R-:W-:-:S11]  /*07b0*/  UISETP.NE.AND UP0, UPT, UR7, 0x1, UPT ;  /* 0x000000010700788c */ /* 0x000fd6000bf05270 */
[----:B------:R-:W-:Y:S02]  /*07c0*/  @UP0 ULDC.64 UR8, c[0x0][0x8d0] ;  /* 0x0002340000080ab9 */ /* 0x000fe40000000a00 */
[----:B------:R-:W-:-:S04]  /*07d0*/  UIMAD.WIDE.U32 UR4, UR10, UR8, URZ ;  /* 0x000000080a0472a5 */ /* 0x000fc8000f8e003f */
[----:B------:R-:W-:-:S04]  /*07e0*/  @UP0 USHF.R.U32.HI UR36, URZ, UR9, UR5 ;  /* 0x000000093f240299 */ /* 0x000fc80008011605 */
[----:B------:R-:W-:-:S12]  /*07f0*/  UIMAD UR4, UR36, UR7, URZ ;  /* 0x00000007240472a4 */ /* 0x000fd8000f8e023f */
.L_x_2675:
        /* <DEDUP_REMOVED lines=118> */
.L_x_2679:
        /* <DEDUP_REMOVED lines=15> */
.L_x_2678:
        /* <DEDUP_REMOVED lines=23> */
.L_x_2681:
        /* <DEDUP_REMOVED lines=15> */
.L_x_2680:
        /* <DEDUP_REMOVED lines=8> */
.L_x_2755:
        /* <DEDUP_REMOVED lines=15> */
.L_x_2683:
        /* <DEDUP_REMOVED lines=105> */
.L_x_2695:
[----:B------:R-:W-:-:S05]  /*1ab0*/  IMAD.U32 R0, RZ, RZ, UR38 ;  /* 0x00000026ff007e24 */ /* 0x000fca000f8e00ff */
[----:B------:R-:W-:-:S04]  /*1ac0*/  LOP3.LUT R0, R0, 0x1, RZ, 0xfc, !PT ;  /* 0x0000000100007812 */ /* 0x000fc800078efcff */
[----:B------:R-:W-:-:S13]  /*1ad0*/  ISETP.NE.AND P0, PT, R0, 0x3, PT ;  /* 0x000000030000780c */ /* 0x000fda0003f05270 */
[----:B------:R-:W-:Y:S05]  /*1ae0*/  @!P0 BRA `(.L_x_2685) ;  /* 0x0000000000048947 */ /* 0x000fea0003800000 */
[----:B------:R-:W-:Y:S01]  /*1af0*/  BPT.TRAP 0x1 ;  /* 0x000000040000795c */ /* 0x000fe20000300000 */
.L_x_2685:
        /* <DEDUP_REMOVED lines=8> */
.L_x_2686:
[----:B---3--:R-:W-:Y:S05]  /*1b80*/  @P1 BRA `(.L_x_2687) ;  /* 0x0000000000081947 */ /* 0x008fea0003800000 */
[----:B------:R-:W3:Y:S02]  /*1b90*/  SYNCS.PHASECHK.TRANS64.TRYWAIT P1, [R0+URZ+0x30810], R209 ;  /* 0x030810d1000075a7 */ /* 0x000ee4000802017f */
[----:B---3--:R-:W-:Y:S05]  /*1ba0*/  @!P1 BRA `(.L_x_2688) ;  /* 0x00000068008c9947 */ /* 0x008fea0003800000 */
.L_x_2687:
        /* <DEDUP_REMOVED lines=84> */
.L_x_2689:
[----:B------:R1:W1:Y:S01]  /*20f0*/  SYNCS.PHASECHK.TRANS64.TRYWAIT P1, [R0+URZ+0x30830], R209 ;  /* 0x030830d1000075a7 */ /* 0x000262000802017f */
[----:B------:R-:W-:Y:S05]  /*2100*/  @!P0 BRA `(.L_x_2690) ;  /* 0x0000000000048947 */ /* 0x000fea0003800000 */
[----:B------:R-:W-:Y:S01]  /*2110*/  BPT.TRAP 0x1 ;  /* 0x000000040000795c */ /* 0x000fe20000300000 */
.L_x_2690:
        /* <DEDUP_REMOVED lines=54> */
.L_x_2691:
        /* <DEDUP_REMOVED lines=294> */
[----:B------:R-:W-:Y:S01]  /*36e0*/  FMUL.FTZ R164, R164, R169 ;  /* 0x000000a9a4a47220 */ /* 0x000fe20000410000 */
[----:B--2---:R-:W-:-:S05]  /*36f0*/  FADD.FTZ R176, R176, -R10 ;  /* 0x8000000ab0b07221 */ /* 0x004fca0000010000 */
[----:B------:R-:W-:Y:S01]  /*3700*/  MUFU.EX2 R211, R211 ;  /* 0x000000d300d37308 */ /* 0x000fe20000000800 */
[----:B------:R-:W-:-:S07]  /*3710*/  FADD.FTZ R169, R178, -R10 ;  /* 0x8000000ab2a97221 */ /* 0x000fce0000010000 */
[----:B------:R-:W2:Y:S01]  /*3720*/  MUFU.EX2 R18, R199 ;  /* 0x000000c700127308 */ /* 0x000ea20000000800 */
[----:B------:R-:W-:-:S07]  /*3730*/  FADD.FTZ R172, R172, -R8 ;  /* 0x80000008acac7221 */ /* 0x000fce0000010000 */
[----:B------:R-:W2:Y:S01]  /*3740*/  MUFU.EX2 R215, R215 ;  /* 0x000000d700d77308 */ /* 0x000ea20000000800 */
[----:B------:R-:W-:-:S07]  /*3750*/  FMUL.FTZ R160, R160, R165 ;  /* 0x000000a5a0a07220 */ /* 0x000fce0000410000 */
[----:B------:R-:W-:Y:S01]  /*3760*/  MUFU.EX2 R217, R217 ;  /* 0x000000d900d97308 */ /* 0x000fe20000000800 */
[----:B------:R-:W-:-:S07]  /*3770*/  FADD.FTZ R8, R174, -R8 ;  /* 0x80000008ae087221 */ /* 0x000fce0000010000 */
[----:B------:R-:W-:Y:S01]  /*3780*/  MUFU.EX2 R219, R219 ;  /* 0x000000db00db7308 */ /* 0x000fe20000000800 */
[----:B------:R-:W-:-:S07]  /*3790*/  FFMA.FTZ R184, -R191, R191, 1 ;  /* 0x3f800000bfb87423 */ /* 0x000fce00000101bf */
[----:B------:R-:W2:Y:S01]  /*37a0*/  MUFU.EX2 R216, R216 ;  /* 0x000000d800d87308 */ /* 0x000ea20000000800 */
[----:B----4-:R-:W-:-:S07]  /*37b0*/  FMUL.FTZ R167, R213, R176 ;  /* 0x000000b0d5a77220 */ /* 0x010fce0000410000 */
[----:B------:R-:W4:Y:S08]  /*37c0*/  MUFU.EX2 R218, R218 ;  /* 0x000000da00da7308 */ /* 0x000f300000000800 */
[----:B------:R-:W4:Y:S01]  /*37d0*/  MUFU.EX2 R9, R220 ;  /* 0x000000dc00097308 */ /* 0x000f220000000800 */
[----:B------:R-:W-:Y:S01]  /*37e0*/  FFMA.FTZ R165, -R190, R190, 1 ;  /* 0x3f800000bea57423 */ /* 0x000fe200000101be */
[----:B------:R-:W-:Y:S01]  /*37f0*/  FFMA.FTZ R185, -R236, R236, 1 ;  /* 0x3f800000ecb97423 */ /* 0x000fe200000101ec */
        /* <DEDUP_REMOVED lines=24> */
[----:B------:R-:W-:Y:S01]  /*3980*/  FMUL.FTZ R179, R216, R179 ;  /* 0x000000b3d8b37220 */ /* 0x000fe20000410000 */
[----:B------:R-:W-:Y:S01]  /*3990*/  FFMA.FTZ R234, -R234, R234, 1 ;  /* 0x3f800000eaea7423 */ /* 0x000fe200000101ea */
[----:B------:R-:W-:Y:S01]  /*39a0*/  FFMA.FTZ R232, -R232, R232, 1 ;  /* 0x3f800000e8e87423 */ /* 0x000fe200000101e8 */
[----:B------:R-:W-:Y:S01]  /*39b0*/  FFMA.FTZ R233, -R233, R233, 1 ;  /* 0x3f800000e9e97423 */ /* 0x000fe200000101e9 */
[----:B------:R-:W-:Y:S01]  /*39c0*/  FFMA.FTZ R231, -R231, R231, 1 ;  /* 0x3f800000e7e77423 */ /* 0x000fe200000101e7 */
[----:B------:R-:W-:Y:S01]  /*39d0*/  FMUL.FTZ R15, R217, R180 ;  /* 0x000000b4d90f7220 */ /* 0x000fe20000410000 */
[----:B----4-:R-:W-:Y:S01]  /*39e0*/  FMUL.FTZ R167, R218, R167 ;  /* 0x000000a7daa77220 */ /* 0x010fe20000410000 */
        /* <DEDUP_REMOVED lines=150> */
.L_x_2693:
        /* <DEDUP_REMOVED lines=49> */
.L_x_2694:
        /* <DEDUP_REMOVED lines=78> */
.L_x_2677:
[----:B------:R-:W-:Y:S05]  /*4b40*/  @P0 BRA `(.L_x_2676) ;  /* 0x0000003800600947 */ /* 0x000fea0003800000 */
[----:B------:R-:W1:Y:S01]  /*4b50*/  S2R R4, SR_TID.X ;  /* 0x0000000000047919 */ /* 0x000e620000002100 */
[----:B------:R-:W2:Y:S01]  /*4b60*/  S2UR UR5, SR_CgaCtaId ;  /* 0x00000000000579c3 */ /* 0x000ea20000008800 */
[----:B------:R-:W-:Y:S01]  /*4b70*/  ULDC UR4, c[0x0][0x850] ;  /* 0x0002140000047ab9 */ /* 0x000fe20000000800 */
[----:B------:R-:W-:Y:S01]  /*4b80*/  USHF.L.U32 UR8, UR36, 0xe, URZ ;  /* 0x0000000e24087899 */ /* 0x000fe2000800063f */
[----:B------:R-:W-:Y:S01]  /*4b90*/  BSSY B0, `(.L_x_2696) ;  /* 0x0000054000007945 */ /* 0x000fe20003800000 */
[----:B------:R-:W-:Y:S01]  /*4ba0*/  UISETP.NE.AND UP0, UPT, UR4, 0x1, UPT ;  /* 0x000000010400788c */ /* 0x000fe2000bf05270 */
[----:B------:R-:W-:Y:S02]  /*4bb0*/  ULDC.64 UR12, c[0x0][0x818] ;  /* 0x00020600000c7ab9 */ /* 0x000fe40000000a00 */
[----:B------:R-:W-:Y:S01]  /*4bc0*/  UMOV UR4, 0x400 ;  /* 0x0000040000047882 */ /* 0x000fe20000000000 */
[----:B------:R-:W-:Y:S01]  /*4bd0*/  USHF.R.S32.HI UR9, URZ, 0x1f, UR8 ;  /* 0x0000001f3f097899 */ /* 0x000fe20008011408 */
[----:B------:R-:W-:Y:S01]  /*4be0*/  ULDC.64 UR14, c[0x0][0x820] ;  /* 0x00020800000e7ab9 */ /* 0x000fe20000000a00 */
[----:B------:R-:W-:-:S05]  /*4bf0*/  ULDC.64 UR16, c[0x0][0x848] ;  /* 0x0002120000107ab9 */ /* 0x000fca0000000a00 */
[----:B------:R-:W-:Y:S02]  /*4c00*/  @UP0 ULDC UR6, c[0x0][0x854] ;  /* 0x0002150000060ab9 */ /* 0x000fe40000000800 */
[----:B------:R-:W-:Y:S02]  /*4c10*/  UIMAD.WIDE.U32 UR6, UR40, UR6, URZ ;  /* 0x00000006280672a5 */ /* 0x000fe4000f8e003f */
[----:B--2---:R-:W-:-:S03]  /*4c20*/  ULEA UR4, UR5, UR4, 0x18 ;  /* 0x0000000405047291 */ /* 0x004fc6000f8ec03f */
[----:B------:R-:W-:Y:S02]  /*4c30*/  @UP0 ULDC UR5, c[0x0][0x858] ;  /* 0x0002160000050ab9 */ /* 0x000fe40000000800 */
[----:B------:R-:W-:Y:S01]  /*4c40*/  @UP0 USHF.R.U32.HI UR40, URZ, UR5, UR7 ;  /* 0x000000053f280299 */ /* 0x000fe20008011607 */
[----:B-1----:R-:W-:-:S03]  /*4c50*/  VIADD R5, R4, 0xffffff80 ;  /* 0xffffff8004057836 */ /* 0x002fc60000000000 */
[----:B------:R-:W-:Y:S02]  /*4c60*/  USHF.R.S32.HI UR5, URZ, 0x1f, UR40 ;  /* 0x0000001f3f057899 */ /* 0x000fe40008011428 */
[----:B------:R-:W-:Y:S01]  /*4c70*/  UIMAD.WIDE.U32 UR6, UR40, UR12, UR8 ;  /* 0x0000000c280672a5 */ /* 0x000fe2000f8e0008 */
[----:B------:R-:W-:Y:S01]  /*4c80*/  SHF.R.S32.HI R0, RZ, 0x1f, R5 ;  /* 0x0000001fff007819 */ /* 0x000fe20000011405 */
[----:B------:R-:W-:Y:S01]  /*4c90*/  UIMAD UR10, UR5, UR12, URZ ;  /* 0x0000000c050a72a4 */ /* 0x000fe2000f8e023f */
[----:B------:R-:W-:Y:S01]  /*4ca0*/  BAR.SYNC.DEFER_BLOCKING 0x1, 0x100 ;  /* 0x0044000000007b1d */ /* 0x000fe20000010000 */
[----:B------:R-:W-:Y:S02]  /*4cb0*/  ISETP.NE.AND P0, PT, R5, RZ, PT ;  /* 0x000000ff0500720c */ /* 0x000fe40003f05270 */
[----:B------:R-:W-:Y:S01]  /*4cc0*/  LEA.HI R2, R0, R5, RZ, 0x7 ;  /* 0x0000000500027211 */ /* 0x000fe200078f38ff */
[----:B------:R-:W-:-:S03]  /*4cd0*/  UIMAD UR10, UR40, UR13, UR10 ;  /* 0x0000000d280a72a4 */ /* 0x000fc6000f8e020a */
[C---:B------:R-:W-:Y:S01]  /*4ce0*/  LOP3.LUT R0, R2.reuse, 0xfffff80, RZ, 0xc0, !PT ;  /* 0x0fffff8002007812 */ /* 0x040fe200078ec0ff */
[----:B------:R-:W-:Y:S01]  /*4cf0*/  IMAD.SHL.U32 R2, R2, 0x40, RZ ;  /* 0x0000004002027824 */ /* 0x000fe200078e00ff */
[----:B------:R-:W-:Y:S01]  /*4d00*/  ULDC.64 UR12, c[0x0][0x840] ;  /* 0x00021000000c7ab9 */ /* 0x000fe20000000a00 */
[----:B------:R-:W-:Y:S02]  /*4d10*/  UIADD3 UR7, UR7, UR10, URZ ;  /* 0x0000000a07077290 */ /* 0x000fe4000fffe03f */
[----:B------:R-:W-:Y:S01]  /*4d20*/  IMAD.IADD R0, R5, 0x1, -R0 ;  /* 0x0000000105007824 */ /* 0x000fe200078e0a00 */
[----:B------:R-:W-:Y:S01]  /*4d30*/  LOP3.LUT R3, R2, 0x3fffe000, RZ, 0xc0, !PT ;  /* 0x3fffe00002037812 */ /* 0x000fe200078ec0ff */
[----:B------:R-:W-:Y:S02]  /*4d40*/  UIMAD UR5, UR5, UR12, URZ ;  /* 0x0000000c050572a4 */ /* 0x000fe4000f8e023f */
[----:B------:R-:W-:Y:S02]  /*4d50*/  UIMAD.WIDE.U32 UR8, UR40, UR12, UR8 ;  /* 0x0000000c280872a5 */ /* 0x000fe4000f8e0008 */
[----:B------:R-:W-:Y:S01]  /*4d60*/  IMAD R0, R0, 0x4, R3 ;  /* 0x0000000400007824 */ /* 0x000fe200078e0203 */
[----:B------:R-:W-:-:S02]  /*4d70*/  UIMAD UR12, UR40, UR13, UR5 ;  /* 0x0000000d280c72a4 */ /* 0x000fc4000f8e0205 */
[----:B------:R-:W-:Y:S02]  /*4d80*/  USHF.R.S32.HI UR5, URZ, 0x1f, UR37 ;  /* 0x0000001f3f057899 */ /* 0x000fe40008011425 */
[----:B------:R-:W-:Y:S01]  /*4d90*/  LEA R0, R0, UR4, 0x2 ;  /* 0x0000000400007c11 */ /* 0x000fe2000f8e10ff */
[----:B------:R-:W-:Y:S02]  /*4da0*/  UIADD3 UR9, UR9, UR12, URZ ;  /* 0x0000000c09097290 */ /* 0x000fe4000fffe03f */
[----:B------:R-:W-:Y:S02]  /*4db0*/  UIMAD UR11, UR5, UR14, URZ ;  /* 0x0000000e050b72a4 */ /* 0x000fe4000f8e023f */
[----:B------:R1:W-:Y:S01]  /*4dc0*/  STS.128 [R0], R24 ;  /* 0x0000001800007388 */ /* 0x0003e20000000c00 */
[----:B------:R-:W-:Y:S02]  /*4dd0*/  UIMAD UR5, UR5, UR16, URZ ;  /* 0x00000010050572a4 */ /* 0x000fe4000f8e023f */
[----:B------:R-:W-:Y:S01]  /*4de0*/  UIMAD UR11, UR37, UR15, UR11 ;  /* 0x0000000f250b72a4 */ /* 0x000fe2000f8e020b */
[----:B------:R1:W-:Y:S01]  /*4df0*/  STS.128 [R0+0x800], R28 ;  /* 0x0008001c00007388 */ /* 0x0003e20000000c00 */
[----:B------:R-:W-:-:S02]  /*4e00*/  UIMAD.WIDE.U32 UR6, UR37, UR14, UR6 ;  /* 0x0000000e250672a5 */ /* 0x000fc4000f8e0006 */
[----:B------:R-:W-:Y:S01]  /*4e10*/  UIMAD UR5, UR37, UR17, UR5 ;  /* 0x00000011250572a4 */ /* 0x000fe2000f8e0205 */
[----:B------:R1:W-:Y:S01]  /*4e20*/  STS.128 [R0+0x1000], R32 ;  /* 0x0010002000007388 */ /* 0x0003e20000000c00 */
[----:B------:R-:W-:Y:S01]  /*4e30*/  UIMAD.WIDE.U32 UR8, UR37, UR16, UR8 ;  /* 0x00000010250872a5 */ /* 0x000fe2000f8e0008 */
[----:B------:R-:W-:Y:S02]  /*4e40*/  ULDC.64 UR12, c[0x0][0x800] ;  /* 0x00020000000c7ab9 */ /* 0x000fe40000000a00 */
[----:B------:R1:W-:Y:S01]  /*4e50*/  STS.128 [R0+0x1800], R36 ;  /* 0x0018002400007388 */ /* 0x0003e20000000c00 */
[----:B------:R-:W-:Y:S01]  /*4e60*/  ULDC.64 UR14, c[0x0][0x828] ;  /* 0x00020a00000e7ab9 */ /* 0x000fe20000000a00 */
[----:B------:R-:W-:Y:S02]  /*4e70*/  UIADD3 UR7, UR7, UR11, URZ ;  /* 0x0000000b07077290 */ /* 0x000fe4000fffe03f */
[----:B------:R1:W-:Y:S01]  /*4e80*/  STS.128 [R0+0x2000], R40 ;  /* 0x0020002800007388 */ /* 0x0003e20000000c00 */
[----:B------:R-:W-:-:S02]  /*4e90*/  ULEA UR12, UP0, UR6, UR12, 0x2 ;  /* 0x0000000c060c7291 */ /* 0x000fc4000f80103f */
[----:B------:R-:W-:Y:S01]  /*4ea0*/  UIADD3 UR5, UR9, UR5, URZ ;  /* 0x0000000509057290 */ /* 0x000fe2000fffe03f */
[----:B------:R1:W-:Y:S01]  /*4eb0*/  STS.128 [R0+0x2800], R44 ;  /* 0x0028002c00007388 */ /* 0x0003e20000000c00 */
[----:B------:R-:W-:Y:S02]  /*4ec0*/  ULEA UR14, UP1, UR8, UR14, 0x2 ;  /* 0x0000000e080e7291 */ /* 0x000fe4000f82103f */
        /* <DEDUP_REMOVED lines=25> */
.L_x_2698:
[----:B------:R-:W-:Y:S01]  /*5060*/  @P0 ELECT P1, URZ, PT ;  /* 0x00000000003f082f */ /* 0x000fe20003820000 */
[----:B------:R2:W-:-:S12]  /*5070*/  UBLKRED.G.S.ADD.F32.RN [UR6], [UR4], UR5, desc[UR8] ;  /* 0x00000806040073bb */ /* 0x0005d800080a1405 */
[----:B------:R-:W-:Y:S02]  /*5080*/  @P1 PLOP3.LUT P0, PT, P1, PT, PT, 0x8, 0x0 ;  /* 0x000000000000181c */ /* 0x000fe40000f0e170 */
[----:B------:R-:W-:-:S11]  /*5090*/  PLOP3.LUT P1, PT, PT, PT, PT, 0x8, 0x0 ;  /* 0x000000000000781c */ /* 0x000fd60003f2e170 */
[----:B--2---:R-:W-:Y:S05]  /*50a0*/  @P0 BRA.U.ANY `(.L_x_2698) ;  /* 0xfffffffd00ec0947 */ /* 0x004fea000393ffff */
[----:B------:R0:W-:Y:S01]  /*50b0*/  UTMACMDFLUSH ;  /* 0x00000000000079b7 */ /* 0x0001e20000000000 */
[----:B------:R-:W-:-:S04]  /*50c0*/  DEPBAR.LE SB0, 0x0 ;  /* 0x000080000000791a */ /* 0x000fc80000000000 */
.L_x_2697:
[----:B------:R-:W-:Y:S05]  /*50d0*/  BSYNC B0 ;  /* 0x0000000000007941 */ /* 0x000fea0003800000 */
.L_x_2696:
        /* <DEDUP_REMOVED lines=32> */
.L_x_2699:
        /* <DEDUP_REMOVED lines=8> */
.L_x_2672:
        /* <DEDUP_REMOVED lines=29> */
.L_x_2701:
[----:B------:R-:W-:Y:S01]  /*5530*/  ULDC UR9, c[0x0][0x8cc] ;  /* 0x0002330000097ab9 */ /* 0x000fe20000000800 */
[----:B------:R-:W-:Y:S01]  /*5540*/  UMOV UR7, UR8 ;  /* 0x0000000800077c82 */ /* 0x000fe20008000000 */
[----:B------:R-:W-:-:S11]  /*5550*/  UISETP.NE.AND UP0, UPT, UR9, 0x1, UPT ;  /* 0x000000010900788c */ /* 0x000fd6000bf05270 */
[----:B------:R-:W-:Y:S02]  /*5560*/  @UP0 ULDC.64 UR10, c[0x0][0x8d0] ;  /* 0x00023400000a0ab9 */ /* 0x000fe40000000a00 */
[----:B------:R-:W-:-:S04]  /*5570*/  UIMAD.WIDE.U32 UR4, UR8, UR10, URZ ;  /* 0x0000000a080472a5 */ /* 0x000fc8000f8e003f */
[----:B------:R-:W-:-:S04]  /*5580*/  @UP0 USHF.R.U32.HI UR7, URZ, UR11, UR5 ;  /* 0x0000000b3f070299 */ /* 0x000fc80008011605 */
[----:B------:R-:W-:-:S12]  /*5590*/  UIMAD UR4, UR7, UR9, URZ ;  /* 0x00000009070472a4 */ /* 0x000fd8000f8e023f */
.L_x_2702:
        /* <DEDUP_REMOVED lines=67> */
.L_x_2705:
[----:B------:R-:W-:Y:S05]  /*59d0*/  BSYNC B0 ;  /* 0x0000000000007941 */ /* 0x000fea0003800000 */
.L_x_2704:
        /* <DEDUP_REMOVED lines=19> */
.L_x_2707:
[----:B------:R-:W-:Y:S05]  /*5b10*/  BSYNC B0 ;  /* 0x0000000000007941 */ /* 0x000fea0003800000 */
.L_x_2706:
[----:B------:R-:W-:Y:S06]  /*5b20*/  BAR.ARV 0xa, 0xa0 ;  /* 0x0282800000007b1d */ /* 0x000fec0000002000 */
[----:B------:R-:W-:Y:S04]  /*5b30*/  BSSY B0, `(.L_x_2708) ;  /* 0x0000003000007945 */ /* 0x000fe80003800000 */
[----:B------:R-:W-:Y:S05]  /*5b40*/  @!P0 BRA `(.L_x_2709) ;  /* 0x0000000000048947 */ /* 0x000fea0003800000 */
[----:B------:R-:W-:-:S04]  /*5b50*/  DEPBAR.LE SB0, 0x0 ;  /* 0x000080000000791a */ /* 0x000fc80000000000 */
.L_x_2709:
[----:B------:R-:W-:Y:S05]  /*5b60*/  BSYNC B0 ;  /* 0x0000000000007941 */ /* 0x000fea0003800000 */
.L_x_2708:
[----:B------:R-:W-:Y:S06]  /*5b70*/  BAR.ARV 0xb, 0xa0 ;  /* 0x02c2800000007b1d */ /* 0x000fec0000002000 */
[----:B------:R-:W-:Y:S01]  /*5b80*/  UIADD3 UR12, UR8, 0x1, URZ ;  /* 0x00000001080c7890 */ /* 0x000fe2000fffe03f */
[----:B------:R-:W-:Y:S11]  /*5b90*/  BRA `(.L_x_2710) ;  /* 0x0000000000047947 */ /* 0x000ff60003800000 */
.L_x_2703:
[----:B------:R-:W-:-:S05]  /*5ba0*/  UMOV UR12, UR8 ;  /* 0x00000008000c7c82 */ /* 0x000fca0008000000 */
.L_x_2710:
        /* <DEDUP_REMOVED lines=18> */
.L_x_2723:
        /* <DEDUP_REMOVED lines=20> */
.L_x_2712:
[----:B------:R-:W-:Y:S05]  /*5e10*/  BSYNC B0 ;  /* 0x0000000000007941 */ /* 0x000fea0003800000 */
.L_x_2711:
        /* <DEDUP_REMOVED lines=13> */
.L_x_2714:
[----:B------:R-:W-:Y:S05]  /*5ef0*/  BSYNC B0 ;  /* 0x0000000000007941 */ /* 0x000fea0003800000 */
.L_x_2713:
[----:B------:R-:W-:Y:S06]  /*5f00*/  BAR.ARV 0xa, 0xa0 ;  /* 0x0282800000007b1d */ /* 0x000fec0000002000 */
[----:B------:R-:W-:Y:S04]  /*5f10*/  BSSY B0, `(.L_x_2715) ;  /* 0x0000003000007945 */ /* 0x000fe80003800000 */
[----:B------:R-:W-:Y:S05]  /*5f20*/  @!P0 BRA `(.L_x_2716) ;  /* 0x0000000000048947 */ /* 0x000fea0003800000 */
[----:B------:R-:W-:-:S04]  /*5f30*/  DEPBAR.LE SB0, 0x0 ;  /* 0x000080000000791a */ /* 0x000fc80000000000 */
.L_x_2716:
[----:B------:R-:W-:Y:S05]  /*5f40*/  BSYNC B0 ;  /* 0x0000000000007941 */ /* 0x000fea0003800000 */
.L_x_2715:
        /* <DEDUP_REMOVED lines=13> */
.L_x_2718:
[----:B------:R-:W-:Y:S05]  /*6020*/  BSYNC B0 ;  /* 0x0000000000007941 */ /* 0x000fea0003800000 */
.L_x_2717:
        /* <DEDUP_REMOVED lines=13> */
.L_x_2720:
[----:B------:R-:W-:Y:S05]  /*6100*/  BSYNC B0 ;  /* 0x0000000000007941 */ /* 0x000fea0003800000 */
.L_x_2719:
[----:B------:R-:W-:Y:S01]  /*6110*/  UIADD3 UR12, UR12, 0x2, URZ ;  /* 0x000000020c0c7890 */ /* 0x000fe2000fffe03f */
[----:B------:R-:W-:Y:S06]  /*6120*/  BAR.ARV 0xa, 0xa0 ;  /* 0x0282800000007b1d */ /* 0x000fec0000002000 */
[----:B------:R-:W-:Y:S01]  /*6130*/  UISETP.GE.AND UP0, UPT, UR12, UR5, UPT ;  /* 0x000000050c00728c */ /* 0x000fe2000bf06270 */
[----:B------:R-:W-:Y:S04]  /*6140*/  BSSY B0, `(.L_x_2721) ;  /* 0x0000003000007945 */ /* 0x000fe80003800000 */
[----:B------:R-:W-:Y:S06]  /*6150*/  @!P0 BRA `(.L_x_2722) ;  /* 0x0000000000048947 */ /* 0x000fec0003800000 */
[----:B------:R-:W-:-:S04]  /*6160*/  DEPBAR.LE SB0, 0x0 ;  /* 0x000080000000791a */ /* 0x000fc80000000000 */
.L_x_2722:
[----:B------:R-:W-:Y:S05]  /*6170*/  BSYNC B0 ;  /* 0x0000000000007941 */ /* 0x000fea0003800000 */
.L_x_2721:
[----:B------:R-:W-:Y:S06]  /*6180*/  BAR.ARV 0xb, 0xa0 ;  /* 0x02c2800000007b1d */ /* 0x000fec0000002000 */
[----:B------:R-:W-:Y:S01]  /*6190*/  PLOP3.LUT P1, PT, PT, PT, UP0, 0x80, 0x0 ;  /* 0x000000000000781c */ /* 0x000fe20003f2f008 */
[----:B------:R-:W-:Y:S02]  /*61a0*/  UIADD3 UR20, UR20, 0x4000, URZ ;  /* 0x0000400014147890 */ /* 0x000fe4000fffe03f */
[----:B------:R-:W-:-:S10]  /*61b0*/  UIADD3 UR4, UR4, 0x4000, URZ ;  /* 0x0000400004047890 */ /* 0x000fd4000fffe03f */
[----:B------:R-:W-:Y:S05]  /*61c0*/  @!P1 BRA `(.L_x_2723) ;  /* 0xfffffff800c09947 */ /* 0x000fea000383ffff */
[----:B------:R-:W-:Y:S05]  /*61d0*/  BRA `(.L_x_2676) ;  /* 0x0000002000bc7947 */ /* 0x000fea0003800000 */
.L_x_2700:
        /* <DEDUP_REMOVED lines=21> */
.L_x_2724:
[----:B------:R-:W-:Y:S01]  /*6330*/  ULDC UR8, c[0x0][0x8cc] ;  /* 0x0002330000087ab9 */ /* 0x000fe20000000800 */
[----:B------:R-:W-:Y:S01]  /*6340*/  UMOV UR11, UR7 ;  /* 0x00000007000b7c82 */ /* 0x000fe20008000000 */
[----:B------:R-:W-:-:S11]  /*6350*/  UISETP.NE.AND UP0, UPT, UR8, 0x1, UPT ;  /* 0x000000010800788c */ /* 0x000fd6000bf05270 */
[----:B------:R-:W-:Y:S02]  /*6360*/  @UP0 ULDC.64 UR12, c[0x0][0x8d0] ;  /* 0x00023400000c0ab9 */ /* 0x000fe40000000a00 */
[----:B------:R-:W-:-:S04]  /*6370*/  UIMAD.WIDE.U32 UR4, UR7, UR12, URZ ;  /* 0x0000000c070472a5 */ /* 0x000fc8000f8e003f */
[----:B------:R-:W-:-:S04]  /*6380*/  @UP0 USHF.R.U32.HI UR11, URZ, UR13, UR5 ;  /* 0x0000000d3f0b0299 */ /* 0x000fc80008011605 */
[----:B------:R-:W-:-:S12]  /*6390*/  UIMAD UR4, UR11, UR8, URZ ;  /* 0x000000080b0472a4 */ /* 0x000fd8000f8e023f */
.L_x_2725:
        /* <DEDUP_REMOVED lines=70> */
.L_x_2756:
        /* <DEDUP_REMOVED lines=15> */
.L_x_2729:
        /* <DEDUP_REMOVED lines=97> */
.L_x_2740:
[----:B--234-:R-:W-:-:S04]  /*6f00*/  SHF.L.U32 R21, R11, 0x1f, RZ ;  /* 0x0000001f0b157819 */ /* 0x01cfc800000006ff */
[----:B------:R-:W1:Y:S02]  /*6f10*/  SYNCS.PHASECHK.TRANS64.TRYWAIT P1, [R16+URZ+0x30840], R21 ;  /* 0x03084015100075a7 */ /* 0x000e64000802017f */
[----:B-1----:R-:W-:Y:S05]  /*6f20*/  @!P1 BRA `(.L_x_2732) ;  /* 0x0000001400e89947 */ /* 0x002fea0003800000 */
.L_x_2757:
[----:B------:R-:W-:Y:S05]  /*6f30*/  @P0 BRA `(.L_x_2733) ;  /* 0x0000000000140947 */ /* 0x000fea0003800000 */
[----:B------:R-:W-:Y:S01]  /*6f40*/  ISETP.NE.AND P1, PT, R6, RZ, PT ;  /* 0x000000ff0600720c */ /* 0x000fe20003f25270 */
[----:B------:R-:W-:-:S04]  /*6f50*/  IMAD.MOV.U32 R3, RZ, RZ, 0x4100 ;  /* 0x00004100ff037424 */ /* 0x000fc800078e00ff */
[----:B------:R3:W-:Y:S08]  /*6f60*/  SYNCS.ARRIVE.TRANS64 RZ, [R16+URZ+0x30830], R3 ;  /* 0x0308300310ff79a7 */ /* 0x0007f0000800003f */
[----:B------:R-:W-:Y:S05]  /*6f70*/  @!P1 BRA `(.L_x_2733) ;  /* 0x0000000000049947 */ /* 0x000fea0003800000 */
[----:B------:R-:W-:Y:S01]  /*6f80*/  BPT.TRAP 0x1 ;  /* 0x000000040000795c */ /* 0x000fe20000300000 */
.L_x_2733:
        /* <DEDUP_REMOVED lines=36> */
.L_x_2758:
[----:B------:R-:W-:Y:S05]  /*71d0*/  @P0 BRA `(.L_x_2735) ;  /* 0x0000000000140947 */ /* 0x000fea0003800000 */
[----:B------:R-:W-:Y:S01]  /*71e0*/  ISETP.NE.AND P1, PT, R6, RZ, PT ;  /* 0x000000ff0600720c */ /* 0x000fe20003f25270 */
[----:B------:R-:W-:-:S04]  /*71f0*/  IMAD.MOV.U32 R2, RZ, RZ, 0x4100 ;  /* 0x00004100ff027424 */ /* 0x000fc800078e00ff */
[----:B------:R3:W-:Y:S08]  /*7200*/  SYNCS.ARRIVE.TRANS64 RZ, [R16+URZ+0x30818], R2 ;  /* 0x0308180210ff79a7 */ /* 0x0007f0000800003f */
[----:B------:R-:W-:Y:S05]  /*7210*/  @!P1 BRA `(.L_x_2735) ;  /* 0x0000000000049947 */ /* 0x000fea0003800000 */
[----:B------:R-:W-:Y:S01]  /*7220*/  BPT.TRAP 0x1 ;  /* 0x000000040000795c */ /* 0x000fe20000300000 */
.L_x_2735:
        /* <DEDUP_REMOVED lines=36> */
.L_x_2759:
[----:B------:R-:W-:Y:S05]  /*7470*/  @P0 BRA `(.L_x_2737) ;  /* 0x0000000000140947 */ /* 0x000fea0003800000 */
[----:B------:R-:W-:Y:S01]  /*7480*/  ISETP.NE.AND P1, PT, R6, RZ, PT ;  /* 0x000000ff0600720c */ /* 0x000fe20003f25270 */
[----:B-123--:R-:W-:-:S04]  /*7490*/  IMAD.MOV.U32 R21, RZ, RZ, 0x4100 ;  /* 0x00004100ff157424 */ /* 0x00efc800078e00ff */
[----:B------:R4:W-:Y:S08]  /*74a0*/  SYNCS.ARRIVE.TRANS64 RZ, [R16+URZ+0x30838], R21 ;  /* 0x0308381510ff79a7 */ /* 0x0009f0000800003f */
[----:B------:R-:W-:Y:S05]  /*74b0*/  @!P1 BRA `(.L_x_2737) ;  /* 0x0000000000049947 */ /* 0x000fea0003800000 */
[----:B------:R-:W-:Y:S01]  /*74c0*/  BPT.TRAP 0x1 ;  /* 0x000000040000795c */ /* 0x000fe20000300000 */
.L_x_2737:
        /* <DEDUP_REMOVED lines=31> */
.L_x_2761:
[----:B------:R-:W-:Y:S05]  /*76c0*/  @P0 BRA `(.L_x_2739) ;  /* 0x0000000000140947 */ /* 0x000fea0003800000 */
[----:B------:R-:W-:Y:S01]  /*76d0*/  ISETP.NE.AND P1, PT, R6, RZ, PT ;  /* 0x000000ff0600720c */ /* 0x000fe20003f25270 */
[----:B------:R-:W-:-:S04]  /*76e0*/  IMAD.MOV.U32 R5, RZ, RZ, 0x4100 ;  /* 0x00004100ff057424 */ /* 0x000fc800078e00ff */
[----:B------:R1:W-:Y:S08]  /*76f0*/  SYNCS.ARRIVE.TRANS64 RZ, [R16+URZ+0x30810], R5 ;  /* 0x0308100510ff79a7 */ /* 0x0003f0000800003f */
[----:B------:R-:W-:Y:S05]  /*7700*/  @!P1 BRA `(.L_x_2739) ;  /* 0x0000000000049947 */ /* 0x000fea0003800000 */
[----:B------:R-:W-:Y:S01]  /*7710*/  BPT.TRAP 0x1 ;  /* 0x000000040000795c */ /* 0x000fe20000300000 */
.L_x_2739:
        /* <DEDUP_REMOVED lines=37> */
.L_x_2731:
        /* <DEDUP_REMOVED lines=8> */
.L_x_2762:
[----:B------:R-:W-:Y:S05]  /*79f0*/  @P0 BRA `(.L_x_2742) ;  /* 0x0000000000140947 */ /* 0x000fea0003800000 */
[----:B------:R-:W-:Y:S01]  /*7a00*/  ISETP.NE.AND P1, PT, R6, RZ, PT ;  /* 0x000000ff0600720c */ /* 0x000fe20003f25270 */
[----:B------:R-:W-:-:S04]  /*7a10*/  IMAD.MOV.U32 R5, RZ, RZ, 0x4100 ;  /* 0x00004100ff057424 */ /* 0x000fc800078e00ff */
[----:B------:R2:W-:Y:S08]  /*7a20*/  SYNCS.ARRIVE.TRANS64 RZ, [R16+URZ+0x30830], R5 ;  /* 0x0308300510ff79a7 */ /* 0x0005f0000800003f */
[----:B------:R-:W-:Y:S05]  /*7a30*/  @!P1 BRA `(.L_x_2742) ;  /* 0x0000000000049947 */ /* 0x000fea0003800000 */
[----:B------:R-:W-:Y:S01]  /*7a40*/  BPT.TRAP 0x1 ;  /* 0x000000040000795c */ /* 0x000fe20000300000 */
.L_x_2742:
        /* <DEDUP_REMOVED lines=33> */
.L_x_2763:
[----:B------:R-:W-:Y:S05]  /*7c60*/  @P0 BRA `(.L_x_2744) ;  /* 0x0000000000140947 */ /* 0x000fea0003800000 */
[----:B------:R-:W-:Y:S01]  /*7c70*/  ISETP.NE.AND P0, PT, R6, RZ, PT ;  /* 0x000000ff0600720c */ /* 0x000fe20003f05270 */
[----:B------:R-:W-:-:S04]  /*7c80*/  IMAD.MOV.U32 R5, RZ, RZ, 0x4100 ;  /* 0x00004100ff057424 */ /* 0x000fc800078e00ff */
[----:B------:R1:W-:Y:S08]  /*7c90*/  SYNCS.ARRIVE.TRANS64 RZ, [R16+URZ+0x30818], R5 ;  /* 0x0308180510ff79a7 */ /* 0x0003f0000800003f */
[----:B------:R-:W-:Y:S05]  /*7ca0*/  @!P0 BRA `(.L_x_2744) ;  /* 0x0000000000048947 */ /* 0x000fea0003800000 */
[----:B------:R-:W-:Y:S01]  /*7cb0*/  BPT.TRAP 0x1 ;  /* 0x000000040000795c */ /* 0x000fe20000300000 */
.L_x_2744:
        /* <DEDUP_REMOVED lines=37> */
.L_x_2730:
[----:B------:R-:W1:Y:S01]  /*7f10*/  S2R R0, SR_TID.X ;  /* 0x0000000000007919 */ /* 0x000e620000002100 */
[----:B------:R-:W-:Y:S01]  /*7f20*/  IMAD R3, R19, 0x8, R16 ;  /* 0x0000000813037824 */ /* 0x000fe200078e0210 */
[----:B-1----:R-:W-:Y:S02]  /*7f30*/  LOP3.LUT R2, R0, 0x7f, RZ, 0xc0, !PT ;  /* 0x0000007f00027812 */ /* 0x002fe400078ec0ff */
[----:B------:R-:W-:Y:S02]  /*7f40*/  SHF.L.U32 R0, R11, 0x1f, RZ ;  /* 0x0000001f0b007819 */ /* 0x000fe400000006ff */
[----:B------:R-:W-:Y:S02]  /*7f50*/  ISETP.NE.AND P1, PT, R2, RZ, PT ;  /* 0x000000ff0200720c */ /* 0x000fe40003f25270 */
[----:B------:R-:W1:Y:S02]  /*7f60*/  SYNCS.PHASECHK.TRANS64.TRYWAIT P0, [R3+URZ+0x30840], R0 ;  /* 0x03084000030075a7 */ /* 0x000e64000800017f */
[----:B-1----:R-:W-:Y:S09]  /*7f70*/  @!P0 BRA `(.L_x_2745) ;  /* 0x0000000800508947 */ /* 0x002ff20003800000 */
.L_x_2764:
[----:B------:R-:W-:Y:S05]  /*7f80*/  @P1 BRA `(.L_x_2746) ;  /* 0x0000000000181947 */ /* 0x000fea0003800000 */
[----:B------:R-:W1:Y:S01]  /*7f90*/  S2R R2, SR_TID.X ;  /* 0x0000000000027919 */ /* 0x000e620000002100 */
[----:B------:R-:W-:-:S04]  /*7fa0*/  IMAD.MOV.U32 R0, RZ, RZ, 0x4100 ;  /* 0x00004100ff007424 */ /* 0x000fc800078e00ff */
[----:B------:R1:W-:Y:S02]  /*7fb0*/  SYNCS.ARRIVE.TRANS64 RZ, [R3+URZ+0x30830], R0 ;  /* 0x0308300003ff79a7 */ /* 0x0003e4000800003f */
[----:B-1----:R-:W-:-:S13]  /*7fc0*/  LOP3.LUT P0, RZ, R2, 0x1f, RZ, 0xc0, !PT ;  /* 0x0000001f02ff7812 */ /* 0x002fda000780c0ff */
[----:B------:R-:W-:Y:S05]  /*7fd0*/  @!P0 BRA `(.L_x_2746) ;  /* 0x0000000000048947 */ /* 0x000fea0003800000 */
[----:B------:R-:W-:Y:S01]  /*7fe0*/  BPT.TRAP 0x1 ;  /* 0x000000040000795c */ /* 0x000fe20000300000 */
.L_x_2746:
        /* <DEDUP_REMOVED lines=40> */
.L_x_2727:
[----:B------:R-:W-:Y:S05]  /*8270*/  BSYNC B0 ;  /* 0x0000000000007941 */ /* 0x000fea0003800000 */
.L_x_2726:
[----:B------:R-:W-:-:S03]  /*8280*/  UMOV UR7, 0xffffffff ;  /* 0xffffffff00077882 */ /* 0x000fc60000000000 */
[----:B------:R-:W-:Y:S05]  /*8290*/  BRA.DIV UR7, `(.L_x_2747) ;  /* 0x00000006079c7947 */ /* 0x000fea000b800000 */
[----:B------:R-:W-:-:S13]  /*82a0*/  ELECT P6, URZ, PT ;  /* 0x00000000003f782f */ /* 0x000fda00038c0000 */
.L_x_2767:
[----:B------:R-:W-:Y:S05]  /*82b0*/  @!P6 BRA `(.L_x_2676) ;  /* 0x000000000084e947 */ /* 0x000fea0003800000 */
[----:B------:R-:W-:-:S06]  /*82c0*/  ULOP3.LUT UR7, UR38, 0x2, URZ, 0xfc, !UPT ;  /* 0x0000000226077892 */ /* 0x000fcc000f8efc3f */
[----:B------:R-:W-:-:S05]  /*82d0*/  IMAD.U32 R2, RZ, RZ, UR7 ;  /* 0x00000007ff027e24 */ /* 0x000fca000f8e00ff */
[----:B------:R-:W-:-:S13]  /*82e0*/  ISETP.NE.AND P2, PT, R2, 0x3, PT ;  /* 0x000000030200780c */ /* 0x000fda0003f45270 */
[----:B------:R-:W-:Y:S05]  /*82f0*/  @!P2 BRA `(.L_x_2748) ;  /* 0x000000000004a947 */ /* 0x000fea0003800000 */
[----:B------:R-:W-:Y:S01]  /*8300*/  BPT.TRAP 0x1 ;  /* 0x000000040000795c */ /* 0x000fe20000300000 */
.L_x_2748:
        /* <DEDUP_REMOVED lines=15> */
.L_x_2768:
[----:B------:R-:W2:Y:S02]  /*8400*/  SYNCS.PHASECHK.TRANS64.TRYWAIT P0, [R3+URZ], R2 ;  /* 0x00000002030075a7 */ /* 0x000ea4000800017f */
[----:B--2---:R-:W-:Y:S05]  /*8410*/  @!P0 BRA `(.L_x_2750) ;  /* 0x0000000400708947 */ /* 0x004fea0003800000 */
.L_x_2769:
[----:B------:R-:W-:Y:S05]  /*8420*/  @!P2 BRA `(.L_x_2751) ;  /* 0x000000000004a947 */ /* 0x000fea0003800000 */
[----:B------:R-:W-:Y:S01]  /*8430*/  BPT.TRAP 0x1 ;  /* 0x000000040000795c */ /* 0x000fe20000300000 */
.L_x_2751:
[----:B--2---:R-:W-:-:S04]  /*8440*/  VIADD R3, R7, 0x30840 ;  /* 0x0003084007037836 */ /* 0x004fc80000000000 */
[----:B------:R-:W-:-:S04]  /*8450*/  IMAD R0, R0, 0x8, R3 ;  /* 0x0000000800007824 */ /* 0x000fc800078e0203 */
[----:B------:R-:W2:Y:S02]  /*8460*/  SYNCS.PHASECHK.TRANS64.TRYWAIT P0, [R0+URZ], R5 ;  /* 0x00000005000075a7 */ /* 0x000ea4000800017f */
[----:B--2---:R-:W-:Y:S05]  /*8470*/  @!P0 BRA `(.L_x_2752) ;  /* 0x00000004006c8947 */ /* 0x004fea0003800000 */
.L_x_2770:
[----:B------:R-:W-:-:S07]  /*8480*/  IMAD R3, R4, 0x8, R3 ;  /* 0x0000000804037824 */ /* 0x000fce00078e0203 */
.L_x_2753:
[----:B---3--:R3:W4:Y:S02]  /*8490*/  SYNCS.PHASECHK.TRANS64.TRYWAIT P0, [R3+URZ], R2 ;  /* 0x00000002030075a7 */ /* 0x008724000800017f */
[----:B----4-:R-:W-:Y:S05]  /*84a0*/  @!P0 NANOSLEEP.SYNCS 0x989680 ;  /* 0x009896800000895d */ /* 0x010fea0003900000 */
[----:B------:R-:W4:Y:S02]  /*84b0*/  @!P0 SYNCS.PHASECHK.TRANS64 P0, [R3+URZ], R2 ;  /* 0x00000002030085a7 */ /* 0x000f24000800007f */
[----:B----4-:R-:W-:Y:S05]  /*84c0*/  @!P0 BRA `(.L_x_2753) ;  /* 0xfffffffc00f08947 */ /* 0x010fea000383ffff */
.L_x_2676:
[----:B------:R-:W-:Y:S05]  /*84d0*/  BSYNC B6 ;  /* 0x0000000000067941 */ /* 0x000fea0003800000 */
.L_x_2671:
[----:B------:R-:W-:Y:S05]  /*84e0*/  EXIT ;  /* 0x000000000000794d */ /* 0x000fea0003800000 */
.L_x_2682:
[----:B------:R-:W-:Y:S02]  /*84f0*/  IMAD.MOV.U32 R12, RZ, RZ, RZ ;  /* 0x000000ffff0c7224 */ /* 0x000fe400078e00ff */
[----:B------:R-:W-:Y:S02]  /*8500*/  IMAD.MOV.U32 R11, RZ, RZ, 0x1f ;  /* 0x0000001fff0b7424 */ /* 0x000fe400078e00ff */
[----:B------:R-:W-:-:S07]  /*8510*/  IMAD.MOV.U32 R15, RZ, RZ, -0x1 ;  /* 0xffffffffff0f7424 */ /* 0x000fce00078e00ff */
[----:B------:R-:W-:Y:S05]  /*8520*/  WARPSYNC.COLLECTIVE R15, `(.L_x_2754) ;  /* 0x000000000f087348 */ /* 0x000fea0003c00000 */
[----:B------:R1:W2:Y:S02]  /*8530*/  SHFL.IDX P6, R14, R13, R12, R11 ;  /* 0x0000000c0d0e7389 */ /* 0x0002a400000c000b */
[----:B-12---:R-:W-:Y:S01]  /*8540*/  ENDCOLLECTIVE ;  /* 0x000000000000791b */ /* 0x006fe20003800000 */
.L_x_2754:
[----:B------:R-:W-:Y:S05]  /*8550*/  BRA `(.L_x_2755) ;  /* 0xffffff8c00747947 */ /* 0x000fea000383ffff */
.L_x_2684:
        /* <DEDUP_REMOVED lines=8> */
.L_x_2688:
[----:B---3--:R3:W4:Y:S02]  /*85e0*/  SYNCS.PHASECHK.TRANS64.TRYWAIT P1, [R0+URZ+0x30810], R209 ;  /* 0x030810d1000075a7 */ /* 0x008724000802017f */
[----:B----4-:R-:W-:Y:S05]  /*85f0*/  @!P1 NANOSLEEP.SYNCS 0x989680 ;  /* 0x009896800000995d */ /* 0x010fea0003900000 */
[----:B------:R-:W4:Y:S02]  /*8600*/  @!P1 SYNCS.PHASECHK.TRANS64 P1, [R0+URZ+0x30810], R209 ;  /* 0x030810d1000095a7 */ /* 0x000f24000802007f */
[----:B----4-:R-:W-:Y:S05]  /*8610*/  @!P1 BRA `(.L_x_2688) ;  /* 0xfffffffc00f09947 */ /* 0x010fea000383ffff */
[----:B------:R-:W-:Y:S05]  /*8620*/  BRA `(.L_x_2687) ;  /* 0xffffff9400607947 */ /* 0x000fea000383ffff */
.L_x_2692:
[----:B------:R1:W1:Y:S02]  /*8630*/  SYNCS.PHASECHK.TRANS64.TRYWAIT P1, [R0+URZ+0x30830], R209 ;  /* 0x030830d1000075a7 */ /* 0x000264000802017f */
[----:B-1----:R-:W-:Y:S05]  /*8640*/  @!P1 NANOSLEEP.SYNCS 0x989680 ;  /* 0x009896800000995d */ /* 0x002fea0003900000 */
[----:B------:R-:W1:Y:S02]  /*8650*/  @!P1 SYNCS.PHASECHK.TRANS64 P1, [R0+URZ+0x30830], R209 ;  /* 0x030830d1000095a7 */ /* 0x000e64000802007f */
[----:B-1----:R-:W-:Y:S05]  /*8660*/  @!P1 BRA `(.L_x_2692) ;  /* 0xfffffffc00f09947 */ /* 0x002fea000383ffff */
[----:B------:R-:W-:Y:S05]  /*8670*/  BRA `(.L_x_2691) ;  /* 0xffffff9c00807947 */ /* 0x000fea000383ffff */
.L_x_2728:
[----:B-1----:R1:W2:Y:S02]  /*8680*/  SYNCS.PHASECHK.TRANS64.TRYWAIT P0, [R16+URZ+0x30820], R3 ;  /* 0x03082003100075a7 */ /* 0x0022a4000800017f */
[----:B--2---:R-:W-:Y:S05]  /*8690*/  @!P0 NANOSLEEP.SYNCS 0x989680 ;  /* 0x009896800000895d */ /* 0x004fea0003900000 */
[----:B------:R-:W2:Y:S02]  /*86a0*/  @!P0 SYNCS.PHASECHK.TRANS64 P0, [R16+URZ+0x30820], R3 ;  /* 0x03082003100085a7 */ /* 0x000ea4000800007f */
[----:B--2---:R-:W-:Y:S05]  /*86b0*/  @!P0 BRA `(.L_x_2728) ;  /* 0xfffffffc00f08947 */ /* 0x004fea000383ffff */
[----:B------:R-:W-:Y:S05]  /*86c0*/  BRA `(.L_x_2756) ;  /* 0xffffffe0004c7947 */ /* 0x000fea000383ffff */
.L_x_2732:
[----:B-1----:R1:W3:Y:S02]  /*86d0*/  SYNCS.PHASECHK.TRANS64.TRYWAIT P1, [R16+URZ+0x30840], R21 ;  /* 0x03084015100075a7 */ /* 0x0022e4000802017f */
[----:B---3--:R-:W-:Y:S05]  /*86e0*/  @!P1 NANOSLEEP.SYNCS 0x989680 ;  /* 0x009896800000995d */ /* 0x008fea0003900000 */
[----:B------:R-:W3:Y:S02]  /*86f0*/  @!P1 SYNCS.PHASECHK.TRANS64 P1, [R16+URZ+0x30840], R21 ;  /* 0x03084015100095a7 */ /* 0x000ee4000802007f */
[----:B---3--:R-:W-:Y:S05]  /*8700*/  @!P1 BRA `(.L_x_2732) ;  /* 0xfffffffc00f09947 */ /* 0x008fea000383ffff */
[----:B------:R-:W-:Y:S05]  /*8710*/  BRA `(.L_x_2757) ;  /* 0xffffffe800047947 */ /* 0x000fea000383ffff */
.L_x_2734:
[----:B--2---:R2:W3:Y:S02]  /*8720*/  SYNCS.PHASECHK.TRANS64.TRYWAIT P1, [R16+URZ+0x30828], R21 ;  /* 0x03082815100075a7 */ /* 0x0044e4000802017f */
[----:B---3--:R-:W-:Y:S05]  /*8730*/  @!P1 NANOSLEEP.SYNCS 0x989680 ;  /* 0x009896800000995d */ /* 0x008fea0003900000 */
[----:B------:R-:W3:Y:S02]  /*8740*/  @!P1 SYNCS.PHASECHK.TRANS64 P1, [R16+URZ+0x30828], R21 ;  /* 0x03082815100095a7 */ /* 0x000ee4000802007f */
[----:B---3--:R-:W-:Y:S05]  /*8750*/  @!P1 BRA `(.L_x_2734) ;  /* 0xfffffffc00f09947 */ /* 0x008fea000383ffff */
[----:B------:R-:W-:Y:S05]  /*8760*/  BRA `(.L_x_2758) ;  /* 0xffffffe800987947 */ /* 0x000fea000383ffff */
.L_x_2736:
[----:B---3--:R3:W4:Y:S02]  /*8770*/  SYNCS.PHASECHK.TRANS64.TRYWAIT P1, [R16+URZ+0x30848], R21 ;  /* 0x03084815100075a7 */ /* 0x008724000802017f */
[----:B----4-:R-:W-:Y:S05]  /*8780*/  @!P1 NANOSLEEP.SYNCS 0x989680 ;  /* 0x009896800000995d */ /* 0x010fea0003900000 */
[----:B------:R-:W4:Y:S02]  /*8790*/  @!P1 SYNCS.PHASECHK.TRANS64 P1, [R16+URZ+0x30848], R21 ;  /* 0x03084815100095a7 */ /* 0x000f24000802007f */
[----:B----4-:R-:W-:Y:S05]  /*87a0*/  @!P1 BRA `(.L_x_2736) ;  /* 0xfffffffc00f09947 */ /* 0x010fea000383ffff */
[----:B------:R-:W-:Y:S05]  /*87b0*/  BRA `(.L_x_2759) ;  /* 0xffffffec002c7947 */ /* 0x000fea000383ffff */
.L_x_2738:
[----:B------:R-:W-:-:S07]  /*87c0*/  SHF.L.U32 R5, R11, 0x1f, RZ ;  /* 0x0000001f0b057819 */ /* 0x000fce00000006ff */
.L_x_2760:
[----:B------:R1:W1:Y:S02]  /*87d0*/  SYNCS.PHASECHK.TRANS64.TRYWAIT P1, [R16+URZ+0x30820], R5 ;  /* 0x03082005100075a7 */ /* 0x000264000802017f */
[----:B-1----:R-:W-:Y:S05]  /*87e0*/  @!P1 NANOSLEEP.SYNCS 0x989680 ;  /* 0x009896800000995d */ /* 0x002fea0003900000 */
[----:B------:R-:W1:Y:S02]  /*87f0*/  @!P1 SYNCS.PHASECHK.TRANS64 P1, [R16+URZ+0x30820], R5 ;  /* 0x03082005100095a7 */ /* 0x000e64000802007f */
[----:B-1----:R-:W-:Y:S05]  /*8800*/  @!P1 BRA `(.L_x_2760) ;  /* 0xfffffffc00f09947 */ /* 0x002fea000383ffff */
[----:B------:R-:W-:Y:S05]  /*8810*/  BRA `(.L_x_2761) ;  /* 0xffffffec00a87947 */ /* 0x000fea000383ffff */
.L_x_2741:
[----:B-1----:R1:W2:Y:S02]  /*8820*/  SYNCS.PHASECHK.TRANS64.TRYWAIT P1, [R16+URZ+0x30840], R13 ;  /* 0x0308400d100075a7 */ /* 0x0022a4000802017f */
[----:B--2---:R-:W-:Y:S05]  /*8830*/  @!P1 NANOSLEEP.SYNCS 0x989680 ;  /* 0x009896800000995d */ /* 0x004fea0003900000 */
[----:B------:R-:W2:Y:S02]  /*8840*/  @!P1 SYNCS.PHASECHK.TRANS64 P1, [R16+URZ+0x30840], R13 ;  /* 0x0308400d100095a7 */ /* 0x000ea4000802007f */
[----:B--2---:R-:W-:Y:S05]  /*8850*/  @!P1 BRA `(.L_x_2741) ;  /* 0xfffffffc00f09947 */ /* 0x004fea000383ffff */
[----:B------:R-:W-:Y:S05]  /*8860*/  BRA `(.L_x_2762) ;  /* 0xfffffff000607947 */ /* 0x000fea000383ffff */
.L_x_2743:
[----:B--2---:R2:W1:Y:S02]  /*8870*/  SYNCS.PHASECHK.TRANS64.TRYWAIT P1, [R16+URZ+0x30828], R13 ;  /* 0x0308280d100075a7 */ /* 0x004464000802017f */
[----:B-1----:R-:W-:Y:S05]  /*8880*/  @!P1 NANOSLEEP.SYNCS 0x989680 ;  /* 0x009896800000995d */ /* 0x002fea0003900000 */
[----:B------:R-:W1:Y:S02]  /*8890*/  @!P1 SYNCS.PHASECHK.TRANS64 P1, [R16+URZ+0x30828], R13 ;  /* 0x0308280d100095a7 */ /* 0x000e64000802007f */
[----:B-1----:R-:W-:Y:S05]  /*88a0*/  @!P1 BRA `(.L_x_2743) ;  /* 0xfffffffc00f09947 */ /* 0x002fea000383ffff */
[----:B------:R-:W-:Y:S05]  /*88b0*/  BRA `(.L_x_2763) ;  /* 0xfffffff000e87947 */ /* 0x000fea000383ffff */
.L_x_2745:
[----:B------:R1:W1:Y:S02]  /*88c0*/  SYNCS.PHASECHK.TRANS64.TRYWAIT P0, [R3+URZ+0x30840], R0 ;  /* 0x03084000030075a7 */ /* 0x000264000800017f */
[----:B-1----:R-:W-:Y:S05]  /*88d0*/  @!P0 NANOSLEEP.SYNCS 0x989680 ;  /* 0x009896800000895d */ /* 0x002fea0003900000 */
[----:B------:R-:W1:Y:S02]  /*88e0*/  @!P0 SYNCS.PHASECHK.TRANS64 P0, [R3+URZ+0x30840], R0 ;  /* 0x03084000030085a7 */ /* 0x000e64000800007f */
[----:B-1----:R-:W-:Y:S05]  /*88f0*/  @!P0 BRA `(.L_x_2745) ;  /* 0xfffffffc00f08947 */ /* 0x002fea000383ffff */
[----:B------:R-:W-:Y:S05]  /*8900*/  BRA `(.L_x_2764) ;  /* 0xfffffff4009c7947 */ /* 0x000fea000383ffff */
.L_x_2747:
[----:B------:R-:W-:Y:S01]  /*8910*/  BSSY B0, `(.L_x_2765) ;  /* 0x0000006000007945 */ /* 0x000fe20003800000 */
[----:B------:R-:W-:-:S07]  /*8920*/  IMAD.MOV.U32 R15, RZ, RZ, -0x1 ;  /* 0xffffffffff0f7424 */ /* 0x000fce00078e00ff */
[----:B------:R-:W-:Y:S05]  /*8930*/  WARPSYNC.COLLECTIVE R15, `(.L_x_2766) ;  /* 0x000000000f0c7348 */ /* 0x000fea0003c00000 */
[----:B------:R-:W-:Y:S02]  /*8940*/  ELECT P6, UR62, PT ;  /* 0x00000000003e782f */ /* 0x000fe400038c0000 */
[----:B------:R-:W-:Y:S01]  /*8950*/  MOV R14, UR62 ;  /* 0x0000003e000e7c02 */ /* 0x000fe20008000f00 */
[----:B------:R-:W-:Y:S10]  /*8960*/  ENDCOLLECTIVE ;  /* 0x000000000000791b */ /* 0x000ff40003800000 */
.L_x_2766:
[----:B------:R-:W-:Y:S05]  /*8970*/  BSYNC B0 ;  /* 0x0000000000007941 */ /* 0x000fea0003800000 */
.L_x_2765:
[----:B------:R-:W-:Y:S05]  /*8980*/  BRA `(.L_x_2767) ;  /* 0xfffffff800487947 */ /* 0x000fea000383ffff */
.L_x_2749:
[----:B-1----:R1:W2:Y:S02]  /*8990*/  SYNCS.PHASECHK.TRANS64.TRYWAIT P0, [R6+URZ], R5 ;  /* 0x00000005060075a7 */ /* 0x0022a4000800017f */
[----:B--2---:R-:W-:Y:S05]  /*89a0*/  @!P0 NANOSLEEP.SYNCS 0x989680 ;  /* 0x009896800000895d */ /* 0x004fea0003900000 */
[----:B------:R-:W2:Y:S02]  /*89b0*/  @!P0 SYNCS.PHASECHK.TRANS64 P0, [R6+URZ], R5 ;  /* 0x00000005060085a7 */ /* 0x000ea4000800007f */
[----:B--2---:R-:W-:Y:S05]  /*89c0*/  @!P0 BRA `(.L_x_2749) ;  /* 0xfffffffc00f08947 */ /* 0x004fea000383ffff */
[----:B------:R-:W-:Y:S05]  /*89d0*/  BRA `(.L_x_2768) ;  /* 0xfffffff800887947 */ /* 0x000fea000383ffff */
.L_x_2750:
[----:B--2---:R2:W3:Y:S02]  /*89e0*/  SYNCS.PHASECHK.TRANS64.TRYWAIT P0, [R3+URZ], R2 ;  /* 0x00000002030075a7 */ /* 0x0044e4000800017f */
[----:B---3--:R-:W-:Y:S05]  /*89f0*/  @!P0 NANOSLEEP.SYNCS 0x989680 ;  /* 0x009896800000895d */ /* 0x008fea0003900000 */
[----:B------:R-:W3:Y:S02]  /*8a00*/  @!P0 SYNCS.PHASECHK.TRANS64 P0, [R3+URZ], R2 ;  /* 0x00000002030085a7 */ /* 0x000ee4000800007f */
[----:B---3--:R-:W-:Y:S05]  /*8a10*/  @!P0 BRA `(.L_x_2750) ;  /* 0xfffffffc00f08947 */ /* 0x008fea000383ffff */
[----:B------:R-:W-:Y:S05]  /*8a20*/  BRA `(.L_x_2769) ;  /* 0xfffffff8007c7947 */ /* 0x000fea000383ffff */
.L_x_2752:
[----:B--2---:R2:W3:Y:S02]  /*8a30*/  SYNCS.PHASECHK.TRANS64.TRYWAIT P0, [R0+URZ], R5 ;  /* 0x00000005000075a7 */ /* 0x0044e4000800017f */
[----:B---3--:R-:W-:Y:S05]  /*8a40*/  @!P0 NANOSLEEP.SYNCS 0x989680 ;  /* 0x009896800000895d */ /* 0x008fea0003900000 */
[----:B------:R-:W3:Y:S02]  /*8a50*/  @!P0 SYNCS.PHASECHK.TRANS64 P0, [R0+URZ], R5 ;  /* 0x00000005000085a7 */ /* 0x000ee4000800007f */
[----:B---3--:R-:W-:Y:S05]  /*8a60*/  @!P0 BRA `(.L_x_2752) ;  /* 0xfffffffc00f08947 */ /* 0x008fea000383ffff */
[----:B------:R-:W-:Y:S05]  /*8a70*/  BRA `(.L_x_2770) ;  /* 0xfffffff800807947 */ /* 0x000fea000383ffff */
.L_x_2771:
        /* <DEDUP_REMOVED lines=16> */
.L_x_7308:


//--------------------- .text._ZN7cutlass13device_kernelIN5flash11enable_sm90INS1_16FlashAttnBwdSm90INS1_25CollectiveMainloopBwdSm90ILi2ELi2ELi2EN4cute5tupleIJNS5_1CILi1EEES8_S8_EEENS6_IJNS7_ILi64EEENS7_ILi128EEESB_EEENS_10bfloat16_tEfNS_4arch4Sm90ELb1ELb0ELb1ELb0ELb1ELb1ELb0ELb0ELi2ELi1ELi2ELi1ELb0EEENS1_24CollectiveEpilogueBwdGQAISC_fSF_Li256ELb0ELb1EEENS1_25SingleTileBwdLPTSchedulerILb0ELi128ELb1EEEEEEEEEvNT_6ParamsE --------------------------
	.section	.text._ZN7cutlass13device_kernelIN5flash11enable_sm90INS1_16FlashAttnBwdSm90INS1_25CollectiveMainloopBwdSm90ILi2ELi2ELi2EN4cute5tupleIJNS5_1CILi1EEES8_S8_EEENS6_IJNS7_ILi64EEENS7_ILi128EEESB_EEENS_10bfloat16_tEfNS_4arch4Sm90ELb1ELb0ELb1ELb0ELb1ELb1ELb0ELb0ELi2ELi1ELi2ELi1ELb0EEENS1_24CollectiveEpilogueBwdGQAISC_fSF_Li256ELb0ELb1EEENS1_25SingleTileBwdLPTSchedulerILb0ELi128ELb1EEEEEEEEEvNT_6ParamsE,"ax",@progbits
	.align	128
.text._ZN7cutlass13device_kernelIN5flash11enable_sm90INS1_16FlashAttnBwdSm90INS1_25CollectiveMainloopBwdSm90ILi2ELi2ELi2EN4cute5tupleIJNS5_1CILi1EEES8_S8_EEENS6_IJNS7_ILi64EEENS7_ILi128EEESB_EEENS_10bfloat16_tEfNS_4arch4Sm90ELb1ELb0ELb1ELb0ELb1ELb1ELb0ELb0ELi2ELi1ELi2ELi1ELb0EEENS1_24CollectiveEpilogueBwdGQAISC_fSF_Li256ELb0ELb1EEENS1_25SingleTileBwdLPTSchedulerILb0ELi128ELb1EEEEEEEEEvNT_6ParamsE:
        .type           _ZN7cutlass13device_kernelIN5flash11enable_sm90INS1_16FlashAttnBwdSm90INS1_25CollectiveMainloopBwdSm90ILi2ELi2ELi2EN4cute5tupleIJNS5_1CILi1EEES8_S8_EEENS6_IJNS7_ILi64EEENS7_ILi128EEESB_EEENS_10bfloat16_tEfNS_4arch4Sm90ELb1ELb0ELb1ELb0ELb1ELb1ELb0ELb0ELi2ELi1ELi2ELi1ELb0EEENS1_24CollectiveEpilogueBwdGQAISC_fSF_Li256ELb0ELb1EEENS1_25SingleTileBwdLPTSchedulerILb0ELi128ELb1EEEEEEEEEvNT_6ParamsE,@function
        .size           _ZN7cutlass13device_kernelIN5flash11enable_sm90INS1_16FlashAttnBwdSm90INS1_25CollectiveMainloopBwdSm90ILi2ELi2ELi2EN4cute5tupleIJNS5_1CILi1EEES8_S8_EEENS6_IJNS7_ILi64EEENS7_ILi128EEESB_EEENS_10bfloat16_tEfNS_4arch4Sm90ELb1ELb0ELb1ELb0ELb1ELb1ELb0ELb0ELi2ELi1ELi2ELi1ELb0EEENS1_24CollectiveEpilogueBwdGQAISC_fSF_Li256ELb0ELb1EEENS1_25SingleTileBwdLPTSchedulerILb0ELi128ELb1EEEEEEEEEvNT_6ParamsE,(.L_x_7309 - _ZN7cutlass13device_kernelIN5flash11enable_sm90INS1_16FlashAttnBwdSm90INS1_25CollectiveMainloopBwdSm90ILi2ELi2ELi2EN4cute5tupleIJNS5_1CILi1EEES8_S8_EEENS6_IJNS7_ILi64EEENS7_ILi128EEESB_EEENS_10bfloat16_tEfNS_4arch4Sm90ELb1ELb0ELb1ELb0ELb1ELb1ELb0ELb0ELi2ELi1ELi2ELi1ELb0EEENS1_24CollectiveEpilogueBwdGQAISC_fSF_Li256ELb0ELb1EEENS1_25SingleTileBwdLPTSchedulerILb0ELi128ELb1EEEEEEEEEvNT_6ParamsE)
        .other          _ZN7cutlass13device_kernelIN5flash11enable_sm90INS1_16FlashAttnBwdSm90INS1_25CollectiveMainloopBwdSm90ILi2ELi2ELi2EN4cute5tupleIJNS5_1CILi1EEES8_S8_EEENS6_IJNS7_ILi64EEENS7_ILi128EEESB_EEENS_10bfloat16_tEfNS_4arch4Sm90ELb1ELb0ELb1ELb0ELb1ELb1ELb0ELb0ELi2ELi1ELi2ELi1ELb0EEENS1_24CollectiveEpilogueBwdGQAISC_fSF_Li256ELb0ELb1EEENS1_25SingleTileBwdLPTSchedulerILb0ELi128ELb1EEEEEEEEEvNT_6ParamsE,@"STO_CUDA_ENTRY STV_DEFAULT"
_ZN7cutlass13device_kernelIN5flash11enable_sm90INS1_16FlashAttnBwdSm90INS1_25CollectiveMainloopBwdSm90ILi2ELi2ELi2EN4cute5tupleIJNS5_1CILi1EEES8_S8_EEENS6_IJNS7_ILi64EEENS7_ILi128EEESB_EEENS_10bfloat16_tEfNS_4arch4Sm90ELb1ELb0ELb1ELb0ELb1ELb1ELb0ELb0ELi2ELi1ELi2ELi1ELb0EEENS1_24CollectiveEpilogueBwdGQAISC_fSF_Li256ELb0ELb1EEENS1_25SingleTileBwdLPTSchedulerILb0ELi128ELb1EEEEEEEEEvNT_6ParamsE:
        /* <DEDUP_REMOVED lines=24> */
.L_x_2773:
[----:B------:R-:W-:Y:S05]  /*0180*/  BSYNC B0 ;  /* 0x0000000000007941 */ /* 0x000fea0003800000 */
.L_x_2772:
        /* <DEDUP_REMOVED lines=37> */
.L_x_2774:
        /* <DEDUP_REMOVED lines=22> */
.L_x_2775:
[----:B------:R-:W-:Y:S01]  /*0540*/  PLOP3.LUT P0, PT, PT, PT, UP0, 0x80, 0x0 ;  /* 0x000000000000781c */ /* 0x000fe20003f0f008 */
[----:B------:R-:W-:Y:S01]  /*0550*/  NOP ;  /* 0x0000000000007918 */ /* 0x000fe20000000000 */
[----:B------:R-:W-:Y:S01]  /*0560*/  ULDC.64 UR46, c[0x0][0x208] ;  /* 0x00008200002e7ab9 */ /* 0x000fe20000000a00 */
[----:B------:R-:W-:Y:S01]  /*0570*/  BSSY B6, `(.L_x_2776) ;  /* 0x00008eb000067945 */ /* 0x000fe20003800000 */
[----:B-12-4-:R-:W-:Y:S09]  /*0580*/  BAR.SYNC.DEFER_BLOCKING 0x0 ;  /* 0x0000000000007b1d */ /* 0x016ff20000010000 */
[----:B------:R-:W-:Y:S05]  /*0590*/  @!P0 BRA `(.L_x_2777) ;  /* 0x0000005000c08947 */ /* 0x000fea0003800000 */
.L_x_2778:
        /* <DEDUP_REMOVED lines=32> */
.L_x_2779:
[----:B------:R-:W-:Y:S01]  /*07a0*/  ULDC UR7, c[0x0][0x8cc] ;  /* 0x0002330000077ab9 */ /* 0x000fe20000000800 */
[----:B------:R-:W-:Y:S01]  /*07b0*/  UMOV UR36, UR10 ;  /* 0x0000000a00247c82 */ /* 0x000fe20008000000 */
[----:B------:R-:W-:-:S11]  /*07c0*/  UISETP.NE.AND UP0, UPT, UR7, 0x1, UPT ;  /* 0x000000010700788c */ /* 0x000fd6000bf05270 */
[----:B------:R-:W-:Y:S02]  /*07d0*/  @UP0 ULDC.64 UR8, c[0x0][0x8d0] ;  /* 0x0002340000080ab9 */ /* 0x000fe40000000a00 */
[----:B------:R-:W-:-:S04]  /*07e0*/  UIMAD.WIDE.U32 UR4, UR10, UR8, URZ ;  /* 0x000000080a0472a5 */ /* 0x000fc8000f8e003f */
[----:B------:R-:W-:-:S04]  /*07f0*/  @UP0 USHF.R.U32.HI UR36, URZ, UR9, UR5 ;  /* 0x000000093f240299 */ /* 0x000fc80008011605 */
[----:B------:R-:W-:-:S12]  /*0800*/  UIMAD UR4, UR36, UR7, URZ ;  /* 0x00000007240472a4 */ /* 0x000fd8000f8e023f */
.L_x_2780:
        /* <DEDUP_REMOVED lines=121> */
.L_x_2784:
        /* <DEDUP_REMOVED lines=15> */
.L_x_2783:
        /* <DEDUP_REMOVED lines=23> */
.L_x_2786:
        /* <DEDUP_REMOVED lines=15> */
.L_x_2785:
        /* <DEDUP_REMOVED lines=8> */
.L_x_2890:
        /* <DEDUP_REMOVED lines=15> */
.L_x_2788:
        /* <DEDUP_REMOVED lines=105> */
.L_x_2800:
[----:B------:R-:W-:-:S05]  /*1af0*/  IMAD.U32 R0, RZ, RZ, UR38 ;  /* 0x00000026ff007e24 */ /* 0x000fca000f8e00ff */
[----:B------:R-:W-:-:S04]  /*1b00*/  LOP3.LUT R0, R0, 0x1, RZ, 0xfc, !PT ;  /* 0x0000000100007812 */ /* 0x000fc800078efcff */
[----:B------:R-:W-:-:S13]  /*1b10*/  ISETP.NE.AND P0, PT, R0, 0x3, PT ;  /* 0x000000030000780c */ /* 0x000fda0003f05270 */
[----:B------:R-:W-:Y:S05]  /*1b20*/  @!P0 BRA `(.L_x_2790) ;  /* 0x0000000000048947 */ /* 0x000fea0003800000 */
[----:B------:R-:W-:Y:S01]  /*1b30*/  BPT.TRAP 0x1 ;  /* 0x000000040000795c */ /* 0x000fe20000300000 */
.L_x_2790:
        /* <DEDUP_REMOVED lines=8> */
.L_x_2791:
[----:B---3--:R-:W-:Y:S05]  /*1bc0*/  @P1 BRA `(.L_x_2792) ;  /* 0x0000000000081947 */ /* 0x008fea0003800000 */
[----:B------:R-:W3:Y:S02]  /*1bd0*/  SYNCS.PHASECHK.TRANS64.TRYWAIT P1, [R0+URZ+0x30810], R209 ;  /* 0x030810d1000075a7 */ /* 0x000ee4000802017f */
[----:B---3--:R-:W-:Y:S05]  /*1be0*/  @!P1 BRA `(.L_x_2793) ;  /* 0x0000007800509947 */ /* 0x008fea0003800000 */
.L_x_2792:
        /* <DEDUP_REMOVED lines=84> */
.L_x_2794:
[----:B------:R1:W1:Y:S01]  /*2130*/  SYNCS.PHASECHK.TRANS64.TRYWAIT P1, [R0+URZ+0x30830], R209 ;  /* 0x030830d1000075a7 */ /* 0x000262000802017f */
[----:B------:R-:W-:Y:S05]  /*2140*/  @!P0 BRA `(.L_x_2795) ;  /* 0x0000000000048947 */ /* 0x000fea0003800000 */
[----:B------:R-:W-:Y:S01]  /*2150*/  BPT.TRAP 0x1 ;  /* 0x000000040000795c */ /* 0x000fe20000300000 */
.L_x_2795:
        /* <DEDUP_REMOVED lines=54> */
.L_x_2796:
        /* <DEDUP_REMOVED lines=401> */
[----:B------:R-:W-:-:S05]  /*3dd0*/  IMAD R7, R229, 0x4000, R208 ;  /* 0x00004000e5077824 */ /* 0x000fca00078e02d0 */
[----:B------:R-:W-:Y:S01]  /*3de0*/  R2UR UR7, R7 ;  /* 0x00000000070772ca */ /* 0x000fe200000e0000 */
[----:B------:R-:W-:-:S12]  /*3df0*/  UIADD3 UR6, UR6, 0x180, URZ ;  /* 0x0000018006067890 */ /* 0x000fd8000fffe03f */
[----:B------:R-:W-:-:S04]  /*3e00*/  USHF.R.U32.HI UR7, URZ, 0x4, UR7 ;  /* 0x000000043f077899 */ /* 0x000fc80008011607 */
[----:B------:R-:W-:-:S03]  /*3e10*/  ULOP3.LUT UR12, UR7, 0x3fff, URZ, 0xc0, !UPT ;  /* 0x00003fff070c7892 */ /* 0x000fc6000f8ec03f */
[----:B------:R-:W-:Y:S01]  /*3e20*/  UMOV UR7, 0x40000040 ;  /* 0x4000004000077882 */ /* 0x000fe20000000000 */
[----:B------:R-:W-:Y:S02]  /*3e30*/  WARPGROUP.DEPBAR.LE gsb0, 0x0 ;  /* 0x00008000000079c5 */ /* 0x000fe40000010000 */
[----:B------:R-:W-:-:S06]  /*3e40*/  WARPGROUP.ARRIVE ;  /* 0x00000000000079c5 */ /* 0x000fcc0000000000 */
[----:B------:R-:W-:Y:S03]  /*3e50*/  HGMMA.64x128x16.F32.BF16 R24, R152, gdesc[UR8].tnspB, R24, gsb0 ;  /* 0x41e0000898187df0 */ /* 0x000fe60008001818 */
[----:B------:R-:W2:Y:S01]  /*3e60*/  S2R R21, SR_CgaCtaId ;  /* 0x0000000000157919 */ /* 0x000ea20000008800 */
[----:B------:R-:W-:Y:S01]  /*3e70*/  MOV R17, 0x400 ;  /* 0x0000040000117802 */ /* 0x000fe20000000f00 */
[----:B------:R-:W-:Y:S02]  /*3e80*/  WARPGROUP.DEPBAR.LE gsb0, 0x0 ;  /* 0x00008000000079c5 */ /* 0x000fe40000010000 */
[----:B------:R-:W-:Y:S02]  /*3e90*/  F2FP.BF16.F32.PACK_AB R152, R215, R213 ;  /* 0x000000d5d798723e */ /* 0x000fe400000010ff */
[----:B------:R-:W-:Y:S02]  /*3ea0*/  F2FP.BF16.F32.PACK_AB R154, R219, R217 ;  /* 0x000000d9db9a723e */ /* 0x000fe400000010ff */
[----:B------:R-:W-:-:S02]  /*3eb0*/  F2FP.BF16.F32.PACK_AB R153, R216, R214 ;  /* 0x000000d6d899723e */ /* 0x000fc400000010ff */
[----:B------:R-:W-:-:S04]  /*3ec0*/  F2FP.BF16.F32.PACK_AB R155, R9, R218 ;  /* 0x000000da099b723e */ /* 0x000fc800000010ff */
[----:B------:R-:W-:-:S06]  /*3ed0*/  WARPGROUP.ARRIVE ;  /* 0x00000000000079c5 */ /* 0x000fcc0000000000 */
[----:B------:R-:W-:Y:S01]  /*3ee0*/  HGMMA.64x128x16.F32.BF16 R24, R152, gdesc[UR4].tnspB, R24, gsb0 ;  /* 0x41e0000498187df0 */ /* 0x000fe20008001818 */
[----:B--2---:R-:W-:-:S05]  /*3ef0*/  LEA R17, R21, R17, 0x18 ;  /* 0x0000001115117211 */ /* 0x004fca00078ec0ff */
[----:B------:R-:W-:-:S05]  /*3f00*/  VIADD R17, R17, 0x28800 ;  /* 0x0002880011117836 */ /* 0x000fca0000000000 */
[----:B------:R-:W-:-:S04]  /*3f10*/  SHF.R.U32.HI R6, RZ, 0x4, R17 ;  /* 0x00000004ff067819 */ /* 0x000fc80000011611 */
[----:B------:R-:W-:-:S04]  /*3f20*/  LOP3.LUT R6, R6, 0x3fff, RZ, 0xc0, !PT ;  /* 0x00003fff06067812 */ /* 0x000fc800078ec0ff */
[----:B------:R-:W-:-:S05]  /*3f30*/  LOP3.LUT R6, R6, 0x10000, RZ, 0xfc, !PT ;  /* 0x0001000006067812 */ /* 0x000fca00078efcff */
[----:B------:R-:W-:-:S05]  /*3f40*/  IMAD R6, R3, 0x400, R6 ;  /* 0x0000040003067824 */ /* 0x000fca00078e0206 */
[----:B------:R-:W-:Y:S01]  /*3f50*/  R2UR UR5, R6 ;  /* 0x00000000060572ca */ /* 0x000fe200000e0000 */
[----:B------:R-:W-:Y:S01]  /*3f60*/  UMOV UR9, 0x40000040 ;  /* 0x4000004000097882 */ /* 0x000fe20000000000 */
[----:B------:R-:W-:Y:S01]  /*3f70*/  UMOV UR10, UR12 ;  /* 0x0000000c000a7c82 */ /* 0x000fe20008000000 */
[----:B------:R-:W-:-:S10]  /*3f80*/  UMOV UR11, 0x40000040 ;  /* 0x40000040000b7882 */ /* 0x000fd40000000000 */
        /* <DEDUP_REMOVED lines=63> */
.L_x_2798:
        /* <DEDUP_REMOVED lines=49> */
.L_x_2799:
        /* <DEDUP_REMOVED lines=78> */
.L_x_2782:
[----:B------:R-:W-:Y:S05]  /*4b70*/  @P0 BRA `(.L_x_2781) ;  /* 0x0000004800280947 */ /* 0x000fea0003800000 */
[----:B------:R-:W1:Y:S01]  /*4b80*/  S2R R4, SR_TID.X ;  /* 0x0000000000047919 */ /* 0x000e620000002100 */
[----:B------:R-:W-:Y:S01]  /*4b90*/  ULDC UR8, c[0x0][0x850] ;  /* 0x0002140000087ab9 */ /* 0x000fe20000000800 */
[----:B------:R-:W2:Y:S01]  /*4ba0*/  S2UR UR11, SR_CgaCtaId ;  /* 0x00000000000b79c3 */ /* 0x000ea20000008800 */
[----:B------:R-:W-:Y:S01]  /*4bb0*/  UISETP.NE.AND UP0, UPT, UR8, 0x1, UPT ;  /* 0x000000010800788c */ /* 0x000fe2000bf05270 */
[----:B------:R-:W-:Y:S01]  /*4bc0*/  BSSY B0, `(.L_x_2801) ;  /* 0x000005d000007945 */ /* 0x000fe20003800000 */
[----:B------:R-:W-:Y:S01]  /*4bd0*/  UMOV UR10, UR40 ;  /* 0x00000028000a7c82 */ /* 0x000fe20008000000 */
[----:B------:R-:W-:Y:S01]  /*4be0*/  ULOP3.LUT UR36, URZ, UR36, URZ, 0x33, !UPT ;  /* 0x000000243f247292 */ /* 0x000fe2000f8e333f */
[----:B------:R-:W-:Y:S01]  /*4bf0*/  ULDC.64 UR12, c[0x0][0x818] ;  /* 0x00020600000c7ab9 */ /* 0x000fe20000000a00 */
[----:B------:R-:W-:Y:S01]  /*4c00*/  ULDC UR6, c[0x0][0x8b4] ;  /* 0x00022d0000067ab9 */ /* 0x000fe20000000800 */
[----:B------:R-:W-:Y:S01]  /*4c10*/  ULDC UR16, c[0x0][0x870] ;  /* 0x00021c0000107ab9 */ /* 0x000fe20000000800 */
[----:B------:R-:W-:Y:S01]  /*4c20*/  UIADD3 UR36, UR36, UR6, URZ ;  /* 0x0000000624247290 */ /* 0x000fe2000fffe03f */
[----:B------:R-:W-:-:S03]  /*4c30*/  ULDC UR18, c[0x0][0x80c] ;  /* 0x0002030000127ab9 */ /* 0x000fc60000000800 */
[----:B------:R-:W-:Y:S01]  /*4c40*/  @UP0 ULDC UR4, c[0x0][0x854] ;  /* 0x0002150000040ab9 */ /* 0x000fe20000000800 */
[----:B------:R-:W-:Y:S01]  /*4c50*/  @UP0 ULDC UR7, c[0x0][0x858] ;  /* 0x0002160000070ab9 */ /* 0x000fe20000000800 */
[----:B------:R-:W-:Y:S02]  /*4c60*/  UIMAD.WIDE.U32 UR4, UR40, UR4, URZ ;  /* 0x00000004280472a5 */ /* 0x000fe4000f8e003f */
[----:B------:R-:W-:Y:S02]  /*4c70*/  UIMAD UR16, UR16, UR36, URZ ;  /* 0x00000024101072a4 */ /* 0x000fe4000f8e023f */
[----:B------:R-:W-:Y:S02]  /*4c80*/  @UP0 USHF.R.U32.HI UR10, URZ, UR7, UR5 ;  /* 0x000000073f0a0299 */ /* 0x000fe40008011605 */
[----:B------:R-:W-:Y:S02]  /*4c90*/  USHF.L.U32 UR6, UR36, 0xe, URZ ;  /* 0x0000000e24067899 */ /* 0x000fe4000800063f */
[----:B------:R-:W-:-:S02]  /*4ca0*/  USHF.R.S32.HI UR17, URZ, 0x1f, UR10 ;  /* 0x0000001f3f117899 */ /* 0x000fc4000801140a */
[----:B------:R-:W-:Y:S02]  /*4cb0*/  UIMAD UR16, UR16, UR18, URZ ;  /* 0x00000012101072a4 */ /* 0x000fe4000f8e023f */
[----:B------:R-:W-:Y:S02]  /*4cc0*/  UIMAD UR9, UR17, UR12, URZ ;  /* 0x0000000c110972a4 */ /* 0x000fe4000f8e023f */
[----:B------:R-:W-:Y:S01]  /*4cd0*/  USHF.R.S32.HI UR7, URZ, 0x1f, UR6 ;  /* 0x0000001f3f077899 */ /* 0x000fe20008011406 */
[C---:B-1----:R-:W-:Y:S01]  /*4ce0*/  VIADD R5, R4.reuse, 0xffffff80 ;  /* 0xffffff8004057836 */ /* 0x042fe20000000000 */
[----:B------:R-:W-:Y:S01]  /*4cf0*/  UIMAD UR20, UR10, UR13, UR9 ;  /* 0x0000000d0a1472a4 */ /* 0x000fe2000f8e0209 */
[----:B------:R-:W-:Y:S01]  /*4d00*/  ISETP.NE.AND P1, PT, R4, 0x80, PT ;  /* 0x000000800400780c */ /* 0x000fe20003f25270 */
[----:B------:R-:W-:Y:S02]  /*4d10*/  USHF.R.S32.HI UR19, URZ, 0x1f, UR16 ;  /* 0x0000001f3f137899 */ /* 0x000fe40008011410 */
[----:B------:R-:W-:Y:S01]  /*4d20*/  SHF.R.S32.HI R0, RZ, 0x1f, R5 ;  /* 0x0000001fff007819 */ /* 0x000fe20000011405 */
[----:B------:R-:W-:Y:S01]  /*4d30*/  UMOV UR9, 0x400 ;  /* 0x0000040000097882 */ /* 0x000fe20000000000 */
[----:B------:R-:W-:Y:S01]  /*4d40*/  ULDC.64 UR14, c[0x0][0x840] ;  /* 0x00021000000e7ab9 */ /* 0x000fe20000000a00 */
[----:B--2---:R-:W-:Y:S01]  /*4d50*/  ULEA UR9, UR11, UR9, 0x18 ;  /* 0x000000090b097291 */ /* 0x004fe2000f8ec03f */
[----:B------:R-:W-:Y:S01]  /*4d60*/  LEA.HI R2, R0, R5, RZ, 0x7 ;  /* 0x0000000500027211 */ /* 0x000fe200078f38ff */
[----:B------:R-:W-:Y:S01]  /*4d70*/  UIMAD UR11, UR37, UR18, URZ ;  /* 0x00000012250b72a4 */ /* 0x000fe2000f8e023f */
[----:B------:R-:W-:Y:S01]  /*4d80*/  BAR.SYNC.DEFER_BLOCKING 0x1, 0x100 ;  /* 0x0044000000007b1d */ /* 0x000fe20000010000 */
[----:B------:R-:W-:Y:S01]  /*4d90*/  UIMAD.WIDE.U32 UR4, UR10, UR12, UR6 ;  /* 0x0000000c0a0472a5 */ /* 0x000fe2000f8e0006 */
[C---:B------:R-:W-:Y:S01]  /*4da0*/  LOP3.LUT R0, R2.reuse, 0xfffff80, RZ, 0xc0, !PT ;  /* 0x0fffff8002007812 */ /* 0x040fe200078ec0ff */
[----:B------:R-:W-:Y:S01]  /*4db0*/  IMAD.SHL.U32 R2, R2, 0x40, RZ ;  /* 0x0000004002027824 */ /* 0x000fe200078e00ff */
[----:B------:R-:W-:Y:S01]  /*4dc0*/  USHF.R.S32.HI UR18, URZ, 0x1f, UR11 ;  /* 0x0000001f3f127899 */ /* 0x000fe2000801140b */
[C---:B------:R-:W-:Y:S01]  /*4dd0*/  ISETP.NE.AND P0, PT, R5.reuse, RZ, PT ;  /* 0x000000ff0500720c */ /* 0x040fe20003f05270 */
[----:B------:R-:W-:Y:S01]  /*4de0*/  UIADD3 UR16, UP0, UP1, UR16, UR11, UR10 ;  /* 0x0000000b10107290 */ /* 0x000fe2000f91e00a */
[----:B------:R-:W-:Y:S01]  /*4df0*/  IMAD.IADD R0, R5, 0x1, -R0 ;  /* 0x0000000105007824 */ /* 0x000fe200078e0a00 */
[----:B------:R-:W-:Y:S01]  /*4e00*/  LOP3.LUT R3, R2, 0x3fffe000, RZ, 0xc0, !PT ;  /* 0x3fffe00002037812 */ /* 0x000fe200078ec0ff */
[----:B------:R-:W-:-:S02]  /*4e10*/  UIMAD.WIDE.U32 UR6, UR10, UR14, UR6 ;  /* 0x0000000e0a0672a5 */ /* 0x000fc4000f8e0006 */
[----:B------:R-:W-:Y:S02]  /*4e20*/  UIMAD UR21, UR17, UR14, URZ ;  /* 0x0000000e111572a4 */ /* 0x000fe4000f8e023f */
[----:B------:R-:W-:Y:S01]  /*4e30*/  IMAD R0, R0, 0x4, R3 ;  /* 0x0000000400007824 */ /* 0x000fe200078e0203 */
[----:B------:R-:W-:Y:S02]  /*4e40*/  UIADD3.X UR14, UR19, UR18, UR17, UP0, UP1 ;  /* 0x00000012130e7290 */ /* 0x000fe400087e2411 */
[----:B------:R-:W-:Y:S02]  /*4e50*/  USHF.L.U32 UR11, UR16, 0x2, URZ ;  /* 0x00000002100b7899 */ /* 0x000fe4000800063f */
[----:B------:R-:W-:Y:S01]  /*4e60*/  LEA R0, R0, UR9, 0x2 ;  /* 0x0000000900007c11 */ /* 0x000fe2000f8e10ff */
[----:B------:R-:W-:Y:S01]  /*4e70*/  ULDC.64 UR12, c[0x0][0x868] ;  /* 0x00021a00000c7ab9 */ /* 0x000fe20000000a00 */
[----:B------:R-:W-:Y:S02]  /*4e80*/  USHF.L.U64.HI UR14, UR16, 0x2, UR14 ;  /* 0x00000002100e7899 */ /* 0x000fe4000801020e */
[----:B------:R-:W-:Y:S01]  /*4e90*/  UIADD3 UR16, UP0, UR11, UR12, URZ ;  /* 0x0000000c0b107290 */ /* 0x000fe2000ff1e03f */
[----:B------:R1:W-:Y:S01]  /*4ea0*/  STS.128 [R0], R24 ;  /* 0x0000001800007388 */ /* 0x0003e20000000c00 */
[----:B------:R-:W-:-:S02]  /*4eb0*/  USHF.R.S32.HI UR12, URZ, 0x1f, UR37 ;  /* 0x0000001f3f0c7899 */ /* 0x000fc40008011425 */
[----:B------:R-:W-:Y:S01]  /*4ec0*/  UIMAD UR15, UR10, UR15, UR21 ;  /* 0x0000000f0a0f72a4 */ /* 0x000fe2000f8e0215 */
[----:B------:R1:W-:Y:S01]  /*4ed0*/  STS.128 [R0+0x800], R28 ;  /* 0x0008001c00007388 */ /* 0x0003e20000000c00 */
[----:B------:R-:W-:Y:S01]  /*4ee0*/  ULDC.64 UR18, c[0x0][0x820] ;  /* 0x0002080000127ab9 */ /* 0x000fe20000000a00 */
[----:B------:R-:W-:Y:S01]  /*4ef0*/  UIADD3.X UR17, UR14, UR13, URZ, UP0, !UPT ;  /* 0x0000000d0e117290 */ /* 0x000fe200087fe43f */
[----:B------:R-:W-:Y:S01]  /*4f00*/  IMAD.U32 R2, RZ, RZ, UR16 ;  /* 0x00000010ff027e24 */ /* 0x000fe2000f8e00ff */
[----:B------:R1:W-:Y:S01]  /*4f10*/  STS.128 [R0+0x1000], R32 ;  /* 0x0010002000007388 */ /* 0x0003e20000000c00 */
[----:B------:R-:W-:Y:S01]  /*4f20*/  ULDC.64 UR22, c[0x0][0x848] ;  /* 0x0002120000167ab9 */ /* 0x000fe20000000a00 */
[----:B------:R-:W-:Y:S02]  /*4f30*/  UIMAD UR13, UR12, UR18, URZ ;  /* 0x000000120c0d72a4 */ /* 0x000fe4000f8e023f */
[----:B------:R1:W-:Y:S01]  /*4f40*/  STS.128 [R0+0x1800], R36 ;  /* 0x0018002400007388 */ /* 0x0003e20000000c00 */
[----:B------:R-:W-:Y:S01]  /*4f50*/  UIADD3 UR5, UR5, UR20, URZ ;  /* 0x0000001405057290 */ /* 0x000fe2000fffe03f */
[----:B------:R-:W-:Y:S01]  /*4f60*/  IMAD.U32 R3, RZ, RZ, UR17 ;  /* 0x00000011ff037e24 */ /* 0x000fe2000f8e00ff */
        /* <DEDUP_REMOVED lines=15> */
[----:B------:R-:W-:Y:S01]  /*5060*/  ULEA UR18, UP0, UR4, UR18, 0x2 ;  /* 0x0000001204127291 */ /* 0x000fe2000f80103f */
[----:B------:R1:W-:Y:S01]  /*5070*/  STS.128 [R0+0x4800], R60 ;  /* 0x0048003c00007388 */ /* 0x0003e20000000c00 */
[----:B------:R-:W-:Y:S02]  /*5080*/  UIADD3 UR5, UR7, UR12, URZ ;  /* 0x0000000c07057290 */ /* 0x000fe4000fffe03f */
        /* <DEDUP_REMOVED lines=11> */
.L_x_2803:
[----:B------:R-:W2:Y:S04]  /*5140*/  LDG.E.STRONG.GPU R4, desc[UR46][R2.64] ;  /* 0x0000002e02047981 */ /* 0x000ea8000c1ef900 */
[----:B--2---:R-:W-:Y:S01]  /*5150*/  CCTL.IVALL ;  /* 0x00000000ff00798f */ /* 0x004fe20002000000 */
[----:B------:R-:W-:Y:S05]  /*5160*/  YIELD ;  /* 0x0000000000007946 */ /* 0x000fea0003800000 */
[----:B------:R-:W-:-:S13]  /*5170*/  ISETP.NE.AND P0, PT, R4, UR15, PT ;  /* 0x0000000f04007c0c */ /* 0x000fda000bf05270 */
[----:B------:R-:W-:Y:S05]  /*5180*/  @P0 BRA `(.L_x_2803) ;  /* 0xfffffffc00ec0947 */ /* 0x000fea000383ffff */
.L_x_2802:
[----:B------:R-:W-:Y:S05]  /*5190*/  BSYNC B0 ;  /* 0x0000000000007941 */ /* 0x000fea0003800000 */
.L_x_2801:
[----:B------:R-:W-:-:S03]  /*51a0*/  UMOV UR4, 0xffffffff ;  /* 0xffffffff00047882 */ /* 0x000fc60000000000 */
[----:B------:R-:W-:Y:S05]  /*51b0*/  BRA.DIV UR4, `(.L_x_2804) ;  /* 0x0000004604047947 */ /* 0x000fea000b800000 */
[----:B------:R-:W-:Y:S01]  /*51c0*/  NOP ;  /* 0x0000000000007918 */ /* 0x000fe20000000000 */
.L_x_2893:
        /* <DEDUP_REMOVED lines=15> */
.L_x_2807:
[----:B------:R-:W-:Y:S01]  /*52c0*/  @P0 ELECT P2, URZ, PT ;  /* 0x00000000003f082f */ /* 0x000fe20003840000 */
[----:B------:R2:W-:-:S12]  /*52d0*/  UBLKRED.G.S.ADD.F32.RN [UR4], [UR9], UR6, desc[UR12] ;  /* 0x00000c04090073bb */ /* 0x0005d800080a1406 */
[----:B------:R-:W-:Y:S02]  /*52e0*/  @P2 PLOP3.LUT P0, PT, P2, PT, PT, 0x8, 0x0 ;  /* 0x000000000000281c */ /* 0x000fe4000170e170 */
[----:B------:R-:W-:-:S11]  /*52f0*/  PLOP3.LUT P2, PT, PT, PT, PT, 0x8, 0x0 ;  /* 0x000000000000781c */ /* 0x000fd60003f4e170 */
[----:B--2---:R-:W-:Y:S05]  /*5300*/  @P0 BRA.U.ANY `(.L_x_2807) ;  /* 0xfffffffd00ec0947 */ /* 0x004fea000393ffff */
[----:B------:R0:W-:Y:S01]  /*5310*/  UTMACMDFLUSH ;  /* 0x00000000000079b7 */ /* 0x0001e20000000000 */
[----:B------:R-:W-:-:S04]  /*5320*/  DEPBAR.LE SB0, 0x0 ;  /* 0x000080000000791a */ /* 0x000fc80000000000 */
.L_x_2806:
[----:B------:R-:W-:Y:S05]  /*5330*/  BSYNC B0 ;  /* 0x0000000000007941 */ /* 0x000fea0003800000 */
.L_x_2805:
        /* <DEDUP_REMOVED lines=14> */
.L_x_2809:
[----:B------:R-:W-:Y:S05]  /*5420*/  BSYNC B0 ;  /* 0x0000000000007941 */ /* 0x000fea0003800000 */
.L_x_2808:
        /* <DEDUP_REMOVED lines=24> */
.L_x_2812:
[----:B-12---:R-:W2:Y:S04]  /*55b0*/  LDG.E.STRONG.GPU R0, desc[UR46][R2.64] ;  /* 0x0000002e02007981 */ /* 0x006ea8000c1ef900 */
[----:B--2---:R-:W-:Y:S01]  /*55c0*/  CCTL.IVALL ;  /* 0x00000000ff00798f */ /* 0x004fe20002000000 */
[----:B------:R-:W-:Y:S05]  /*55d0*/  YIELD ;  /* 0x0000000000007946 */ /* 0x000fea0003800000 */
[----:B------:R-:W-:-:S13]  /*55e0*/  ISETP.NE.AND P0, PT, R0, UR15, PT ;  /* 0x0000000f00007c0c */ /* 0x000fda000bf05270 */
[----:B------:R-:W-:Y:S05]  /*55f0*/  @P0 BRA `(.L_x_2812) ;  /* 0xfffffffc00ec0947 */ /* 0x000fea000383ffff */
.L_x_2811:
[----:B------:R-:W-:Y:S05]  /*5600*/  BSYNC B0 ;  /* 0x0000000000007941 */ /* 0x000fea0003800000 */
.L_x_2810:
[----:B------:R-:W-:-:S03]  /*5610*/  UMOV UR4, 0xffffffff ;  /* 0xffffffff00047882 */ /* 0x000fc60000000000 */
[----:B------:R-:W-:Y:S05]  /*5620*/  BRA.DIV UR4, `(.L_x_2813) ;  /* 0x0000004204047947 */ /* 0x000fea000b800000 */
[----:B------:R-:W-:Y:S01]  /*5630*/  NOP ;  /* 0x0000000000007918 */ /* 0x000fe20000000000 */
.L_x_2896:
        /* <DEDUP_REMOVED lines=16> */
.L_x_2816:
[----:B------:R-:W-:Y:S01]  /*5740*/  @P0 ELECT P2, URZ, PT ;  /* 0x00000000003f082f */ /* 0x000fe20003840000 */
[----:B------:R3:W-:-:S12]  /*5750*/  UBLKRED.G.S.ADD.F32.RN [UR4], [UR9], UR6, desc[UR10] ;  /* 0x00000a04090073bb */ /* 0x0007d800080a1406 */
[----:B------:R-:W-:Y:S02]  /*5760*/  @P2 PLOP3.LUT P0, PT, P2, PT, PT, 0x8, 0x0 ;  /* 0x000000000000281c */ /* 0x000fe4000170e170 */
[----:B------:R-:W-:-:S11]  /*5770*/  PLOP3.LUT P2, PT, PT, PT, PT, 0x8, 0x0 ;  /* 0x000000000000781c */ /* 0x000fd60003f4e170 */
[----:B---3--:R-:W-:Y:S05]  /*5780*/  @P0 BRA.U.ANY `(.L_x_2816) ;  /* 0xfffffffd00ec0947 */ /* 0x008fea000393ffff */
[----:B------:R0:W-:Y:S01]  /*5790*/  UTMACMDFLUSH ;  /* 0x00000000000079b7 */ /* 0x0001e20000000000 */
[----:B------:R-:W-:-:S04]  /*57a0*/  DEPBAR.LE SB0, 0x0 ;  /* 0x000080000000791a */ /* 0x000fc80000000000 */
.L_x_2815:
[----:B------:R-:W-:Y:S05]  /*57b0*/  BSYNC B0 ;  /* 0x0000000000007941 */ /* 0x000fea0003800000 */
.L_x_2814:
        /* <DEDUP_REMOVED lines=14> */
.L_x_2777:
        /* <DEDUP_REMOVED lines=29> */
.L_x_2818:
[----:B------:R-:W-:Y:S01]  /*5a70*/  ULDC UR9, c[0x0][0x8cc] ;  /* 0x0002330000097ab9 */ /* 0x000fe20000000800 */
[----:B------:R-:W-:Y:S01]  /*5a80*/  UMOV UR7, UR8 ;  /* 0x0000000800077c82 */ /* 0x000fe20008000000 */
[----:B------:R-:W-:-:S11]  /*5a90*/  UISETP.NE.AND UP0, UPT, UR9, 0x1, UPT ;  /* 0x000000010900788c */ /* 0x000fd6000bf05270 */
[----:B------:R-:W-:Y:S02]  /*5aa0*/  @UP0 ULDC.64 UR10, c[0x0][0x8d0] ;  /* 0x00023400000a0ab9 */ /* 0x000fe40000000a00 */
[----:B------:R-:W-:-:S04]  /*5ab0*/  UIMAD.WIDE.U32 UR4, UR8, UR10, URZ ;  /* 0x0000000a080472a5 */ /* 0x000fc8000f8e003f */
[----:B------:R-:W-:-:S04]  /*5ac0*/  @UP0 USHF.R.U32.HI UR7, URZ, UR11, UR5 ;  /* 0x0000000b3f070299 */ /* 0x000fc80008011605 */
[----:B------:R-:W-:-:S12]  /*5ad0*/  UIMAD UR4, UR7, UR9, URZ ;  /* 0x00000009070472a4 */ /* 0x000fd8000f8e023f */
.L_x_2819:
        /* <DEDUP_REMOVED lines=84> */
.L_x_2823:
[----:B------:R-:W2:Y:S04]  /*6020*/  LDG.E.STRONG.GPU R4, desc[UR46][R2.64] ;  /* 0x0000002e02047981 */ /* 0x000ea8000c1ef900 */
[----:B--2---:R-:W-:Y:S01]  /*6030*/  CCTL.IVALL ;  /* 0x00000000ff00798f */ /* 0x004fe20002000000 */
[----:B------:R-:W-:Y:S05]  /*6040*/  YIELD ;  /* 0x0000000000007946 */ /* 0x000fea0003800000 */
[----:B------:R-:W-:-:S13]  /*6050*/  ISETP.NE.AND P1, PT, R4, R5, PT ;  /* 0x000000050400720c */ /* 0x000fda0003f25270 */
[----:B------:R-:W-:Y:S05]  /*6060*/  @P1 BRA `(.L_x_2823) ;  /* 0xfffffffc00ec1947 */ /* 0x000fea000383ffff */
.L_x_2822:
[----:B------:R-:W-:Y:S05]  /*6070*/  BSYNC B0 ;  /* 0x0000000000007941 */ /* 0x000fea0003800000 */
.L_x_2821:
[----:B------:R-:W-:-:S03]  /*6080*/  UMOV UR4, 0xffffffff ;  /* 0xffffffff00047882 */ /* 0x000fc60000000000 */
[----:B------:R-:W-:Y:S05]  /*6090*/  BRA.DIV UR4, `(.L_x_2824) ;  /* 0x0000003604847947 */ /* 0x000fea000b800000 */
[----:B------:R-:W-:Y:S01]  /*60a0*/  NOP ;  /* 0x0000000000007918 */ /* 0x000fe20000000000 */
.L_x_2899:
        /* <DEDUP_REMOVED lines=22> */
.L_x_2826:
[----:B------:R-:W-:Y:S05]  /*6210*/  BSYNC B0 ;  /* 0x0000000000007941 */ /* 0x000fea0003800000 */
.L_x_2825:
        /* <DEDUP_REMOVED lines=20> */
.L_x_2828:
[----:B------:R-:W-:Y:S05]  /*6360*/  BSYNC B0 ;  /* 0x0000000000007941 */ /* 0x000fea0003800000 */
.L_x_2827:
[----:B------:R-:W-:Y:S06]  /*6370*/  BAR.ARV 0xa, 0xa0 ;  /* 0x0282800000007b1d */ /* 0x000fec0000002000 */
[----:B------:R-:W-:Y:S04]  /*6380*/  BSSY B0, `(.L_x_2829) ;  /* 0x0000003000007945 */ /* 0x000fe80003800000 */
[----:B------:R-:W-:Y:S05]  /*6390*/  @!P0 BRA `(.L_x_2830) ;  /* 0x0000000000048947 */ /* 0x000fea0003800000 */
[----:B------:R-:W-:-:S04]  /*63a0*/  DEPBAR.LE SB0, 0x0 ;  /* 0x000080000000791a */ /* 0x000fc80000000000 */
.L_x_2830:
[----:B------:R-:W-:Y:S05]  /*63b0*/  BSYNC B0 ;  /* 0x0000000000007941 */ /* 0x000fea0003800000 */
.L_x_2829:
        /* <DEDUP_REMOVED lines=19> */
.L_x_2832:
[----:B------:R-:W-:Y:S05]  /*64f0*/  BSYNC B0 ;  /* 0x0000000000007941 */ /* 0x000fea0003800000 */
.L_x_2831:
[----:B------:R-:W-:Y:S01]  /*6500*/  UIADD3 UR17, UR8, 0x1, URZ ;  /* 0x0000000108117890 */ /* 0x000fe2000fffe03f */
[----:B------:R-:W-:Y:S11]  /*6510*/  BRA `(.L_x_2833) ;  /* 0x0000000000047947 */ /* 0x000ff60003800000 */
.L_x_2820:
[----:B------:R-:W-:-:S05]  /*6520*/  UMOV UR17, UR8 ;  /* 0x0000000800117c82 */ /* 0x000fca0008000000 */
.L_x_2833:
        /* <DEDUP_REMOVED lines=12> */
.L_x_2858:
        /* <DEDUP_REMOVED lines=18> */
.L_x_2836:
[----:B------:R-:W2:Y:S04]  /*6710*/  LDG.E.STRONG.GPU R4, desc[UR46][R2.64] ;  /* 0x0000002e02047981 */ /* 0x000ea8000c1ef900 */
[----:B--2---:R-:W-:Y:S01]  /*6720*/  CCTL.IVALL ;  /* 0x00000000ff00798f */ /* 0x004fe20002000000 */
[----:B------:R-:W-:Y:S05]  /*6730*/  YIELD ;  /* 0x0000000000007946 */ /* 0x000fea0003800000 */
[----:B------:R-:W-:-:S13]  /*6740*/  ISETP.NE.AND P1, PT, R4, R5, PT ;  /* 0x000000050400720c */ /* 0x000fda0003f25270 */
[----:B------:R-:W-:Y:S05]  /*6750*/  @P1 BRA `(.L_x_2836) ;  /* 0xfffffffc00ec1947 */ /* 0x000fea000383ffff */
.L_x_2835:
[----:B------:R-:W-:Y:S05]  /*6760*/  BSYNC B0 ;  /* 0x0000000000007941 */ /* 0x000fea0003800000 */
.L_x_2834:
[----:B------:R-:W-:-:S03]  /*6770*/  UMOV UR18, 0xffffffff ;  /* 0xffffffff00127882 */ /* 0x000fc60000000000 */
[----:B------:R-:W-:Y:S05]  /*6780*/  BRA.DIV UR18, `(.L_x_2837) ;  /* 0x0000002e12e47947 */ /* 0x000fea000b800000 */
[----:B------:R-:W-:Y:S01]  /*6790*/  NOP ;  /* 0x0000000000007918 */ /* 0x000fe20000000000 */
.L_x_2902:
        /* <DEDUP_REMOVED lines=19> */
.L_x_2839:
[----:B------:R-:W-:Y:S05]  /*68d0*/  BSYNC B0 ;  /* 0x0000000000007941 */ /* 0x000fea0003800000 */
.L_x_2838:
        /* <DEDUP_REMOVED lines=15> */
.L_x_2841:
[----:B------:R-:W-:Y:S05]  /*69d0*/  BSYNC B0 ;  /* 0x0000000000007941 */ /* 0x000fea0003800000 */
.L_x_2840:
[----:B------:R-:W-:Y:S06]  /*69e0*/  BAR.ARV 0xa, 0xa0 ;  /* 0x0282800000007b1d */ /* 0x000fec0000002000 */
[----:B------:R-:W-:Y:S04]  /*69f0*/  BSSY B0, `(.L_x_2842) ;  /* 0x0000003000007945 */ /* 0x000fe80003800000 */
[----:B------:R-:W-:Y:S05]  /*6a00*/  @!P0 BRA `(.L_x_2843) ;  /* 0x0000000000048947 */ /* 0x000fea0003800000 */
[----:B------:R-:W-:-:S04]  /*6a10*/  DEPBAR.LE SB0, 0x0 ;  /* 0x000080000000791a */ /* 0x000fc80000000000 */
.L_x_2843:
[----:B------:R-:W-:Y:S05]  /*6a20*/  BSYNC B0 ;  /* 0x0000000000007941 */ /* 0x000fea0003800000 */
.L_x_2842:
        /* <DEDUP_REMOVED lines=19> */
.L_x_2845:
[----:B------:R-:W-:Y:S05]  /*6b60*/  BSYNC B0 ;  /* 0x0000000000007941 */ /* 0x000fea0003800000 */
.L_x_2844:
        /* <DEDUP_REMOVED lines=17> */
.L_x_2848:
[----:B------:R-:W2:Y:S04]  /*6c80*/  LDG.E.STRONG.GPU R4, desc[UR46][R2.64] ;  /* 0x0000002e02047981 */ /* 0x000ea8000c1ef900 */
[----:B--2---:R-:W-:Y:S01]  /*6c90*/  CCTL.IVALL ;  /* 0x00000000ff00798f */ /* 0x004fe20002000000 */
[----:B------:R-:W-:Y:S05]  /*6ca0*/  YIELD ;  /* 0x0000000000007946 */ /* 0x000fea0003800000 */
[----:B------:R-:W-:-:S13]  /*6cb0*/  ISETP.NE.AND P1, PT, R4, R5, PT ;  /* 0x000000050400720c */ /* 0x000fda0003f25270 */
[----:B------:R-:W-:Y:S05]  /*6cc0*/  @P1 BRA `(.L_x_2848) ;  /* 0xfffffffc00ec1947 */ /* 0x000fea000383ffff */
.L_x_2847:
[----:B------:R-:W-:Y:S05]  /*6cd0*/  BSYNC B0 ;  /* 0x0000000000007941 */ /* 0x000fea0003800000 */
.L_x_2846:
[----:B------:R-:W-:-:S03]  /*6ce0*/  UMOV UR10, 0xffffffff ;  /* 0xffffffff000a7882 */ /* 0x000fc60000000000 */
[----:B------:R-:W-:Y:S05]  /*6cf0*/  BRA.DIV UR10, `(.L_x_2849) ;  /* 0x0000002a0aa47947 */ /* 0x000fea000b800000 */
[----:B------:R-:W-:Y:S01]  /*6d00*/  NOP ;  /* 0x0000000000007918 */ /* 0x000fe20000000000 */
.L_x_2905:
        /* <DEDUP_REMOVED lines=15> */
.L_x_2851:
[----:B------:R-:W-:Y:S05]  /*6e00*/  BSYNC B0 ;  /* 0x0000000000007941 */ /* 0x000fea0003800000 */
.L_x_2850:
        /* <DEDUP_REMOVED lines=15> */
.L_x_2853:
[----:B------:R-:W-:Y:S05]  /*6f00*/  BSYNC B0 ;  /* 0x0000000000007941 */ /* 0x000fea0003800000 */
.L_x_2852:
[----:B------:R-:W-:Y:S06]  /*6f10*/  BAR.ARV 0xa, 0xa0 ;  /* 0x0282800000007b1d */ /* 0x000fec0000002000 */
[----:B------:R-:W-:Y:S04]  /*6f20*/  BSSY B0, `(.L_x_2854) ;  /* 0x0000003000007945 */ /* 0x000fe80003800000 */
[----:B------:R-:W-:Y:S05]  /*6f30*/  @!P0 BRA `(.L_x_2855) ;  /* 0x0000000000048947 */ /* 0x000fea0003800000 */
[----:B------:R-:W-:-:S04]  /*6f40*/  DEPBAR.LE SB0, 0x0 ;  /* 0x000080000000791a */ /* 0x000fc80000000000 */
.L_x_2855:
[----:B------:R-:W-:Y:S05]  /*6f50*/  BSYNC B0 ;  /* 0x0000000000007941 */ /* 0x000fea0003800000 */
.L_x_2854:
        /* <DEDUP_REMOVED lines=19> */
.L_x_2857:
[----:B------:R-:W-:Y:S05]  /*7090*/  BSYNC B0 ;  /* 0x0000000000007941 */ /* 0x000fea0003800000 */
.L_x_2856:
[----:B------:R-:W-:Y:S02]  /*70a0*/  UIADD3 UR17, UR17, 0x2, URZ ;  /* 0x0000000211117890 */ /* 0x000fe4000fffe03f */
[----:B------:R-:W-:Y:S02]  /*70b0*/  UIADD3 UR4, UR4, 0x4000, URZ ;  /* 0x0000400004047890 */ /* 0x000fe4000fffe03f */
[----:B------:R-:W-:-:S06]  /*70c0*/  UISETP.GE.AND UP0, UPT, UR17, UR5, UPT ;  /* 0x000000051100728c */ /* 0x000fcc000bf06270 */
[----:B------:R-:W-:-:S13]  /*70d0*/  PLOP3.LUT P1, PT, PT, PT, UP0, 0x80, 0x0 ;  /* 0x000000000000781c */ /* 0x000fda0003f2f008 */
[----:B------:R-:W-:Y:S05]  /*70e0*/  @!P1 BRA `(.L_x_2858) ;  /* 0xfffffff400409947 */ /* 0x000fea000383ffff */
[----:B------:R-:W-:Y:S05]  /*70f0*/  BRA `(.L_x_2781) ;  /* 0x0000002000c87947 */ /* 0x000fea0003800000 */
.L_x_2817:
        /* <DEDUP_REMOVED lines=21> */
.L_x_2859:
[----:B------:R-:W-:Y:S01]  /*7250*/  ULDC UR9, c[0x0][0x8cc] ;  /* 0x0002330000097ab9 */ /* 0x000fe20000000800 */
[----:B------:R-:W-:Y:S01]  /*7260*/  UMOV UR7, UR8 ;  /* 0x0000000800077c82 */ /* 0x000fe20008000000 */
[----:B------:R-:W-:-:S11]  /*7270*/  UISETP.NE.AND UP0, UPT, UR9, 0x1, UPT ;  /* 0x000000010900788c */ /* 0x000fd6000bf05270 */
[----:B------:R-:W-:Y:S02]  /*7280*/  @UP0 ULDC.64 UR10, c[0x0][0x8d0] ;  /* 0x00023400000a0ab9 */ /* 0x000fe40000000a00 */
[----:B------:R-:W-:-:S04]  /*7290*/  UIMAD.WIDE.U32 UR4, UR8, UR10, URZ ;  /* 0x0000000a080472a5 */ /* 0x000fc8000f8e003f */
[----:B------:R-:W-:-:S04]  /*72a0*/  @UP0 USHF.R.U32.HI UR7, URZ, UR11, UR5 ;  /* 0x0000000b3f070299 */ /* 0x000fc80008011605 */
[----:B------:R-:W-:-:S12]  /*72b0*/  UIMAD UR4, UR7, UR9, URZ ;  /* 0x00000009070472a4 */ /* 0x000fd8000f8e023f */
.L_x_2860:
        /* <DEDUP_REMOVED lines=73> */
.L_x_2906:
        /* <DEDUP_REMOVED lines=15> */
.L_x_2864:
        /* <DEDUP_REMOVED lines=97> */
.L_x_2875:
[----:B--234-:R-:W-:-:S04]  /*7e50*/  SHF.L.U32 R21, R11, 0x1f, RZ ;  /* 0x0000001f0b157819 */ /* 0x01cfc800000006ff */
[----:B------:R-:W1:Y:S02]  /*7e60*/  SYNCS.PHASECHK.TRANS64.TRYWAIT P1, [R16+URZ+0x30840], R21 ;  /* 0x03084015100075a7 */ /* 0x000e64000802017f */
[----:B-1----:R-:W-:Y:S05]  /*7e70*/  @!P1 BRA `(.L_x_2867) ;  /* 0x0000001800749947 */ /* 0x002fea0003800000 */
.L_x_2907:
[----:B------:R-:W-:Y:S05]  /*7e80*/  @P0 BRA `(.L_x_2868) ;  /* 0x0000000000140947 */ /* 0x000fea0003800000 */
[----:B------:R-:W-:Y:S01]  /*7e90*/  ISETP.NE.AND P1, PT, R6, RZ, PT ;  /* 0x000000ff0600720c */ /* 0x000fe20003f25270 */
[----:B------:R-:W-:-:S04]  /*7ea0*/  IMAD.MOV.U32 R3, RZ, RZ, 0x4100 ;  /* 0x00004100ff037424 */ /* 0x000fc800078e00ff */
[----:B------:R3:W-:Y:S08]  /*7eb0*/  SYNCS.ARRIVE.TRANS64 RZ, [R16+URZ+0x30830], R3 ;  /* 0x0308300310ff79a7 */ /* 0x0007f0000800003f */
[----:B------:R-:W-:Y:S05]  /*7ec0*/  @!P1 BRA `(.L_x_2868) ;  /* 0x0000000000049947 */ /* 0x000fea0003800000 */
[----:B------:R-:W-:Y:S01]  /*7ed0*/  BPT.TRAP 0x1 ;  /* 0x000000040000795c */ /* 0x000fe20000300000 */
.L_x_2868:
        /* <DEDUP_REMOVED lines=36> */
.L_x_2908:
[----:B------:R-:W-:Y:S05]  /*8120*/  @P0 BRA `(.L_x_2870) ;  /* 0x0000000000140947 */ /* 0x000fea0003800000 */
[----:B------:R-:W-:Y:S01]  /*8130*/  ISETP.NE.AND P1, PT, R6, RZ, PT ;  /* 0x000000ff0600720c */ /* 0x000fe20003f25270 */
[----:B------:R-:W-:-:S04]  /*8140*/  IMAD.MOV.U32 R2, RZ, RZ, 0x4100 ;  /* 0x00004100ff027424 */ /* 0x000fc800078e00ff */
[----:B------:R3:W-:Y:S08]  /*8150*/  SYNCS.ARRIVE.TRANS64 RZ, [R16+URZ+0x30818], R2 ;  /* 0x0308180210ff79a7 */ /* 0x0007f0000800003f */
[----:B------:R-:W-:Y:S05]  /*8160*/  @!P1 BRA `(.L_x_2870) ;  /* 0x0000000000049947 */ /* 0x000fea0003800000 */
[----:B------:R-:W-:Y:S01]  /*8170*/  BPT.TRAP 0x1 ;  /* 0x000000040000795c */ /* 0x000fe20000300000 */
.L_x_2870:
        /* <DEDUP_REMOVED lines=36> */
.L_x_2909:
[----:B------:R-:W-:Y:S05]  /*83c0*/  @P0 BRA `(.L_x_2872) ;  /* 0x0000000000140947 */ /* 0x000fea0003800000 */
[----:B------:R-:W-:Y:S01]  /*83d0*/  ISETP.NE.AND P1, PT, R6, RZ, PT ;  /* 0x000000ff0600720c */ /* 0x000fe20003f25270 */
[----:B-123--:R-:W-:-:S04]  /*83e0*/  IMAD.MOV.U32 R21, RZ, RZ, 0x4100 ;  /* 0x00004100ff157424 */ /* 0x00efc800078e00ff */
[----:B------:R4:W-:Y:S08]  /*83f0*/  SYNCS.ARRIVE.TRANS64 RZ, [R16+URZ+0x30838], R21 ;  /* 0x0308381510ff79a7 */ /* 0x0009f0000800003f */
[----:B------:R-:W-:Y:S05]  /*8400*/  @!P1 BRA `(.L_x_2872) ;  /* 0x0000000000049947 */ /* 0x000fea0003800000 */
[----:B------:R-:W-:Y:S01]  /*8410*/  BPT.TRAP 0x1 ;  /* 0x000000040000795c */ /* 0x000fe20000300000 */
.L_x_2872:
        /* <DEDUP_REMOVED lines=31> */
.L_x_2911:
[----:B------:R-:W-:Y:S05]  /*8610*/  @P0 BRA `(.L_x_2874) ;  /* 0x0000000000140947 */ /* 0x000fea0003800000 */
[----:B------:R-:W-:Y:S01]  /*8620*/  ISETP.NE.AND P1, PT, R6, RZ, PT ;  /* 0x000000ff0600720c */ /* 0x000fe20003f25270 */
[----:B------:R-:W-:-:S04]  /*8630*/  IMAD.MOV.U32 R5, RZ, RZ, 0x4100 ;  /* 0x00004100ff057424 */ /* 0x000fc800078e00ff */
[----:B------:R1:W-:Y:S08]  /*8640*/  SYNCS.ARRIVE.TRANS64 RZ, [R16+URZ+0x30810], R5 ;  /* 0x0308100510ff79a7 */ /* 0x0003f0000800003f */
[----:B------:R-:W-:Y:S05]  /*8650*/  @!P1 BRA `(.L_x_2874) ;  /* 0x0000000000049947 */ /* 0x000fea0003800000 */
[----:B------:R-:W-:Y:S01]  /*8660*/  BPT.TRAP 0x1 ;  /* 0x000000040000795c */ /* 0x000fe20000300000 */
.L_x_2874:
        /* <DEDUP_REMOVED lines=37> */
.L_x_2866:
        /* <DEDUP_REMOVED lines=8> */
.L_x_2912:
[----:B------:R-:W-:Y:S05]  /*8940*/  @P0 BRA `(.L_x_2877) ;  /* 0x0000000000140947 */ /* 0x000fea0003800000 */
[----:B------:R-:W-:Y:S01]  /*8950*/  ISETP.NE.AND P1, PT, R6, RZ, PT ;  /* 0x000000ff0600720c */ /* 0x000fe20003f25270 */
[----:B------:R-:W-:-:S04]  /*8960*/  IMAD.MOV.U32 R5, RZ, RZ, 0x4100 ;  /* 0x00004100ff057424 */ /* 0x000fc800078e00ff */
[----:B------:R2:W-:Y:S08]  /*8970*/  SYNCS.ARRIVE.TRANS64 RZ, [R16+URZ+0x30830], R5 ;  /* 0x0308300510ff79a7 */ /* 0x0005f0000800003f */
[----:B------:R-:W-:Y:S05]  /*8980*/  @!P1 BRA `(.L_x_2877) ;  /* 0x0000000000049947 */ /* 0x000fea0003800000 */
[----:B------:R-:W-:Y:S01]  /*8990*/  BPT.TRAP 0x1 ;  /* 0x000000040000795c */ /* 0x000fe20000300000 */
.L_x_2877:
        /* <DEDUP_REMOVED lines=33> */
.L_x_2913:
[----:B------:R-:W-:Y:S05]  /*8bb0*/  @P0 BRA `(.L_x_2879) ;  /* 0x0000000000140947 */ /* 0x000fea0003800000 */
[----:B------:R-:W-:Y:S01]  /*8bc0*/  ISETP.NE.AND P0, PT, R6, RZ, PT ;  /* 0x000000ff0600720c */ /* 0x000fe20003f05270 */
[----:B------:R-:W-:-:S04]  /*8bd0*/  IMAD.MOV.U32 R5, RZ, RZ, 0x4100 ;  /* 0x00004100ff057424 */ /* 0x000fc800078e00ff */
[----:B------:R1:W-:Y:S08]  /*8be0*/  SYNCS.ARRIVE.TRANS64 RZ, [R16+URZ+0x30818], R5 ;  /* 0x0308180510ff79a7 */ /* 0x0003f0000800003f */
[----:B------:R-:W-:Y:S05]  /*8bf0*/  @!P0 BRA `(.L_x_2879) ;  /* 0x0000000000048947 */ /* 0x000fea0003800000 */
[----:B------:R-:W-:Y:S01]  /*8c00*/  BPT.TRAP 0x1 ;  /* 0x000000040000795c */ /* 0x000fe20000300000 */
.L_x_2879:
        /* <DEDUP_REMOVED lines=37> */
.L_x_2865:
[----:B------:R-:W1:Y:S01]  /*8e60*/  S2R R0, SR_TID.X ;  /* 0x0000000000007919 */ /* 0x000e620000002100 */
[----:B------:R-:W-:Y:S01]  /*8e70*/  IMAD R3, R19, 0x8, R16 ;  /* 0x0000000813037824 */ /* 0x000fe200078e0210 */
[----:B-1----:R-:W-:Y:S02]  /*8e80*/  LOP3.LUT R2, R0, 0x7f, RZ, 0xc0, !PT ;  /* 0x0000007f00027812 */ /* 0x002fe400078ec0ff */
[----:B------:R-:W-:Y:S02]  /*8e90*/  SHF.L.U32 R0, R11, 0x1f, RZ ;  /* 0x0000001f0b007819 */ /* 0x000fe400000006ff */
[----:B------:R-:W-:Y:S02]  /*8ea0*/  ISETP.NE.AND P1, PT, R2, RZ, PT ;  /* 0x000000ff0200720c */ /* 0x000fe40003f25270 */
[----:B------:R-:W1:Y:S02]  /*8eb0*/  SYNCS.PHASECHK.TRANS64.TRYWAIT P0, [R3+URZ+0x30840], R0 ;  /* 0x03084000030075a7 */ /* 0x000e64000800017f */
[----:B-1----:R-:W-:Y:S09]  /*8ec0*/  @!P0 BRA `(.L_x_2880) ;  /* 0x0000000800dc8947 */ /* 0x002ff20003800000 */
.L_x_2914:
[----:B------:R-:W-:Y:S05]  /*8ed0*/  @P1 BRA `(.L_x_2881) ;  /* 0x0000000000181947 */ /* 0x000fea0003800000 */
[----:B------:R-:W1:Y:S01]  /*8ee0*/  S2R R2, SR_TID.X ;  /* 0x0000000000027919 */ /* 0x000e620000002100 */
[----:B------:R-:W-:-:S04]  /*8ef0*/  IMAD.MOV.U32 R0, RZ, RZ, 0x4100 ;  /* 0x00004100ff007424 */ /* 0x000fc800078e00ff */
[----:B------:R1:W-:Y:S02]  /*8f00*/  SYNCS.ARRIVE.TRANS64 RZ, [R3+URZ+0x30830], R0 ;  /* 0x0308300003ff79a7 */ /* 0x0003e4000800003f */
[----:B-1----:R-:W-:-:S13]  /*8f10*/  LOP3.LUT P0, RZ, R2, 0x1f, RZ, 0xc0, !PT ;  /* 0x0000001f02ff7812 */ /* 0x002fda000780c0ff */
[----:B------:R-:W-:Y:S05]  /*8f20*/  @!P0 BRA `(.L_x_2881) ;  /* 0x0000000000048947 */ /* 0x000fea0003800000 */
[----:B------:R-:W-:Y:S01]  /*8f30*/  BPT.TRAP 0x1 ;  /* 0x000000040000795c */ /* 0x000fe20000300000 */
.L_x_2881:
        /* <DEDUP_REMOVED lines=40> */
.L_x_2862:
[----:B------:R-:W-:Y:S05]  /*91c0*/  BSYNC B0 ;  /* 0x0000000000007941 */ /* 0x000fea0003800000 */
.L_x_2861:
[----:B------:R-:W-:-:S03]  /*91d0*/  UMOV UR7, 0xffffffff ;  /* 0xffffffff00077882 */ /* 0x000fc60000000000 */
[----:B------:R-:W-:Y:S05]  /*91e0*/  BRA.DIV UR7, `(.L_x_2882) ;  /* 0x0000000a07287947 */ /* 0x000fea000b800000 */
[----:B------:R-:W-:-:S13]  /*91f0*/  ELECT P6, URZ, PT ;  /* 0x00000000003f782f */ /* 0x000fda00038c0000 */
.L_x_2917:
[----:B------:R-:W-:Y:S05]  /*9200*/  @!P6 BRA `(.L_x_2781) ;  /* 0x000000000084e947 */ /* 0x000fea0003800000 */
[----:B------:R-:W-:-:S06]  /*9210*/  ULOP3.LUT UR7, UR38, 0x2, URZ, 0xfc, !UPT ;  /* 0x0000000226077892 */ /* 0x000fcc000f8efc3f */
[----:B------:R-:W-:-:S05]  /*9220*/  IMAD.U32 R2, RZ, RZ, UR7 ;  /* 0x00000007ff027e24 */ /* 0x000fca000f8e00ff */
[----:B------:R-:W-:-:S13]  /*9230*/  ISETP.NE.AND P2, PT, R2, 0x3, PT ;  /* 0x000000030200780c */ /* 0x000fda0003f45270 */
[----:B------:R-:W-:Y:S05]  /*9240*/  @!P2 BRA `(.L_x_2883) ;  /* 0x000000000004a947 */ /* 0x000fea0003800000 */
[----:B------:R-:W-:Y:S01]  /*9250*/  BPT.TRAP 0x1 ;  /* 0x000000040000795c */ /* 0x000fe20000300000 */
.L_x_2883:
        /* <DEDUP_REMOVED lines=15> */
.L_x_2918:
[----:B------:R-:W2:Y:S02]  /*9350*/  SYNCS.PHASECHK.TRANS64.TRYWAIT P0, [R3+URZ], R2 ;  /* 0x00000002030075a7 */ /* 0x000ea4000800017f */
[----:B--2---:R-:W-:Y:S05]  /*9360*/  @!P0 BRA `(.L_x_2885) ;  /* 0x0000000400fc8947 */ /* 0x004fea0003800000 */
.L_x_2919:
[----:B------:R-:W-:Y:S05]  /*9370*/  @!P2 BRA `(.L_x_2886) ;  /* 0x000000000004a947 */ /* 0x000fea0003800000 */
[----:B------:R-:W-:Y:S01]  /*9380*/  BPT.TRAP 0x1 ;  /* 0x000000040000795c */ /* 0x000fe20000300000 */
.L_x_2886:
[----:B--2---:R-:W-:-:S04]  /*9390*/  VIADD R3, R7, 0x30840 ;  /* 0x0003084007037836 */ /* 0x004fc80000000000 */
[----:B------:R-:W-:-:S04]  /*93a0*/  IMAD R0, R0, 0x8, R3 ;  /* 0x0000000800007824 */ /* 0x000fc800078e0203 */
[----:B------:R-:W2:Y:S02]  /*93b0*/  SYNCS.PHASECHK.TRANS64.TRYWAIT P0, [R0+URZ], R5 ;  /* 0x00000005000075a7 */ /* 0x000ea4000800017f */
[----:B--2---:R-:W-:Y:S05]  /*93c0*/  @!P0 BRA `(.L_x_2887) ;  /* 0x0000000400f88947 */ /* 0x004fea0003800000 */
.L_x_2920:
[----:B------:R-:W-:-:S07]  /*93d0*/  IMAD R3, R4, 0x8, R3 ;  /* 0x0000000804037824 */ /* 0x000fce00078e0203 */
.L_x_2888:
[----:B---3--:R3:W4:Y:S02]  /*93e0*/  SYNCS.PHASECHK.TRANS64.TRYWAIT P0, [R3+URZ], R2 ;  /* 0x00000002030075a7 */ /* 0x008724000800017f */
[----:B----4-:R-:W-:Y:S05]  /*93f0*/  @!P0 NANOSLEEP.SYNCS 0x989680 ;  /* 0x009896800000895d */ /* 0x010fea0003900000 */
[----:B------:R-:W4:Y:S02]  /*9400*/  @!P0 SYNCS.PHASECHK.TRANS64 P0, [R3+URZ], R2 ;  /* 0x00000002030085a7 */ /* 0x000f24000800007f */
[----:B----4-:R-:W-:Y:S05]  /*9410*/  @!P0 BRA `(.L_x_2888) ;  /* 0xfffffffc00f08947 */ /* 0x010fea000383ffff */
.L_x_2781:
[----:B------:R-:W-:Y:S05]  /*9420*/  BSYNC B6 ;  /* 0x0000000000067941 */ /* 0x000fea0003800000 */
.L_x_2776:
[----:B------:R-:W-:Y:S05]  /*9430*/  EXIT ;  /* 0x000000000000794d */ /* 0x000fea0003800000 */
.L_x_2787:
[----:B------:R-:W-:Y:S02]  /*9440*/  IMAD.MOV.U32 R12, RZ, RZ, RZ ;  /* 0x000000ffff0c7224 */ /* 0x000fe400078e00ff */
[----:B------:R-:W-:Y:S02]  /*9450*/  IMAD.MOV.U32 R11, RZ, RZ, 0x1f ;  /* 0x0000001fff0b7424 */ /* 0x000fe400078e00ff */
[----:B------:R-:W-:-:S07]  /*9460*/  IMAD.MOV.U32 R15, RZ, RZ, -0x1 ;  /* 0xffffffffff0f7424 */ /* 0x000fce00078e00ff */
[----:B------:R-:W-:Y:S05]  /*9470*/  WARPSYNC.COLLECTIVE R15, `(.L_x_2889) ;  /* 0x000000000f087348 */ /* 0x000fea0003c00000 */
[----:B------:R1:W2:Y:S02]  /*9480*/  SHFL.IDX P6, R14, R13, R12, R11 ;  /* 0x0000000c0d0e7389 */ /* 0x0002a400000c000b */
[----:B-12---:R-:W-:Y:S01]  /*9490*/  ENDCOLLECTIVE ;  /* 0x000000000000791b */ /* 0x006fe20003800000 */
.L_x_2889:
[----:B------:R-:W-:Y:S05]  /*94a0*/  BRA `(.L_x_2890) ;  /* 0xffffff7c00b07947 */ /* 0x000fea000383ffff */
.L_x_2789:
        /* <DEDUP_REMOVED lines=8> */
.L_x_2793:
[----:B---3--:R3:W4:Y:S02]  /*9530*/  SYNCS.PHASECHK.TRANS64.TRYWAIT P1, [R0+URZ+0x30810], R209 ;  /* 0x030810d1000075a7 */ /* 0x008724000802017f */
[----:B----4-:R-:W-:Y:S05]  /*9540*/  @!P1 NANOSLEEP.SYNCS 0x989680 ;  /* 0x009896800000995d */ /* 0x010fea0003900000 */
[----:B------:R-:W4:Y:S02]  /*9550*/  @!P1 SYNCS.PHASECHK.TRANS64 P1, [R0+URZ+0x30810], R209 ;  /* 0x030810d1000095a7 */ /* 0x000f24000802007f */
[----:B----4-:R-:W-:Y:S05]  /*9560*/  @!P1 BRA `(.L_x_2793) ;  /* 0xfffffffc00f09947 */ /* 0x010fea000383ffff */
[----:B------:R-:W-:Y:S05]  /*9570*/  BRA `(.L_x_2792) ;  /* 0xffffff84009c7947 */ /* 0x000fea000383ffff */
.L_x_2797:
[----:B------:R1:W1:Y:S02]  /*9580*/  SYNCS.PHASECHK.TRANS64.TRYWAIT P1, [R0+URZ+0x30830], R209 ;  /* 0x030830d1000075a7 */ /* 0x000264000802017f */
[----:B-1----:R-:W-:Y:S05]  /*9590*/  @!P1 NANOSLEEP.SYNCS 0x989680 ;  /* 0x009896800000995d */ /* 0x002fea0003900000 */
[----:B------:R-:W1:Y:S02]  /*95a0*/  @!P1 SYNCS.PHASECHK.TRANS64 P1, [R0+URZ+0x30830], R209 ;  /* 0x030830d1000095a7 */ /* 0x000e64000802007f */
[----:B-1----:R-:W-:Y:S05]  /*95b0*/  @!P1 BRA `(.L_x_2797) ;  /* 0xfffffffc00f09947 */ /* 0x002fea000383ffff */
[----:B------:R-:W-:Y:S05]  /*95c0*/  BRA `(.L_x_2796) ;  /* 0xffffff8c00bc7947 */ /* 0x000fea000383ffff */
.L_x_2804:
[----:B------:R-:W-:Y:S01]  /*95d0*/  BSSY B0, `(.L_x_2891) ;  /* 0x0000005000007945 */ /* 0x000fe20003800000 */
[----:B------:R-:W-:-:S07]  /*95e0*/  IMAD.MOV.U32 R15, RZ, RZ, -0x1 ;  /* 0xffffffffff0f7424 */ /* 0x000fce00078e00ff */
[----:B-1----:R-:W-:Y:S05]  /*95f0*/  WARPSYNC.COLLECTIVE R15, `(.L_x_2892) ;  /* 0x000000000f087348 */ /* 0x002fea0003c00000 */
[----:B------:R-:W-:Y:S01]  /*9600*/  NOP ;  /* 0x0000000000007918 */ /* 0x000fe20000000000 */
[----:B-1----:R-:W-:Y:S01]  /*9610*/  ENDCOLLECTIVE ;  /* 0x000000000000791b */ /* 0x002fe20003800000 */
.L_x_2892:
[----:B------:R-:W-:Y:S05]  /*9620*/  BSYNC B0 ;  /* 0x0000000000007941 */ /* 0x000fea0003800000 */
.L_x_2891:
[----:B------:R-:W-:Y:S05]  /*9630*/  BRA `(.L_x_2893) ;  /* 0xffffffb800e47947 */ /* 0x000fea000383ffff */
.L_x_2813:
[----:B------:R-:W-:Y:S01]  /*9640*/  BSSY B0, `(.L_x_2894) ;  /* 0x0000005000007945 */ /* 0x000fe20003800000 */
[----:B------:R-:W-:-:S07]  /*9650*/  IMAD.MOV.U32 R15, RZ, RZ, -0x1 ;  /* 0xffffffffff0f7424 */ /* 0x000fce00078e00ff */
[----:B-12---:R-:W-:Y:S05]  /*9660*/  WARPSYNC.COLLECTIVE R15, `(.L_x_2895) ;  /* 0x000000000f087348 */ /* 0x006fea0003c00000 */
[----:B------:R-:W-:Y:S01]  /*9670*/  NOP ;  /* 0x0000000000007918 */ /* 0x000fe20000000000 */
[----:B-12---:R-:W-:Y:S01]  /*9680*/  ENDCOLLECTIVE ;  /* 0x000000000000791b */ /* 0x006fe20003800000 */
.L_x_2895:
[----:B------:R-:W-:Y:S05]  /*9690*/  BSYNC B0 ;  /* 0x0000000000007941 */ /* 0x000fea0003800000 */
.L_x_2894:
[----:B------:R-:W-:Y:S05]  /*96a0*/  BRA `(.L_x_2896) ;  /* 0xffffffbc00e47947 */ /* 0x000fea000383ffff */
.L_x_2824:
[----:B------:R-:W-:Y:S01]  /*96b0*/  BSSY B0, `(.L_x_2897) ;  /* 0x0000005000007945 */ /* 0x000fe20003800000 */
[----:B------:R-:W-:-:S07]  /*96c0*/  IMAD.MOV.U32 R15, RZ, RZ, -0x1 ;  /* 0xffffffffff0f7424 */ /* 0x000fce00078e00ff */
[----:B------:R-:W-:Y:S05]  /*96d0*/  WARPSYNC.COLLECTIVE R15, `(.L_x_2898) ;  /* 0x000000000f087348 */ /* 0x000fea0003c00000 */
[----:B------:R-:W-:Y:S01]  /*96e0*/  NOP ;  /* 0x0000000000007918 */ /* 0x000fe20000000000 */
[----:B------:R-:W-:Y:S01]  /*96f0*/  ENDCOLLECTIVE ;  /* 0x000000000000791b */ /* 0x000fe20003800000 */
.L_x_2898:
[----:B------:R-:W-:Y:S05]  /*9700*/  BSYNC B0 ;  /* 0x0000000000007941 */ /* 0x000fea0003800000 */
.L_x_2897:
[----:B------:R-:W-:Y:S05]  /*9710*/  BRA `(.L_x_2899) ;  /* 0xffffffc800647947 */ /* 0x000fea000383ffff */
.L_x_2837:
[----:B------:R-:W-:Y:S01]  /*9720*/  BSSY B0, `(.L_x_2900) ;  /* 0x0000005000007945 */ /* 0x000fe20003800000 */
[----:B------:R-:W-:-:S07]  /*9730*/  IMAD.MOV.U32 R15, RZ, RZ, -0x1 ;  /* 0xffffffffff0f7424 */ /* 0x000fce00078e00ff */
[----:B------:R-:W-:Y:S05]  /*9740*/  WARPSYNC.COLLECTIVE R15, `(.L_x_2901) ;  /* 0x000000000f087348 */ /* 0x000fea0003c00000 */
[----:B------:R-:W-:Y:S01]  /*9750*/  NOP ;  /* 0x0000000000007918 */ /* 0x000fe20000000000 */
[----:B------:R-:W-:Y:S01]  /*9760*/  ENDCOLLECTIVE ;  /* 0x000000000000791b */ /* 0x000fe20003800000 */
.L_x_2901:
[----:B------:R-:W-:Y:S05]  /*9770*/  BSYNC B0 ;  /* 0x0000000000007941 */ /* 0x000fea0003800000 */
.L_x_2900:
[----:B------:R-:W-:Y:S05]  /*9780*/  BRA `(.L_x_2902) ;  /* 0xffffffd000047947 */ /* 0x000fea000383ffff */
.L_x_2849:
[----:B------:R-:W-:Y:S01]  /*9790*/  BSSY B0, `(.L_x_2903) ;  /* 0x0000005000007945 */ /* 0x000fe20003800000 */
[----:B------:R-:W-:-:S07]  /*97a0*/  IMAD.MOV.U32 R15, RZ, RZ, -0x1 ;  /* 0xffffffffff0f7424 */ /* 0x000fce00078e00ff */
[----:B------:R-:W-:Y:S05]  /*97b0*/  WARPSYNC.COLLECTIVE R15, `(.L_x_2904) ;  /* 0x000000000f087348 */ /* 0x000fea0003c00000 */
[----:B------:R-:W-:Y:S01]  /*97c0*/  NOP ;  /* 0x0000000000007918 */ /* 0x000fe20000000000 */
[----:B------:R-:W-:Y:S01]  /*97d0*/  ENDCOLLECTIVE ;  /* 0x000000000000791b */ /* 0x000fe20003800000 */
.L_x_2904:
[----:B------:R-:W-:Y:S05]  /*97e0*/  BSYNC B0 ;  /* 0x0000000000007941 */ /* 0x000fea0003800000 */
.L_x_2903:
[----:B------:R-:W-:Y:S05]  /*97f0*/  BRA `(.L_x_2905) ;  /* 0xffffffd400447947 */ /* 0x000fea000383ffff */
.L_x_2863:
[----:B-1----:R1:W2:Y:S02]  /*9800*/  SYNCS.PHASECHK.TRANS64.TRYWAIT P0, [R16+URZ+0x30820], R3 ;  /* 0x03082003100075a7 */ /* 0x0022a4000800017f */
[----:B--2---:R-:W-:Y:S05]  /*9810*/  @!P0 NANOSLEEP.SYNCS 0x989680 ;  /* 0x009896800000895d */ /* 0x004fea0003900000 */
[----:B------:R-:W2:Y:S02]  /*9820*/  @!P0 SYNCS.PHASECHK.TRANS64 P0, [R16+URZ+0x30820], R3 ;  /* 0x03082003100085a7 */ /* 0x000ea4000800007f */
[----:B--2---:R-:W-:Y:S05]  /*9830*/  @!P0 BRA `(.L_x_2863) ;  /* 0xfffffffc00f08947 */ /* 0x004fea000383ffff */
[----:B------:R-:W-:Y:S05]  /*9840*/  BRA `(.L_x_2906) ;  /* 0xffffffdc00c07947 */ /* 0x000fea000383ffff */
.L_x_2867:
[----:B-1----:R1:W3:Y:S02]  /*9850*/  SYNCS.PHASECHK.TRANS64.TRYWAIT P1, [R16+URZ+0x30840], R21 ;  /* 0x03084015100075a7 */ /* 0x0022e4000802017f */
[----:B---3--:R-:W-:Y:S05]  /*9860*/  @!P1 NANOSLEEP.SYNCS 0x989680 ;  /* 0x009896800000995d */ /* 0x008fea0003900000 */
[----:B------:R-:W3:Y:S02]  /*9870*/  @!P1 SYNCS.PHASECHK.TRANS64 P1, [R16+URZ+0x30840], R21 ;  /* 0x03084015100095a7 */ /* 0x000ee4000802007f */
[----:B---3--:R-:W-:Y:S05]  /*9880*/  @!P1 BRA `(.L_x_2867) ;  /* 0xfffffffc00f09947 */ /* 0x008fea000383ffff */
[----:B------:R-:W-:Y:S05]  /*9890*/  BRA `(.L_x_2907) ;  /* 0xffffffe400787947 */ /* 0x000fea000383ffff */
.L_x_2869:
[----:B--2---:R2:W3:Y:S02]  /*98a0*/  SYNCS.PHASECHK.TRANS64.TRYWAIT P1, [R16+URZ+0x30828], R21 ;  /* 0x03082815100075a7 */ /* 0x0044e4000802017f */
[----:B---3--:R-:W-:Y:S05]  /*98b0*/  @!P1 NANOSLEEP.SYNCS 0x989680 ;  /* 0x009896800000995d */ /* 0x008fea0003900000 */
[----:B------:R-:W3:Y:S02]  /*98c0*/  @!P1 SYNCS.PHASECHK.TRANS64 P1, [R16+URZ+0x30828], R21 ;  /* 0x03082815100095a7 */ /* 0x000ee4000802007f */
[----:B---3--:R-:W-:Y:S05]  /*98d0*/  @!P1 BRA `(.L_x_2869) ;  /* 0xfffffffc00f09947 */ /* 0x008fea000383ffff */
[----:B------:R-:W-:Y:S05]  /*98e0*/  BRA `(.L_x_2908) ;  /* 0xffffffe8000c7947 */ /* 0x000fea000383ffff */
.L_x_2871:
[----:B---3--:R3:W4:Y:S02]  /*98f0*/  SYNCS.PHASECHK.TRANS64.TRYWAIT P1, [R16+URZ+0x30848], R21 ;  /* 0x03084815100075a7 */ /* 0x008724000802017f */
[----:B----4-:R-:W-:Y:S05]  /*9900*/  @!P1 NANOSLEEP.SYNCS 0x989680 ;  /* 0x009896800000995d */ /* 0x010fea0003900000 */
[----:B------:R-:W4:Y:S02]  /*9910*/  @!P1 SYNCS.PHASECHK.TRANS64 P1, [R16+URZ+0x30848], R21 ;  /* 0x03084815100095a7 */ /* 0x000f24000802007f */
[----:B----4-:R-:W-:Y:S05]  /*9920*/  @!P1 BRA `(.L_x_2871) ;  /* 0xfffffffc00f09947 */ /* 0x010fea000383ffff */
[----:B------:R-:W-:Y:S05]  /*9930*/  BRA `(.L_x_2909) ;  /* 0xffffffe800a07947 */ /* 0x000fea000383ffff */
.L_x_2873:
[----:B------:R-:W-:-:S07]  /*9940*/  SHF.L.U32 R5, R11, 0x1f, RZ ;  /* 0x0000001f0b057819 */ /* 0x000fce00000006ff */
.L_x_2910:
[----:B------:R1:W1:Y:S02]  /*9950*/  SYNCS.PHASECHK.TRANS64.TRYWAIT P1, [R16+URZ+0x30820], R5 ;  /* 0x03082005100075a7 */ /* 0x000264000802017f */
[----:B-1----:R-:W-:Y:S05]  /*9960*/  @!P1 NANOSLEEP.SYNCS 0x989680 ;  /* 0x009896800000995d */ /* 0x002fea0003900000 */
[----:B------:R-:W1:Y:S02]  /*9970*/  @!P1 SYNCS.PHASECHK.TRANS64 P1, [R16+URZ+0x30820], R5 ;  /* 0x03082005100095a7 */ /* 0x000e64000802007f */
[----:B-1----:R-:W-:Y:S05]  /*9980*/  @!P1 BRA `(.L_x_2910) ;  /* 0xfffffffc00f09947 */ /* 0x002fea000383ffff */
[----:B------:R-:W-:Y:S05]  /*9990*/  BRA `(.L_x_2911) ;  /* 0xffffffec001c7947 */ /* 0x000fea000383ffff */
.L_x_2876:
[----:B-1----:R1:W2:Y:S02]  /*99a0*/  SYNCS.PHASECHK.TRANS64.TRYWAIT P1, [R16+URZ+0x30840], R13 ;  /* 0x0308400d100075a7 */ /* 0x0022a4000802017f */
[----:B--2---:R-:W-:Y:S05]  /*99b0*/  @!P1 NANOSLEEP.SYNCS 0x989680 ;  /* 0x009896800000995d */ /* 0x004fea0003900000 */
[----:B------:R-:W2:Y:S02]  /*99c0*/  @!P1 SYNCS.PHASECHK.TRANS64 P1, [R16+URZ+0x30840], R13 ;  /* 0x0308400d100095a7 */ /* 0x000ea4000802007f */
[----:B--2---:R-:W-:Y:S05]  /*99d0*/  @!P1 BRA `(.L_x_2876) ;  /* 0xfffffffc00f09947 */ /* 0x004fea000383ffff */
[----:B------:R-:W-:Y:S05]  /*99e0*/  BRA `(.L_x_2912) ;  /* 0xffffffec00d47947 */ /* 0x000fea000383ffff */
.L_x_2878:
[----:B--2---:R2:W1:Y:S02]  /*99f0*/  SYNCS.PHASECHK.TRANS64.TRYWAIT P1, [R16+URZ+0x30828], R13 ;  /* 0x0308280d100075a7 */ /* 0x004464000802017f */
[----:B-1----:R-:W-:Y:S05]  /*9a00*/  @!P1 NANOSLEEP.SYNCS 0x989680 ;  /* 0x009896800000995d */ /* 0x002fea0003900000 */
[----:B------:R-:W1:Y:S02]  /*9a10*/  @!P1 SYNCS.PHASECHK.TRANS64 P1, [R16+URZ+0x30828], R13 ;  /* 0x0308280d100095a7 */ /* 0x000e64000802007f */
[----:B-1----:R-:W-:Y:S05]  /*9a20*/  @!P1 BRA `(.L_x_2878) ;  /* 0xfffffffc00f09947 */ /* 0x002fea000383ffff */
[----:B------:R-:W-:Y:S05]  /*9a30*/  BRA `(.L_x_2913) ;  /* 0xfffffff0005c7947 */ /* 0x000fea000383ffff */
.L_x_2880:
[----:B------:R1:W1:Y:S02]  /*9a40*/  SYNCS.PHASECHK.TRANS64.TRYWAIT P0, [R3+URZ+0x30840], R0 ;  /* 0x03084000030075a7 */ /* 0x000264000800017f */
[----:B-1----:R-:W-:Y:S05]  /*9a50*/  @!P0 NANOSLEEP.SYNCS 0x989680 ;  /* 0x009896800000895d */ /* 0x002fea0003900000 */
[----:B------:R-:W1:Y:S02]  /*9a60*/  @!P0 SYNCS.PHASECHK.TRANS64 P0, [R3+URZ+0x30840], R0 ;  /* 0x03084000030085a7 */ /* 0x000e64000800007f */
[----:B-1----:R-:W-:Y:S05]  /*9a70*/  @!P0 BRA `(.L_x_2880) ;  /* 0xfffffffc00f08947 */ /* 0x002fea000383ffff */
[----:B------:R-:W-:Y:S05]  /*9a80*/  BRA `(.L_x_2914) ;  /* 0xfffffff400107947 */ /* 0x000fea000383ffff */
.L_x_2882:
[----:B------:R-:W-:Y:S01]  /*9a90*/  BSSY B0, `(.L_x_2915) ;  /* 0x0000006000007945 */ /* 0x000fe20003800000 */
[----:B------:R-:W-:-:S07]  /*9aa0*/  IMAD.MOV.U32 R15, RZ, RZ, -0x1 ;  /* 0xffffffffff0f7424 */ /* 0x000fce00078e00ff */
[----:B------:R-:W-:Y:S05]  /*9ab0*/  WARPSYNC.COLLECTIVE R15, `(.L_x_2916) ;  /* 0x000000000f0c7348 */ /* 0x000fea0003c00000 */
[----:B------:R-:W-:Y:S02]  /*9ac0*/  ELECT P6, UR62, PT ;  /* 0x00000000003e782f */ /* 0x000fe400038c0000 */
[----:B------:R-:W-:Y:S01]  /*9ad0*/  MOV R14, UR62 ;  /* 0x0000003e000e7c02 */ /* 0x000fe20008000f00 */
[----:B------:R-:W-:Y:S10]  /*9ae0*/  ENDCOLLECTIVE ;  /* 0x000000000000791b */ /* 0x000ff40003800000 */
.L_x_2916:
[----:B------:R-:W-:Y:S05]  /*9af0*/  BSYNC B0 ;  /* 0x0000000000007941 */ /* 0x000fea0003800000 */
.L_x_2915:
[----:B------:R-:W-:Y:S05]  /*9b00*/  BRA `(.L_x_2917) ;  /* 0xfffffff400bc7947 */ /* 0x000fea000383ffff */
.L_x_2884:
[----:B-1----:R1:W2:Y:S02]  /*9b10*/  SYNCS.PHASECHK.TRANS64.TRYWAIT P0, [R6+URZ], R5 ;  /* 0x00000005060075a7 */ /* 0x0022a4000800017f */
[----:B--2---:R-:W-:Y:S05]  /*9b20*/  @!P0 NANOSLEEP.SYNCS 0x989680 ;  /* 0x009896800000895d */ /* 0x004fea0003900000 */
[----:B------:R-:W2:Y:S02]  /*9b30*/  @!P0 SYNCS.PHASECHK.TRANS64 P0, [R6+URZ], R5 ;  /* 0x00000005060085a7 */ /* 0x000ea4000800007f */
[----:B--2---:R-:W-:Y:S05]  /*9b40*/  @!P0 BRA `(.L_x_2884) ;  /* 0xfffffffc00f08947 */ /* 0x004fea000383ffff */
[----:B------:R-:W-:Y:S05]  /*9b50*/  BRA `(.L_x_2918) ;  /* 0xfffffff400fc7947 */ /* 0x000fea000383ffff */
.L_x_2885:
[----:B--2---:R2:W3:Y:S02]  /*9b60*/  SYNCS.PHASECHK.TRANS64.TRYWAIT P0, [R3+URZ], R2 ;  /* 0x00000002030075a7 */ /* 0x0044e4000800017f */
[----:B---3--:R-:W-:Y:S05]  /*9b70*/  @!P0 NANOSLEEP.SYNCS 0x989680 ;  /* 0x009896800000895d */ /* 0x008fea0003900000 */
[----:B------:R-:W3:Y:S02]  /*9b80*/  @!P0 SYNCS.PHASECHK.TRANS64 P0, [R3+URZ], R2 ;  /* 0x00000002030085a7 */ /* 0x000ee4000800007f */
[----:B---3--:R-:W-:Y:S05]  /*9b90*/  @!P0 BRA `(.L_x_2885) ;  /* 0xfffffffc00f08947 */ /* 0x008fea000383ffff */
[----:B------:R-:W-:Y:S05]  /*9ba0*/  BRA `(.L_x_2919) ;  /* 0xfffffff400f07947 */ /* 0x000fea000383ffff */
.L_x_2887:
[----:B--2---:R2:W3:Y:S02]  /*9bb0*/  SYNCS.PHASECHK.TRANS64.TRYWAIT P0, [R0+URZ], R5 ;  /* 0x00000005000075a7 */ /* 0x0044e4000800017f */
[----:B---3--:R-:W-:Y:S05]  /*9bc0*/  @!P0 NANOSLEEP.SYNCS 0x989680 ;  /* 0x009896800000895d */ /* 0x008fea0003900000 */
[----:B------:R-:W3:Y:S02]  /*9bd0*/  @!P0 SYNCS.PHASECHK.TRANS64 P0, [R0+URZ], R5 ;  /* 0x00000005000085a7 */ /* 0x000ee4000800007f */
[----:B---3--:R-:W-:Y:S05]  /*9be0*/  @!P0 BRA `(.L_x_2887) ;  /* 0xfffffffc00f08947 */ /* 0x008fea000383ffff */
[----:B------:R-:W-:Y:S05]  /*9bf0*/  BRA `(.L_x_2920) ;  /* 0xfffffff400f47947 */ /* 0x000fea000383ffff */
.L_x_2921:
        /* <DEDUP_REMOVED lines=16> */
.L_x_7309:


//--------------------- .text._ZN7cutlass13device_kernelIN5flash11enable_sm90INS1_16FlashAttnBwdSm90INS1_25CollectiveMainloopBwdSm90ILi2ELi2ELi2EN4cute5tupleIJNS5_1CILi1EEES8_S8_EEENS6_IJNS7_ILi64EEENS7_ILi128EEESB_EEENS_10bfloat16_tEfNS_4arch4Sm90ELb1ELb0ELb1ELb1ELb0ELb1ELb0ELb0ELi2ELi1ELi2ELi1ELb0EEENS1_21CollectiveEpilogueBwdISC_SD_SF_Li256ELb1ELb0ELi1EEENS1_25SingleTileBwdLPTSchedulerILb1ELi128ELb0EEEEEEEEEvNT_6ParamsE --------------------------
	.section	.text._ZN7cutlass13device_kernelIN5flash11enable_sm90INS1_16FlashAttnBwdSm90INS1_25CollectiveMainloopBwdSm90ILi2ELi2ELi2EN4cute5tupleIJNS5_1CILi1EEES8_S8_EEENS6_IJNS7_ILi64EEENS7_ILi128EEESB_EEENS_10bfloat16_tEfNS_4arch4Sm90ELb1ELb0ELb1ELb1ELb0ELb1ELb0ELb0ELi2ELi1ELi2ELi1ELb0EEENS1_21CollectiveEpilogueBwdISC_SD_SF_Li256ELb1ELb0ELi1EEENS1_25SingleTileBwdLPTSchedulerILb1ELi128ELb0EEEEEEEEEvNT_6ParamsE,"ax",@progbits
	.align	128
.text._ZN7cutlass13device_kernelIN5flash11enable_sm90INS1_16FlashAttnBwdSm90INS1_25CollectiveMainloopBwdSm90ILi2ELi2ELi2EN4cute5tupleIJNS5_1CILi1EEES8_S8_EEENS6_IJNS7_ILi64EEENS7_ILi128EEESB_EEENS_10bfloat16_tEfNS_4arch4Sm90ELb1ELb0ELb1ELb1ELb0ELb1ELb0ELb0ELi2ELi1ELi2ELi1ELb0EEENS1_21CollectiveEpilogueBwdISC_SD_SF_Li256ELb1ELb0ELi1EEENS1_25SingleTileBwdLPTSchedulerILb1ELi128ELb0EEEEEEEEEvNT_6ParamsE:
        .type           _ZN7cutlass13device_kernelIN5flash11enable_sm90INS1_16FlashAttnBwdSm90INS1_25CollectiveMainloopBwdSm90ILi2ELi2ELi2EN4cute5tupleIJNS5_1CILi1EEES8_S8_EEENS6_IJNS7_ILi64EEENS7_ILi128EEESB_EEENS_10bfloat16_tEfNS_4arch4Sm90ELb1ELb0ELb1ELb1ELb0ELb1ELb0ELb0ELi2ELi1ELi2ELi1ELb0EEENS1_21CollectiveEpilogueBwdISC_SD_SF_Li256ELb1ELb0ELi1EEENS1_25SingleTileBwdLPTSchedulerILb1ELi128ELb0EEEEEEEEEvNT_6ParamsE,@function
        .size           _ZN7cutlass13device_kernelIN5flash11enable_sm90INS1_16FlashAttnBwdSm90INS1_25CollectiveMainloopBwdSm90ILi2ELi2ELi2EN4cute5tupleIJNS5_1CILi1EEES8_S8_EEENS6_IJNS7_ILi64EEENS7_ILi128EEESB_EEENS_10bfloat16_tEfNS_4arch4Sm90ELb1ELb0ELb1ELb1ELb0ELb1ELb0ELb0ELi2ELi1ELi2ELi1ELb0EEENS1_21CollectiveEpilogueBwdISC_SD_SF_Li256ELb1ELb0ELi1EEENS1_25SingleTileBwdLPTSchedulerILb1ELi128ELb0EEEEEEEEEvNT_6ParamsE,(.L_x_7310 - _ZN7cutlass13device_kernelIN5flash11enable_sm90INS1_16FlashAttnBwdSm90INS1_25CollectiveMainloopBwdSm90ILi2ELi2ELi2EN4cute5tupleIJNS5_1CILi1EEES8_S8_EEENS6_IJNS7_ILi64EEENS7_ILi128EEESB_EEENS_10bfloat16_tEfNS_4arch4Sm90ELb1ELb0ELb1ELb1ELb0ELb1ELb0ELb0ELi2ELi1ELi2ELi1ELb0EEENS1_21CollectiveEpilogueBwdISC_SD_SF_Li256ELb1ELb0ELi1EEENS1_25SingleTileBwdLPTSchedulerILb1ELi128ELb0EEEEEEEEEvNT_6ParamsE)
        .other          _ZN7cutlass13device_kernelIN5flash11enable_sm90INS1_16FlashAttnBwdSm90INS1_25CollectiveMainloopBwdSm90ILi2ELi2ELi2EN4cute5tupleIJNS5_1CILi1EEES8_S8_EEENS6_IJNS7_ILi64EEENS7_ILi128EEESB_EEENS_10bfloat16_tEfNS_4arch4Sm90ELb1ELb0ELb1ELb1ELb0ELb1ELb0ELb0ELi2ELi1ELi2ELi1ELb0EEENS1_21CollectiveEpilogueBwdISC_SD_SF_Li256ELb1ELb0ELi1EEENS1_25SingleTileBwdLPTSchedulerILb1ELi128ELb0EEEEEEEEEvNT_6ParamsE,@"STO_CUDA_ENTRY STV_DEFAULT"
_ZN7cutlass13device_kernelIN5flash11enable_sm90INS1_16FlashAttnBwdSm90INS1_25CollectiveMainloopBwdSm90ILi2ELi2ELi2EN4cute5tupleIJNS5_1CILi1EEES8_S8_EEENS6_IJNS7_ILi64EEENS7_ILi128EEESB_EEENS_10bfloat16_tEfNS_4arch4Sm90ELb1ELb0ELb1ELb1ELb0ELb1ELb0ELb0ELi2ELi1ELi2ELi1ELb0EEENS1_21CollectiveEpilogueBwdISC_SD_SF_Li256ELb1ELb0ELi1EEENS1_25SingleTileBwdLPTSchedulerILb1ELi128ELb0EEEEEEEEEvNT_6ParamsE:
        /* <DEDUP_REMOVED lines=24> */
.L_x_2923:
[----:B------:R-:W-:Y:S05]  /*0180*/  BSYNC B0 ;  /* 0x0000000000007941 */ /* 0x000fea0003800000 */
.L_x_2922:
        /* <DEDUP_REMOVED lines=37> */
.L_x_2924:
        /* <DEDUP_REMOVED lines=22> */
.L_x_2925:
[----:B------:R-:W-:Y:S01]  /*0540*/  PLOP3.LUT P0, PT, PT, PT, UP0, 0x80, 0x0 ;  /* 0x000000000000781c */ /* 0x000fe20003f0f008 */
[----:B------:R-:W-:Y:S01]  /*0550*/  NOP ;  /* 0x0000000000007918 */ /* 0x000fe20000000000 */
[----:B------:R-:W-:Y:S01]  /*0560*/  ULDC.64 UR46, c[0x0][0x208] ;  /* 0x00008200002e7ab9 */ /* 0x000fe20000000a00 */
[----:B------:R-:W-:Y:S01]  /*0570*/  BSSY B6, `(.L_x_2926) ;  /* 0x0000c05000067945 */ /* 0x000fe20003800000 */
[----:B-12-4-:R-:W-:Y:S09]  /*0580*/  BAR.SYNC.DEFER_BLOCKING 0x0 ;  /* 0x0000000000007b1d */ /* 0x016ff20000010000 */
[----:B------:R-:W-:Y:S05]  /*0590*/  @!P0 BRA `(.L_x_2927) ;  /* 0x0000008000508947 */ /* 0x000fea0003800000 */
.L_x_2928:
        /* <DEDUP_REMOVED lines=32> */
.L_x_2929:
[----:B------:R-:W-:Y:S01]  /*07a0*/  ULDC UR7, c[0x0][0x8c4] ;  /* 0x0002310000077ab9 */ /* 0x000fe20000000800 */
[----:B------:R-:W-:Y:S01]  /*07b0*/  UMOV UR36, UR10 ;  /* 0x0000000a00247c82 */ /* 0x000fe20008000000 */
[----:B------:R-:W-:-:S11]  /*07c0*/  UISETP.NE.AND UP0, UPT, UR7, 0x1, UPT ;  /* 0x000000010700788c */ /* 0x000fd6000bf05270 */
[----:B------:R-:W-:Y:S02]  /*07d0*/  @UP0 ULDC.64 UR8, c[0x0][0x8c8] ;  /* 0x0002320000080ab9 */ /* 0x000fe40000000a00 */
[----:B------:R-:W-:-:S04]  /*07e0*/  UIMAD.WIDE.U32 UR4, UR10, UR8, URZ ;  /* 0x000000080a0472a5 */ /* 0x000fc8000f8e003f */
[----:B------:R-:W-:-:S04]  /*07f0*/  @UP0 USHF.R.U32.HI UR36, URZ, UR9, UR5 ;  /* 0x000000093f240299 */ /* 0x000fc80008011605 */
[----:B------:R-:W-:-:S12]  /*0800*/  UIMAD UR4, UR36, UR7, URZ ;  /* 0x00000007240472a4 */ /* 0x000fd8000f8e023f */
.L_x_2930:
        /* <DEDUP_REMOVED lines=9> */
[----:B------:R-:W-:-:S03]  /*08a0*/  @UP0 USHF.R.U32.HI UR39, URZ, UR7, UR5 ;  /* 0x000000073f270299 */ /* 0x000fc60008011605 */
[----:B------:R-:W-:Y:S02]  /*08b0*/  ULDC.64 UR4, c[0x0][0x8f8] ;  /* 0x00023e0000047ab9 */ /* 0x000fe40000000a00 */
[----:B------:R-:W-:Y:S01]  /*08c0*/  ISETP.NE.U32.AND P0, PT, RZ, UR4, PT ;  /* 0x00000004ff007c0c */ /* 0x000fe2000bf05070 */
[----:B------:R-:W-:-:S03]  /*08d0*/  UIADD3 UR4, -UR39, URZ, URZ ;  /* 0x0000003f27047290 */ /* 0x000fc6000fffe13f */
[----:B------:R-:W-:Y:S01]  /*08e0*/  ISETP.NE.AND.EX P0, PT, RZ, UR5, PT, P0 ;  /* 0x00000005ff007c0c */ /* 0x000fe2000bf05300 */
[----:B------:R-:W-:-:S12]  /*08f0*/  UIMAD UR37, UR37, UR4, UR6 ;  /* 0x00000004252572a4 */ /* 0x000fd8000f8e0206 */
        /* <DEDUP_REMOVED lines=8> */
.L_x_2931:
        /* <DEDUP_REMOVED lines=14> */
.L_x_2933:
[----:B------:R-:W-:-:S05]  /*0a60*/  ULDC UR4, c[0x0][0x8ec] ;  /* 0x00023b0000047ab9 */ /* 0x000fca0000000800 */
.L_x_2932:
[----:B------:R-:W-:-:S04]  /*0a70*/  UIADD3 UR4, UR4, 0x7f, URZ ;  /* 0x0000007f04047890 */ /* 0x000fc8000fffe03f */
[----:B------:R-:W-:-:S04]  /*0a80*/  USHF.R.S32.HI UR5, URZ, 0x1f, UR4 ;  /* 0x0000001f3f057899 */ /* 0x000fc80008011404 */
[----:B------:R-:W-:-:S04]  /*0a90*/  ULEA.HI UR5, UR5, UR4, URZ, 0x7 ;  /* 0x0000000405057291 */ /* 0x000fc8000f8f383f */
[----:B------:R-:W-:-:S04]  /*0aa0*/  USHF.R.S32.HI UR5, URZ, 0x7, UR5 ;  /* 0x000000073f057899 */ /* 0x000fc80008011405 */
        /* <DEDUP_REMOVED lines=16> */
.L_x_2935:
        /* <DEDUP_REMOVED lines=14> */
.L_x_2936:
        /* <DEDUP_REMOVED lines=11> */
.L_x_2937:
        /* <DEDUP_REMOVED lines=13> */
.L_x_2938:
[----:B------:R-:W-:Y:S01]  /*0e10*/  UIADD3 UR5, UR41, -UR40, URZ ;  /* 0x8000002829057290 */ /* 0x000fe2000fffe03f */
[----:B------:R-:W-:Y:S01]  /*0e20*/  PLOP3.LUT P0, PT, PT, PT, PT, 0x80, 0x0 ;  /* 0x000000000000781c */ /* 0x000fe20003f0f070 */
[----:B------:R-:W-:Y:S01]  /*0e30*/  ULDC UR6, c[0x0][0x74c] ;  /* 0x0001d30000067ab9 */ /* 0x000fe20000000800 */
[----:B------:R-:W-:Y:S01]  /*0e40*/  UIADD3 UR4, UR41, 0x3f, URZ ;  /* 0x0000003f29047890 */ /* 0x000fe2000fffe03f */
[----:B------:R-:W-:Y:S01]  /*0e50*/  CS2R R86, SRZ ;  /* 0x0000000000567805 */ /* 0x000fe2000001ff00 */
[----:B------:R-:W-:Y:S01]  /*0e60*/  ULEA UR5, UR36, UR5, 0x7 ;  /* 0x0000000524057291 */ /* 0x000fe2000f8e383f */
[----:B------:R-:W-:Y:S02]  /*0e70*/  CS2R R84, SRZ ;  /* 0x0000000000547805 */ /* 0x000fe4000001ff00 */
[----:B------:R-:W-:Y:S02]  /*0e80*/  CS2R R82, SRZ ;  /* 0x0000000000527805 */ /* 0x000fe4000001ff00 */
[----:B------:R-:W-:Y:S01]  /*0e90*/  CS2R R80, SRZ ;  /* 0x0000000000507805 */ /* 0x000fe2000001ff00 */
[----:B------:R-:W-:Y:S01]  /*0ea0*/  UIADD3 UR5, UR5, -UR6, URZ ;  /* 0x8000000605057290 */ /* 0x000fe2000fffe03f */
[----:B------:R-:W-:-:S02]  /*0eb0*/  CS2R R78, SRZ ;  /* 0x00000000004e7805 */ /* 0x000fc4000001ff00 */
[----:B------:R-:W-:Y:S02]  /*0ec0*/  CS2R R76, SRZ ;  /* 0x00000000004c7805 */ /* 0x000fe4000001ff00 */
[----:B------:R-:W-:Y:S01]  /*0ed0*/  CS2R R74, SRZ ;  /* 0x00000000004a7805 */ /* 0x000fe2000001ff00 */
[----:B------:R-:W-:Y:S01]  /*0ee0*/  USHF.R.S32.HI UR6, URZ, 0x1f, UR5 ;  /* 0x0000001f3f067899 */ /* 0x000fe20008011405 */
[----:B------:R-:W-:Y:S02]  /*0ef0*/  CS2R R72, SRZ ;  /* 0x0000000000487805 */ /* 0x000fe4000001ff00 */
        /* <DEDUP_REMOVED lines=24> */
[----:B------:R-:W-:Y:S01]  /*1080*/  PLOP3.LUT P1, PT, PT, PT, UP0, 0x80, 0x0 ;  /* 0x000000000000781c */ /* 0x000fe20003f2f008 */
[----:B------:R-:W-:Y:S01]  /*1090*/  IMAD.MOV.U32 R12, RZ, RZ, RZ ;  /* 0x000000ffff0c7224 */ /* 0x000fe200078e00ff */
[----:B------:R-:W-:Y:S02]  /*10a0*/  CS2R R10, SRZ ;  /* 0x00000000000a7805 */ /* 0x000fe4000001ff00 */
[----:B------:R-:W-:Y:S02]  /*10b0*/  CS2R R36, SRZ ;  /* 0x0000000000247805 */ /* 0x000fe4000001ff00 */
[----:B------:R-:W-:Y:S02]  /*10c0*/  CS2R R8, SRZ ;  /* 0x0000000000087805 */ /* 0x000fe4000001ff00 */
[----:B------:R-:W-:-:S02]  /*10d0*/  CS2R R32, SRZ ;  /* 0x0000000000207805 */ /* 0x000fc4000001ff00 */
[----:B------:R-:W-:Y:S01]  /*10e0*/  CS2R R6, SRZ ;  /* 0x0000000000067805 */ /* 0x000fe2000001ff00 */
[----:B------:R-:W-:Y:S01]  /*10f0*/  IMAD.MOV.U32 R29, RZ, RZ, RZ ;  /* 0x000000ffff1d7224 */ /* 0x000fe200078e00ff */
[----:B------:R-:W-:Y:S01]  /*1100*/  CS2R R4, SRZ ;  /* 0x0000000000047805 */ /* 0x000fe2000001ff00 */
[----:B------:R-:W-:Y:S01]  /*1110*/  IMAD.MOV.U32 R2, RZ, RZ, RZ ;  /* 0x000000ffff027224 */ /* 0x000fe200078e00ff */
[----:B------:R-:W-:Y:S01]  /*1120*/  CS2R R150, SRZ ;  /* 0x0000000000967805 */ /* 0x000fe2000001ff00 */
[----:B------:R-:W-:Y:S01]  /*1130*/  IMAD.MOV.U32 R25, RZ, RZ, RZ ;  /* 0x000000ffff197224 */ /* 0x000fe200078e00ff */
        /* <DEDUP_REMOVED lines=53> */
.L_x_2941:
        /* <DEDUP_REMOVED lines=15> */
.L_x_2940:
        /* <DEDUP_REMOVED lines=23> */
.L_x_2943:
        /* <DEDUP_REMOVED lines=15> */
.L_x_2942:
        /* <DEDUP_REMOVED lines=8> */
.L_x_3088:
        /* <DEDUP_REMOVED lines=15> */
.L_x_2945:
[----:B------:R-:W4:Y:S01]  /*1950*/  S2R R15, SR_CgaCtaId ;  /* 0x00000000000f7919 */ /* 0x000f220000008800 */
[----:B---3--:R-:W-:Y:S01]  /*1960*/  SHF.R.S32.HI R0, RZ, 0x1f, R5 ;  /* 0x0000001fff007819 */ /* 0x008fe20000011405 */
[----:B------:R-:W-:Y:S01]  /*1970*/  UIMAD UR4, UR36, -0x80, UR40 ;  /* 0xffffff80240478a4 */ /* 0x000fe2000f8e0228 */
[----:B------:R-:W-:Y:S02]  /*1980*/  SHF.R.S32.HI R8, RZ, 0x4, R3 ;  /* 0x00000004ff087819 */ /* 0x000fe40000011403 */
[----:B------:R-:W-:Y:S02]  /*1990*/  CS2R R86, SRZ ;  /* 0x0000000000567805 */ /* 0x000fe4000001ff00 */
[----:B------:R-:W-:Y:S02]  /*19a0*/  LOP3.LUT R9, R7, 0x8, R2, 0xf8, !PT ;  /* 0x0000000807097812 */ /* 0x000fe400078ef802 */
[----:B------:R-:W-:Y:S02]  /*19b0*/  CS2R R84, SRZ ;  /* 0x0000000000547805 */ /* 0x000fe4000001ff00 */
[----:B------:R-:W-:Y:S01]  /*19c0*/  LEA.HI R2, R0, R5, RZ, 0x2 ;  /* 0x0000000500027211 */ /* 0x000fe200078f10ff */
[----:B------:R-:W-:Y:S01]  /*19d0*/  IMAD.U32 R10, RZ, RZ, UR4 ;  /* 0x00000004ff0a7e24 */ /* 0x000fe2000f8e00ff */
[----:B------:R-:W-:-:S02]  /*19e0*/  LEA.HI R3, R3, R8, RZ, 0x1 ;  /* 0x0000000803037211 */ /* 0x000fc400078f08ff */
[----:B------:R-:W-:Y:S02]  /*19f0*/  CS2R R82, SRZ ;  /* 0x0000000000527805 */ /* 0x000fe4000001ff00 */
        /* <DEDUP_REMOVED lines=91> */
[----:B--2---:R-:W-:Y:S02]  /*1fb0*/  IMAD R2, R0, 0x4, R12 ;  /* 0x0000000400027824 */ /* 0x004fe400078e020c */
[----:B------:R-:W-:-:S07]  /*1fc0*/  IMAD.SHL.U32 R230, R230, 0x2, RZ ;  /* 0x00000002e6e67824 */ /* 0x000fce00078e00ff */
.L_x_2957:
[----:B------:R-:W-:-:S05]  /*1fd0*/  IMAD.U32 R0, RZ, RZ, UR38 ;  /* 0x00000026ff007e24 */ /* 0x000fca000f8e00ff */
[----:B------:R-:W-:-:S04]  /*1fe0*/  LOP3.LUT R0, R0, 0x1, RZ, 0xfc, !PT ;  /* 0x0000000100007812 */ /* 0x000fc800078efcff */
[----:B------:R-:W-:-:S13]  /*1ff0*/  ISETP.NE.AND P0, PT, R0, 0x3, PT ;  /* 0x000000030000780c */ /* 0x000fda0003f05270 */
[----:B------:R-:W-:Y:S05]  /*2000*/  @!P0 BRA `(.L_x_2947) ;  /* 0x0000000000048947 */ /* 0x000fea0003800000 */
[----:B------:R-:W-:Y:S01]  /*2010*/  BPT.TRAP 0x1 ;  /* 0x000000040000795c */ /* 0x000fe20000300000 */
.L_x_2947:
        /* <DEDUP_REMOVED lines=8> */
.L_x_2948:
[----:B---3--:R-:W-:Y:S05]  /*20a0*/  @P1 BRA `(.L_x_2949) ;  /* 0x0000000000081947 */ /* 0x008fea0003800000 */
[----:B------:R-:W3:Y:S02]  /*20b0*/  SYNCS.PHASECHK.TRANS64.TRYWAIT P1, [R0+URZ+0x30810], R209 ;  /* 0x030810d1000075a7 */ /* 0x000ee4000802017f */
[----:B---3--:R-:W-:Y:S05]  /*20c0*/  @!P1 BRA `(.L_x_2950) ;  /* 0x000000a400809947 */ /* 0x008fea0003800000 */
.L_x_2949:
        /* <DEDUP_REMOVED lines=84> */
.L_x_2951:
[----:B------:R1:W1:Y:S01]  /*2610*/  SYNCS.PHASECHK.TRANS64.TRYWAIT P1, [R0+URZ+0x30830], R209 ;  /* 0x030830d1000075a7 */ /* 0x000262000802017f */
[----:B------:R-:W-:Y:S05]  /*2620*/  @!P0 BRA `(.L_x_2952) ;  /* 0x0000000000048947 */ /* 0x000fea0003800000 */
[----:B------:R-:W-:Y:S01]  /*2630*/  BPT.TRAP 0x1 ;  /* 0x000000040000795c */ /* 0x000fe20000300000 */
.L_x_2952:
        /* <DEDUP_REMOVED lines=54> */
.L_x_2953:
        /* <DEDUP_REMOVED lines=492> */
.L_x_2955:
        /* <DEDUP_REMOVED lines=49> */
.L_x_2956:
        /* <DEDUP_REMOVED lines=78> */
.L_x_2939:
        /* <DEDUP_REMOVED lines=8> */
[----:B------:R-:W-:Y:S01]  /*50d0*/  F2FP.BF16.F32.PACK_AB R90, R93, R92 ;  /* 0x0000005c5d5a723e */ /* 0x000fe200000010ff */
[----:B------:R-:W-:Y:S01]  /*50e0*/  ULDC.64 UR6, c[0x0][0x878] ;  /* 0x00021e0000067ab9 */ /* 0x000fe20000000a00 */
[----:B------:R-:W-:Y:S01]  /*50f0*/  F2FP.BF16.F32.PACK_AB R91, R95, R94 ;  /* 0x0000005e5f5b723e */ /* 0x000fe200000010ff */
[----:B------:R-:W-:Y:S01]  /*5100*/  UISETP.NE.U32.AND UP1, UPT, UR6, URZ, UPT ;  /* 0x0000003f0600728c */ /* 0x000fe2000bf25070 */
[----:B------:R-:W-:Y:S02]  /*5110*/  F2FP.BF16.F32.PACK_AB R97, R99, R98 ;  /* 0x000000626361723e */ /* 0x000fe400000010ff */
[----:B------:R-:W-:Y:S01]  /*5120*/  F2FP.BF16.F32.PACK_AB R104, R105, R104 ;  /* 0x000000686968723e */ /* 0x000fe200000010ff */
[----:B------:R-:W-:Y:S01]  /*5130*/  UISETP.NE.AND.EX UP1, UPT, UR7, URZ, UPT, UP1 ;  /* 0x0000003f0700728c */ /* 0x000fe2000bf25310 */
[----:B------:R-:W-:-:S02]  /*5140*/  F2FP.BF16.F32.PACK_AB R98, R101, R100 ;  /* 0x000000646562723e */ /* 0x000fc400000010ff */
        /* <DEDUP_REMOVED lines=94> */
[----:B-1----:R-:W-:Y:S01]  /*5730*/  IMAD.U32 R4, RZ, RZ, UR4 ;  /* 0x00000004ff047e24 */ /* 0x002fe2000f8e00ff */
[----:B------:R-:W-:Y:S01]  /*5740*/  F2FP.BF16.F32.PACK_AB R65, R67, R66 ;  /* 0x000000424341723e */ /* 0x000fe200000010ff */
[----:B------:R-:W-:Y:S01]  /*5750*/  IMAD.U32 R5, RZ, RZ, UR5 ;  /* 0x00000005ff057e24 */ /* 0x000fe2000f8e00ff */
[----:B------:R-:W-:Y:S01]  /*5760*/  F2FP.BF16.F32.PACK_AB R72, R73, R72 ;  /* 0x000000484948723e */ /* 0x000fe200000010ff */
[----:B------:R3:W-:Y:S01]  /*5770*/  STSM.16.M88.4 [R15+0x4000], R56 ;  /* 0x004000380f007844 */ /* 0x0007e20000000200 */
[----:B------:R-:W-:Y:S01]  /*5780*/  F2FP.BF16.F32.PACK_AB R66, R69, R68 ;  /* 0x000000444542723e */ /* 0x000fe200000010ff */
[----:B------:R-:W-:Y:S01]  /*5790*/  @UP1 ULDC.64 UR4, c[0x0][0x878] ;  /* 0x00021e0000041ab9 */ /* 0x000fe20000000a00 */
        /* <DEDUP_REMOVED lines=10> */
[----:B------:R-:W-:-:S03]  /*5840*/  PLOP3.LUT P0, PT, PT, PT, UP0, 0x80, 0x0 ;  /* 0x000000000000781c */ /* 0x000fc60003f0f008 */
[----:B------:R3:W-:Y:S01]  /*5850*/  STSM.16.M88.4 [R17+-0x4000], R80 ;  /* 0xffc0005011007844 */ /* 0x0007e20000000200 */
[----:B------:R-:W-:Y:S01]  /*5860*/  BAR.SYNC.DEFER_BLOCKING 0x1, 0x100 ;  /* 0x0044000000007b1d */ /* 0x000fe20000010000 */
[----:B------:R-:W-:Y:S01]  /*5870*/  PLOP3.LUT P1, PT, PT, PT, UP1, 0x80, 0x0 ;  /* 0x000000000000781c */ /* 0x000fe20003f2f018 */
[----:B------:R-:W-:-:S06]  /*5880*/  @UP1 UIMAD.WIDE UR4, UR39, 0x4, UR4 ;  /* 0x00000004270418a5 */ /* 0x000fcc000f8e0204 */
[----:B------:R-:W-:Y:S01]  /*5890*/  IMAD.U32 R6, RZ, RZ, UR4 ;  /* 0x00000004ff067e24 */ /* 0x000fe2000f8e00ff */
[----:B--2---:R-:W2:Y:S01]  /*58a0*/  @P0 LDG.E R9, desc[UR46][R4.64] ;  /* 0x0000002e04090981 */ /* 0x004ea2000c1e1900 */
[----:B------:R-:W-:-:S05]  /*58b0*/  IMAD.U32 R7, RZ, RZ, UR5 ;  /* 0x00000005ff077e24 */ /* 0x000fca000f8e00ff */
[----:B------:R-:W4:Y:S01]  /*58c0*/  @P1 LDG.E R6, desc[UR46][R6.64] ;  /* 0x0000002e06061981 */ /* 0x000f22000c1e1900 */
[----:B------:R-:W-:Y:S01]  /*58d0*/  LEA.HI R8, R19, R20, RZ, 0x7 ;  /* 0x0000001413087211 */ /* 0x000fe200078f38ff */
[----:B------:R-:W-:Y:S01]  /*58e0*/  IMAD.SHL.U32 R2, R0, 0x40, RZ ;  /* 0x0000004000027824 */ /* 0x000fe200078e00ff */
[----:B------:R-:W-:Y:S01]  /*58f0*/  ULDC UR7, c[0x0][0x808] ;  /* 0x0002020000077ab9 */ /* 0x000fe20000000800 */
[----:B------:R-:W-:Y:S01]  /*5900*/  IMAD.SHL.U32 R14, R14, 0x8, RZ ;  /* 0x000000080e0e7824 */ /* 0x000fe200078e00ff */
[----:B------:R-:W-:Y:S01]  /*5910*/  UMOV UR4, URZ ;  /* 0x0000003f00047c82 */ /* 0x000fe20008000000 */
[----:B------:R-:W-:Y:S01]  /*5920*/  IMAD.SHL.U32 R8, R8, 0x4, RZ ;  /* 0x0000000408087824 */ /* 0x000fe200078e00ff */
[----:B------:R-:W-:Y:S01]  /*5930*/  UMOV UR5, URZ ;  /* 0x0000003f00057c82 */ /* 0x000fe20008000000 */
[----:B------:R-:W-:-:S03]  /*5940*/  USHF.R.S32.HI UR6, URZ, 0x1f, UR37 ;  /* 0x0000001f3f067899 */ /* 0x000fc60008011425 */
[----:B------:R-:W-:-:S05]  /*5950*/  LOP3.LUT R8, R8, 0x7ffffe00, RZ, 0xc0, !PT ;  /* 0x7ffffe0008087812 */ /* 0x000fca00078ec0ff */
[----:B------:R-:W-:Y:S01]  /*5960*/  IMAD R8, R13, 0x2000, R8 ;  /* 0x000020000d087824 */ /* 0x000fe200078e0208 */
[----:B--2---:R-:W-:Y:S02]  /*5970*/  @P0 R2UR UR9, R9 ;  /* 0x00000000090902ca */ /* 0x004fe400000e0000 */
[----:B------:R-:W-:-:S04]  /*5980*/  LOP3.LUT R9, R2, 0x1c0, RZ, 0xc0, !PT ;  /* 0x000001c002097812 */ /* 0x000fc800078ec0ff */
[----:B------:R-:W-:Y:S02]  /*5990*/  LOP3.LUT R14, R9, 0x38, R14, 0xf8, !PT ;  /* 0x00000038090e7812 */ /* 0x000fe400078ef80e */
[----:B------:R-:W-:Y:S02]  /*59a0*/  SHF.R.U32.HI R9, RZ, 0x3, R9 ;  /* 0x00000003ff097819 */ /* 0x000fe40000011609 */
[----:B----4-:R-:W-:Y:S02]  /*59b0*/  @P1 R2UR UR7, R6 ;  /* 0x00000000060712ca */ /* 0x010fe400000e0000 */
[----:B------:R-:W-:Y:S01]  /*59c0*/  LOP3.LUT R9, R14, R9, RZ, 0x3c, !PT ;  /* 0x000000090e097212 */ /* 0x000fe200078e3cff */
[----:B------:R-:W-:Y:S02]  /*59d0*/  @UP0 USHF.R.S32.HI UR10, URZ, 0x1f, UR9 ;  /* 0x0000001f3f0a0899 */ /* 0x000fe40008011409 */
[----:B------:R-:W-:Y:S02]  /*59e0*/  @UP0 UMOV UR4, UR9 ;  /* 0x0000000900040c82 */ /* 0x000fe40008000000 */
[----:B------:R-:W-:-:S03]  /*59f0*/  IMAD.IADD R8, R8, 0x1, R9 ;  /* 0x0000000108087824 */ /* 0x000fc600078e0209 */
[----:B------:R-:W-:Y:S01]  /*5a00*/  @UP0 UMOV UR5, UR10 ;  /* 0x0000000a00050c82 */ /* 0x000fe20008000000 */
[----:B---3--:R-:W-:Y:S05]  /*5a10*/  @P1 BRA `(.L_x_2959) ;  /* 0x0000000000181947 */ /* 0x008fea0003800000 */
[----:B------:R-:W-:Y:S05]  /*5a20*/  @!P0 BRA `(.L_x_2959) ;  /* 0x0000000000148947 */ /* 0x000fea0003800000 */
[----:B------:R-:W2:Y:S04]  /*5a30*/  LDG.E R6, desc[UR46][R4.64] ;  /* 0x0000002e04067981 */ /* 0x000ea8000c1e1900 */
[----:B------:R-:W3:Y:S01]  /*5a40*/  LDG.E R2, desc[UR46][R4.64+0x4] ;  /* 0x0000042e04027981 */ /* 0x000ee2000c1e1900 */
[----:B--2---:R-:W-:Y:S02]  /*5a50*/  R2UR UR9, R6 ;  /* 0x00000000060972ca */ /* 0x004fe400000e0000 */
[----:B---3--:R-:W-:-:S13]  /*5a60*/  R2UR UR7, R2 ;  /* 0x00000000020772ca */ /* 0x008fda00000e0000 */
[----:B------:R-:W-:-:S12]  /*5a70*/  UIADD3 UR7, -UR9, UR7, URZ ;  /* 0x0000000709077290 */ /* 0x000fd8000fffe13f */
.L_x_2959:
[----:B------:R-:W-:Y:S01]  /*5a80*/  LEA R46, R8, UR8, 0x1 ;  /* 0x00000008082e7c11 */ /* 0x000fe2000f8e08ff */
[----:B------:R-:W-:Y:S01]  /*5a90*/  UIMAD UR7, UR36, -0x80, UR7 ;  /* 0xffffff80240778a4 */ /* 0x000fe2000f8e0207 */
[----:B------:R-:W-:Y:S01]  /*5aa0*/  IMAD.SHL.U32 R36, R3, 0x8, RZ ;  /* 0x0000000803247824 */ /* 0x000fe200078e00ff */
[----:B------:R-:W-:Y:S01]  /*5ab0*/  ULDC.64 UR10, c[0x0][0x850] ;  /* 0x00021400000a7ab9 */ /* 0x000fe20000000a00 */
[C---:B------:R-:W-:Y:S01]  /*5ac0*/  VIADD R32, R0.reuse, 0x20 ;  /* 0x0000002000207836 */ /* 0x040fe20000000000 */
[----:B------:R-:W-:Y:S01]  /*5ad0*/  UISETP.LT.AND UP1, UPT, UR7, 0x80, UPT ;  /* 0x000000800700788c */ /* 0x000fe2000bf21270 */
[----:B------:R1:W2:Y:S01]  /*5ae0*/  LDS.128 R28, [R46+0x8800] ;  /* 0x008800002e1c7984 */ /* 0x0002a20000000c00 */
[C---:B------:R-:W-:Y:S01]  /*5af0*/  VIADD R2, R0.reuse, 0x10 ;  /* 0x0000001000027836 */ /* 0x040fe20000000000 */
[----:B------:R-:W-:Y:S01]  /*5b00*/  UIMAD UR8, UR6, UR10, URZ ;  /* 0x0000000a060872a4 */ /* 0x000fe2000f8e023f */
[--C-:B------:R-:W-:Y:S01]  /*5b10*/  SHF.R.S32.HI R37, RZ, 0x1f, R36.reuse ;  /* 0x0000001fff257819 */ /* 0x100fe20000011424 */
[----:B------:R1:W3:Y:S01]  /*5b20*/  LDS.128 R24, [R46+0x1000] ;  /* 0x001000002e187984 */ /* 0x0002e20000000c00 */
[----:B------:R-:W-:Y:S01]  /*5b30*/  USEL UR9, UR7, 0x80, UP1 ;  /* 0x0000008007097887 */ /* 0x000fe20008800000 */
[----:B------:R-:W-:Y:S01]  /*5b40*/  IMAD.U32 R3, RZ, RZ, UR10 ;  /* 0x0000000aff037e24 */ /* 0x000fe2000f8e00ff */
[----:B------:R-:W-:Y:S01]  /*5b50*/  UIMAD UR8, UR37, UR11, UR8 ;  /* 0x0000000b250872a4 */ /* 0x000fe2000f8e0208 */
[----:B------:R1:W4:Y:S01]  /*5b60*/  LDS.128 R20, [R46+0x1800] ;  /* 0x001800002e147984 */ /* 0x0003220000000c00 */
[----:B------:R-:W-:Y:S01]  /*5b70*/  VIADD R33, R0, 0x30 ;  /* 0x0000003000217836 */ /* 0x000fe20000000000 */
[----:B------:R-:W-:Y:S01]  /*5b80*/  USHF.R.S32.HI UR7, URZ, 0x1f, UR39 ;  /* 0x0000001f3f077899 */ /* 0x000fe20008011427 */
[----:B------:R-:W-:Y:S01]  /*5b90*/  ISETP.GE.AND P0, PT, R32, UR9, PT ;  /* 0x0000000920007c0c */ /* 0x000fe2000bf06270 */
[----:B------:R1:W1:Y:S01]  /*5ba0*/  LDS.128 R16, [R46+0x2000] ;  /* 0x002000002e107984 */ /* 0x0002620000000c00 */
[----:B------:R-:W-:Y:S01]  /*5bb0*/  VIADD R32, R0, 0x40 ;  /* 0x0000004000207836 */ /* 0x000fe20000000000 */
[----:B------:R-:W-:Y:S01]  /*5bc0*/  ISETP.GE.AND P6, PT, R2, UR9, PT ;  /* 0x0000000902007c0c */ /* 0x000fe2000bfc6270 */
[----:B------:R-:W-:Y:S01]  /*5bd0*/  IMAD.WIDE.U32 R2, R3, UR37, R36 ;  /* 0x0000002503027c25 */ /* 0x000fe2000f8e0024 */
[----:B------:R1:W1:Y:S01]  /*5be0*/  LDS.128 R12, [R46+0x2800] ;  /* 0x002800002e0c7984 */ /* 0x0002620000000c00 */
[----:B------:R-:W-:Y:S01]  /*5bf0*/  ISETP.GE.AND P5, PT, R33, UR9, PT ;  /* 0x0000000921007c0c */ /* 0x000fe2000bfa6270 */
[----:B------:R-:W-:Y:S01]  /*5c00*/  ULDC.64 UR10, c[0x0][0x858] ;  /* 0x00021600000a7ab9 */ /* 0x000fe20000000a00 */
[----:B------:R-:W-:Y:S01]  /*5c10*/  ISETP.GE.AND P1, PT, R32, UR9, PT ;  /* 0x0000000920007c0c */ /* 0x000fe2000bf26270 */
[----:B------:R1:W1:Y:S01]  /*5c20*/  LDS.128 R8, [R46+0x3000] ;  /* 0x003000002e087984 */ /* 0x0002620000000c00 */
[----:B------:R-:W-:Y:S01]  /*5c30*/  IMAD.MOV.U32 R32, RZ, RZ, R2 ;  /* 0x000000ffff207224 */ /* 0x000fe200078e0002 */
[C---:B------:R-:W-:Y:S01]  /*5c40*/  ISETP.GE.AND P2, PT, R0.reuse, UR9, PT ;  /* 0x0000000900007c0c */ /* 0x040fe2000bf46270 */
[----:B------:R-:W-:Y:S01]  /*5c50*/  VIADD R33, R3, UR8 ;  /* 0x0000000803217c36 */ /* 0x000fe20008000000 */
[----:B------:R1:W1:Y:S01]  /*5c60*/  LDS.128 R4, [R46+0x3800] ;  /* 0x003800002e047984 */ /* 0x0002620000000c00 */
[----:B------:R-:W-:Y:S01]  /*5c70*/  IADD3 R2, P3, R0, UR4, RZ ;  /* 0x0000000400027c10 */ /* 0x000fe2000ff7e0ff */
[----:B------:R-:W-:Y:S01]  /*5c80*/  USEL UR8, UR7, URZ, !UP0 ;  /* 0x0000003f07087287 */ /* 0x000fe2000c000000 */
[----:B------:R-:W-:Y:S01]  /*5c90*/  IMAD.U32 R45, RZ, RZ, UR10 ;  /* 0x0000000aff2d7e24 */ /* 0x000fe2000f8e00ff */
[----:B------:R-:W-:Y:S01]  /*5ca0*/  ULDC UR4, c[0x0][0x83c] ;  /* 0x00020f0000047ab9 */ /* 0x000fe20000000800 */
[----:B------:R-:W-:Y:S01]  /*5cb0*/  USEL UR39, UR39, URZ, !UP0 ;  /* 0x0000003f27277287 */ /* 0x000fe2000c000000 */
[----:B------:R-:W-:Y:S01]  /*5cc0*/  ISETP.GE.OR P4, PT, R36, UR4, P2 ;  /* 0x0000000424007c0c */ /* 0x000fe20009786670 */
[----:B------:R-:W-:Y:S01]  /*5cd0*/  UIMAD UR7, UR8, UR10, URZ ;  /* 0x0000000a080772a4 */ /* 0x000fe2000f8e023f */
[----:B------:R-:W-:Y:S01]  /*5ce0*/  LEA.HI.X.SX32 R3, R0, UR5, 0x1, P3 ;  /* 0x0000000500037c11 */ /* 0x000fe200098f0eff */
[----:B------:R-:W-:Y:S01]  /*5cf0*/  IMAD.U32 R35, RZ, RZ, UR36 ;  /* 0x00000024ff237e24 */ /* 0x000fe2000f8e00ff */
[----:B------:R-:W-:Y:S01]  /*5d00*/  BSSY B0, `(.L_x_2960) ;  /* 0x0000014000007945 */ /* 0x000fe20003800000 */
[----:B------:R-:W-:-:S02]  /*5d10*/  UIMAD UR7, UR39, UR11, UR7 ;  /* 0x0000000b270772a4 */ /* 0x000fc4000f8e0207 */
[----:B------:R-:W-:Y:S01]  /*5d20*/  IMAD.WIDE.U32 R44, R45, UR39, R32 ;  /* 0x000000272d2c7c25 */ /* 0x000fe2000f8e0020 */
[----:B------:R-:W-:Y:S02]  /*5d30*/  P2R R47, PR, RZ, 0x40 ;  /* 0x00000040ff2f7803 */ /* 0x000fe40000000000 */
[----:B------:R-:W-:Y:S01]  /*5d40*/  P2R R48, PR, RZ, 0x20 ;  /* 0x00000020ff307803 */ /* 0x000fe20000000000 */
[----:B------:R-:W-:Y:S01]  /*5d50*/  IMAD.WIDE R2, R35, 0x80, R2 ;  /* 0x0000008023027825 */ /* 0x000fe200078e0202 */
[----:B------:R-:W-:-:S03]  /*5d60*/  ISETP.GE.OR P3, PT, R36, UR4, P6 ;  /* 0x0000000424007c0c */ /* 0x000fc6000b766670 */
[----:B------:R-:W-:Y:S01]  /*5d70*/  VIADD R41, R45, UR7 ;  /* 0x000000072d297c36 */ /* 0x000fe20008000000 */
[----:B--23--:R-:W-:Y:S09]  /*5d80*/  @P4 BRA `(.L_x_2961) ;  /* 0x00000000002c4947 */ /* 0x00cff20003800000 */
        /* <DEDUP_REMOVED lines=11> */
.L_x_2961:
[----:B------:R-:W-:Y:S05]  /*5e40*/  BSYNC B0 ;  /* 0x0000000000007941 */ /* 0x000fea0003800000 */
.L_x_2960:
        /* <DEDUP_REMOVED lines=15> */
.L_x_2963:
[----:B------:R-:W-:Y:S05]  /*5f40*/  BSYNC B0 ;  /* 0x0000000000007941 */ /* 0x000fea0003800000 */
.L_x_2962:
        /* <DEDUP_REMOVED lines=18> */
.L_x_2965:
[----:B------:R-:W-:Y:S05]  /*6070*/  BSYNC B0 ;  /* 0x0000000000007941 */ /* 0x000fea0003800000 */
.L_x_2964:
[----:B-1-3--:R1:W3:Y:S01]  /*6080*/  LDS.128 R28, [R46+0x9800] ;  /* 0x009800002e1c7984 */ /* 0x00a2e20000000c00 */
[----:B------:R-:W-:Y:S01]  /*6090*/  BSSY B0, `(.L_x_2966) ;  /* 0x0000010000007945 */ /* 0x000fe20003800000 */
[----:B------:R-:W-:-:S03]  /*60a0*/  VIADD R38, R0, 0x50 ;  /* 0x0000005000267836 */ /* 0x000fc60000000000 */
        /* <DEDUP_REMOVED lines=14> */
.L_x_2967:
[----:B------:R-:W-:Y:S05]  /*6190*/  BSYNC B0 ;  /* 0x0000000000007941 */ /* 0x000fea0003800000 */
.L_x_2966:
[----:B--23--:R2:W3:Y:S01]  /*61a0*/  LDS.128 R28, [R46+0xa000] ;  /* 0x00a000002e1c7984 */ /* 0x00c4e20000000c00 */
[----:B------:R-:W-:Y:S01]  /*61b0*/  ISETP.GE.OR P4, PT, R36, UR4, P1 ;  /* 0x0000000424007c0c */ /* 0x000fe20008f86670 */
[----:B------:R-:W-:Y:S01]  /*61c0*/  BSSY B0, `(.L_x_2968) ;  /* 0x0000010000007945 */ /* 0x000fe20003800000 */
[----:B------:R-:W-:-:S11]  /*61d0*/  ISETP.GE.AND P3, PT, R38, UR9, PT ;  /* 0x0000000926007c0c */ /* 0x000fd6000bf66270 */
        /* <DEDUP_REMOVED lines=14> */
.L_x_2969:
[----:B------:R-:W-:Y:S05]  /*62c0*/  BSYNC B0 ;  /* 0x0000000000007941 */ /* 0x000fea0003800000 */
.L_x_2968:
        /* <DEDUP_REMOVED lines=18> */
.L_x_2971:
[----:B------:R-:W-:Y:S05]  /*63f0*/  BSYNC B0 ;  /* 0x0000000000007941 */ /* 0x000fea0003800000 */
.L_x_2970:
[----:B--23--:R2:W3:Y:S01]  /*6400*/  LDS.128 R28, [R46+0xb000] ;  /* 0x00b000002e1c7984 */ /* 0x00c4e20000000c00 */
[----:B------:R-:W-:Y:S01]  /*6410*/  ISETP.GE.AND P4, PT, R38, UR9, PT ;  /* 0x0000000926007c0c */ /* 0x000fe2000bf86270 */
[----:B------:R-:W-:Y:S01]  /*6420*/  BSSY B0, `(.L_x_2972) ;  /* 0x0000011000007945 */ /* 0x000fe20003800000 */
[----:B------:R-:W-:Y:S02]  /*6430*/  VIADD R0, R0, 0x70 ;  /* 0x0000007000007836 */ /* 0x000fe40000000000 */
        /* <DEDUP_REMOVED lines=15> */
.L_x_2973:
[----:B------:R-:W-:Y:S05]  /*6530*/  BSYNC B0 ;  /* 0x0000000000007941 */ /* 0x000fea0003800000 */
.L_x_2972:
[----:B--23--:R2:W3:Y:S01]  /*6540*/  LDS.128 R28, [R46+0xb800] ;  /* 0x00b800002e1c7984 */ /* 0x00c4e20000000c00 */
[----:B------:R-:W-:Y:S01]  /*6550*/  ISETP.GE.AND P5, PT, R0, UR9, PT ;  /* 0x0000000900007c0c */ /* 0x000fe2000bfa6270 */
[----:B------:R-:W-:Y:S03]  /*6560*/  BSSY B0, `(.L_x_2974) ;  /* 0x0000010000007945 */ /* 0x000fe60003800000 */
        /* <DEDUP_REMOVED lines=15> */
.L_x_2975:
[----:B------:R-:W-:Y:S05]  /*6660*/  BSYNC B0 ;  /* 0x0000000000007941 */ /* 0x000fea0003800000 */
.L_x_2974:
[----:B------:R-:W-:Y:S01]  /*6670*/  ULDC.64 UR4, c[0x0][0x820] ;  /* 0x0002080000047ab9 */ /* 0x000fe20000000a00 */
[----:B------:R-:W-:Y:S01]  /*6680*/  ULDC.64 UR10, c[0x0][0x828] ;  /* 0x00020a00000a7ab9 */ /* 0x000fe20000000a00 */
[----:B------:R-:W-:Y:S02]  /*6690*/  UIMAD UR6, UR6, UR4, URZ ;  /* 0x00000004060672a4 */ /* 0x000fe4000f8e023f */
[----:B--23--:R-:W-:Y:S01]  /*66a0*/  IMAD.U32 R29, RZ, RZ, UR4 ;  /* 0x00000004ff1d7e24 */ /* 0x00cfe2000f8e00ff */
[----:B------:R-:W-:Y:S01]  /*66b0*/  ULDC UR7, c[0x0][0x80c] ;  /* 0x0002030000077ab9 */ /* 0x000fe20000000800 */
[----:B------:R-:W-:Y:S01]  /*66c0*/  IMAD.U32 R39, RZ, RZ, UR10 ;  /* 0x0000000aff277e24 */ /* 0x000fe2000f8e00ff */
[----:B------:R-:W-:Y:S02]  /*66d0*/  UIMAD UR6, UR37, UR5, UR6 ;  /* 0x00000005250672a4 */ /* 0x000fe4000f8e0206 */
[----:B------:R-:W-:Y:S01]  /*66e0*/  IMAD.WIDE.U32 R28, R29, UR37, R36 ;  /* 0x000000251d1c7c25 */ /* 0x000fe2000f8e0024 */
[----:B------:R-:W-:Y:S01]  /*66f0*/  ISETP.GE.OR P2, PT, R36, UR7, P2 ;  /* 0x0000000724007c0c */ /* 0x000fe20009746670 */
[----:B------:R-:W-:Y:S01]  /*6700*/  UIMAD UR4, UR8, UR10, URZ ;  /* 0x0000000a080472a4 */ /* 0x000fe2000f8e023f */
[----:B------:R-:W-:Y:S01]  /*6710*/  P2R R0, PR, RZ, 0x20 ;  /* 0x00000020ff007803 */ /* 0x000fe20000000000 */
[----:B------:R-:W-:Y:S01]  /*6720*/  BSSY B0, `(.L_x_2976) ;  /* 0x000001c000007945 */ /* 0x000fe20003800000 */
[----:B------:R-:W-:Y:S01]  /*6730*/  VIADD R29, R29, UR6 ;  /* 0x000000061d1d7c36 */ /* 0x000fe20008000000 */
[----:B------:R-:W-:Y:S01]  /*6740*/  ISETP.NE.AND P5, PT, R47, RZ, PT ;  /* 0x000000ff2f00720c */ /* 0x000fe20003fa5270 */
[----:B------:R-:W-:Y:S01]  /*6750*/  UIMAD UR4, UR39, UR11, UR4 ;  /* 0x0000000b270472a4 */ /* 0x000fe2000f8e0204 */
[----:B------:R-:W-:Y:S01]  /*6760*/  ISETP.NE.AND P6, PT, R48, RZ, PT ;  /* 0x000000ff3000720c */ /* 0x000fe20003fc5270 */
[----:B------:R-:W-:Y:S01]  /*6770*/  IMAD.WIDE.U32 R38, R39, UR39, R28 ;  /* 0x0000002727267c25 */ /* 0x000fe2000f8e001c */
[C---:B------:R-:W-:Y:S01]  /*6780*/  ISETP.GE.OR P5, PT, R36.reuse, UR7, P5 ;  /* 0x0000000724007c0c */ /* 0x040fe2000afa6670 */
[----:B------:R2:W3:Y:S01]  /*6790*/  LDS.128 R28, [R46] ;  /* 0x000000002e1c7984 */ /* 0x0004e20000000c00 */
[----:B------:R-:W-:Y:S01]  /*67a0*/  ISETP.GE.OR P0, PT, R36, UR7, P0 ;  /* 0x0000000724007c0c */ /* 0x000fe20008706670 */
[----:B------:R-:W-:Y:S01]  /*67b0*/  VIADD R35, R39, UR4 ;  /* 0x0000000427237c36 */ /* 0x000fe20008000000 */
[----:B------:R-:W-:-:S02]  /*67c0*/  P2R R40, PR, RZ, 0x20 ;  /* 0x00000020ff287803 */ /* 0x000fc40000000000 */
[----:B------:R-:W-:Y:S02]  /*67d0*/  ISETP.NE.AND P5, PT, R0, RZ, PT ;  /* 0x000000ff0000720c */ /* 0x000fe40003fa5270 */
[C---:B------:R-:W-:Y:S02]  /*67e0*/  ISETP.GE.OR P6, PT, R36.reuse, UR7, P6 ;  /* 0x0000000724007c0c */ /* 0x040fe4000b7c6670 */
[C---:B------:R-:W-:Y:S02]  /*67f0*/  ISETP.GE.OR P1, PT, R36.reuse, UR7, P1 ;  /* 0x0000000724007c0c */ /* 0x040fe40008f26670 */
[C---:B------:R-:W-:Y:S02]  /*6800*/  ISETP.GE.OR P3, PT, R36.reuse, UR7, P3 ;  /* 0x0000000724007c0c */ /* 0x040fe40009f66670 */
[C---:B------:R-:W-:Y:S02]  /*6810*/  ISETP.GE.OR P4, PT, R36.reuse, UR7, P4 ;  /* 0x0000000724007c0c */ /* 0x040fe4000a786670 */
[----:B------:R-:W-:Y:S01]  /*6820*/  ISETP.GE.OR P5, PT, R36, UR7, P5 ;  /* 0x0000000724007c0c */ /* 0x000fe2000afa6670 */
[----:B--2---:R-:W-:-:S12]  /*6830*/  @P2 BRA `(.L_x_2977) ;  /* 0x0000000000282947 */ /* 0x004fd80003800000 */
        /* <DEDUP_REMOVED lines=10> */
.L_x_2977:
[----:B------:R-:W-:Y:S05]  /*68e0*/  BSYNC B0 ;  /* 0x0000000000007941 */ /* 0x000fea0003800000 */
.L_x_2976:
[----:B--23--:R2:W3:Y:S01]  /*68f0*/  LDS.128 R28, [R46+0x800] ;  /* 0x000800002e1c7984 */ /* 0x00c4e20000000c00 */
[----:B------:R-:W-:Y:S01]  /*6900*/  ISETP.NE.AND P2, PT, R40, RZ, PT ;  /* 0x000000ff2800720c */ /* 0x000fe20003f45270 */
[----:B------:R-:W-:-:S12]  /*6910*/  BSSY B0, `(.L_x_2978) ;  /* 0x000000f000007945 */ /* 0x000fd80003800000 */
        /* <DEDUP_REMOVED lines=14> */
.L_x_2979:
[----:B------:R-:W-:Y:S05]  /*6a00*/  BSYNC B0 ;  /* 0x0000000000007941 */ /* 0x000fea0003800000 */
.L_x_2978:
        /* <DEDUP_REMOVED lines=15> */
.L_x_2981:
[----:B------:R-:W-:Y:S05]  /*6b00*/  BSYNC B0 ;  /* 0x0000000000007941 */ /* 0x000fea0003800000 */
.L_x_2980:
[----:B------:R-:W-:Y:S04]  /*6b10*/  BSSY B0, `(.L_x_2982) ;  /* 0x000000f000007945 */ /* 0x000fe80003800000 */
        /* <DEDUP_REMOVED lines=14> */
.L_x_2983:
[----:B------:R-:W-:Y:S05]  /*6c00*/  BSYNC B0 ;  /* 0x0000000000007941 */ /* 0x000fea0003800000 */
.L_x_2982:
[----:B------:R-:W-:Y:S04]  /*6c10*/  BSSY B0, `(.L_x_2984) ;  /* 0x000000f000007945 */ /* 0x000fe80003800000 */
[----:B------:R-:W-:Y:S05]  /*6c20*/  @P1 BRA `(.L_x_2985) ;  /* 0x0000000000341947 */ /* 0x000fea0003800000 */
[----:B--2-4-:R-:W-:Y:S01]  /*6c30*/  IADD3 R23, P0, R2, 0x40, RZ ;  /* 0x0000004002177810 */ /* 0x014fe20007f1e0ff */
        /* <DEDUP_REMOVED lines=12> */
.L_x_2985:
[----:B------:R-:W-:Y:S05]  /*6d00*/  BSYNC B0 ;  /* 0x0000000000007941 */ /* 0x000fea0003800000 */
.L_x_2984:
        /* <DEDUP_REMOVED lines=15> */
.L_x_2987:
[----:B------:R-:W-:Y:S05]  /*6e00*/  BSYNC B0 ;  /* 0x0000000000007941 */ /* 0x000fea0003800000 */
.L_x_2986:
        /* <DEDUP_REMOVED lines=15> */
.L_x_2989:
[----:B------:R-:W-:Y:S05]  /*6f00*/  BSYNC B0 ;  /* 0x0000000000007941 */ /* 0x000fea0003800000 */
.L_x_2988:
[----:B------:R-:W-:Y:S05]  /*6f10*/  @P5 BRA `(.L_x_2934) ;  /* 0x0000005400a85947 */ /* 0x000fea0003800000 */
[----:B--2---:R-:W-:Y:S01]  /*6f20*/  IADD3 R9, P0, R2, 0x70, RZ ;  /* 0x0000007002097810 */ /* 0x004fe20007f1e0ff */
        /* <DEDUP_REMOVED lines=13> */
.L_x_2958:
[----:B------:R-:W-:Y:S01]  /*7000*/  ULDC.64 UR4, c[0x0][0x870] ;  /* 0x00021c0000047ab9 */ /* 0x000fe20000000a00 */
[----:B------:R-:W-:Y:S01]  /*7010*/  ULDC.64 UR6, c[0x0][0x878] ;  /* 0x00021e0000067ab9 */ /* 0x000fe20000000a00 */
[----:B------:R-:W-:Y:S02]  /*7020*/  UISETP.NE.U32.AND UP0, UPT, UR4, URZ, UPT ;  /* 0x0000003f0400728c */ /* 0x000fe4000bf05070 */
[----:B------:R-:W-:Y:S02]  /*7030*/  UISETP.NE.U32.AND UP1, UPT, UR6, URZ, UPT ;  /* 0x0000003f0600728c */ /* 0x000fe4000bf25070 */
[----:B------:R-:W-:Y:S02]  /*7040*/  UISETP.NE.AND.EX UP0, UPT, UR5, URZ, UPT, UP0 ;  /* 0x0000003f0500728c */ /* 0x000fe4000bf05300 */
[----:B------:R-:W-:Y:S01]  /*7050*/  UISETP.NE.AND.EX UP1, UPT, UR7, URZ, UPT, UP1 ;  /* 0x0000003f0700728c */ /* 0x000fe2000bf25310 */
[----:B------:R-:W-:-:S03]  /*7060*/  ULDC.64 UR4, c[0x0][0x870] ;  /* 0x00021c0000047ab9 */ /* 0x000fc60000000a00 */
[----:B------:R-:W-:Y:S01]  /*7070*/  PLOP3.LUT P0, PT, PT, PT, UP0, 0x80, 0x0 ;  /* 0x000000000000781c */ /* 0x000fe20003f0f008 */
[----:B------:R-:W-:-:S06]  /*7080*/  UIMAD.WIDE UR4, UR39, 0x4, UR4 ;  /* 0x00000004270478a5 */ /* 0x000fcc000f8e0204 */
[----:B------:R-:W-:Y:S02]  /*7090*/  IMAD.U32 R2, RZ, RZ, UR4 ;  /* 0x00000004ff027e24 */ /* 0x000fe4000f8e00ff */
[----:B------:R-:W-:Y:S01]  /*70a0*/  IMAD.U32 R3, RZ, RZ, UR5 ;  /* 0x00000005ff037e24 */ /* 0x000fe2000f8e00ff */
[----:B------:R-:W-:-:S04]  /*70b0*/  @UP1 ULDC.64 UR4, c[0x0][0x878] ;  /* 0x00021e0000041ab9 */ /* 0x000fc80000000a00 */
[----:B------:R-:W2:Y:S01]  /*70c0*/  @P0 LDG.E R6, desc[UR46][R2.64] ;  /* 0x0000002e02060981 */ /* 0x000ea2000c1e1900 */
[----:B------:R-:W-:Y:S01]  /*70d0*/  PLOP3.LUT P1, PT, PT, PT, UP1, 0x80, 0x0 ;  /* 0x000000000000781c */ /* 0x000fe20003f2f018 */
[----:B------:R-:W-:-:S06]  /*70e0*/  @UP1 UIMAD.WIDE UR4, UR39, 0x4, UR4 ;  /* 0x00000004270418a5 */ /* 0x000fcc000f8e0204 */
[----:B------:R-:W-:Y:S02]  /*70f0*/  IMAD.U32 R4, RZ, RZ, UR4 ;  /* 0x00000004ff047e24 */ /* 0x000fe4000f8e00ff */
[----:B------:R-:W-:-:S05]  /*7100*/  IMAD.U32 R5, RZ, RZ, UR5 ;  /* 0x00000005ff057e24 */ /* 0x000fca000f8e00ff */
[----:B------:R-:W3:Y:S01]  /*7110*/  @P1 LDG.E R4, desc[UR46][R4.64] ;  /* 0x0000002e04041981 */ /* 0x000ee2000c1e1900 */
[----:B------:R-:W-:Y:S01]  /*7120*/  ULDC UR6, c[0x0][0x808] ;  /* 0x0002020000067ab9 */ /* 0x000fe20000000800 */
[----:B------:R-:W-:Y:S01]  /*7130*/  UMOV UR4, URZ ;  /* 0x0000003f00047c82 */ /* 0x000fe20008000000 */
[----:B------:R-:W-:Y:S01]  /*7140*/  UMOV UR5, URZ ;  /* 0x0000003f00057c82 */ /* 0x000fe20008000000 */
[----:B------:R-:W1:Y:S02]  /*7150*/  S2R R0, SR_TID.X ;  /* 0x0000000000007919 */ /* 0x000e640000002100 */
[----:B-1----:R-:W-:-:S05]  /*7160*/  VIADD R7, R0, 0xffffff80 ;  /* 0xffffff8000077836 */ /* 0x002fca0000000000 */
[----:B------:R-:W-:Y:S02]  /*7170*/  SHF.R.S32.HI R0, RZ, 0x1f, R7 ;  /* 0x0000001fff007819 */ /* 0x000fe40000011407 */
[----:B--2---:R-:W-:Y:S02]  /*7180*/  @P0 R2UR UR7, R6 ;  /* 0x00000000060702ca */ /* 0x004fe400000e0000 */
[----:B------:R-:W-:-:S04]  /*7190*/  LEA.HI R6, R0, R7, RZ, 0x4 ;  /* 0x0000000700067211 */ /* 0x000fc800078f20ff */
[----:B------:R-:W-:Y:S02]  /*71a0*/  LOP3.LUT R0, R6, 0x1ffffff0, RZ, 0xc0, !PT ;  /* 0x1ffffff006007812 */ /* 0x000fe400078ec0ff */
[----:B------:R-:W-:-:S03]  /*71b0*/  SHF.R.S32.HI R12, RZ, 0x4, R6 ;  /* 0x00000004ff0c7819 */ /* 0x000fc60000011406 */
[----:B------:R-:W-:Y:S02]  /*71c0*/  IMAD.IADD R0, R7, 0x1, -R0 ;  /* 0x0000000107007824 */ /* 0x000fe400078e0a00 */
[----:B------:R-:W-:Y:S01]  /*71d0*/  @UP0 USHF.R.S32.HI UR8, URZ, 0x1f, UR7 ;  /* 0x0000001f3f080899 */ /* 0x000fe20008011407 */
[----:B---3--:R-:W-:Y:S01]  /*71e0*/  @P1 R2UR UR6, R4 ;  /* 0x00000000040612ca */ /* 0x008fe200000e0000 */
[----:B------:R-:W-:-:S05]  /*71f0*/  @UP0 UMOV UR4, UR7 ;  /* 0x0000000700040c82 */ /* 0x000fca0008000000 */
[----:B------:R-:W-:Y:S01]  /*7200*/  @UP0 UMOV UR5, UR8 ;  /* 0x0000000800050c82 */ /* 0x000fe20008000000 */
[----:B------:R-:W-:Y:S08]  /*7210*/  @P1 BRA `(.L_x_2990) ;  /* 0x0000000000181947 */ /* 0x000ff00003800000 */
[----:B------:R-:W-:Y:S05]  /*7220*/  @!P0 BRA `(.L_x_2990) ;  /* 0x0000000000148947 */ /* 0x000fea0003800000 */
[----:B------:R-:W2:Y:S04]  /*7230*/  LDG.E R5, desc[UR46][R2.64] ;  /* 0x0000002e02057981 */ /* 0x000ea8000c1e1900 */
[----:B------:R-:W3:Y:S01]  /*7240*/  LDG.E R4, desc[UR46][R2.64+0x4] ;  /* 0x0000042e02047981 */ /* 0x000ee2000c1e1900 */
[----:B--2---:R-:W-:Y:S02]  /*7250*/  R2UR UR7, R5 ;  /* 0x00000000050772ca */ /* 0x004fe400000e0000 */
[----:B---3--:R-:W-:-:S13]  /*7260*/  R2UR UR6, R4 ;  /* 0x00000000040672ca */ /* 0x008fda00000e0000 */
[----:B------:R-:W-:-:S12]  /*7270*/  UIADD3 UR6, -UR7, UR6, URZ ;  /* 0x0000000607067290 */ /* 0x000fd8000fffe13f */
.L_x_2990:
[----:B------:R-:W-:Y:S01]  /*7280*/  IMAD.SHL.U32 R4, R0, 0x8, RZ ;  /* 0x0000000800047824 */ /* 0x000fe200078e00ff */
[----:B------:R-:W-:Y:S01]  /*7290*/  USHF.R.S32.HI UR9, URZ, 0x1f, UR37 ;  /* 0x0000001f3f097899 */ /* 0x000fe20008011425 */
[C---:B------:R-:W-:Y:S01]  /*72a0*/  VIADD R2, R12.reuse, 0x10 ;  /* 0x000000100c027836 */ /* 0x040fe20000000000 */
[----:B------:R-:W-:Y:S01]  /*72b0*/  UIMAD UR7, UR36, -0x80, UR6 ;  /* 0xffffff80240778a4 */ /* 0x000fe2000f8e0206 */
[----:B------:R-:W-:Y:S01]  /*72c0*/  VIADD R6, R12, 0x30 ;  /* 0x000000300c067836 */ /* 0x000fe20000000000 */
[----:B------:R-:W-:Y:S01]  /*72d0*/  ULDC.64 UR10, c[0x0][0x820] ;  /* 0x00020800000a7ab9 */ /* 0x000fe20000000a00 */
[----:B------:R-:W-:Y:S01]  /*72e0*/  SHF.R.S32.HI R5, RZ, 0x1f, R4 ;  /* 0x0000001fff057819 */ /* 0x000fe20000011404 */
[----:B------:R-:W-:Y:S02]  /*72f0*/  UIMAD UR6, UR9, UR10, URZ ;  /* 0x0000000a090672a4 */ /* 0x000fe4000f8e023f */
[----:B------:R-:W-:Y:S01]  /*7300*/  IMAD.U32 R3, RZ, RZ, UR10 ;  /* 0x0000000aff037e24 */ /* 0x000fe2000f8e00ff */
[----:B------:R-:W-:Y:S01]  /*7310*/  ISETP.GE.AND P6, PT, R2, UR7, PT ;  /* 0x0000000702007c0c */ /* 0x000fe2000bfc6270 */
[----:B------:R-:W-:Y:S01]  /*7320*/  VIADD R0, R12, 0x20 ;  /* 0x000000200c007836 */ /* 0x000fe20000000000 */
[----:B------:R-:W-:-:S02]  /*7330*/  UIMAD UR8, UR37, UR11, UR6 ;  /* 0x0000000b250872a4 */ /* 0x000fc4000f8e0206 */
[----:B------:R-:W-:Y:S01]  /*7340*/  IMAD.WIDE.U32 R2, R3, UR37, R4 ;  /* 0x0000002503027c25 */ /* 0x000fe2000f8e0004 */
[----:B------:R-:W-:Y:S01]  /*7350*/  USHF.R.S32.HI UR6, URZ, 0x1f, UR39 ;  /* 0x0000001f3f067899 */ /* 0x000fe20008011427 */
[----:B------:R-:W-:Y:S01]  /*7360*/  ISETP.GE.AND P0, PT, R6, UR7, PT ;  /* 0x0000000706007c0c */ /* 0x000fe2000bf06270 */
[----:B------:R-:W-:Y:S01]  /*7370*/  ULDC.64 UR10, c[0x0][0x828] ;  /* 0x00020a00000a7ab9 */ /* 0x000fe20000000a00 */
[----:B------:R-:W-:Y:S01]  /*7380*/  IMAD.MOV.U32 R6, RZ, RZ, R2 ;  /* 0x000000ffff067224 */ /* 0x000fe200078e0002 */
[C---:B------:R-:W-:Y:S01]  /*7390*/  ISETP.GE.AND P2, PT, R12.reuse, UR7, PT ;  /* 0x000000070c007c0c */ /* 0x040fe2000bf46270 */
[----:B------:R-:W-:Y:S01]  /*73a0*/  VIADD R7, R3, UR8 ;  /* 0x0000000803077c36 */ /* 0x000fe20008000000 */
        /* <DEDUP_REMOVED lines=9> */
[----:B------:R-:W-:Y:S01]  /*7440*/  ISETP.GE.AND P5, PT, R0, UR7, PT ;  /* 0x0000000700007c0c */ /* 0x000fe2000bfa6270 */
[----:B------:R-:W-:-:S02]  /*7450*/  UIMAD UR6, UR39, UR11, UR6 ;  /* 0x0000000b270672a4 */ /* 0x000fc4000f8e0206 */
[----:B------:R-:W-:Y:S01]  /*7460*/  IMAD.WIDE.U32 R10, R11, UR39, R6 ;  /* 0x000000270b0a7c25 */ /* 0x000fe2000f8e0006 */
[----:B------:R-:W-:Y:S01]  /*7470*/  BSSY B0, `(.L_x_2991) ;  /* 0x0000013000007945 */ /* 0x000fe20003800000 */
[----:B------:R-:W-:Y:S02]  /*7480*/  P2R R14, PR, RZ, 0x40 ;  /* 0x00000040ff0e7803 */ /* 0x000fe40000000000 */
[----:B------:R-:W-:Y:S01]  /*7490*/  VIADD R0, R12, 0x40 ;  /* 0x000000400c007836 */ /* 0x000fe20000000000 */
[----:B------:R-:W-:Y:S01]  /*74a0*/  P2R R15, PR, RZ, 0x20 ;  /* 0x00000020ff0f7803 */ /* 0x000fe20000000000 */
[----:B------:R-:W-:Y:S01]  /*74b0*/  IMAD.WIDE R2, R9, 0x80, R2 ;  /* 0x0000008009027825 */ /* 0x000fe200078e0202 */
[----:B------:R-:W-:Y:S02]  /*74c0*/  ISETP.GE.OR P3, PT, R4, UR4, P6 ;  /* 0x0000000404007c0c */ /* 0x000fe4000b766670 */
[----:B------:R-:W-:Y:S01]  /*74d0*/  ISETP.GE.AND P1, PT, R0, UR7, PT ;  /* 0x0000000700007c0c */ /* 0x000fe2000bf26270 */
[----:B------:R-:W-:Y:S01]  /*74e0*/  VIADD R9, R11, UR6 ;  /* 0x000000060b097c36 */ /* 0x000fe20008000000 */
[----:B------:R-:W-:Y:S11]  /*74f0*/  @P4 BRA `(.L_x_2992) ;  /* 0x0000000000284947 */ /* 0x000ff60003800000 */
        /* <DEDUP_REMOVED lines=10> */
.L_x_2992:
[----:B------:R-:W-:Y:S05]  /*75a0*/  BSYNC B0 ;  /* 0x0000000000007941 */ /* 0x000fea0003800000 */
.L_x_2991:
        /* <DEDUP_REMOVED lines=16> */
.L_x_2994:
[----:B------:R-:W-:Y:S05]  /*76b0*/  BSYNC B0 ;  /* 0x0000000000007941 */ /* 0x000fea0003800000 */
.L_x_2993:
        /* <DEDUP_REMOVED lines=12> */
[----:B-12---:R-:W-:Y:S01]  /*7780*/  LEA R16, P4, R6, UR10, 0x1 ;  /* 0x0000000a06107c11 */ /* 0x006fe2000f8808ff */
[----:B------:R-:W-:-:S05]  /*7790*/  IMAD.IADD R7, R7, 0x1, R13 ;  /* 0x0000000107077824 */ /* 0x000fca00078e020d */
[----:B------:R-:W-:-:S05]  /*77a0*/  LEA.HI.X R17, R6, UR11, R7, 0x1, P4 ;  /* 0x0000000b06117c11 */ /* 0x000fca000a0f0c07 */
[----:B------:R3:W-:Y:S02]  /*77b0*/  STG.E.128 desc[UR46][R16.64], RZ ;  /* 0x000000ff10007986 */ /* 0x0007e4000c101d2e */
.L_x_2996:
[----:B------:R-:W-:Y:S05]  /*77c0*/  BSYNC B0 ;  /* 0x0000000000007941 */ /* 0x000fea0003800000 */
.L_x_2995:
        /* <DEDUP_REMOVED lines=13> */
[----:B-123--:R-:W-:Y:S01]  /*78a0*/  LEA R16, P3, R6, UR10, 0x1 ;  /* 0x0000000a06107c11 */ /* 0x00efe2000f8608ff */
[----:B------:R-:W-:-:S05]  /*78b0*/  IMAD.IADD R7, R7, 0x1, R13 ;  /* 0x0000000107077824 */ /* 0x000fca00078e020d */
[----:B------:R-:W-:-:S05]  /*78c0*/  LEA.HI.X R17, R6, UR11, R7, 0x1, P3 ;  /* 0x0000000b06117c11 */ /* 0x000fca00098f0c07 */
[----:B------:R4:W-:Y:S02]  /*78d0*/  STG.E.128 desc[UR46][R16.64], RZ ;  /* 0x000000ff10007986 */ /* 0x0009e4000c101d2e */
.L_x_2998:
[----:B------:R-:W-:Y:S05]  /*78e0*/  BSYNC B0 ;  /* 0x0000000000007941 */ /* 0x000fea0003800000 */
.L_x_2997:
        /* <DEDUP_REMOVED lines=16> */
.L_x_3000:
[----:B------:R-:W-:Y:S05]  /*79f0*/  BSYNC B0 ;  /* 0x0000000000007941 */ /* 0x000fea0003800000 */
.L_x_2999:
[----:B------:R-:W-:Y:S01]  /*7a00*/  ISETP.GE.OR P4, PT, R4, UR4, P3 ;  /* 0x0000000404007c0c */ /* 0x000fe20009f86670 */
[----:B------:R-:W-:Y:S01]  /*7a10*/  BSSY B0, `(.L_x_3001) ;  /* 0x0000010000007945 */ /* 0x000fe20003800000 */
[----:B------:R-:W-:-:S11]  /*7a20*/  VIADD R18, R12, 0x60 ;  /* 0x000000600c127836 */ /* 0x000fd60000000000 */
        /* <DEDUP_REMOVED lines=14> */
.L_x_3002:
[----:B------:R-:W-:Y:S05]  /*7b10*/  BSYNC B0 ;  /* 0x0000000000007941 */ /* 0x000fea0003800000 */
.L_x_3001:
[----:B------:R-:W-:Y:S01]  /*7b20*/  ISETP.GE.AND P4, PT, R18, UR7, PT ;  /* 0x0000000712007c0c */ /* 0x000fe2000bf86270 */
[----:B------:R-:W-:Y:S01]  /*7b30*/  BSSY B0, `(.L_x_3003) ;  /* 0x0000011000007945 */ /* 0x000fe20003800000 */
[----:B------:R-:W-:Y:S02]  /*7b40*/  VIADD R12, R12, 0x70 ;  /* 0x000000700c0c7836 */ /* 0x000fe40000000000 */
        /* <DEDUP_REMOVED lines=15> */
.L_x_3004:
[----:B------:R-:W-:Y:S05]  /*7c40*/  BSYNC B0 ;  /* 0x0000000000007941 */ /* 0x000fea0003800000 */
.L_x_3003:
[----:B------:R-:W-:Y:S01]  /*7c50*/  ISETP.GE.AND P5, PT, R12, UR7, PT ;  /* 0x000000070c007c0c */ /* 0x000fe2000bfa6270 */
        /* <DEDUP_REMOVED lines=16> */
.L_x_3006:
[----:B------:R-:W-:Y:S05]  /*7d60*/  BSYNC B0 ;  /* 0x0000000000007941 */ /* 0x000fea0003800000 */
.L_x_3005:
[----:B------:R-:W-:Y:S01]  /*7d70*/  ULDC.64 UR4, c[0x0][0x850] ;  /* 0x0002140000047ab9 */ /* 0x000fe20000000a00 */
[----:B------:R-:W-:Y:S01]  /*7d80*/  ULDC UR10, c[0x0][0x83c] ;  /* 0x00020f00000a7ab9 */ /* 0x000fe20000000800 */
[----:B------:R-:W-:Y:S01]  /*7d90*/  IMAD.U32 R7, RZ, RZ, UR4 ;  /* 0x00000004ff077e24 */ /* 0x000fe2000f8e00ff */
[----:B------:R-:W-:Y:S01]  /*7da0*/  UIMAD UR4, UR9, UR4, URZ ;  /* 0x00000004090472a4 */ /* 0x000fe2000f8e023f */
[----:B------:R-:W-:Y:S01]  /*7db0*/  ISETP.GE.OR P2, PT, R4, UR10, P2 ;  /* 0x0000000a04007c0c */ /* 0x000fe20009746670 */
[----:B------:R-:W-:Y:S01]  /*7dc0*/  ULDC.64 UR6, c[0x0][0x858] ;  /* 0x0002160000067ab9 */ /* 0x000fe20000000a00 */
[----:B------:R-:W-:Y:S01]  /*7dd0*/  IMAD.WIDE.U32 R6, R7, UR37, R4 ;  /* 0x0000002507067c25 */ /* 0x000fe2000f8e0004 */
[----:B------:R-:W-:Y:S01]  /*7de0*/  UIMAD UR4, UR37, UR5, UR4 ;  /* 0x00000005250472a4 */ /* 0x000fe2000f8e0204 */
[----:B------:R-:W-:Y:S01]  /*7df0*/  P2R R0, PR, RZ, 0x20 ;  /* 0x00000020ff007803 */ /* 0x000fe20000000000 */
[----:B------:R-:W-:Y:S01]  /*7e00*/  BSSY B0, `(.L_x_3007) ;  /* 0x000001d000007945 */ /* 0x000fe20003800000 */
[----:B------:R-:W-:Y:S01]  /*7e10*/  ISETP.NE.AND P5, PT, R14, RZ, PT ;  /* 0x000000ff0e00720c */ /* 0x000fe20003fa5270 */
[----:B-1----:R-:W-:Y:S01]  /*7e20*/  IMAD.U32 R9, RZ, RZ, UR6 ;  /* 0x00000006ff097e24 */ /* 0x002fe2000f8e00ff */
[----:B------:R-:W-:Y:S01]  /*7e30*/  ISETP.NE.AND P6, PT, R15, RZ, PT ;  /* 0x000000ff0f00720c */ /* 0x000fe20003fc5270 */
[----:B------:R-:W-:Y:S01]  /*7e40*/  VIADD R7, R7, UR4 ;  /* 0x0000000407077c36 */ /* 0x000fe20008000000 */
[----:B------:R-:W-:Y:S01]  /*7e50*/  UIMAD UR4, UR8, UR6, URZ ;  /* 0x00000006080472a4 */ /* 0x000fe2000f8e023f */
[----:B------:R-:W-:Y:S01]  /*7e60*/  ISETP.GE.OR P5, PT, R4, UR10, P5 ;  /* 0x0000000a04007c0c */ /* 0x000fe2000afa6670 */
[----:B------:R-:W-:-:S02]  /*7e70*/  IMAD.WIDE.U32 R8, R9, UR39, R6 ;  /* 0x0000002709087c25 */ /* 0x000fc4000f8e0006 */
[----:B------:R-:W-:Y:S01]  /*7e80*/  UIMAD UR4, UR39, UR7, UR4 ;  /* 0x00000007270472a4 */ /* 0x000fe2000f8e0204 */
[----:B------:R-:W-:Y:S02]  /*7e90*/  P2R R10, PR, RZ, 0x20 ;  /* 0x00000020ff0a7803 */ /* 0x000fe40000000000 */
[----:B------:R-:W-:Y:S02]  /*7ea0*/  ISETP.NE.AND P5, PT, R0, RZ, PT ;  /* 0x000000ff0000720c */ /* 0x000fe40003fa5270 */
[C---:B------:R-:W-:Y:S01]  /*7eb0*/  ISETP.GE.OR P6, PT, R4.reuse, UR10, P6 ;  /* 0x0000000a04007c0c */ /* 0x040fe2000b7c6670 */
[----:B------:R-:W-:Y:S01]  /*7ec0*/  VIADD R7, R9, UR4 ;  /* 0x0000000409077c36 */ /* 0x000fe20008000000 */
[C---:B------:R-:W-:Y:S02]  /*7ed0*/  ISETP.GE.OR P0, PT, R4.reuse, UR10, P0 ;  /* 0x0000000a04007c0c */ /* 0x040fe40008706670 */
[C---:B------:R-:W-:Y:S02]  /*7ee0*/  ISETP.GE.OR P1, PT, R4.reuse, UR10, P1 ;  /* 0x0000000a04007c0c */ /* 0x040fe40008f26670 */
[----:B------:R-:W-:-:S02]  /*7ef0*/  ISETP.GE.OR P3, PT, R4, UR10, P3 ;  /* 0x0000000a04007c0c */ /* 0x000fc40009f66670 */
        /* <DEDUP_REMOVED lines=13> */
.L_x_3008:
[----:B------:R-:W-:Y:S05]  /*7fd0*/  BSYNC B0 ;  /* 0x0000000000007941 */ /* 0x000fea0003800000 */
.L_x_3007:
        /* <DEDUP_REMOVED lines=16> */
.L_x_3010:
[----:B------:R-:W-:Y:S05]  /*80e0*/  BSYNC B0 ;  /* 0x0000000000007941 */ /* 0x000fea0003800000 */
.L_x_3009:
        /* <DEDUP_REMOVED lines=15> */
.L_x_3012:
[----:B------:R-:W-:Y:S05]  /*81e0*/  BSYNC B0 ;  /* 0x0000000000007941 */ /* 0x000fea0003800000 */
.L_x_3011:
        /* <DEDUP_REMOVED lines=15> */
.L_x_3014:
[----:B------:R-:W-:Y:S05]  /*82e0*/  BSYNC B0 ;  /* 0x0000000000007941 */ /* 0x000fea0003800000 */
.L_x_3013:
        /* <DEDUP_REMOVED lines=15> */
.L_x_3016:
[----:B------:R-:W-:Y:S05]  /*83e0*/  BSYNC B0 ;  /* 0x0000000000007941 */ /* 0x000fea0003800000 */
.L_x_3015:
        /* <DEDUP_REMOVED lines=15> */
.L_x_3018:
[----:B------:R-:W-:Y:S05]  /*84e0*/  BSYNC B0 ;  /* 0x0000000000007941 */ /* 0x000fea0003800000 */
.L_x_3017:
        /* <DEDUP_REMOVED lines=15> */
.L_x_3020:
[----:B------:R-:W-:Y:S05]  /*85e0*/  BSYNC B0 ;  /* 0x0000000000007941 */ /* 0x000fea0003800000 */
.L_x_3019:
        /* <DEDUP_REMOVED lines=15> */
.L_x_2927:
        /* <DEDUP_REMOVED lines=29> */
.L_x_3022:
[----:B------:R-:W-:Y:S01]  /*88b0*/  ULDC UR9, c[0x0][0x8c4] ;  /* 0x0002310000097ab9 */ /* 0x000fe20000000800 */
[----:B------:R-:W-:Y:S01]  /*88c0*/  UMOV UR7, UR8 ;  /* 0x0000000800077c82 */ /* 0x000fe20008000000 */
[----:B------:R-:W-:-:S11]  /*88d0*/  UISETP.NE.AND UP0, UPT, UR9, 0x1, UPT ;  /* 0x000000010900788c */ /* 0x000fd6000bf05270 */
[----:B------:R-:W-:Y:S02]  /*88e0*/  @UP0 ULDC.64 UR10, c[0x0][0x8c8] ;  /* 0x00023200000a0ab9 */ /* 0x000fe40000000a00 */
[----:B------:R-:W-:-:S04]  /*88f0*/  UIMAD.WIDE.U32 UR4, UR8, UR10, URZ ;  /* 0x0000000a080472a5 */ /* 0x000fc8000f8e003f */
[----:B------:R-:W-:-:S04]  /*8900*/  @UP0 USHF.R.U32.HI UR7, URZ, UR11, UR5 ;  /* 0x0000000b3f070299 */ /* 0x000fc80008011605 */
[----:B------:R-:W-:-:S12]  /*8910*/  UIMAD UR4, UR7, UR9, URZ ;  /* 0x00000009070472a4 */ /* 0x000fd8000f8e023f */
.L_x_3023:
        /* <DEDUP_REMOVED lines=10> */
[----:B------:R-:W-:Y:S01]  /*89c0*/  ULDC.64 UR4, c[0x0][0x8f8] ;  /* 0x00023e0000047ab9 */ /* 0x000fe20000000a00 */
[----:B------:R-:W-:Y:S01]  /*89d0*/  UIADD3 UR6, -UR13, URZ, URZ ;  /* 0x0000003f0d067290 */ /* 0x000fe2000fffe13f */
[----:B------:R-:W-:-:S03]  /*89e0*/  ISETP.NE.U32.AND P0, PT, RZ, UR4, PT ;  /* 0x00000004ff007c0c */ /* 0x000fc6000bf05070 */
[----:B------:R-:W-:Y:S01]  /*89f0*/  UIMAD UR6, UR9, UR6, UR8 ;  /* 0x00000006090672a4 */ /* 0x000fe2000f8e0208 */
        /* <DEDUP_REMOVED lines=9> */
.L_x_3024:
        /* <DEDUP_REMOVED lines=11> */
[----:B------:R-:W-:Y:S01]  /*8b40*/  R2UR UR4, R0 ;  /* 0x00000000000472ca */ /* 0x000fe200000e0000 */
[----:B------:R-:W-:-:S14]  /*8b50*/  BRA `(.L_x_3025) ;  /* 0x0000000000047947 */ /* 0x000fdc0003800000 */
.L_x_3026:
[----:B------:R-:W-:-:S05]  /*8b60*/  ULDC UR4, c[0x0][0x8ec] ;  /* 0x00023b0000047ab9 */ /* 0x000fca0000000800 */
.L_x_3025:
        /* <DEDUP_REMOVED lines=9> */
[----:B------:R-:W-:Y:S01]  /*8c00*/  ULDC.64 UR14, c[0x0][0x788] ;  /* 0x0001e200000e7ab9 */ /* 0x000fe20000000a00 */
        /* <DEDUP_REMOVED lines=19> */
[----:B------:R-:W-:-:S11]  /*8d40*/  USHF.R.S32.HI UR11, URZ, 0x1f, UR6 ;  /* 0x0000001f3f0b7899 */ /* 0x000fd60008011406 */
        /* <DEDUP_REMOVED lines=16> */
.L_x_3027:
        /* <DEDUP_REMOVED lines=13> */
.L_x_3028:
        /* <DEDUP_REMOVED lines=12> */
.L_x_3029:
[----:B------:R-:W-:Y:S01]  /*8fe0*/  ULEA UR7, UR7, UR10, 0x7 ;  /* 0x0000000a07077291 */ /* 0x000fe2000f8e383f */
[----:B------:R-:W-:Y:S01]  /*8ff0*/  ULDC UR9, c[0x0][0x74c] ;  /* 0x0001d30000097ab9 */ /* 0x000fe20000000800 */
[----:B------:R-:W-:Y:S02]  /*9000*/  UIADD3 UR10, UR10, 0x3f, URZ ;  /* 0x0000003f0a0a7890 */ /* 0x000fe4000fffe03f */
[----:B------:R-:W-:-:S04]  /*9010*/  UIADD3 UR7, UR7, -UR9, -UR8 ;  /* 0x8000000907077290 */ /* 0x000fc8000fffe808 */
        /* <DEDUP_REMOVED lines=11> */
[----:B------:R-:W-:Y:S01]  /*90d0*/  ULDC.64 UR14, c[0x0][0x2d8] ;  /* 0x0000b600000e7ab9 */ /* 0x000fe20000000a00 */
[----:B------:R-:W-:Y:S01]  /*90e0*/  ULDC.64 UR28, c[0x0][0x2e0] ;  /* 0x0000b800001c7ab9 */ /* 0x000fe20000000a00 */
[----:B------:R-:W-:Y:S02]  /*90f0*/  UIMAD UR10, UR11, UR14, URZ ;  /* 0x0000000e0b0a72a4 */ /* 0x000fe4000f8e023f */
[----:B------:R-:W-:Y:S02]  /*9100*/  UIMAD.WIDE.U32 UR8, UR6, UR14, URZ ;  /* 0x0000000e060872a5 */ /* 0x000fe4000f8e003f */
[----:B------:R-:W-:Y:S02]  /*9110*/  UIMAD UR15, UR6, UR15, UR10 ;  /* 0x0000000f060f72a4 */ /* 0x000fe4000f8e020a */
[----:B------:R-:W-:Y:S02]  /*9120*/  UIADD3 UR6, UR7, -UR12, URZ ;  /* 0x8000000c07067290 */ /* 0x000fe4000fffe03f */
[----:B------:R-:W-:-:S02]  /*9130*/  USHF.R.S32.HI UR11, URZ, 0x1f, UR13 ;  /* 0x0000001f3f0b7899 */ /* 0x000fc4000801140d */
[----:B------:R-:W-:Y:S02]  /*9140*/  ULOP3.LUT UR6, UR6, 0x1, URZ, 0xc0, !UPT ;  /* 0x0000000106067892 */ /* 0x000fe4000f8ec03f */
[----:B------:R-:W-:Y:S02]  /*9150*/  USEL UR13, UR13, URZ, !UP0 ;  /* 0x0000003f0d0d7287 */ /* 0x000fe4000c000000 */
[----:B------:R-:W-:Y:S02]  /*9160*/  USEL UR14, UR11, URZ, !UP0 ;  /* 0x0000003f0b0e7287 */ /* 0x000fe4000c000000 */
[----:B------:R-:W-:Y:S02]  /*9170*/  UISETP.NE.U32.AND UP0, UPT, UR6, 0x1, UPT ;  /* 0x000000010600788c */ /* 0x000fe4000bf05070 */
[----:B------:R-:W-:Y:S02]  /*9180*/  UIADD3 UR10, UP1, UR4, UR8, URZ ;  /* 0x00000008040a7290 */ /* 0x000fe4000ff3e03f */
[----:B------:R-:W-:-:S02]  /*9190*/  UIADD3 UR15, UR9, UR15, URZ ;  /* 0x0000000f090f7290 */ /* 0x000fc4000fffe03f */
[----:B------:R-:W-:Y:S01]  /*91a0*/  PLOP3.LUT P1, PT, PT, PT, UP0, 0x80, 0x0 ;  /* 0x000000000000781c */ /* 0x000fe20003f2f008 */
[----:B------:R-:W-:Y:S02]  /*91b0*/  UIMAD UR14, UR14, UR28, URZ ;  /* 0x0000001c0e0e72a4 */ /* 0x000fe4000f8e023f */
[----:B------:R-:W-:Y:S02]  /*91c0*/  UIADD3.X UR11, UR5, UR15, URZ, UP1, !UPT ;  /* 0x0000000f050b7290 */ /* 0x000fe40008ffe43f */
[----:B------:R-:W-:Y:S02]  /*91d0*/  UIMAD UR14, UR13, UR29, UR14 ;  /* 0x0000001d0d0e72a4 */ /* 0x000fe4000f8e020e */
[----:B------:R-:W-:Y:S01]  /*91e0*/  UIMAD.WIDE.U32 UR10, UR13, UR28, UR10 ;  /* 0x0000001c0d0a72a5 */ /* 0x000fe2000f8e000a */
[----:B------:R-:W-:-:S03]  /*91f0*/  ELECT P0, URZ, PT ;  /* 0x00000000003f782f */ /* 0x000fc60003800000 */
[----:B------:R-:W-:Y:S02]  /*9200*/  UIADD3 UR27, UR11, UR14, URZ ;  /* 0x0000000e0b1b7290 */ /* 0x000fe4000fffe03f */
[----:B------:R-:W-:Y:S10]  /*9210*/  @P1 BRA `(.L_x_3030) ;  /* 0x0000000000bc1947 */ /* 0x000ff40003800000 */
        /* <DEDUP_REMOVED lines=18> */
.L_x_3032:
[----:B------:R-:W-:Y:S05]  /*9340*/  BSYNC B0 ;  /* 0x0000000000007941 */ /* 0x000fea0003800000 */
.L_x_3031:
        /* <DEDUP_REMOVED lines=19> */
.L_x_3034:
[----:B------:R-:W-:Y:S05]  /*9480*/  BSYNC B0 ;  /* 0x0000000000007941 */ /* 0x000fea0003800000 */
.L_x_3033:
[----:B------:R-:W-:Y:S06]  /*9490*/  BAR.ARV 0xa, 0xa0 ;  /* 0x0282800000007b1d */ /* 0x000fec0000002000 */
[----:B------:R-:W-:Y:S04]  /*94a0*/  BSSY B0, `(.L_x_3035) ;  /* 0x0000003000007945 */ /* 0x000fe80003800000 */
[----:B------:R-:W-:Y:S05]  /*94b0*/  @!P0 BRA `(.L_x_3036) ;  /* 0x0000000000048947 */ /* 0x000fea0003800000 */
[----:B------:R-:W-:-:S04]  /*94c0*/  DEPBAR.LE SB0, 0x0 ;  /* 0x000080000000791a */ /* 0x000fc80000000000 */
.L_x_3036:
[----:B------:R-:W-:Y:S05]  /*94d0*/  BSYNC B0 ;  /* 0x0000000000007941 */ /* 0x000fea0003800000 */
.L_x_3035:
[----:B------:R-:W-:Y:S06]  /*94e0*/  BAR.ARV 0xb, 0xa0 ;  /* 0x02c2800000007b1d */ /* 0x000fec0000002000 */
[----:B------:R-:W-:Y:S01]  /*94f0*/  UIADD3 UR18, UR12, 0x1, URZ ;  /* 0x000000010c127890 */ /* 0x000fe2000fffe03f */
[----:B------:R-:W-:Y:S11]  /*9500*/  BRA `(.L_x_3037) ;  /* 0x0000000000047947 */ /* 0x000ff60003800000 */
.L_x_3030:
[----:B------:R-:W-:-:S05]  /*9510*/  UMOV UR18, UR12 ;  /* 0x0000000c00127c82 */ /* 0x000fca0008000000 */
.L_x_3037:
[----:B------:R-:W-:-:S04]  /*9520*/  UIADD3 UR6, UR12, 0x1, URZ ;  /* 0x000000010c067890 */ /* 0x000fc8000fffe03f */
[----:B------:R-:W-:-:S06]  /*9530*/  UISETP.NE.AND UP0, UPT, UR7, UR6, UPT ;  /* 0x000000060700728c */ /* 0x000fcc000bf05270 */
[----:B------:R-:W-:-:S13]  /*9540*/  PLOP3.LUT P1, PT, PT, PT, UP0, 0x80, 0x0 ;  /* 0x000000000000781c */ /* 0x000fda0003f2f008 */
[----:B------:R-:W-:Y:S05]  /*9550*/  @!P1 BRA `(.L_x_2934) ;  /* 0x0000003000189947 */ /* 0x000fea0003800000 */
[----:B------:R-:W-:Y:S01]  /*9560*/  UMOV UR16, UR8 ;  /* 0x0000000800107c82 */ /* 0x000fe20008000000 */
[----:B------:R-:W-:Y:S01]  /*9570*/  UMOV UR17, UR15 ;  /* 0x0000000f00117c82 */ /* 0x000fe20008000000 */
[----:B------:R-:W-:Y:S01]  /*9580*/  ULDC.64 UR20, c[0x0][0x2c0] ;  /* 0x0000b00000147ab9 */ /* 0x000fe20000000a00 */
[----:B------:R-:W-:Y:S02]  /*9590*/  UIMAD.WIDE.U32 UR16, UR13, UR28, UR16 ;  /* 0x0000001c0d1072a5 */ /* 0x000fe4000f8e0010 */
[----:B------:R-:W-:Y:S02]  /*95a0*/  USHF.L.U32 UR19, UR18, 0xd, URZ ;  /* 0x0000000d12137899 */ /* 0x000fe4000800063f */
[----:B------:R-:W-:Y:S01]  /*95b0*/  UIADD3 UR25, UP0, UR4, UR16, URZ ;  /* 0x0000001004197290 */ /* 0x000fe2000ff1e03f */
[----:B------:R-:W-:Y:S01]  /*95c0*/  UMOV UR6, URZ ;  /* 0x0000003f00067c82 */ /* 0x000fe20008000000 */
[----:B------:R-:W-:Y:S02]  /*95d0*/  ULDC.64 UR30, c[0x0][0x2c0] ;  /* 0x0000b000001e7ab9 */ /* 0x000fe40000000a00 */
[----:B------:R-:W-:-:S02]  /*95e0*/  UIADD3.X UR16, UR5, UR14, UR17, UP0, !UPT ;  /* 0x0000000e05107290 */ /* 0x000fc400087fe411 */
[----:B------:R-:W-:Y:S01]  /*95f0*/  ULEA UR24, UP0, UR25, UR20, 0x2 ;  /* 0x0000001419187291 */ /* 0x000fe2000f80103f */
[----:B------:R-:W-:-:S03]  /*9600*/  UMOV UR26, UR19 ;  /* 0x00000013001a7c82 */ /* 0x000fc60008000000 */
[----:B------:R-:W-:Y:S02]  /*9610*/  ULEA.HI.X UR25, UR25, UR21, UR16, 0x2, UP0 ;  /* 0x0000001519197291 */ /* 0x000fe400080f1410 */
[----:B------:R-:W-:Y:S02]  /*9620*/  UIADD3 UR20, UP0, UR24, 0x4000, URZ ;  /* 0x0000400018147890 */ /* 0x000fe4000ff1e03f */
[----:B------:R-:W-:Y:S02]  /*9630*/  UIADD3 UR22, UP1, UR24, 0x8000, URZ ;  /* 0x0000800018167890 */ /* 0x000fe4000ff3e03f */
[----:B------:R-:W-:Y:S02]  /*9640*/  UIADD3 UR24, UP2, UR24, 0xc000, URZ ;  /* 0x0000c00018187890 */ /* 0x000fe4000ff5e03f */
[----:B------:R-:W-:Y:S02]  /*9650*/  UIADD3.X UR21, URZ, UR25, URZ, UP0, !UPT ;  /* 0x000000193f157290 */ /* 0x000fe400087fe43f */
[----:B------:R-:W-:-:S02]  /*9660*/  UIADD3.X UR23, URZ, UR25, URZ, UP1, !UPT ;  /* 0x000000193f177290 */ /* 0x000fc40008ffe43f */
[----:B------:R-:W-:-:S12]  /*9670*/  UIADD3.X UR25, URZ, UR25, URZ, UP2, !UPT ;  /* 0x000000193f197290 */ /* 0x000fd800097fe43f */
.L_x_3050:
        /* <DEDUP_REMOVED lines=20> */
.L_x_3039:
[----:B------:R-:W-:Y:S05]  /*97c0*/  BSYNC B0 ;  /* 0x0000000000007941 */ /* 0x000fea0003800000 */
.L_x_3038:
        /* <DEDUP_REMOVED lines=13> */
.L_x_3041:
[----:B------:R-:W-:Y:S05]  /*98a0*/  BSYNC B0 ;  /* 0x0000000000007941 */ /* 0x000fea0003800000 */
.L_x_3040:
[----:B------:R-:W-:Y:S06]  /*98b0*/  BAR.ARV 0xa, 0xa0 ;  /* 0x0282800000007b1d */ /* 0x000fec0000002000 */
[----:B------:R-:W-:Y:S04]  /*98c0*/  BSSY B0, `(.L_x_3042) ;  /* 0x0000003000007945 */ /* 0x000fe80003800000 */
[----:B------:R-:W-:Y:S05]  /*98d0*/  @!P0 BRA `(.L_x_3043) ;  /* 0x0000000000048947 */ /* 0x000fea0003800000 */
[----:B------:R-:W-:-:S04]  /*98e0*/  DEPBAR.LE SB0, 0x0 ;  /* 0x000080000000791a */ /* 0x000fc80000000000 */
.L_x_3043:
[----:B------:R-:W-:Y:S05]  /*98f0*/  BSYNC B0 ;  /* 0x0000000000007941 */ /* 0x000fea0003800000 */
.L_x_3042:
        /* <DEDUP_REMOVED lines=13> */
.L_x_3045:
[----:B------:R-:W-:Y:S05]  /*99d0*/  BSYNC B0 ;  /* 0x0000000000007941 */ /* 0x000fea0003800000 */
.L_x_3044:
        /* <DEDUP_REMOVED lines=13> */
.L_x_3047:
[----:B------:R-:W-:Y:S05]  /*9ab0*/  BSYNC B0 ;  /* 0x0000000000007941 */ /* 0x000fea0003800000 */
.L_x_3046:
[----:B------:R-:W-:Y:S01]  /*9ac0*/  UIADD3 UR18, UR18, 0x2, URZ ;  /* 0x0000000212127890 */ /* 0x000fe2000fffe03f */
[----:B------:R-:W-:Y:S06]  /*9ad0*/  BAR.ARV 0xa, 0xa0 ;  /* 0x0282800000007b1d */ /* 0x000fec0000002000 */
[----:B------:R-:W-:Y:S01]  /*9ae0*/  UISETP.GE.AND UP0, UPT, UR18, UR7, UPT ;  /* 0x000000071200728c */ /* 0x000fe2000bf06270 */
[----:B------:R-:W-:Y:S04]  /*9af0*/  BSSY B0, `(.L_x_3048) ;  /* 0x0000003000007945 */ /* 0x000fe80003800000 */
[----:B------:R-:W-:Y:S06]  /*9b00*/  @!P0 BRA `(.L_x_3049) ;  /* 0x0000000000048947 */ /* 0x000fec0003800000 */
[----:B------:R-:W-:-:S04]  /*9b10*/  DEPBAR.LE SB0, 0x0 ;  /* 0x000080000000791a */ /* 0x000fc80000000000 */
.L_x_3049:
[----:B------:R-:W-:Y:S05]  /*9b20*/  BSYNC B0 ;  /* 0x0000000000007941 */ /* 0x000fea0003800000 */
.L_x_3048:
[----:B------:R-:W-:Y:S06]  /*9b30*/  BAR.ARV 0xb, 0xa0 ;  /* 0x02c2800000007b1d */ /* 0x000fec0000002000 */
[----:B------:R-:W-:Y:S01]  /*9b40*/  PLOP3.LUT P1, PT, PT, PT, UP0, 0x80, 0x0 ;  /* 0x000000000000781c */ /* 0x000fe20003f2f008 */
[----:B------:R-:W-:Y:S02]  /*9b50*/  UIADD3 UR26, UR26, 0x4000, URZ ;  /* 0x000040001a1a7890 */ /* 0x000fe4000fffe03f */
[----:B------:R-:W-:-:S10]  /*9b60*/  UIADD3 UR6, UR6, 0x4000, URZ ;  /* 0x0000400006067890 */ /* 0x000fd4000fffe03f */
[----:B------:R-:W-:Y:S05]  /*9b70*/  @!P1 BRA `(.L_x_3050) ;  /* 0xfffffff800c09947 */ /* 0x000fea000383ffff */
[----:B------:R-:W-:Y:S05]  /*9b80*/  BRA `(.L_x_2934) ;  /* 0x00000028008c7947 */ /* 0x000fea0003800000 */
.L_x_3021:
[----:B------:R-:W1:Y:S01]  /*9b90*/  S2UR UR7, SR_CTAID.X ;  /* 0x00000000000779c3 */ /* 0x000e620000002500 */
[----:B------:R-:W-:Y:S02]  /*9ba0*/  ULDC UR8, c[0x0][0x8d0] ;  /* 0x0002340000087ab9 */ /* 0x000fe40000000800 */
[----:B------:R-:W-:-:S11]  /*9bb0*/  UISETP.NE.AND UP0, UPT, UR8, 0x1, UPT ;  /* 0x000000010800788c */ /* 0x000fd6000bf05270 */
[----:B------:R-:W-:Y:S01]  /*9bc0*/  @UP0 ULDC UR4, c[0x0][0x8d4] ;  /* 0x0002350000040ab9 */ /* 0x000fe20000000800 */
[----:B------:R-:W-:Y:S01]  /*9bd0*/  @UP0 ULDC UR9, c[0x0][0x8d8] ;  /* 0x0002360000090ab9 */ /* 0x000fe20000000800 */
[----:B-1----:R-:W-:Y:S02]  /*9be0*/  UIMAD.WIDE.U32 UR4, UR7, UR4, URZ ;  /* 0x00000004070472a5 */ /* 0x002fe4000f8e003f */
[----:B------:R-:W-:Y:S02]  /*9bf0*/  UMOV UR6, UR7 ;  /* 0x0000000700067c82 */ /* 0x000fe40008000000 */
[----:B------:R-:W-:-:S03]  /*9c00*/  @UP0 USHF.R.U32.HI UR6, URZ, UR9, UR5 ;  /* 0x000000093f060299 */ /* 0x000fc60008011605 */
[----:B------:R-:W-:Y:S02]  /*9c10*/  ULDC UR4, c[0x0][0x8e8] ;  /* 0x00023a0000047ab9 */ /* 0x000fe40000000800 */
[----:B------:R-:W-:Y:S02]  /*9c20*/  UISETP.GE.AND UP0, UPT, UR6, UR4, UPT ;  /* 0x000000040600728c */ /* 0x000fe4000bf06270 */
[----:B------:R-:W-:-:S04]  /*9c30*/  UIADD3 UR4, -UR6, URZ, URZ ;  /* 0x0000003f06047290 */ /* 0x000fc8000fffe13f */
[----:B------:R-:W-:Y:S01]  /*9c40*/  PLOP3.LUT P0, PT, PT, PT, UP0, 0x80, 0x0 ;  /* 0x000000000000781c */ /* 0x000fe20003f0f008 */
[----:B------:R-:W-:-:S12]  /*9c50*/  UIMAD UR8, UR8, UR4, UR7 ;  /* 0x00000004080872a4 */ /* 0x000fd8000f8e0207 */
        /* <DEDUP_REMOVED lines=9> */
.L_x_3051:
[----:B------:R-:W-:Y:S01]  /*9cf0*/  ULDC UR9, c[0x0][0x8c4] ;  /* 0x0002310000097ab9 */ /* 0x000fe20000000800 */
[----:B------:R-:W-:Y:S01]  /*9d00*/  UMOV UR7, UR8 ;  /* 0x0000000800077c82 */ /* 0x000fe20008000000 */
[----:B------:R-:W-:-:S11]  /*9d10*/  UISETP.NE.AND UP0, UPT, UR9, 0x1, UPT ;  /* 0x000000010900788c */ /* 0x000fd6000bf05270 */
[----:B------:R-:W-:Y:S02]  /*9d20*/  @UP0 ULDC.64 UR10, c[0x0][0x8c8] ;  /* 0x00023200000a0ab9 */ /* 0x000fe40000000a00 */
[----:B------:R-:W-:-:S04]  /*9d30*/  UIMAD.WIDE.U32 UR4, UR8, UR10, URZ ;  /* 0x0000000a080472a5 */ /* 0x000fc8000f8e003f */
[----:B------:R-:W-:-:S04]  /*9d40*/  @UP0 USHF.R.U32.HI UR7, URZ, UR11, UR5 ;  /* 0x0000000b3f070299 */ /* 0x000fc80008011605 */
[----:B------:R-:W-:-:S12]  /*9d50*/  UIMAD UR4, UR7, UR9, URZ ;  /* 0x00000009070472a4 */ /* 0x000fd8000f8e023f */
.L_x_3052:
        /* <DEDUP_REMOVED lines=23> */
.L_x_3053:
        /* <DEDUP_REMOVED lines=14> */
.L_x_3055:
[----:B------:R-:W-:-:S05]  /*9fb0*/  ULDC UR4, c[0x0][0x8ec] ;  /* 0x00023b0000047ab9 */ /* 0x000fca0000000800 */
.L_x_3054:
[----:B------:R-:W-:Y:S01]  /*9fc0*/  UIADD3 UR4, UR4, 0x7f, URZ ;  /* 0x0000007f04047890 */ /* 0x000fe2000fffe03f */
[----:B------:R-:W-:Y:S02]  /*9fd0*/  IMAD.MOV.U32 R10, RZ, RZ, 0x1 ;  /* 0x00000001ff0a7424 */ /* 0x000fe400078e00ff */
[----:B------:R-:W-:Y:S01]  /*9fe0*/  IMAD.MOV.U32 R2, RZ, RZ, RZ ;  /* 0x000000ffff027224 */ /* 0x000fe200078e00ff */
        /* <DEDUP_REMOVED lines=13> */
[----:B------:R-:W1:Y:S02]  /*a0c0*/  LDC R0, c[0x0][0x280] ;  /* 0x0000a000ff007b82 */ /* 0x000e640000000800 */
[----:B------:R-:W-:Y:S01]  /*a0d0*/  IMAD.U32 R2, RZ, RZ, UR8 ;  /* 0x00000008ff027e24 */ /* 0x000fe2000f8e00ff */
[----:B------:R-:W-:Y:S01]  /*a0e0*/  UISETP.NE.U32.AND UP0, UPT, UR4, URZ, UPT ;  /* 0x0000003f0400728c */ /* 0x000fe2000bf05070 */
[----:B------:R-:W-:Y:S01]  /*a0f0*/  PLOP3.LUT P1, PT, PT, PT, UP1, 0x80, 0x0 ;  /* 0x000000000000781c */ /* 0x000fe20003f2f018 */
[----:B------:R-:W-:Y:S01]  /*a100*/  IMAD.U32 R3, RZ, RZ, UR9 ;  /* 0x00000009ff037e24 */ /* 0x000fe2000f8e00ff */
[----:B------:R-:W-:Y:S01]  /*a110*/  ULDC.64 UR14, c[0x0][0x778] ;  /* 0x0001de00000e7ab9 */ /* 0x000fe20000000a00 */
[----:B------:R-:W-:Y:S01]  /*a120*/  UISETP.NE.AND.EX UP0, UPT, UR5, URZ, UPT, UP0 ;  /* 0x0000003f0500728c */ /* 0x000fe2000bf05300 */
[----:B------:R-:W-:-:S02]  /*a130*/  ULDC.64 UR18, c[0x0][0x788] ;  /* 0x0001e20000127ab9 */ /* 0x000fc40000000a00 */
[----:B------:R-:W-:-:S07]  /*a140*/  ULDC.64 UR4, c[0x0][0x780] ;  /* 0x0001e00000047ab9 */ /* 0x000fce0000000a00 */
[----:B------:R-:W2:Y:S01]  /*a150*/  @P1 LDG.E R6, desc[UR46][R2.64] ;  /* 0x0000002e02061981 */ /* 0x000ea2000c1e1900 */
[----:B------:R-:W-:Y:S01]  /*a160*/  UISETP.NE.U32.AND UP2, UPT, UR4, URZ, UPT ;  /* 0x0000003f0400728c */ /* 0x000fe2000bf45070 */
[----:B------:R-:W-:Y:S01]  /*a170*/  PLOP3.LUT P2, PT, PT, PT, UP0, 0x80, 0x0 ;  /* 0x000000000000781c */ /* 0x000fe20003f4f008 */
[----:B------:R-:W-:Y:S01]  /*a180*/  UIMAD.WIDE UR14, UR13, 0x4, UR14 ;  /* 0x000000040d0e78a5 */ /* 0x000fe2000f8e020e */
[----:B------:R3:W4:Y:S01]  /*a190*/  @P1 LDG.E R4, desc[UR46][R2.64] ;  /* 0x0000002e02041981 */ /* 0x000722000c1e1900 */
[----:B------:R-:W-:-:S06]  /*a1a0*/  UISETP.NE.AND.EX UP2, UPT, UR5, URZ, UPT, UP2 ;  /* 0x0000003f0500728c */ /* 0x000fcc000bf45320 */
[----:B------:R-:W-:Y:S01]  /*a1b0*/  PLOP3.LUT P3, PT, PT, PT, UP2, 0x80, 0x0 ;  /* 0x000000000000781c */ /* 0x000fe20003f6f028 */
[----:B---3--:R-:W-:-:S04]  /*a1c0*/  IMAD.U32 R2, RZ, RZ, UR14 ;  /* 0x0000000eff027e24 */ /* 0x008fc8000f8e00ff */
[----:B------:R-:W-:Y:S01]  /*a1d0*/  @UP2 ULDC.64 UR4, c[0x0][0x780] ;  /* 0x0001e00000042ab9 */ /* 0x000fe20000000a00 */
[----:B------:R-:W-:Y:S01]  /*a1e0*/  IMAD.U32 R3, RZ, RZ, UR15 ;  /* 0x0000000fff037e24 */ /* 0x000fe2000f8e00ff */
[----:B------:R-:W-:-:S04]  /*a1f0*/  @UP2 UIMAD.WIDE UR4, UR13, 0x4, UR4 ;  /* 0x000000040d0428a5 */ /* 0x000fc8000f8e0204 */
[----:B------:R3:W4:Y:S02]  /*a200*/  @P2 LDG.E R5, desc[UR46][R2.64] ;  /* 0x0000002e02052981 */ /* 0x000724000c1e1900 */
[----:B---3--:R-:W-:Y:S02]  /*a210*/  IMAD.U32 R2, RZ, RZ, UR4 ;  /* 0x00000004ff027e24 */ /* 0x008fe4000f8e00ff */
[----:B------:R-:W-:-:S05]  /*a220*/  IMAD.U32 R3, RZ, RZ, UR5 ;  /* 0x00000005ff037e24 */ /* 0x000fca000f8e00ff */
[----:B-1----:R1:W5:Y:S01]  /*a230*/  @P3 LDG.E R0, desc[UR46][R2.64] ;  /* 0x0000002e02003981 */ /* 0x002362000c1e1900 */
        /* <DEDUP_REMOVED lines=10> */
[----:B------:R-:W-:-:S03]  /*a2e0*/  @P2 R2UR UR11, R5 ;  /* 0x00000000050b22ca */ /* 0x000fc600000e0000 */
[----:B------:R-:W-:-:S04]  /*a2f0*/  @UP1 ULOP3.LUT UR10, UR5, 0xffffffc0, URZ, 0xc0, !UPT ;  /* 0xffffffc0050a1892 */ /* 0x000fc8000f8ec03f */
[----:B------:R-:W-:Y:S01]  /*a300*/  @UP1 USHF.R.S32.HI UR12, URZ, 0x1f, UR10 ;  /* 0x0000001f3f0c1899 */ /* 0x000fe2000801140a */
[----:B-1----:R-:W-:Y:S11]  /*a310*/  @P3 BRA `(.L_x_3057) ;  /* 0x0000000000183947 */ /* 0x002ff60003800000 */
[----:B------:R-:W-:Y:S05]  /*a320*/  @!P1 BRA `(.L_x_3057) ;  /* 0x0000000000149947 */ /* 0x000fea0003800000 */
[----:B------:R-:W-:Y:S02]  /*a330*/  IMAD.U32 R2, RZ, RZ, UR8 ;  /* 0x00000008ff027e24 */ /* 0x000fe4000f8e00ff */
[----:B------:R-:W-:-:S05]  /*a340*/  IMAD.U32 R3, RZ, RZ, UR9 ;  /* 0x00000009ff037e24 */ /* 0x000fca000f8e00ff */
[----:B------:R-:W2:Y:S04]  /*a350*/  LDG.E R5, desc[UR46][R2.64] ;  /* 0x0000002e02057981 */ /* 0x000ea8000c1e1900 */
[----:B-----5:R-:W2:Y:S02]  /*a360*/  LDG.E R0, desc[UR46][R2.64+0x4] ;  /* 0x0000042e02007981 */ /* 0x020ea4000c1e1900 */
[----:B--2---:R-:W-:-:S07]  /*a370*/  IMAD.IADD R0, R0, 0x1, -R5 ;  /* 0x0000000100007824 */ /* 0x004fce00078e0a05 */
.L_x_3057:
[----:B------:R-:W-:Y:S01]  /*a380*/  UMOV UR4, URZ ;  /* 0x0000003f00047c82 */ /* 0x000fe20008000000 */
[----:B------:R-:W-:Y:S01]  /*a390*/  UMOV UR5, URZ ;  /* 0x0000003f00057c82 */ /* 0x000fe20008000000 */
[----:B------:R-:W-:Y:S01]  /*a3a0*/  IMAD.U32 R4, RZ, RZ, UR18 ;  /* 0x00000012ff047e24 */ /* 0x000fe2000f8e00ff */
[----:B------:R-:W-:Y:S01]  /*a3b0*/  @UP1 UMOV UR4, UR10 ;  /* 0x0000000a00041c82 */ /* 0x000fe20008000000 */
[----:B------:R-:W-:Y:S01]  /*a3c0*/  @UP1 UMOV UR5, UR12 ;  /* 0x0000000c00051c82 */ /* 0x000fe20008000000 */
[----:B------:R-:W-:Y:S05]  /*a3d0*/  @!P0 BRA `(.L_x_3058) ;  /* 0x0000000000188947 */ /* 0x000fea0003800000 */
[----:B------:R-:W-:Y:S02]  /*a3e0*/  ULDC.64 UR8, c[0x0][0x788] ;  /* 0x0001e20000087ab9 */ /* 0x000fe40000000a00 */
[----:B------:R-:W-:-:S06]  /*a3f0*/  UIMAD.WIDE UR8, UR13, 0x4, UR8 ;  /* 0x000000040d0878a5 */ /* 0x000fcc000f8e0208 */
[----:B------:R-:W-:Y:S02]  /*a400*/  IMAD.U32 R2, RZ, RZ, UR8 ;  /* 0x00000008ff027e24 */ /* 0x000fe4000f8e00ff */
[----:B------:R-:W-:-:S05]  /*a410*/  IMAD.U32 R3, RZ, RZ, UR9 ;  /* 0x00000009ff037e24 */ /* 0x000fca000f8e00ff */
[----:B------:R1:W5:Y:S01]  /*a420*/  LDG.E R4, desc[UR46][R2.64] ;  /* 0x0000002e02047981 */ /* 0x000362000c1e1900 */
[----:B------:R-:W-:Y:S05]  /*a430*/  BRA `(.L_x_3059) ;  /* 0x0000000000187947 */ /* 0x000fea0003800000 */
.L_x_3058:
[----:B------:R-:W-:Y:S05]  /*a440*/  @!P2 BRA `(.L_x_3059) ;  /* 0x000000000014a947 */ /* 0x000fea0003800000 */
[----:B------:R-:W-:Y:S02]  /*a450*/  IMAD.U32 R2, RZ, RZ, UR14 ;  /* 0x0000000eff027e24 */ /* 0x000fe4000f8e00ff */
[----:B------:R-:W-:-:S05]  /*a460*/  IMAD.U32 R3, RZ, RZ, UR15 ;  /* 0x0000000fff037e24 */ /* 0x000fca000f8e00ff */
[----:B------:R-:W2:Y:S04]  /*a470*/  LDG.E R5, desc[UR46][R2.64] ;  /* 0x0000002e02057981 */ /* 0x000ea8000c1e1900 */
[----:B------:R-:W2:Y:S02]  /*a480*/  LDG.E R4, desc[UR46][R2.64+0x4] ;  /* 0x0000042e02047981 */ /* 0x000ea4000c1e1900 */
[----:B--2---:R-:W-:-:S07]  /*a490*/  IMAD.IADD R4, R4, 0x1, -R5 ;  /* 0x0000000104047824 */ /* 0x004fce00078e0a05 */
.L_x_3059:
[----:B-1----:R-:W-:Y:S01]  /*a4a0*/  IMAD.U32 R3, RZ, RZ, UR7 ;  /* 0x00000007ff037e24 */ /* 0x002fe2000f8e00ff */
[----:B------:R-:W-:-:S03]  /*a4b0*/  ULDC UR8, c[0x0][0x74c] ;  /* 0x0001d30000087ab9 */ /* 0x000fc60000000800 */
[----:B-----5:R-:W-:Y:S02]  /*a4c0*/  IMAD R3, R3, 0x80, R0 ;  /* 0x0000008003037824 */ /* 0x020fe400078e0200 */
[----:B------:R-:W-:-:S03]  /*a4d0*/  VIADD R0, R0, 0x3f ;  /* 0x0000003f00007836 */ /* 0x000fc60000000000 */
[----:B------:R-:W-:-:S04]  /*a4e0*/  IADD3 R3, R3, -UR8, -R4 ;  /* 0x8000000803037c10 */ /* 0x000fc8000fffe804 */
[----:B------:R-:W-:-:S04]  /*a4f0*/  SHF.R.S32.HI R2, RZ, 0x1f, R3 ;  /* 0x0000001fff027819 */ /* 0x000fc80000011403 */
[----:B------:R-:W-:Y:S02]  /*a500*/  LEA.HI R2, R2, R3, RZ, 0x6 ;  /* 0x0000000302027211 */ /* 0x000fe400078f30ff */
[----:B------:R-:W-:Y:S02]  /*a510*/  SHF.R.S32.HI R3, RZ, 0x1f, R0 ;  /* 0x0000001fff037819 */ /* 0x000fe40000011400 */
[----:B------:R-:W-:Y:S02]  /*a520*/  SHF.R.S32.HI R2, RZ, 0x6, R2 ;  /* 0x00000006ff027819 */ /* 0x000fe40000011402 */
[----:B------:R-:W-:Y:S02]  /*a530*/  LEA.HI R0, R3, R0, RZ, 0x6 ;  /* 0x0000000003007211 */ /* 0x000fe400078f30ff */
[----:B------:R-:W-:Y:S01]  /*a540*/  VIMNMX R4, RZ, R2, !PT ;  /* 0x00000002ff047248 */ /* 0x000fe20007fe0100 */
[----:B------:R-:W-:Y:S01]  /*a550*/  IMAD.MOV.U32 R2, RZ, RZ, RZ ;  /* 0x000000ffff027224 */ /* 0x000fe200078e00ff */
[----:B------:R-:W-:-:S04]  /*a560*/  SHF.R.S32.HI R0, RZ, 0x6, R0 ;  /* 0x00000006ff007819 */ /* 0x000fc80000011400 */
[----:B------:R-:W-:-:S13]  /*a570*/  ISETP.GT.AND P0, PT, R0, R4, PT ;  /* 0x000000040000720c */ /* 0x000fda0003f04270 */
[----:B------:R-:W-:Y:S05]  /*a580*/  @!P0 BRA `(.L_x_3056) ;  /* 0x0000001c00788947 */ /* 0x000fea0003800000 */
[----:B------:R-:W-:Y:S01]  /*a590*/  USHF.R.S32.HI UR10, URZ, 0x1f, UR20 ;  /* 0x0000001f3f0a7899 */ /* 0x000fe20008011414 */
[----:B------:R-:W-:Y:S01]  /*a5a0*/  BSSY B0, `(.L_x_3056) ;  /* 0x00001dc000007945 */ /* 0x000fe20003800000 */
[----:B------:R-:W-:Y:S01]  /*a5b0*/  UISETP.NE.U32.AND UP1, UPT, UR16, URZ, UPT ;  /* 0x0000003f1000728c */ /* 0x000fe2000bf25070 */
[----:B------:R-:W-:Y:S01]  /*a5c0*/  IMAD.MOV.U32 R2, RZ, RZ, RZ ;  /* 0x000000ffff027224 */ /* 0x000fe200078e00ff */
[----:B------:R-:W-:Y:S01]  /*a5d0*/  ULDC.64 UR14, c[0x0][0x718] ;  /* 0x0001c600000e7ab9 */ /* 0x000fe20000000a00 */
[----:B------:R-:W-:Y:S01]  /*a5e0*/  UMOV UR8, UR4 ;  /* 0x0000000400087c82 */ /* 0x000fe20008000000 */
[----:B------:R-:W-:Y:S02]  /*a5f0*/  UIMAD UR12, UR10, UR14, URZ ;  /* 0x0000000e0a0c72a4 */ /* 0x000fe4000f8e023f */
[----:B------:R-:W-:Y:S02]  /*a600*/  UISETP.NE.AND.EX UP1, UPT, UR17, URZ, UPT, UP1 ;  /* 0x0000003f1100728c */ /* 0x000fe4000bf25310 */
[----:B------:R-:W-:Y:S01]  /*a610*/  UIMAD UR12, UR20, UR15, UR12 ;  /* 0x0000000f140c72a4 */ /* 0x000fe2000f8e020c */
[----:B------:R-:W-:-:S02]  /*a620*/  ULDC.64 UR16, c[0x0][0x730] ;  /* 0x0001cc0000107ab9 */ /* 0x000fc40000000a00 */
[----:B------:R-:W-:Y:S01]  /*a630*/  ULDC UR15, c[0x0][0x2e8] ;  /* 0x0000ba00000f7ab9 */ /* 0x000fe20000000800 */
[----:B------:R-:W-:Y:S01]  /*a640*/  UIMAD UR10, UR10, UR16, URZ ;  /* 0x000000100a0a72a4 */ /* 0x000fe2000f8e023f */
[----:B------:R-:W-:Y:S01]  /*a650*/  UMOV UR9, UR5 ;  /* 0x0000000500097c82 */ /* 0x000fe20008000000 */
[----:B------:R-:W-:Y:S02]  /*a660*/  UISETP.NE.AND UP2, UPT, UR15, 0x1, UPT ;  /* 0x000000010f00788c */ /* 0x000fe4000bf45270 */
[----:B------:R-:W-:Y:S02]  /*a670*/  UIMAD.WIDE.U32 UR4, UR20, UR14, UR8 ;  /* 0x0000000e140472a5 */ /* 0x000fe4000f8e0008 */
[----:B------:R-:W-:Y:S02]  /*a680*/  UIMAD.WIDE.U32 UR8, UR20, UR16, UR8 ;  /* 0x00000010140872a5 */ /* 0x000fe4000f8e0008 */
[----:B------:R-:W-:Y:S02]  /*a690*/  UIMAD UR14, UR20, UR17, UR10 ;  /* 0x00000011140e72a4 */ /* 0x000fe4000f8e020a */
[----:B------:R-:W-:Y:S01]  /*a6a0*/  USHF.R.S32.HI UR10, URZ, 0x1f, UR13 ;  /* 0x0000001f3f0a7899 */ /* 0x000fe2000801140d */
[----:B------:R-:W-:Y:S01]  /*a6b0*/  ELECT P0, URZ, PT ;  /* 0x00000000003f782f */ /* 0x000fe20003800000 */
[----:B------:R-:W-:-:S02]  /*a6c0*/  USEL UR21, UR13, URZ, !UP1 ;  /* 0x0000003f0d157287 */ /* 0x000fc4000c800000 */
[----:B------:R-:W-:Y:S01]  /*a6d0*/  UIADD3 UR9, UR9, UR14, URZ ;  /* 0x0000000e09097290 */ /* 0x000fe2000fffe03f */
[----:B------:R-:W-:Y:S01]  /*a6e0*/  ULDC.64 UR18, c[0x0][0x738] ;  /* 0x0001ce0000127ab9 */ /* 0x000fe20000000a00 */
[----:B------:R-:W-:Y:S01]  /*a6f0*/  USEL UR10, UR10, URZ, !UP1 ;  /* 0x0000003f0a0a7287 */ /* 0x000fe2000c800000 */
[----:B------:R-:W-:Y:S01]  /*a700*/  ULDC.64 UR16, c[0x0][0x720] ;  /* 0x0001c80000107ab9 */ /* 0x000fe20000000a00 */
[----:B------:R-:W-:Y:S02]  /*a710*/  UIMAD.WIDE.U32 UR14, UR18, UR21, UR8 ;  /* 0x00000015120e72a5 */ /* 0x000fe4000f8e0008 */
[----:B------:R-:W-:Y:S01]  /*a720*/  UIADD3 UR23, UR5, UR12, URZ ;  /* 0x0000000c05177290 */ /* 0x000fe2000fffe03f */
[----:B------:R-:W-:Y:S01]  /*a730*/  @UP2 ULDC UR8, c[0x0][0x2ec] ;  /* 0x0000bb0000082ab9 */ /* 0x000fe20000000800 */
[----:B------:R-:W-:Y:S02]  /*a740*/  UIMAD UR5, UR10, UR16, URZ ;  /* 0x000000100a0572a4 */ /* 0x000fe4000f8e023f */
[----:B------:R-:W-:-:S02]  /*a750*/  UIMAD UR10, UR10, UR18, URZ ;  /* 0x000000120a0a72a4 */ /* 0x000fc4000f8e023f */
[----:B------:R-:W-:Y:S02]  /*a760*/  UIMAD.WIDE.U32 UR8, UR20, UR8, URZ ;  /* 0x00000008140872a5 */ /* 0x000fe4000f8e003f */
[----:B------:R-:W-:Y:S01]  /*a770*/  ULEA UR11, UR7, UR11, 0x7 ;  /* 0x0000000b070b7291 */ /* 0x000fe2000f8e383f */
[----:B------:R-:W-:Y:S02]  /*a780*/  UMOV UR22, UR4 ;  /* 0x0000000400167c82 */ /* 0x000fe40008000000 */
[----:B------:R-:W-:Y:S01]  /*a790*/  @UP2 ULDC UR7, c[0x0][0x2f0] ;  /* 0x0000bc0000072ab9 */ /* 0x000fe20000000800 */
[----:B------:R-:W-:Y:S01]  /*a7a0*/  UMOV UR12, UR20 ;  /* 0x00000014000c7c82 */ /* 0x000fe20008000000 */
[----:B------:R-:W-:Y:S02]  /*a7b0*/  UIMAD UR5, UR17, UR21, UR5 ;  /* 0x00000015110572a4 */ /* 0x000fe4000f8e0205 */
[----:B------:R-:W-:Y:S02]  /*a7c0*/  UIMAD.WIDE.U32 UR22, UR16, UR21, UR22 ;  /* 0x00000015101672a5 */ /* 0x000fe4000f8e0016 */
[----:B------:R-:W-:-:S02]  /*a7d0*/  UIMAD UR4, UR19, UR21, UR10 ;  /* 0x00000015130472a4 */ /* 0x000fc4000f8e020a */
        /* <DEDUP_REMOVED lines=10> */
.L_x_3089:
        /* <DEDUP_REMOVED lines=15> */
.L_x_3062:
[----:B------:R-:W-:Y:S01]  /*a970*/  R2UR UR19, R4 ;  /* 0x00000000041372ca */ /* 0x000fe200000e0000 */
[----:B------:R-:W2:Y:S01]  /*a980*/  LDC.64 R12, c[0x0][0x198] ;  /* 0x00006600ff0c7b82 */ /* 0x000ea20000000a00 */
[----:B------:R-:W-:Y:S01]  /*a990*/  ULDC.64 UR8, c[0x0][0x700] ;  /* 0x0001c00000087ab9 */ /* 0x000fe20000000a00 */
[----:B------:R-:W-:Y:S01]  /*a9a0*/  UMOV UR36, 0x0 ;  /* 0x0000000000247882 */ /* 0x000fe20000000000 */
[----:B------:R-:W-:Y:S01]  /*a9b0*/  IMAD.U32 R9, RZ, RZ, UR8 ;  /* 0x00000008ff097e24 */ /* 0x000fe2000f8e00ff */
[----:B------:R-:W-:Y:S01]  /*a9c0*/  R2UR UR8, R15 ;  /* 0x000000000f0872ca */ /* 0x000fe200000e0000 */
[----:B------:R-:W-:Y:S01]  /*a9d0*/  IMAD.U32 R8, RZ, RZ, UR9 ;  /* 0x00000009ff087e24 */ /* 0x000fe2000f8e00ff */
[----:B------:R-:W-:Y:S01]  /*a9e0*/  UMOV UR37, 0x14f00000 ;  /* 0x14f0000000257882 */ /* 0x000fe20000000000 */
[----:B------:R-:W-:Y:S01]  /*a9f0*/  UMOV UR18, URZ ;  /* 0x0000003f00127c82 */ /* 0x000fe20008000000 */
[----:B------:R-:W-:Y:S01]  /*aa00*/  UMOV UR26, 0x40 ;  /* 0x00000040001a7882 */ /* 0x000fe20000000000 */
[----:B------:R-:W-:Y:S01]  /*aa10*/  UMOV UR28, UR20 ;  /* 0x00000014001c7c82 */ /* 0x000fe20008000000 */
[----:B------:R-:W-:Y:S01]  /*aa20*/  UMOV UR29, UR21 ;  /* 0x00000015001d7c82 */ /* 0x000fe20008000000 */
[----:B------:R-:W-:Y:S01]  /*aa30*/  UMOV UR50, 0x0 ;  /* 0x0000000000327882 */ /* 0x000fe20000000000 */
[----:B------:R-:W-:Y:S01]  /*aa40*/  USHF.L.U32 UR19, UR19, 0x6, URZ ;  /* 0x0000000613137899 */ /* 0x000fe2000800063f */
[----:B------:R-:W-:Y:S01]  /*aa50*/  IMAD.MOV.U32 R16, RZ, RZ, RZ ;  /* 0x000000ffff107224 */ /* 0x000fe200078e00ff */
[----:B------:R-:W-:Y:S01]  /*aa60*/  UMOV UR51, 0x10000000 ;  /* 0x1000000000337882 */ /* 0x000fe20000000000 */
[----:B------:R-:W-:Y:S01]  /*aa70*/  UMOV UR10, UR18 ;  /* 0x00000012000a7c82 */ /* 0x000fe20008000000 */
[----:B------:R-:W-:-:S02]  /*aa80*/  UIADD3 UR7, UP0, UR19, UR22, URZ ;  /* 0x0000001613077290 */ /* 0x000fc4000ff1e03f */
[----:B------:R-:W-:Y:S01]  /*aa90*/  IMAD.U32 R3, RZ, RZ, UR19 ;  /* 0x00000013ff037e24 */ /* 0x000fe2000f8e00ff */
[----:B------:R-:W-:Y:S02]  /*aaa0*/  UIADD3 UR16, UR8, 0x18000, URZ ;  /* 0x0001800008107890 */ /* 0x000fe4000fffe03f */
[----:B------:R-:W-:Y:S01]  /*aab0*/  UIADD3 UR17, UR8, 0x30810, URZ ;  /* 0x0003081008117890 */ /* 0x000fe2000fffe03f */
[----:B------:R-:W-:Y:S01]  /*aac0*/  PLOP3.LUT P1, PT, PT, PT, UP0, 0x80, 0x0 ;  /* 0x000000000000781c */ /* 0x000fe20003f2f008 */
[----:B-1----:R-:W-:Y:S01]  /*aad0*/  IMAD.U32 R2, RZ, RZ, UR7 ;  /* 0x00000007ff027e24 */ /* 0x002fe2000f8e00ff */
[----:B------:R-:W-:Y:S01]  /*aae0*/  UIADD3 UR19, UR19, UR6, URZ ;  /* 0x0000000613137290 */ /* 0x000fe2000fffe03f */
[----:B--2---:R-:W-:Y:S01]  /*aaf0*/  IMAD.MOV.U32 R7, RZ, RZ, R12 ;  /* 0x000000ffff077224 */ /* 0x004fe200078e000c */
[----:B------:R-:W-:Y:S01]  /*ab00*/  LEA.HI.X.SX32 R3, R3, R14, 0x1, P1 ;  /* 0x0000000e03037211 */ /* 0x000fe200008f0eff */
[----:B------:R-:W-:Y:S01]  /*ab10*/  IMAD.MOV.U32 R6, RZ, RZ, R13 ;  /* 0x000000ffff067224 */ /* 0x000fe200078e000d */
[C---:B------:R-:W-:Y:S01]  /*ab20*/  LEA R5, P1, R2.reuse, R9, 0x2 ;  /* 0x0000000902057211 */ /* 0x040fe200078210ff */
[----:B------:R-:W-:Y:S01]  /*ab30*/  UIADD3 UR24, UR8, 0x1a000, URZ ;  /* 0x0001a00008187890 */ /* 0x000fe2000fffe03f */
[----:B------:R-:W-:Y:S01]  /*ab40*/  IMAD.MOV.U32 R12, RZ, RZ, 0x10000 ;  /* 0x00010000ff0c7424 */ /* 0x000fe200078e00ff */
[----:B------:R-:W-:Y:S01]  /*ab50*/  UIADD3 UR52, UR8, 0x28000, URZ ;  /* 0x0002800008347890 */ /* 0x000fe2000fffe03f */
[----:B------:R-:W-:Y:S01]  /*ab60*/  LEA.HI.X R2, R2, R8, R3, 0x2, P1 ;  /* 0x0000000802027211 */ /* 0x000fe200008f1403 */
[----:B------:R-:W-:Y:S01]  /*ab70*/  UMOV UR25, UR17 ;  /* 0x0000001100197c82 */ /* 0x000fe20008000000 */
[----:B------:R-:W-:Y:S01]  /*ab80*/  R2UR UR32, R5 ;  /* 0x00000000052072ca */ /* 0x000fe200000e0000 */
[----:B------:R-:W-:Y:S01]  /*ab90*/  VIADD R5, R0, 0xffffffff ;  /* 0xffffffff00057836 */ /* 0x000fe20000000000 */
[----:B------:R-:W-:Y:S01]  /*aba0*/  R2UR UR33, R2 ;  /* 0x00000000022172ca */ /* 0x000fe200000e0000 */
[----:B------:R-:W-:Y:S01]  /*abb0*/  UMOV UR27, UR19 ;  /* 0x00000013001b7c82 */ /* 0x000fe20008000000 */
[C---:B------:R-:W-:Y:S01]  /*abc0*/  IADD3 R2, P1, R7.reuse, 0x2f0, RZ ;  /* 0x000002f007027810 */ /* 0x040fe20007f3e0ff */
[----:B------:R-:W-:Y:S01]  /*abd0*/  UMOV UR7, 0x10 ;  /* 0x0000001000077882 */ /* 0x000fe20000000000 */
[----:B------:R1:W-:Y:S01]  /*abe0*/  STL [R1+0x4], R5 ;  /* 0x0000040501007387 */ /* 0x0003e20000100800 */
[----:B------:R-:W-:Y:S01]  /*abf0*/  UMOV UR53, UR17 ;  /* 0x0000001100357c82 */ /* 0x000fe20008000000 */
[----:B------:R-:W-:Y:S01]  /*ac00*/  R2UR UR30, R2 ;  /* 0x00000000021e72ca */ /* 0x000fe200000e0000 */
[----:B------:R-:W-:Y:S01]  /*ac10*/  UIADD3 UR9, UR8, 0x30800, URZ ;  /* 0x0003080008097890 */ /* 0x000fe2000fffe03f */
[----:B------:R-:W-:Y:S01]  /*ac20*/  IADD3 R2, P2, R7, 0x3f0, RZ ;  /* 0x000003f007027810 */ /* 0x000fe20007f5e0ff */
[----:B------:R-:W-:Y:S01]  /*ac30*/  UIADD3 UR40, UR8, 0x4000, URZ ;  /* 0x0000400008287890 */ /* 0x000fe2000fffe03f */
[----:B------:R-:W-:-:S02]  /*ac40*/  UMOV UR42, 0x40 ;  /* 0x00000040002a7882 */ /* 0x000fc40000000000 */
[----:B------:R-:W-:Y:S01]  /*ac50*/  R2UR UR48, R2 ;  /* 0x00000000023072ca */ /* 0x000fe200000e0000 */
[--C-:B------:R-:W-:Y:S01]  /*ac60*/  IMAD.X R2, RZ, RZ, R6.reuse, P1 ;  /* 0x000000ffff027224 */ /* 0x100fe200008e0606 */
[----:B------:R-:W-:Y:S01]  /*ac70*/  UMOV UR43, UR11 ;  /* 0x0000000b002b7c82 */ /* 0x000fe20008000000 */
[----:B------:R-:W-:Y:S01]  /*ac80*/  UMOV UR44, UR12 ;  /* 0x0000000c002c7c82 */ /* 0x000fe20008000000 */
[----:B------:R-:W-:Y:S01]  /*ac90*/  UMOV UR45, UR13 ;  /* 0x0000000d002d7c82 */ /* 0x000fe20008000000 */
[----:B------:R-:W-:Y:S01]  /*aca0*/  UMOV UR41, UR9 ;  /* 0x0000000900297c82 */ /* 0x000fe20008000000 */
[----:B------:R-:W-:Y:S01]  /*acb0*/  R2UR UR31, R2 ;  /* 0x00000000021f72ca */ /* 0x000fe200000e0000 */
[----:B------:R-:W-:-:S05]  /*acc0*/  IMAD.X R2, RZ, RZ, R6, P2 ;  /* 0x000000ffff027224 */ /* 0x000fca00010e0606 */
[----:B------:R-:W-:Y:S02]  /*acd0*/  R2UR UR49, R2 ;  /* 0x00000000023172ca */ /* 0x000fe400000e0000 */
[----:B------:R-:W-:-:S04]  /*ace0*/  IADD3 R2, P1, R7, 0xf0, RZ ;  /* 0x000000f007027810 */ /* 0x000fc80007f3e0ff */
[----:B------:R-:W-:Y:S01]  /*acf0*/  R2UR UR34, R2 ;  /* 0x00000000022272ca */ /* 0x000fe200000e0000 */
[----:B------:R-:W-:Y:S01]  /*ad00*/  IMAD.X R3, RZ, RZ, R6, P1 ;  /* 0x000000ffff037224 */ /* 0x000fe200008e0606 */
[----:B------:R-:W-:-:S04]  /*ad10*/  ISETP.GE.AND P1, PT, R4, R5, PT ;  /* 0x000000050400720c */ /* 0x000fc80003f26270 */
[----:B------:R-:W-:-:S13]  /*ad20*/  R2UR UR35, R3 ;  /* 0x00000000032372ca */ /* 0x000fda00000e0000 */
        /* <DEDUP_REMOVED lines=20> */
[-C--:B------:R-:W-:Y:S01]  /*ae70*/  LOP3.LUT R17, RZ, R4.reuse, RZ, 0x33, !PT ;  /* 0x00000004ff117212 */ /* 0x080fe200078e33ff */
[C---:B------:R-:W-:Y:S02]  /*ae80*/  VIADD R5, R0.reuse, 0xfffffffe ;  /* 0xfffffffe00057836 */ /* 0x040fe40000000000 */
[----:B------:R-:W-:Y:S02]  /*ae90*/  IMAD.MOV.U32 R10, RZ, RZ, 0x1 ;  /* 0x00000001ff0a7424 */ /* 0x000fe400078e00ff */
[----:B------:R-:W-:Y:S01]  /*aea0*/  IMAD.IADD R17, R0, 0x1, R17 ;  /* 0x0000000100117824 */ /* 0x000fe200078e0211 */
[----:B------:R-:W-:Y:S01]  /*aeb0*/  ISETP.NE.AND P1, PT, R5, R4, PT ;  /* 0x000000040500720c */ /* 0x000fe20003f25270 */
[----:B------:R-:W-:-:S03]  /*aec0*/  IMAD.MOV.U32 R0, RZ, RZ, R4 ;  /* 0x000000ffff007224 */ /* 0x000fc600078e0004 */
[----:B------:R-:W-:-:S05]  /*aed0*/  LOP3.LUT R5, R17, 0x1, RZ, 0xc0, !PT ;  /* 0x0000000111057812 */ /* 0x000fca00078ec0ff */
[----:B------:R1:W-:Y:S04]  /*aee0*/  STL [R1+0x8], R5 ;  /* 0x0000080501007387 */ /* 0x0003e80000100800 */
[----:B------:R-:W-:Y:S05]  /*aef0*/  @!P1 BRA `(.L_x_3064) ;  /* 0x0000000800d09947 */ /* 0x000fea0003800000 */
[----:B------:R-:W-:Y:S02]  /*af00*/  IMAD.IADD R17, R17, 0x1, -R5 ;  /* 0x0000000111117824 */ /* 0x000fe400078e0a05 */
[----:B------:R-:W-:Y:S02]  /*af10*/  IMAD.MOV.U32 R0, RZ, RZ, R4 ;  /* 0x000000ffff007224 */ /* 0x000fe400078e0004 */
[----:B------:R-:W-:-:S07]  /*af20*/  IMAD.MOV.U32 R10, RZ, RZ, 0x1 ;  /* 0x00000001ff0a7424 */ /* 0x000fce00078e00ff */
.L_x_3073:
[----:B-123--:R-:W-:-:S04]  /*af30*/  SHF.L.U32 R18, R10, 0x1f, RZ ;  /* 0x0000001f0a127819 */ /* 0x00efc800000006ff */
[----:B------:R-:W2:Y:S02]  /*af40*/  SYNCS.PHASECHK.TRANS64.TRYWAIT P1, [R15+URZ+0x30840], R18 ;  /* 0x030840120f0075a7 */ /* 0x000ea4000802017f */
[----:B--2---:R-:W-:Y:S05]  /*af50*/  @!P1 BRA `(.L_x_3065) ;  /* 0x0000001800189947 */ /* 0x004fea0003800000 */
.L_x_3090:
        /* <DEDUP_REMOVED lines=8> */
.L_x_3066:
        /* <DEDUP_REMOVED lines=37> */
.L_x_3091:
        /* <DEDUP_REMOVED lines=8> */
.L_x_3068:
        /* <DEDUP_REMOVED lines=37> */
.L_x_3092:
        /* <DEDUP_REMOVED lines=8> */
.L_x_3070:
        /* <DEDUP_REMOVED lines=31> */
.L_x_3094:
        /* <DEDUP_REMOVED lines=8> */
.L_x_3072:
        /* <DEDUP_REMOVED lines=37> */
.L_x_3064:
[----:B------:R-:W4:Y:S02]  /*ba40*/  LDL.LU R4, [R1+0x8] ;  /* 0x0000080001047983 */ /* 0x000f240000300800 */
[----:B----4-:R-:W-:Y:S02]  /*ba50*/  ISETP.NE.AND P1, PT, R4, RZ, PT ;  /* 0x000000ff0400720c */ /* 0x010fe40003f25270 */
[----:B------:R4:W5:Y:S11]  /*ba60*/  LDL R4, [R1+0x4] ;  /* 0x0000040001047983 */ /* 0x0009760000100800 */
[----:B----4-:R-:W-:Y:S05]  /*ba70*/  @!P1 BRA `(.L_x_3063) ;  /* 0x00000004005c9947 */ /* 0x010fea0003800000 */
[----:B------:R-:W-:-:S04]  /*ba80*/  SHF.L.U32 R12, R10, 0x1f, RZ ;  /* 0x0000001f0a0c7819 */ /* 0x000fc800000006ff */
[----:B------:R-:W4:Y:S02]  /*ba90*/  SYNCS.PHASECHK.TRANS64.TRYWAIT P1, [R15+URZ+0x30840], R12 ;  /* 0x0308400c0f0075a7 */ /* 0x000f24000802017f */
[----:B----4-:R-:W-:Y:S05]  /*baa0*/  @!P1 BRA `(.L_x_3074) ;  /* 0x0000000c00989947 */ /* 0x010fea0003800000 */
.L_x_3095:
        /* <DEDUP_REMOVED lines=8> */
.L_x_3075:
        /* <DEDUP_REMOVED lines=34> */
.L_x_3096:
        /* <DEDUP_REMOVED lines=8> */
.L_x_3077:
[----:B------:R2:W5:Y:S01]  /*bdd0*/  LDL.LU R4, [R1+0x4] ;  /* 0x0000040001047983 */ /* 0x0005620000300800 */
        /* <DEDUP_REMOVED lines=18> */
[----:B------:R-:W-:-:S02]  /*bf00*/  UIADD3 UR16, UR32, 0x1e000, URZ ;  /* 0x0001e00020107890 */ /* 0x000fc4000fffe03f */
[----:B------:R-:W-:Y:S01]  /*bf10*/  LEA.HI.X.SX32 R5, R5, R14, 0x1, P0 ;  /* 0x0000000e05057211 */ /* 0x000fe200000f0eff */
[----:B------:R-:W-:Y:S01]  /*bf20*/  UIADD3 UR32, UR32, 0x28100, URZ ;  /* 0x0002810020207890 */ /* 0x000fe2000fffe03f */
[C---:B------:R-:W-:Y:S01]  /*bf30*/  LEA R9, P0, R0.reuse, R9, 0x2 ;  /* 0x0000000900097211 */ /* 0x040fe200078010ff */
[----:B------:R-:W-:Y:S01]  /*bf40*/  UMOV UR17, UR25 ;  /* 0x0000001900117c82 */ /* 0x000fe20008000000 */
[----:B------:R-:W-:Y:S01]  /*bf50*/  UMOV UR19, UR27 ;  /* 0x0000001b00137c82 */ /* 0x000fe20008000000 */
[----:B------:R-:W-:Y:S01]  /*bf60*/  UMOV UR33, UR25 ;  /* 0x0000001900217c82 */ /* 0x000fe20008000000 */
[----:B------:R-:W-:Y:S01]  /*bf70*/  LEA.HI.X R8, R0, R8, R5, 0x2, P0 ;  /* 0x0000000800087211 */ /* 0x000fe200000f1405 */
[----:B------:R2:W-:Y:S01]  /*bf80*/  UTMALDG.4D [UR24], [UR8], desc[UR30] ;  /* 0x00001e18080075b4 */ /* 0x0005e20008019000 */
[----:B------:R-:W-:Y:S01]  /*bf90*/  R2UR UR34, R9 ;  /* 0x00000000092272ca */ /* 0x000fe200000e0000 */
[----:B------:R-:W-:Y:S01]  /*bfa0*/  UMOV UR7, 0x10 ;  /* 0x0000001000077882 */ /* 0x000fe20000000000 */
[----:B------:R-:W-:Y:S01]  /*bfb0*/  R2UR UR35, R8 ;  /* 0x00000000082372ca */ /* 0x000fe200000e0000 */
[----:B------:R2:W-:-:S12]  /*bfc0*/  UTMALDG.4D [UR16], [UR8], desc[UR30] ;  /* 0x00001e10080075b4 */ /* 0x0005d80008019000 */
[----:B------:R2:W-:Y:S02]  /*bfd0*/  UBLKCP.S.G [UR32], [UR34], UR7 ;  /* 0x00000020220073ba */ /* 0x0005e40008000207 */
[----:B--2---:R-:W-:-:S07]  /*bfe0*/  IMAD.MOV.U32 R16, RZ, RZ, 0x1 ;  /* 0x00000001ff107424 */ /* 0x004fce00078e00ff */
.L_x_3063:
[----:B------:R-:W1:Y:S01]  /*bff0*/  S2R R0, SR_TID.X ;  /* 0x0000000000007919 */ /* 0x000e620000002100 */
[----:B------:R-:W-:Y:S01]  /*c000*/  IMAD R3, R16, 0x8, R15 ;  /* 0x0000000810037824 */ /* 0x000fe200078e020f */
[----:B-1----:R-:W-:Y:S02]  /*c010*/  LOP3.LUT R2, R0, 0x7f, RZ, 0xc0, !PT ;  /* 0x0000007f00027812 */ /* 0x002fe400078ec0ff */
[----:B------:R-:W-:Y:S02]  /*c020*/  SHF.L.U32 R0, R10, 0x1f, RZ ;  /* 0x0000001f0a007819 */ /* 0x000fe400000006ff */
[----:B------:R-:W-:Y:S02]  /*c030*/  ISETP.NE.AND P1, PT, R2, RZ, PT ;  /* 0x000000ff0200720c */ /* 0x000fe40003f25270 */
[----:B------:R-:W1:Y:S02]  /*c040*/  SYNCS.PHASECHK.TRANS64.TRYWAIT P0, [R3+URZ+0x30840], R0 ;  /* 0x03084000030075a7 */ /* 0x000e64000800017f */
[----:B-1----:R-:W-:Y:S09]  /*c050*/  @!P0 BRA `(.L_x_3078) ;  /* 0x0000000800548947 */ /* 0x002ff20003800000 */
.L_x_3097:
[----:B------:R-:W-:Y:S05]  /*c060*/  @P1 BRA `(.L_x_3079) ;  /* 0x0000000000181947 */ /* 0x000fea0003800000 */
[----:B------:R-:W1:Y:S01]  /*c070*/  S2R R2, SR_TID.X ;  /* 0x0000000000027919 */ /* 0x000e620000002100 */
[----:B------:R-:W-:-:S04]  /*c080*/  IMAD.MOV.U32 R0, RZ, RZ, 0x4100 ;  /* 0x00004100ff007424 */ /* 0x000fc800078e00ff */
[----:B------:R1:W-:Y:S02]  /*c090*/  SYNCS.ARRIVE.TRANS64 RZ, [R3+URZ+0x30830], R0 ;  /* 0x0308300003ff79a7 */ /* 0x0003e4000800003f */
[----:B-1----:R-:W-:-:S13]  /*c0a0*/  LOP3.LUT P0, RZ, R2, 0x1f, RZ, 0xc0, !PT ;  /* 0x0000001f02ff7812 */ /* 0x002fda000780c0ff */
[----:B------:R-:W-:Y:S05]  /*c0b0*/  @!P0 BRA `(.L_x_3079) ;  /* 0x0000000000048947 */ /* 0x000fea0003800000 */
[----:B------:R-:W-:Y:S01]  /*c0c0*/  BPT.TRAP 0x1 ;  /* 0x000000040000795c */ /* 0x000fe20000300000 */
.L_x_3079:
        /* <DEDUP_REMOVED lines=41> */
.L_x_3060:
[----:B------:R-:W-:Y:S05]  /*c360*/  BSYNC B0 ;  /* 0x0000000000007941 */ /* 0x000fea0003800000 */
.L_x_3056:
[----:B------:R-:W-:-:S03]  /*c370*/  UMOV UR7, 0xffffffff ;  /* 0xffffffff00077882 */ /* 0x000fc60000000000 */
[----:B------:R-:W-:Y:S05]  /*c380*/  BRA.DIV UR7, `(.L_x_3080) ;  /* 0x00000006079c7947 */ /* 0x000fea000b800000 */
[----:B------:R-:W-:-:S13]  /*c390*/  ELECT P6, URZ, PT ;  /* 0x00000000003f782f */ /* 0x000fda00038c0000 */
.L_x_3100:
[----:B------:R-:W-:Y:S05]  /*c3a0*/  @!P6 BRA `(.L_x_2934) ;  /* 0x000000000084e947 */ /* 0x000fea0003800000 */
[----:B------:R-:W-:-:S06]  /*c3b0*/  ULOP3.LUT UR7, UR38, 0x2, URZ, 0xfc, !UPT ;  /* 0x0000000226077892 */ /* 0x000fcc000f8efc3f */
[----:B------:R-:W-:-:S05]  /*c3c0*/  IMAD.U32 R0, RZ, RZ, UR7 ;  /* 0x00000007ff007e24 */ /* 0x000fca000f8e00ff */
[----:B------:R-:W-:-:S13]  /*c3d0*/  ISETP.NE.AND P2, PT, R0, 0x3, PT ;  /* 0x000000030000780c */ /* 0x000fda0003f45270 */
[----:B------:R-:W-:Y:S05]  /*c3e0*/  @!P2 BRA `(.L_x_3081) ;  /* 0x000000000004a947 */ /* 0x000fea0003800000 */
[----:B------:R-:W-:Y:S01]  /*c3f0*/  BPT.TRAP 0x1 ;  /* 0x000000040000795c */ /* 0x000fe20000300000 */
.L_x_3081:
        /* <DEDUP_REMOVED lines=15> */
.L_x_3101:
[----:B------:R-:W2:Y:S02]  /*c4f0*/  SYNCS.PHASECHK.TRANS64.TRYWAIT P0, [R3+URZ], R0 ;  /* 0x00000000030075a7 */ /* 0x000ea4000800017f */
[----:B--2---:R-:W-:Y:S05]  /*c500*/  @!P0 BRA `(.L_x_3083) ;  /* 0x0000000400708947 */ /* 0x004fea0003800000 */
.L_x_3102:
[----:B------:R-:W-:Y:S05]  /*c510*/  @!P2 BRA `(.L_x_3084) ;  /* 0x000000000004a947 */ /* 0x000fea0003800000 */
[----:B------:R-:W-:Y:S01]  /*c520*/  BPT.TRAP 0x1 ;  /* 0x000000040000795c */ /* 0x000fe20000300000 */
.L_x_3084:
[----:B--2---:R-:W-:-:S04]  /*c530*/  VIADD R3, R8, 0x30840 ;  /* 0x0003084008037836 */ /* 0x004fc80000000000 */
[----:B------:R-:W-:-:S04]  /*c540*/  IMAD R5, R2, 0x8, R3 ;  /* 0x0000000802057824 */ /* 0x000fc800078e0203 */
[----:B------:R-:W2:Y:S02]  /*c550*/  SYNCS.PHASECHK.TRANS64.TRYWAIT P0, [R5+URZ], R4 ;  /* 0x00000004050075a7 */ /* 0x000ea4000800017f */
[----:B--2---:R-:W-:Y:S05]  /*c560*/  @!P0 BRA `(.L_x_3085) ;  /* 0x00000004006c8947 */ /* 0x004fea0003800000 */
.L_x_3103:
[----:B------:R-:W-:-:S07]  /*c570*/  IMAD R3, R6, 0x8, R3 ;  /* 0x0000000806037824 */ /* 0x000fce00078e0203 */
.L_x_3086:
[----:B---3--:R3:W4:Y:S02]  /*c580*/  SYNCS.PHASECHK.TRANS64.TRYWAIT P0, [R3+URZ], R0 ;  /* 0x00000000030075a7 */ /* 0x008724000800017f */
[----:B----4-:R-:W-:Y:S05]  /*c590*/  @!P0 NANOSLEEP.SYNCS 0x989680 ;  /* 0x009896800000895d */ /* 0x010fea0003900000 */
[----:B------:R-:W4:Y:S02]  /*c5a0*/  @!P0 SYNCS.PHASECHK.TRANS64 P0, [R3+URZ], R0 ;  /* 0x00000000030085a7 */ /* 0x000f24000800007f */
[----:B----4-:R-:W-:Y:S05]  /*c5b0*/  @!P0 BRA `(.L_x_3086) ;  /* 0xfffffffc00f08947 */ /* 0x010fea000383ffff */
.L_x_2934:
[----:B------:R-:W-:Y:S05]  /*c5c0*/  BSYNC B6 ;  /* 0x0000000000067941 */ /* 0x000fea0003800000 */
.L_x_2926:
[----:B------:R-:W-:Y:S05]  /*c5d0*/  EXIT ;  /* 0x000000000000794d */ /* 0x000fea0003800000 */
.L_x_2944:
[----:B------:R-:W-:Y:S02]  /*c5e0*/  IMAD.MOV.U32 R12, RZ, RZ, RZ ;  /* 0x000000ffff0c7224 */ /* 0x000fe400078e00ff */
[----:B------:R-:W-:Y:S02]  /*c5f0*/  IMAD.MOV.U32 R11, RZ, RZ, 0x1f ;  /* 0x0000001fff0b7424 */ /* 0x000fe400078e00ff */
[----:B------:R-:W-:-:S07]  /*c600*/  IMAD.MOV.U32 R15, RZ, RZ, -0x1 ;  /* 0xffffffffff0f7424 */ /* 0x000fce00078e00ff */
[----:B------:R-:W-:Y:S05]  /*c610*/  WARPSYNC.COLLECTIVE R15, `(.L_x_3087) ;  /* 0x000000000f087348 */ /* 0x000fea0003c00000 */
[----:B------:R1:W2:Y:S02]  /*c620*/  SHFL.IDX P6, R14, R13, R12, R11 ;  /* 0x0000000c0d0e7389 */ /* 0x0002a400000c000b */
[----:B-12---:R-:W-:Y:S01]  /*c630*/  ENDCOLLECTIVE ;  /* 0x000000000000791b */ /* 0x006fe20003800000 */
.L_x_3087:
[----:B------:R-:W-:Y:S05]  /*c640*/  BRA `(.L_x_3088) ;  /* 0xffffff5000847947 */ /* 0x000fea000383ffff */
.L_x_2946:
        /* <DEDUP_REMOVED lines=8> */
.L_x_2950:
[----:B---3--:R3:W4:Y:S02]  /*c6d0*/  SYNCS.PHASECHK.TRANS64.TRYWAIT P1, [R0+URZ+0x30810], R209 ;  /* 0x030810d1000075a7 */ /* 0x008724000802017f */
[----:B----4-:R-:W-:Y:S05]  /*c6e0*/  @!P1 NANOSLEEP.SYNCS 0x989680 ;  /* 0x009896800000995d */ /* 0x010fea0003900000 */
[----:B------:R-:W4:Y:S02]  /*c6f0*/  @!P1 SYNCS.PHASECHK.TRANS64 P1, [R0+URZ+0x30810], R209 ;  /* 0x030810d1000095a7 */ /* 0x000f24000802007f */
[----:B----4-:R-:W-:Y:S05]  /*c700*/  @!P1 BRA `(.L_x_2950) ;  /* 0xfffffffc00f09947 */ /* 0x010fea000383ffff */
[----:B------:R-:W-:Y:S05]  /*c710*/  BRA `(.L_x_2949) ;  /* 0xffffff58006c7947 */ /* 0x000fea000383ffff */
.L_x_2954:
[----:B------:R1:W1:Y:S02]  /*c720*/  SYNCS.PHASECHK.TRANS64.TRYWAIT P1, [R0+URZ+0x30830], R209 ;  /* 0x030830d1000075a7 */ /* 0x000264000802017f */
[----:B-1----:R-:W-:Y:S05]  /*c730*/  @!P1 NANOSLEEP.SYNCS 0x989680 ;  /* 0x009896800000995d */ /* 0x002fea0003900000 */
[----:B------:R-:W1:Y:S02]  /*c740*/  @!P1 SYNCS.PHASECHK.TRANS64 P1, [R0+URZ+0x30830], R209 ;  /* 0x030830d1000095a7 */ /* 0x000e64000802007f */
[----:B-1----:R-:W-:Y:S05]  /*c750*/  @!P1 BRA `(.L_x_2954) ;  /* 0xfffffffc00f09947 */ /* 0x002fea000383ffff */
[----:B------:R-:W-:Y:S05]  /*c760*/  BRA `(.L_x_2953) ;  /* 0xffffff60008c7947 */ /* 0x000fea000383ffff */
.L_x_3061:
[----:B-1----:R1:W2:Y:S02]  /*c770*/  SYNCS.PHASECHK.TRANS64.TRYWAIT P0, [R15+URZ+0x30820], R2 ;  /* 0x030820020f0075a7 */ /* 0x0022a4000800017f */
[----:B--2---:R-:W-:Y:S05]  /*c780*/  @!P0 NANOSLEEP.SYNCS 0x989680 ;  /* 0x009896800000895d */ /* 0x004fea0003900000 */
[----:B------:R-:W2:Y:S02]  /*c790*/  @!P0 SYNCS.PHASECHK.TRANS64 P0, [R15+URZ+0x30820], R2 ;  /* 0x030820020f0085a7 */ /* 0x000ea4000800007f */
[----:B--2---:R-:W-:Y:S05]  /*c7a0*/  @!P0 BRA `(.L_x_3061) ;  /* 0xfffffffc00f08947 */ /* 0x004fea000383ffff */
[----:B------:R-:W-:Y:S05]  /*c7b0*/  BRA `(.L_x_3089) ;  /* 0xffffffe000307947 */ /* 0x000fea000383ffff */
.L_x_3065:
[----:B--2---:R2:W3:Y:S02]  /*c7c0*/  SYNCS.PHASECHK.TRANS64.TRYWAIT P1, [R15+URZ+0x30840], R18 ;  /* 0x030840120f0075a7 */ /* 0x0044e4000802017f */
[----:B---3--:R-:W-:Y:S05]  /*c7d0*/  @!P1 NANOSLEEP.SYNCS 0x989680 ;  /* 0x009896800000995d */ /* 0x008fea0003900000 */
[----:B------:R-:W3:Y:S02]  /*c7e0*/  @!P1 SYNCS.PHASECHK.TRANS64 P1, [R15+URZ+0x30840], R18 ;  /* 0x030840120f0095a7 */ /* 0x000ee4000802007f */
[----:B---3--:R-:W-:Y:S05]  /*c7f0*/  @!P1 BRA `(.L_x_3065) ;  /* 0xfffffffc00f09947 */ /* 0x008fea000383ffff */
[----:B------:R-:W-:Y:S05]  /*c800*/  BRA `(.L_x_3090) ;  /* 0xffffffe400d47947 */ /* 0x000fea000383ffff */
.L_x_3067:
[----:B-1----:R1:W3:Y:S02]  /*c810*/  SYNCS.PHASECHK.TRANS64.TRYWAIT P1, [R15+URZ+0x30828], R18 ;  /* 0x030828120f0075a7 */ /* 0x0022e4000802017f */
[----:B---3--:R-:W-:Y:S05]  /*c820*/  @!P1 NANOSLEEP.SYNCS 0x989680 ;  /* 0x009896800000995d */ /* 0x008fea0003900000 */
[----:B------:R-:W3:Y:S02]  /*c830*/  @!P1 SYNCS.PHASECHK.TRANS64 P1, [R15+URZ+0x30828], R18 ;  /* 0x030828120f0095a7 */ /* 0x000ee4000802007f */
[----:B---3--:R-:W-:Y:S05]  /*c840*/  @!P1 BRA `(.L_x_3067) ;  /* 0xfffffffc00f09947 */ /* 0x008fea000383ffff */
[----:B------:R-:W-:Y:S05]  /*c850*/  BRA `(.L_x_3091) ;  /* 0xffffffe800747947 */ /* 0x000fea000383ffff */
.L_x_3069:
[----:B---3--:R3:W4:Y:S02]  /*c860*/  SYNCS.PHASECHK.TRANS64.TRYWAIT P1, [R15+URZ+0x30848], R18 ;  /* 0x030848120f0075a7 */ /* 0x008724000802017f */
[----:B----4-:R-:W-:Y:S05]  /*c870*/  @!P1 NANOSLEEP.SYNCS 0x989680 ;  /* 0x009896800000995d */ /* 0x010fea0003900000 */
[----:B------:R-:W4:Y:S02]  /*c880*/  @!P1 SYNCS.PHASECHK.TRANS64 P1, [R15+URZ+0x30848], R18 ;  /* 0x030848120f0095a7 */ /* 0x000f24000802007f */
[----:B----4-:R-:W-:Y:S05]  /*c890*/  @!P1 BRA `(.L_x_3069) ;  /* 0xfffffffc00f09947 */ /* 0x010fea000383ffff */
[----:B------:R-:W-:Y:S05]  /*c8a0*/  BRA `(.L_x_3092) ;  /* 0xffffffec00147947 */ /* 0x000fea000383ffff */
.L_x_3071:
[----:B------:R-:W-:-:S07]  /*c8b0*/  SHF.L.U32 R4, R10, 0x1f, RZ ;  /* 0x0000001f0a047819 */ /* 0x000fce00000006ff */
.L_x_3093:
[----:B----4-:R4:W1:Y:S02]  /*c8c0*/  SYNCS.PHASECHK.TRANS64.TRYWAIT P1, [R15+URZ+0x30820], R4 ;  /* 0x030820040f0075a7 */ /* 0x010864000802017f */
[----:B-1----:R-:W-:Y:S05]  /*c8d0*/  @!P1 NANOSLEEP.SYNCS 0x989680 ;  /* 0x009896800000995d */ /* 0x002fea0003900000 */
[----:B------:R-:W1:Y:S02]  /*c8e0*/  @!P1 SYNCS.PHASECHK.TRANS64 P1, [R15+URZ+0x30820], R4 ;  /* 0x030820040f0095a7 */ /* 0x000e64000802007f */
[----:B-1----:R-:W-:Y:S05]  /*c8f0*/  @!P1 BRA `(.L_x_3093) ;  /* 0xfffffffc00f09947 */ /* 0x002fea000383ffff */
[----:B------:R-:W-:Y:S05]  /*c900*/  BRA `(.L_x_3094) ;  /* 0xffffffec00987947 */ /* 0x000fea000383ffff */
.L_x_3074:
[----:B----4-:R4:W1:Y:S02]  /*c910*/  SYNCS.PHASECHK.TRANS64.TRYWAIT P1, [R15+URZ+0x30840], R12 ;  /* 0x0308400c0f0075a7 */ /* 0x010864000802017f */
[----:B-1----:R-:W-:Y:S05]  /*c920*/  @!P1 NANOSLEEP.SYNCS 0x989680 ;  /* 0x009896800000995d */ /* 0x002fea0003900000 */
[----:B------:R-:W1:Y:S02]  /*c930*/  @!P1 SYNCS.PHASECHK.TRANS64 P1, [R15+URZ+0x30840], R12 ;  /* 0x0308400c0f0095a7 */ /* 0x000e64000802007f */
[----:B-1----:R-:W-:Y:S05]  /*c940*/  @!P1 BRA `(.L_x_3074) ;  /* 0xfffffffc00f09947 */ /* 0x002fea000383ffff */
[----:B------:R-:W-:Y:S05]  /*c950*/  BRA `(.L_x_3095) ;  /* 0xfffffff000547947 */ /* 0x000fea000383ffff */
.L_x_3076:
[----:B-1----:R1:W2:Y:S02]  /*c960*/  SYNCS.PHASECHK.TRANS64.TRYWAIT P1, [R15+URZ+0x30828], R12 ;  /* 0x0308280c0f0075a7 */ /* 0x0022a4000802017f */
[----:B--2---:R-:W-:Y:S05]  /*c970*/  @!P1 NANOSLEEP.SYNCS 0x989680 ;  /* 0x009896800000995d */ /* 0x004fea0003900000 */
[----:B------:R-:W2:Y:S02]  /*c980*/  @!P1 SYNCS.PHASECHK.TRANS64 P1, [R15+URZ+0x30828], R12 ;  /* 0x0308280c0f0095a7 */ /* 0x000ea4000802007f */
[----:B--2---:R-:W-:Y:S05]  /*c990*/  @!P1 BRA `(.L_x_3076) ;  /* 0xfffffffc00f09947 */ /* 0x004fea000383ffff */
[----:B------:R-:W-:Y:S05]  /*c9a0*/  BRA `(.L_x_3096) ;  /* 0xfffffff000e87947 */ /* 0x000fea000383ffff */
.L_x_3078:
[----:B------:R1:W1:Y:S02]  /*c9b0*/  SYNCS.PHASECHK.TRANS64.TRYWAIT P0, [R3+URZ+0x30840], R0 ;  /* 0x03084000030075a7 */ /* 0x000264000800017f */
[----:B-1----:R-:W-:Y:S05]  /*c9c0*/  @!P0 NANOSLEEP.SYNCS 0x989680 ;  /* 0x009896800000895d */ /* 0x002fea0003900000 */
[----:B------:R-:W1:Y:S02]  /*c9d0*/  @!P0 SYNCS.PHASECHK.TRANS64 P0, [R3+URZ+0x30840], R0 ;  /* 0x03084000030085a7 */ /* 0x000e64000800007f */
[----:B-1----:R-:W-:Y:S05]  /*c9e0*/  @!P0 BRA `(.L_x_3078) ;  /* 0xfffffffc00f08947 */ /* 0x002fea000383ffff */
[----:B------:R-:W-:Y:S05]  /*c9f0*/  BRA `(.L_x_3097) ;  /* 0xfffffff400987947 */ /* 0x000fea000383ffff */
.L_x_3080:
[----:B------:R-:W-:Y:S01]  /*ca00*/  BSSY B0, `(.L_x_3098) ;  /* 0x0000006000007945 */ /* 0x000fe20003800000 */
[----:B------:R-:W-:-:S07]  /*ca10*/  IMAD.MOV.U32 R15, RZ, RZ, -0x1 ;  /* 0xffffffffff0f7424 */ /* 0x000fce00078e00ff */
[----:B------:R-:W-:Y:S05]  /*ca20*/  WARPSYNC.COLLECTIVE R15, `(.L_x_3099) ;  /* 0x000000000f0c7348 */ /* 0x000fea0003c00000 */
[----:B------:R-:W-:Y:S02]  /*ca30*/  ELECT P6, UR62, PT ;  /* 0x00000000003e782f */ /* 0x000fe400038c0000 */
[----:B------:R-:W-:Y:S01]  /*ca40*/  MOV R14, UR62 ;  /* 0x0000003e000e7c02 */ /* 0x000fe20008000f00 */
[----:B------:R-:W-:Y:S10]  /*ca50*/  ENDCOLLECTIVE ;  /* 0x000000000000791b */ /* 0x000ff40003800000 */
.L_x_3099:
[----:B------:R-:W-:Y:S05]  /*ca60*/  BSYNC B0 ;  /* 0x0000000000007941 */ /* 0x000fea0003800000 */
.L_x_3098:
[----:B------:R-:W-:Y:S05]  /*ca70*/  BRA `(.L_x_3100) ;  /* 0xfffffff800487947 */ /* 0x000fea000383ffff */
.L_x_3082:
[----:B-1----:R1:W2:Y:S02]  /*ca80*/  SYNCS.PHASECHK.TRANS64.TRYWAIT P0, [R7+URZ], R4 ;  /* 0x00000004070075a7 */ /* 0x0022a4000800017f */
[----:B--2---:R-:W-:Y:S05]  /*ca90*/  @!P0 NANOSLEEP.SYNCS 0x989680 ;  /* 0x009896800000895d */ /* 0x004fea0003900000 */
[----:B------:R-:W2:Y:S02]  /*caa0*/  @!P0 SYNCS.PHASECHK.TRANS64 P0, [R7+URZ], R4 ;  /* 0x00000004070085a7 */ /* 0x000ea4000800007f */
[----:B--2---:R-:W-:Y:S05]  /*cab0*/  @!P0 BRA `(.L_x_3082) ;  /* 0xfffffffc00f08947 */ /* 0x004fea000383ffff */
[----:B------:R-:W-:Y:S05]  /*cac0*/  BRA `(.L_x_3101) ;  /* 0xfffffff800887947 */ /* 0x000fea000383ffff */
.L_x_3083:
[----:B--2---:R2:W3:Y:S02]  /*cad0*/  SYNCS.PHASECHK.TRANS64.TRYWAIT P0, [R3+URZ], R0 ;  /* 0x00000000030075a7 */ /* 0x0044e4000800017f */
[----:B---3--:R-:W-:Y:S05]  /*cae0*/  @!P0 NANOSLEEP.SYNCS 0x989680 ;  /* 0x009896800000895d */ /* 0x008fea0003900000 */
[----:B------:R-:W3:Y:S02]  /*caf0*/  @!P0 SYNCS.PHASECHK.TRANS64 P0, [R3+URZ], R0 ;  /* 0x00000000030085a7 */ /* 0x000ee4000800007f */
[----:B---3--:R-:W-:Y:S05]  /*cb00*/  @!P0 BRA `(.L_x_3083) ;  /* 0xfffffffc00f08947 */ /* 0x008fea000383ffff */
[----:B------:R-:W-:Y:S05]  /*cb10*/  BRA `(.L_x_3102) ;  /* 0xfffffff8007c7947 */ /* 0x000fea000383ffff */
.L_x_3085:
[----:B--2---:R2:W3:Y:S02]  /*cb20*/  SYNCS.PHASECHK.TRANS64.TRYWAIT P0, [R5+URZ], R4 ;  /* 0x00000004050075a7 */ /* 0x0044e4000800017f */
[----:B---3--:R-:W-:Y:S05]  /*cb30*/  @!P0 NANOSLEEP.SYNCS 0x989680 ;  /* 0x009896800000895d */ /* 0x008fea0003900000 */
[----:B------:R-:W3:Y:S02]  /*cb40*/  @!P0 SYNCS.PHASECHK.TRANS64 P0, [R5+URZ], R4 ;  /* 0x00000004050085a7 */ /* 0x000ee4000800007f */
[----:B---3--:R-:W-:Y:S05]  /*cb50*/  @!P0 BRA `(.L_x_3085) ;  /* 0xfffffffc00f08947 */ /* 0x008fea000383ffff */
[----:B------:R-:W-:Y:S05]  /*cb60*/  BRA `(.L_x_3103) ;  /* 0xfffffff800807947 */ /* 0x000fea000383ffff */
.L_x_3104:
        /* <DEDUP_REMOVED lines=9> */
.L_x_7310:


//--------------------- .text._ZN7cutlass13device_kernelIN5flash11enable_sm90INS1_16FlashAttnBwdSm90INS1_25CollectiveMainloopBwdSm90ILi2ELi2ELi2EN4cute5tupleIJNS5_1CILi1EEES8_S8_EEENS6_IJNS7_ILi64EEENS7_ILi128EEESB_EEENS_10bfloat16_tEfNS_4arch4Sm90ELb1ELb0ELb1ELb1ELb1ELb1ELb0ELb0ELi2ELi1ELi2ELi1ELb0EEENS1_21CollectiveEpilogueBwdISC_SD_SF_Li256ELb1ELb0ELi1EEENS1_25SingleTileBwdLPTSchedulerILb1ELi128ELb1EEEEEEEEEvNT_6ParamsE --------------------------
	.section	.text._ZN7cutlass13device_kernelIN5flash11enable_sm90INS1_16FlashAttnBwdSm90INS1_25CollectiveMainloopBwdSm90ILi2ELi2ELi2EN4cute5tupleIJNS5_1CILi1EEES8_S8_EEENS6_IJNS7_ILi64EEENS7_ILi128EEESB_EEENS_10bfloat16_tEfNS_4arch4Sm90ELb1ELb0ELb1ELb1ELb1ELb1ELb0ELb0ELi2ELi1ELi2ELi1ELb0EEENS1_21CollectiveEpilogueBwdISC_SD_SF_Li256ELb1ELb0ELi1EEENS1_25SingleTileBwdLPTSchedulerILb1ELi128ELb1EEEEEEEEEvNT_6ParamsE,"ax",@progbits
	.align	128
.text._ZN7cutlass13device_kernelIN5flash11enable_sm90INS1_16FlashAttnBwdSm90INS1_25CollectiveMainloopBwdSm90ILi2ELi2ELi2EN4cute5tupleIJNS5_1CILi1EEES8_S8_EEENS6_IJNS7_ILi64EEENS7_ILi128EEESB_EEENS_10bfloat16_tEfNS_4arch4Sm90ELb1ELb0ELb1ELb1ELb1ELb1ELb0ELb0ELi2ELi1ELi2ELi1ELb0EEENS1_21CollectiveEpilogueBwdISC_SD_SF_Li256ELb1ELb0ELi1EEENS1_25SingleTileBwdLPTSchedulerILb1ELi128ELb1EEEEEEEEEvNT_6ParamsE:
        .type           _ZN7cutlass13device_kernelIN5flash11enable_sm90INS1_16FlashAttnBwdSm90INS1_25CollectiveMainloopBwdSm90ILi2ELi2ELi2EN4cute5tupleIJNS5_1CILi1EEES8_S8_EEENS6_IJNS7_ILi64EEENS7_ILi128EEESB_EEENS_10bfloat16_tEfNS_4arch4Sm90ELb1ELb0ELb1ELb1ELb1ELb1ELb0ELb0ELi2ELi1ELi2ELi1ELb0EEENS1_21CollectiveEpilogueBwdISC_SD_SF_Li256ELb1ELb0ELi1EEENS1_25SingleTileBwdLPTSchedulerILb1ELi128ELb1EEEEEEEEEvNT_6ParamsE,@function
        .size           _ZN7cutlass13device_kernelIN5flash11enable_sm90INS1_16FlashAttnBwdSm90INS1_25CollectiveMainloopBwdSm90ILi2ELi2ELi2EN4cute5tupleIJNS5_1CILi1EEES8_S8_EEENS6_IJNS7_ILi64EEENS7_ILi128EEESB_EEENS_10bfloat16_tEfNS_4arch4Sm90ELb1ELb0ELb1ELb1ELb1ELb1ELb0ELb0ELi2ELi1ELi2ELi1ELb0EEENS1_21CollectiveEpilogueBwdISC_SD_SF_Li256ELb1ELb0ELi1EEENS1_25SingleTileBwdLPTSchedulerILb1ELi128ELb1EEEEEEEEEvNT_6ParamsE,(.L_x_7311 - _ZN7cutlass13device_kernelIN5flash11enable_sm90INS1_16FlashAttnBwdSm90INS1_25CollectiveMainloopBwdSm90ILi2ELi2ELi2EN4cute5tupleIJNS5_1CILi1EEES8_S8_EEENS6_IJNS7_ILi64EEENS7_ILi128EEESB_EEENS_10bfloat16_tEfNS_4arch4Sm90ELb1ELb0ELb1ELb1ELb1ELb1ELb0ELb0ELi2ELi1ELi2ELi1ELb0EEENS1_21CollectiveEpilogueBwdISC_SD_SF_Li256ELb1ELb0ELi1EEENS1_25SingleTileBwdLPTSchedulerILb1ELi128ELb1EEEEEEEEEvNT_6ParamsE)
        .other          _ZN7cutlass13device_kernelIN5flash11enable_sm90INS1_16FlashAttnBwdSm90INS1_25CollectiveMainloopBwdSm90ILi2ELi2ELi2EN4cute5tupleIJNS5_1CILi1EEES8_S8_EEENS6_IJNS7_ILi64EEENS7_ILi128EEESB_EEENS_10bfloat16_tEfNS_4arch4Sm90ELb1ELb0ELb1ELb1ELb1ELb1ELb0ELb0ELi2ELi1ELi2ELi1ELb0EEENS1_21CollectiveEpilogueBwdISC_SD_SF_Li256ELb1ELb0ELi1EEENS1_25SingleTileBwdLPTSchedulerILb1ELi128ELb1EEEEEEEEEvNT_6ParamsE,@"STO_CUDA_ENTRY STV_DEFAULT"
_ZN7cutlass13device_kernelIN5flash11enable_sm90INS1_16FlashAttnBwdSm90INS1_25CollectiveMainloopBwdSm90ILi2ELi2ELi2EN4cute5tupleIJNS5_1CILi1EEES8_S8_EEENS6_IJNS7_ILi64EEENS7_ILi128EEESB_EEENS_10bfloat16_tEfNS_4arch4Sm90ELb1ELb0ELb1ELb1ELb1ELb1ELb0ELb0ELi2ELi1ELi2ELi1ELb0EEENS1_21CollectiveEpilogueBwdISC_SD_SF_Li256ELb1ELb0ELi1EEENS1_25SingleTileBwdLPTSchedulerILb1ELi128ELb1EEEEEEEEEvNT_6ParamsE:
        /* <DEDUP_REMOVED lines=24> */
.L_x_3106:
[----:B------:R-:W-:Y:S05]  /*0180*/  BSYNC B0 ;  /* 0x0000000000007941 */ /* 0x000fea0003800000 */
.L_x_3105:
        /* <DEDUP_REMOVED lines=37> */
.L_x_3107:
        /* <DEDUP_REMOVED lines=22> */
.L_x_3108:
[----:B------:R-:W-:Y:S01]  /*0540*/  PLOP3.LUT P0, PT, PT, PT, UP0, 0x80, 0x0 ;  /* 0x000000000000781c */ /* 0x000fe20003f0f008 */
[----:B------:R-:W-:Y:S01]  /*0550*/  NOP ;  /* 0x0000000000007918 */ /* 0x000fe20000000000 */
[----:B------:R-:W-:Y:S01]  /*0560*/  ULDC.64 UR46, c[0x0][0x208] ;  /* 0x00008200002e7ab9 */ /* 0x000fe20000000a00 */
[----:B------:R-:W-:Y:S01]  /*0570*/  BSSY B6, `(.L_x_3109) ;  /* 0x0000c97000067945 */ /* 0x000fe20003800000 */
[----:B-12-4-:R-:W-:Y:S09]  /*0580*/  BAR.SYNC.DEFER_BLOCKING 0x0 ;  /* 0x0000000000007b1d */ /* 0x016ff20000010000 */
[----:B------:R-:W-:Y:S05]  /*0590*/  @!P0 BRA `(.L_x_3110) ;  /* 0x0000008000588947 */ /* 0x000fea0003800000 */
.L_x_3111:
        /* <DEDUP_REMOVED lines=32> */
.L_x_3112:
[----:B------:R-:W-:Y:S01]  /*07a0*/  ULDC UR8, c[0x0][0x8c4] ;  /* 0x0002310000087ab9 */ /* 0x000fe20000000800 */
[----:B------:R-:W-:Y:S01]  /*07b0*/  UMOV UR7, UR9 ;  /* 0x0000000900077c82 */ /* 0x000fe20008000000 */
[----:B------:R-:W-:-:S11]  /*07c0*/  UISETP.NE.AND UP0, UPT, UR8, 0x1, UPT ;  /* 0x000000010800788c */ /* 0x000fd6000bf05270 */
[----:B------:R-:W-:Y:S02]  /*07d0*/  @UP0 ULDC.64 UR10, c[0x0][0x8c8] ;  /* 0x00023200000a0ab9 */ /* 0x000fe40000000a00 */
[----:B------:R-:W-:-:S04]  /*07e0*/  UIMAD.WIDE.U32 UR4, UR9, UR10, URZ ;  /* 0x0000000a090472a5 */ /* 0x000fc8000f8e003f */
[----:B------:R-:W-:-:S04]  /*07f0*/  @UP0 USHF.R.U32.HI UR7, URZ, UR11, UR5 ;  /* 0x0000000b3f070299 */ /* 0x000fc80008011605 */
[----:B------:R-:W-:-:S12]  /*0800*/  UIMAD UR4, UR7, UR8, URZ ;  /* 0x00000008070472a4 */ /* 0x000fd8000f8e023f */
.L_x_3113:
        /* <DEDUP_REMOVED lines=23> */
.L_x_3114:
        /* <DEDUP_REMOVED lines=14> */
.L_x_3116:
[----:B------:R-:W-:-:S05]  /*0a60*/  ULDC UR4, c[0x0][0x8ec] ;  /* 0x00023b0000047ab9 */ /* 0x000fca0000000800 */
.L_x_3115:
[----:B------:R-:W-:Y:S02]  /*0a70*/  UIADD3 UR4, UR4, 0x7f, URZ ;  /* 0x0000007f04047890 */ /* 0x000fe4000fffe03f */
[----:B------:R-:W-:Y:S02]  /*0a80*/  ULOP3.LUT UR39, URZ, UR7, URZ, 0x33, !UPT ;  /* 0x000000073f277292 */ /* 0x000fe4000f8e333f */
[----:B------:R-:W-:-:S04]  /*0a90*/  USHF.R.S32.HI UR5, URZ, 0x1f, UR4 ;  /* 0x0000001f3f057899 */ /* 0x000fc80008011404 */
[----:B------:R-:W-:-:S04]  /*0aa0*/  ULEA.HI UR5, UR5, UR4, URZ, 0x7 ;  /* 0x0000000405057291 */ /* 0x000fc8000f8f383f */
[----:B------:R-:W-:-:S04]  /*0ab0*/  USHF.R.S32.HI UR5, URZ, 0x7, UR5 ;  /* 0x000000073f057899 */ /* 0x000fc80008011405 */
[----:B------:R-:W-:Y:S02]  /*0ac0*/  UISETP.GT.AND UP0, UPT, UR5, UR7, UPT ;  /* 0x000000070500728c */ /* 0x000fe4000bf04270 */
[----:B------:R-:W-:Y:S02]  /*0ad0*/  UIADD3 UR39, UR5, UR39, URZ ;  /* 0x0000002705277290 */ /* 0x000fe4000fffe03f */
[----:B------:R-:W-:-:S06]  /*0ae0*/  USEL UR37, UR37, 0xffffffff, UP0 ;  /* 0xffffffff25257887 */ /* 0x000fcc0008000000 */
        /* <DEDUP_REMOVED lines=14> */
.L_x_3118:
        /* <DEDUP_REMOVED lines=14> */
.L_x_3119:
        /* <DEDUP_REMOVED lines=11> */
.L_x_3120:
        /* <DEDUP_REMOVED lines=13> */
.L_x_3121:
        /* <DEDUP_REMOVED lines=104> */
.L_x_3124:
        /* <DEDUP_REMOVED lines=15> */
.L_x_3123:
        /* <DEDUP_REMOVED lines=23> */
.L_x_3126:
        /* <DEDUP_REMOVED lines=15> */
.L_x_3125:
        /* <DEDUP_REMOVED lines=8> */
.L_x_3289:
        /* <DEDUP_REMOVED lines=15> */
.L_x_3128:
        /* <DEDUP_REMOVED lines=104> */
.L_x_3140:
[----:B------:R-:W-:-:S05]  /*1ff0*/  IMAD.U32 R0, RZ, RZ, UR38 ;  /* 0x00000026ff007e24 */ /* 0x000fca000f8e00ff */
[----:B------:R-:W-:-:S04]  /*2000*/  LOP3.LUT R0, R0, 0x1, RZ, 0xfc, !PT ;  /* 0x0000000100007812 */ /* 0x000fc800078efcff */
[----:B------:R-:W-:-:S13]  /*2010*/  ISETP.NE.AND P0, PT, R0, 0x3, PT ;  /* 0x000000030000780c */ /* 0x000fda0003f05270 */
[----:B------:R-:W-:Y:S05]  /*2020*/  @!P0 BRA `(.L_x_3130) ;  /* 0x0000000000048947 */ /* 0x000fea0003800000 */
[----:B------:R-:W-:Y:S01]  /*2030*/  BPT.TRAP 0x1 ;  /* 0x000000040000795c */ /* 0x000fe20000300000 */
.L_x_3130:
        /* <DEDUP_REMOVED lines=8> */
.L_x_3131:
[----:B---3--:R-:W-:Y:S05]  /*20c0*/  @P1 BRA `(.L_x_3132) ;  /* 0x0000000000081947 */ /* 0x008fea0003800000 */
[----:B------:R-:W3:Y:S02]  /*20d0*/  SYNCS.PHASECHK.TRANS64.TRYWAIT P1, [R0+URZ+0x30810], R209 ;  /* 0x030810d1000075a7 */ /* 0x000ee4000802017f */
[----:B---3--:R-:W-:Y:S05]  /*20e0*/  @!P1 BRA `(.L_x_3133) ;  /* 0x000000ac00c09947 */ /* 0x008fea0003800000 */
.L_x_3132:
        /* <DEDUP_REMOVED lines=84> */
.L_x_3134:
[----:B------:R1:W1:Y:S01]  /*2630*/  SYNCS.PHASECHK.TRANS64.TRYWAIT P1, [R0+URZ+0x30830], R209 ;  /* 0x030830d1000075a7 */ /* 0x000262000802017f */
[----:B------:R-:W-:Y:S05]  /*2640*/  @!P0 BRA `(.L_x_3135) ;  /* 0x0000000000048947 */ /* 0x000fea0003800000 */
[----:B------:R-:W-:Y:S01]  /*2650*/  BPT.TRAP 0x1 ;  /* 0x000000040000795c */ /* 0x000fe20000300000 */
.L_x_3135:
        /* <DEDUP_REMOVED lines=54> */
.L_x_3136:
        /* <DEDUP_REMOVED lines=492> */
.L_x_3138:
        /* <DEDUP_REMOVED lines=49> */
.L_x_3139:
        /* <DEDUP_REMOVED lines=78> */
.L_x_3122:
        /* <DEDUP_REMOVED lines=163> */
.L_x_3142:
        /* <DEDUP_REMOVED lines=60> */
.L_x_3144:
[----:B------:R-:W-:Y:S05]  /*5e60*/  BSYNC B0 ;  /* 0x0000000000007941 */ /* 0x000fea0003800000 */
.L_x_3143:
        /* <DEDUP_REMOVED lines=15> */
.L_x_3146:
[----:B------:R-:W-:Y:S05]  /*5f60*/  BSYNC B0 ;  /* 0x0000000000007941 */ /* 0x000fea0003800000 */
.L_x_3145:
        /* <DEDUP_REMOVED lines=18> */
.L_x_3148:
[----:B------:R-:W-:Y:S05]  /*6090*/  BSYNC B0 ;  /* 0x0000000000007941 */ /* 0x000fea0003800000 */
.L_x_3147:
        /* <DEDUP_REMOVED lines=17> */
.L_x_3150:
[----:B------:R-:W-:Y:S05]  /*61b0*/  BSYNC B0 ;  /* 0x0000000000007941 */ /* 0x000fea0003800000 */
.L_x_3149:
        /* <DEDUP_REMOVED lines=18> */
.L_x_3152:
[----:B------:R-:W-:Y:S05]  /*62e0*/  BSYNC B0 ;  /* 0x0000000000007941 */ /* 0x000fea0003800000 */
.L_x_3151:
        /* <DEDUP_REMOVED lines=18> */
.L_x_3154:
[----:B------:R-:W-:Y:S05]  /*6410*/  BSYNC B0 ;  /* 0x0000000000007941 */ /* 0x000fea0003800000 */
.L_x_3153:
        /* <DEDUP_REMOVED lines=19> */
.L_x_3156:
[----:B------:R-:W-:Y:S05]  /*6550*/  BSYNC B0 ;  /* 0x0000000000007941 */ /* 0x000fea0003800000 */
.L_x_3155:
        /* <DEDUP_REMOVED lines=18> */
.L_x_3158:
[----:B------:R-:W-:Y:S05]  /*6680*/  BSYNC B0 ;  /* 0x0000000000007941 */ /* 0x000fea0003800000 */
.L_x_3157:
        /* <DEDUP_REMOVED lines=39> */
.L_x_3160:
[----:B------:R-:W-:Y:S05]  /*6900*/  BSYNC B0 ;  /* 0x0000000000007941 */ /* 0x000fea0003800000 */
.L_x_3159:
        /* <DEDUP_REMOVED lines=17> */
.L_x_3162:
[----:B------:R-:W-:Y:S05]  /*6a20*/  BSYNC B0 ;  /* 0x0000000000007941 */ /* 0x000fea0003800000 */
.L_x_3161:
        /* <DEDUP_REMOVED lines=15> */
.L_x_3164:
[----:B------:R-:W-:Y:S05]  /*6b20*/  BSYNC B0 ;  /* 0x0000000000007941 */ /* 0x000fea0003800000 */
.L_x_3163:
        /* <DEDUP_REMOVED lines=15> */
.L_x_3166:
[----:B------:R-:W-:Y:S05]  /*6c20*/  BSYNC B0 ;  /* 0x0000000000007941 */ /* 0x000fea0003800000 */
.L_x_3165:
        /* <DEDUP_REMOVED lines=15> */
.L_x_3168:
[----:B------:R-:W-:Y:S05]  /*6d20*/  BSYNC B0 ;  /* 0x0000000000007941 */ /* 0x000fea0003800000 */
.L_x_3167:
        /* <DEDUP_REMOVED lines=15> */
.L_x_3170:
[----:B------:R-:W-:Y:S05]  /*6e20*/  BSYNC B0 ;  /* 0x0000000000007941 */ /* 0x000fea0003800000 */
.L_x_3169:
        /* <DEDUP_REMOVED lines=15> */
.L_x_3172:
[----:B------:R-:W-:Y:S05]  /*6f20*/  BSYNC B0 ;  /* 0x0000000000007941 */ /* 0x000fea0003800000 */
.L_x_3171:
        /* <DEDUP_REMOVED lines=15> */
.L_x_3141:
        /* <DEDUP_REMOVED lines=40> */
.L_x_3173:
        /* <DEDUP_REMOVED lines=50> */
.L_x_3175:
[----:B------:R-:W-:Y:S05]  /*75c0*/  BSYNC B0 ;  /* 0x0000000000007941 */ /* 0x000fea0003800000 */
.L_x_3174:
        /* <DEDUP_REMOVED lines=16> */
.L_x_3177:
[----:B------:R-:W-:Y:S05]  /*76d0*/  BSYNC B0 ;  /* 0x0000000000007941 */ /* 0x000fea0003800000 */
.L_x_3176:
        /* <DEDUP_REMOVED lines=16> */
.L_x_3179:
[----:B------:R-:W-:Y:S05]  /*77e0*/  BSYNC B0 ;  /* 0x0000000000007941 */ /* 0x000fea0003800000 */
.L_x_3178:
        /* <DEDUP_REMOVED lines=17> */
.L_x_3181:
[----:B------:R-:W-:Y:S05]  /*7900*/  BSYNC B0 ;  /* 0x0000000000007941 */ /* 0x000fea0003800000 */
.L_x_3180:
        /* <DEDUP_REMOVED lines=16> */
.L_x_3183:
[----:B------:R-:W-:Y:S05]  /*7a10*/  BSYNC B0 ;  /* 0x0000000000007941 */ /* 0x000fea0003800000 */
.L_x_3182:
        /* <DEDUP_REMOVED lines=17> */
.L_x_3185:
[----:B------:R-:W-:Y:S05]  /*7b30*/  BSYNC B0 ;  /* 0x0000000000007941 */ /* 0x000fea0003800000 */
.L_x_3184:
        /* <DEDUP_REMOVED lines=18> */
.L_x_3187:
[----:B------:R-:W-:Y:S05]  /*7c60*/  BSYNC B0 ;  /* 0x0000000000007941 */ /* 0x000fea0003800000 */
.L_x_3186:
        /* <DEDUP_REMOVED lines=17> */
.L_x_3189:
[----:B------:R-:W-:Y:S05]  /*7d80*/  BSYNC B0 ;  /* 0x0000000000007941 */ /* 0x000fea0003800000 */
.L_x_3188:
        /* <DEDUP_REMOVED lines=38> */
.L_x_3191:
[----:B------:R-:W-:Y:S05]  /*7ff0*/  BSYNC B0 ;  /* 0x0000000000007941 */ /* 0x000fea0003800000 */
.L_x_3190:
        /* <DEDUP_REMOVED lines=16> */
.L_x_3193:
[----:B------:R-:W-:Y:S05]  /*8100*/  BSYNC B0 ;  /* 0x0000000000007941 */ /* 0x000fea0003800000 */
.L_x_3192:
        /* <DEDUP_REMOVED lines=15> */
.L_x_3195:
[----:B------:R-:W-:Y:S05]  /*8200*/  BSYNC B0 ;  /* 0x0000000000007941 */ /* 0x000fea0003800000 */
.L_x_3194:
        /* <DEDUP_REMOVED lines=15> */
.L_x_3197:
[----:B------:R-:W-:Y:S05]  /*8300*/  BSYNC B0 ;  /* 0x0000000000007941 */ /* 0x000fea0003800000 */
.L_x_3196:
        /* <DEDUP_REMOVED lines=15> */
.L_x_3199:
[----:B------:R-:W-:Y:S05]  /*8400*/  BSYNC B0 ;  /* 0x0000000000007941 */ /* 0x000fea0003800000 */
.L_x_3198:
        /* <DEDUP_REMOVED lines=15> */
.L_x_3201:
[----:B------:R-:W-:Y:S05]  /*8500*/  BSYNC B0 ;  /* 0x0000000000007941 */ /* 0x000fea0003800000 */
.L_x_3200:
        /* <DEDUP_REMOVED lines=15> */
.L_x_3203:
[----:B------:R-:W-:Y:S05]  /*8600*/  BSYNC B0 ;  /* 0x0000000000007941 */ /* 0x000fea0003800000 */
.L_x_3202:
        /* <DEDUP_REMOVED lines=15> */
.L_x_3110:
        /* <DEDUP_REMOVED lines=29> */
.L_x_3205:
[----:B------:R-:W-:Y:S01]  /*88d0*/  ULDC UR9, c[0x0][0x8c4] ;  /* 0x0002310000097ab9 */ /* 0x000fe20000000800 */
[----:B------:R-:W-:Y:S01]  /*88e0*/  UMOV UR7, UR8 ;  /* 0x0000000800077c82 */ /* 0x000fe20008000000 */
[----:B------:R-:W-:-:S11]  /*88f0*/  UISETP.NE.AND UP0, UPT, UR9, 0x1, UPT ;  /* 0x000000010900788c */ /* 0x000fd6000bf05270 */
[----:B------:R-:W-:Y:S02]  /*8900*/  @UP0 ULDC.64 UR10, c[0x0][0x8c8] ;  /* 0x00023200000a0ab9 */ /* 0x000fe40000000a00 */
[----:B------:R-:W-:-:S04]  /*8910*/  UIMAD.WIDE.U32 UR4, UR8, UR10, URZ ;  /* 0x0000000a080472a5 */ /* 0x000fc8000f8e003f */
[----:B------:R-:W-:-:S04]  /*8920*/  @UP0 USHF.R.U32.HI UR7, URZ, UR11, UR5 ;  /* 0x0000000b3f070299 */ /* 0x000fc80008011605 */
[----:B------:R-:W-:-:S12]  /*8930*/  UIMAD UR4, UR7, UR9, URZ ;  /* 0x00000009070472a4 */ /* 0x000fd8000f8e023f */
.L_x_3206:
        /* <DEDUP_REMOVED lines=23> */
.L_x_3207:
        /* <DEDUP_REMOVED lines=13> */
.L_x_3209:
[----:B------:R-:W-:-:S05]  /*8b80*/  ULDC UR4, c[0x0][0x8ec] ;  /* 0x00023b0000047ab9 */ /* 0x000fca0000000800 */
.L_x_3208:
[----:B------:R-:W-:-:S04]  /*8b90*/  UIADD3 UR4, UR4, 0x7f, URZ ;  /* 0x0000007f04047890 */ /* 0x000fc8000fffe03f */
[----:B------:R-:W-:-:S04]  /*8ba0*/  USHF.R.S32.HI UR5, URZ, 0x1f, UR4 ;  /* 0x0000001f3f057899 */ /* 0x000fc80008011404 */
[----:B------:R-:W-:-:S04]  /*8bb0*/  ULEA.HI UR5, UR5, UR4, URZ, 0x7 ;  /* 0x0000000405057291 */ /* 0x000fc8000f8f383f */
[----:B------:R-:W-:-:S04]  /*8bc0*/  USHF.R.S32.HI UR5, URZ, 0x7, UR5 ;  /* 0x000000073f057899 */ /* 0x000fc80008011405 */
[----:B------:R-:W-:Y:S02]  /*8bd0*/  UISETP.GT.AND UP0, UPT, UR5, UR7, UPT ;  /* 0x000000070500728c */ /* 0x000fe4000bf04270 */
[----:B------:R-:W-:Y:S02]  /*8be0*/  ULOP3.LUT UR7, URZ, UR7, URZ, 0x33, !UPT ;  /* 0x000000073f077292 */ /* 0x000fe4000f8e333f */
[----:B------:R-:W-:Y:S02]  /*8bf0*/  USEL UR10, UR10, 0xffffffff, UP0 ;  /* 0xffffffff0a0a7887 */ /* 0x000fe40008000000 */
[----:B------:R-:W-:-:S04]  /*8c00*/  UIADD3 UR7, UR5, UR7, URZ ;  /* 0x0000000705077290 */ /* 0x000fc8000fffe03f */
        /* <DEDUP_REMOVED lines=40> */
.L_x_3210:
        /* <DEDUP_REMOVED lines=13> */
.L_x_3211:
        /* <DEDUP_REMOVED lines=12> */
.L_x_3212:
[----:B------:R-:W-:Y:S01]  /*9020*/  ULEA UR8, UR7, UR14, 0x7 ;  /* 0x0000000e07087291 */ /* 0x000fe2000f8e383f */
[----:B------:R-:W-:-:S03]  /*9030*/  ULDC UR9, c[0x0][0x74c] ;  /* 0x0001d30000097ab9 */ /* 0x000fc60000000800 */
[----:B------:R-:W-:Y:S02]  /*9040*/  UIADD3 UR9, UR8, -UR9, -UR11 ;  /* 0x8000000908097290 */ /* 0x000fe4000fffe80b */
        /* <DEDUP_REMOVED lines=13> */
[----:B------:R-:W1:Y:S01]  /*9120*/  S2R R0, SR_TID.X ;  /* 0x0000000000007919 */ /* 0x000e620000002100 */
[----:B------:R-:W-:Y:S01]  /*9130*/  UIMAD UR16, UR20, UR18, URZ ;  /* 0x00000012141072a4 */ /* 0x000fe2000f8e023f */
[----:B------:R-:W-:Y:S01]  /*9140*/  LOP3.LUT R8, RZ, UR7, RZ, 0x33, !PT ;  /* 0x00000007ff087c12 */ /* 0x000fe2000f8e33ff */
[----:B------:R-:W-:Y:S02]  /*9150*/  USHF.R.S32.HI UR15, URZ, 0x1f, UR10 ;  /* 0x0000001f3f0f7899 */ /* 0x000fe4000801140a */
[----:B------:R-:W-:Y:S02]  /*9160*/  UIMAD UR17, UR6, UR19, UR16 ;  /* 0x00000013061172a4 */ /* 0x000fe4000f8e0210 */
[----:B------:R-:W-:Y:S02]  /*9170*/  UIADD3 UR19, UR11, 0x7f, URZ ;  /* 0x0000007f0b137890 */ /* 0x000fe4000fffe03f */
[----:B------:R-:W-:Y:S01]  /*9180*/  UIMAD.WIDE.U32 UR8, UR6, UR18, URZ ;  /* 0x00000012060872a5 */ /* 0x000fe2000f8e003f */
[----:B------:R-:W-:Y:S01]  /*9190*/  ULDC UR21, c[0x0][0x288] ;  /* 0x0000a20000157ab9 */ /* 0x000fe20000000800 */
[----:B------:R-:W-:-:S02]  /*91a0*/  UIADD3 UR16, UR12, -UR13, URZ ;  /* 0x8000000d0c107290 */ /* 0x000fc4000fffe03f */
[----:B------:R-:W-:Y:S01]  /*91b0*/  UIADD3 UR14, UR11, 0xbf, -UR14 ;  /* 0x000000bf0b0e7890 */ /* 0x000fe2000fffe80e */
[----:B------:R-:W-:Y:S01]  /*91c0*/  ULDC UR22, c[0x0][0x760] ;  /* 0x0001d80000167ab9 */ /* 0x000fe20000000800 */
[----:B------:R-:W-:Y:S02]  /*91d0*/  USEL UR29, UR10, URZ, !UP0 ;  /* 0x0000003f0a1d7287 */ /* 0x000fe4000c000000 */
[----:B------:R-:W-:Y:S02]  /*91e0*/  USEL UR23, UR15, URZ, !UP0 ;  /* 0x0000003f0f177287 */ /* 0x000fe4000c000000 */
[----:B------:R-:W-:Y:S02]  /*91f0*/  UIMAD UR18, UR10, UR21, URZ ;  /* 0x000000150a1272a4 */ /* 0x000fe4000f8e023f */
[----:B------:R-:W-:Y:S02]  /*9200*/  USHF.R.S32.HI UR11, URZ, 0x1f, UR19 ;  /* 0x0000001f3f0b7899 */ /* 0x000fe40008011413 */
[----:B------:R-:W-:-:S02]  /*9210*/  UIMAD UR15, UR21, UR22, URZ ;  /* 0x00000016150f72a4 */ /* 0x000fc4000f8e023f */
[----:B------:R-:W-:Y:S02]  /*9220*/  UIADD3 UR10, UP0, UR4, UR8, URZ ;  /* 0x00000008040a7290 */ /* 0x000fe4000ff1e03f */
[----:B------:R-:W-:Y:S02]  /*9230*/  UIADD3 UR17, UR9, UR17, URZ ;  /* 0x0000001109117290 */ /* 0x000fe4000fffe03f */
[----:B------:R-:W-:Y:S01]  /*9240*/  ULOP3.LUT UR21, UR16, 0x1, URZ, 0xc0, !UPT ;  /* 0x0000000110157892 */ /* 0x000fe2000f8ec03f */
[----:B-1----:R-:W-:Y:S01]  /*9250*/  LOP3.LUT R0, R0, 0x1f, RZ, 0xc0, !PT ;  /* 0x0000001f00007812 */ /* 0x002fe200078ec0ff */
[----:B------:R-:W-:Y:S02]  /*9260*/  ULEA.HI UR22, UR11, UR19, URZ, 0x7 ;  /* 0x000000130b167291 */ /* 0x000fe4000f8f383f */
[----:B------:R-:W-:Y:S02]  /*9270*/  UIADD3.X UR11, UR5, UR17, URZ, UP0, !UPT ;  /* 0x00000011050b7290 */ /* 0x000fe400087fe43f */
[----:B------:R-:W-:Y:S01]  /*9280*/  UISETP.NE.U32.AND UP0, UPT, UR21, 0x1, UPT ;  /* 0x000000011500788c */ /* 0x000fe2000bf05070 */
[----:B------:R-:W-:Y:S01]  /*9290*/  ULDC.64 UR30, c[0x0][0x2e0] ;  /* 0x0000b800001e7ab9 */ /* 0x000fe20000000a00 */
[----:B------:R-:W-:-:S02]  /*92a0*/  UIADD3 UR16, UP1, UR6, UR18, URZ ;  /* 0x0000001206107290 */ /* 0x000fc4000ff3e03f */
[----:B------:R-:W-:Y:S02]  /*92b0*/  UIMAD UR6, UR23, UR30, URZ ;  /* 0x0000001e170672a4 */ /* 0x000fe4000f8e023f */
[----:B------:R-:W-:Y:S01]  /*92c0*/  PLOP3.LUT P1, PT, PT, PT, UP0, 0x80, 0x0 ;  /* 0x000000000000781c */ /* 0x000fe20003f2f008 */
[----:B------:R-:W-:Y:S02]  /*92d0*/  UIMAD.WIDE.U32 UR10, UR29, UR30, UR10 ;  /* 0x0000001e1d0a72a5 */ /* 0x000fe4000f8e000a */
[----:B------:R-:W-:Y:S01]  /*92e0*/  UIMAD UR21, UR29, UR31, UR6 ;  /* 0x0000001f1d1572a4 */ /* 0x000fe2000f8e0206 */
[----:B------:R-:W-:Y:S01]  /*92f0*/  ELECT P0, URZ, PT ;  /* 0x00000000003f782f */ /* 0x000fe20003800000 */
[----:B------:R-:W-:Y:S02]  /*9300*/  ULEA.HI.X.SX32 UR20, UR18, UR20, 0x1, UP1 ;  /* 0x0000001412147291 */ /* 0x000fe400088f0e3f */
[----:B------:R-:W-:Y:S02]  /*9310*/  USHF.R.S32.HI UR22, URZ, 0x7, UR22 ;  /* 0x000000073f167899 */ /* 0x000fe40008011416 */
[----:B------:R-:W-:-:S04]  /*9320*/  UIADD3 UR32, UR11, UR21, URZ ;  /* 0x000000150b207290 */ /* 0x000fc8000fffe03f */
[----:B------:R-:W-:Y:S08]  /*9330*/  @P1 BRA `(.L_x_3213) ;  /* 0x0000000400881947 */ /* 0x000ff00003800000 */
        /* <DEDUP_REMOVED lines=18> */
.L_x_3216:
[----:B------:R-:W2:Y:S04]  /*9460*/  LDG.E.STRONG.GPU R4, desc[UR46][R2.64] ;  /* 0x0000002e02047981 */ /* 0x000ea8000c1ef900 */
[----:B--2---:R-:W-:Y:S01]  /*9470*/  CCTL.IVALL ;  /* 0x00000000ff00798f */ /* 0x004fe20002000000 */
[----:B------:R-:W-:Y:S05]  /*9480*/  YIELD ;  /* 0x0000000000007946 */ /* 0x000fea0003800000 */
[----:B------:R-:W-:-:S13]  /*9490*/  ISETP.NE.AND P1, PT, R4, R5, PT ;  /* 0x000000050400720c */ /* 0x000fda0003f25270 */
[----:B------:R-:W-:Y:S05]  /*94a0*/  @P1 BRA `(.L_x_3216) ;  /* 0xfffffffc00ec1947 */ /* 0x000fea000383ffff */
.L_x_3215:
[----:B------:R-:W-:Y:S05]  /*94b0*/  BSYNC B0 ;  /* 0x0000000000007941 */ /* 0x000fea0003800000 */
.L_x_3214:
[----:B------:R-:W-:-:S03]  /*94c0*/  UMOV UR6, 0xffffffff ;  /* 0xffffffff00067882 */ /* 0x000fc60000000000 */
[----:B------:R-:W-:Y:S05]  /*94d0*/  BRA.DIV UR6, `(.L_x_3217) ;  /* 0x0000003a06ec7947 */ /* 0x000fea000b800000 */
[----:B------:R-:W-:Y:S01]  /*94e0*/  NOP ;  /* 0x0000000000007918 */ /* 0x000fe20000000000 */
.L_x_3292:
        /* <DEDUP_REMOVED lines=22> */
.L_x_3219:
[----:B------:R-:W-:Y:S05]  /*9650*/  BSYNC B0 ;  /* 0x0000000000007941 */ /* 0x000fea0003800000 */
.L_x_3218:
        /* <DEDUP_REMOVED lines=9> */
[----:B------:R-:W-:Y:S02]  /*96f0*/  UIADD3 UR24, UP0, UR6, UR10, URZ ;  /* 0x0000000a06187290 */ /* 0x000fe4000ff1e03f */
[----:B-1----:R-:W-:Y:S02]  /*9700*/  ULEA UR23, UR23, UR7, 0x18 ;  /* 0x0000000717177291 */ /* 0x002fe4000f8ec03f */
[----:B------:R-:W-:Y:S02]  /*9710*/  ULEA.HI.X.SX32 UR7, UR6, UR32, 0x1, UP0 ;  /* 0x0000002006077291 */ /* 0x000fe400080f0e3f */
        /* <DEDUP_REMOVED lines=8> */
.L_x_3221:
[----:B------:R-:W-:Y:S05]  /*97a0*/  BSYNC B0 ;  /* 0x0000000000007941 */ /* 0x000fea0003800000 */
.L_x_3220:
[----:B------:R-:W-:Y:S06]  /*97b0*/  BAR.ARV 0xa, 0xa0 ;  /* 0x0282800000007b1d */ /* 0x000fec0000002000 */
[----:B------:R-:W-:Y:S04]  /*97c0*/  BSSY B0, `(.L_x_3222) ;  /* 0x0000003000007945 */ /* 0x000fe80003800000 */
[----:B------:R-:W-:Y:S05]  /*97d0*/  @!P0 BRA `(.L_x_3223) ;  /* 0x0000000000048947 */ /* 0x000fea0003800000 */
[----:B------:R-:W-:-:S04]  /*97e0*/  DEPBAR.LE SB0, 0x0 ;  /* 0x000080000000791a */ /* 0x000fc80000000000 */
.L_x_3223:
[----:B------:R-:W-:Y:S05]  /*97f0*/  BSYNC B0 ;  /* 0x0000000000007941 */ /* 0x000fea0003800000 */
.L_x_3222:
        /* <DEDUP_REMOVED lines=19> */
.L_x_3225:
[----:B------:R-:W-:Y:S05]  /*9930*/  BSYNC B0 ;  /* 0x0000000000007941 */ /* 0x000fea0003800000 */
.L_x_3224:
[----:B------:R-:W-:Y:S01]  /*9940*/  UIADD3 UR7, UR13, 0x1, URZ ;  /* 0x000000010d077890 */ /* 0x000fe2000fffe03f */
[----:B------:R-:W-:Y:S11]  /*9950*/  BRA `(.L_x_3226) ;  /* 0x0000000000047947 */ /* 0x000ff60003800000 */
.L_x_3213:
[----:B------:R-:W-:-:S05]  /*9960*/  UMOV UR7, UR13 ;  /* 0x0000000d00077c82 */ /* 0x000fca0008000000 */
.L_x_3226:
[----:B------:R-:W-:-:S04]  /*9970*/  UIADD3 UR6, UR13, 0x1, URZ ;  /* 0x000000010d067890 */ /* 0x000fc8000fffe03f */
[----:B------:R-:W-:-:S06]  /*9980*/  UISETP.NE.AND UP0, UPT, UR12, UR6, UPT ;  /* 0x000000060c00728c */ /* 0x000fcc000bf05270 */
[----:B------:R-:W-:-:S13]  /*9990*/  PLOP3.LUT P1, PT, PT, PT, UP0, 0x80, 0x0 ;  /* 0x000000000000781c */ /* 0x000fda0003f2f008 */
[----:B------:R-:W-:Y:S05]  /*99a0*/  @!P1 BRA `(.L_x_3117) ;  /* 0x00000034004c9947 */ /* 0x000fea0003800000 */
[----:B------:R-:W-:Y:S01]  /*99b0*/  UMOV UR18, UR8 ;  /* 0x0000000800127c82 */ /* 0x000fe20008000000 */
[----:B------:R-:W-:Y:S01]  /*99c0*/  UMOV UR19, UR17 ;  /* 0x0000001100137c82 */ /* 0x000fe20008000000 */
[----:B------:R-:W-:Y:S01]  /*99d0*/  ULDC.64 UR24, c[0x0][0x2c0] ;  /* 0x0000b00000187ab9 */ /* 0x000fe20000000a00 */
[----:B------:R-:W-:Y:S01]  /*99e0*/  UIMAD.WIDE.U32 UR18, UR29, UR30, UR18 ;  /* 0x0000001e1d1272a5 */ /* 0x000fe2000f8e0012 */
[----:B------:R-:W-:Y:S01]  /*99f0*/  UMOV UR23, UR7 ;  /* 0x0000000700177c82 */ /* 0x000fe20008000000 */
[----:B------:R-:W-:Y:S02]  /*9a00*/  UMOV UR6, URZ ;  /* 0x0000003f00067c82 */ /* 0x000fe40008000000 */
[----:B------:R-:W-:-:S04]  /*9a10*/  UIADD3 UR27, UP0, UR4, UR18, URZ ;  /* 0x00000012041b7290 */ /* 0x000fc8000ff1e03f */
[----:B------:R-:W-:Y:S02]  /*9a20*/  UIADD3.X UR18, UR5, UR21, UR19, UP0, !UPT ;  /* 0x0000001505127290 */ /* 0x000fe400087fe413 */
[----:B------:R-:W-:-:S04]  /*9a30*/  ULEA UR26, UP0, UR27, UR24, 0x2 ;  /* 0x000000181b1a7291 */ /* 0x000fc8000f80103f */
[----:B------:R-:W-:Y:S02]  /*9a40*/  ULEA.HI.X UR27, UR27, UR25, UR18, 0x2, UP0 ;  /* 0x000000191b1b7291 */ /* 0x000fe400080f1412 */
[----:B------:R-:W-:-:S04]  /*9a50*/  UIADD3 UR26, UP0, UR26, 0x4000, URZ ;  /* 0x000040001a1a7890 */ /* 0x000fc8000ff1e03f */
[----:B------:R-:W-:-:S12]  /*9a60*/  UIADD3.X UR27, URZ, UR27, URZ, UP0, !UPT ;  /* 0x0000001b3f1b7290 */ /* 0x000fd800087fe43f */
.L_x_3251:
        /* <DEDUP_REMOVED lines=18> */
.L_x_3229:
[----:B------:R-:W2:Y:S04]  /*9b90*/  LDG.E.STRONG.GPU R4, desc[UR46][R2.64] ;  /* 0x0000002e02047981 */ /* 0x000ea8000c1ef900 */
[----:B--2---:R-:W-:Y:S01]  /*9ba0*/  CCTL.IVALL ;  /* 0x00000000ff00798f */ /* 0x004fe20002000000 */
[----:B------:R-:W-:Y:S05]  /*9bb0*/  YIELD ;  /* 0x0000000000007946 */ /* 0x000fea0003800000 */
[----:B------:R-:W-:-:S13]  /*9bc0*/  ISETP.NE.AND P1, PT, R4, R5, PT ;  /* 0x000000050400720c */ /* 0x000fda0003f25270 */
[----:B------:R-:W-:Y:S05]  /*9bd0*/  @P1 BRA `(.L_x_3229) ;  /* 0xfffffffc00ec1947 */ /* 0x000fea000383ffff */
.L_x_3228:
[----:B------:R-:W-:Y:S05]  /*9be0*/  BSYNC B0 ;  /* 0x0000000000007941 */ /* 0x000fea0003800000 */
.L_x_3227:
[----:B------:R-:W-:-:S03]  /*9bf0*/  UMOV UR24, 0xffffffff ;  /* 0xffffffff00187882 */ /* 0x000fc60000000000 */
[----:B------:R-:W-:Y:S05]  /*9c00*/  BRA.DIV UR24, `(.L_x_3230) ;  /* 0x00000036183c7947 */ /* 0x000fea000b800000 */
[----:B------:R-:W-:Y:S01]  /*9c10*/  NOP ;  /* 0x0000000000007918 */ /* 0x000fe20000000000 */
.L_x_3295:
        /* <DEDUP_REMOVED lines=19> */
.L_x_3232:
[----:B------:R-:W-:Y:S05]  /*9d50*/  BSYNC B0 ;  /* 0x0000000000007941 */ /* 0x000fea0003800000 */
.L_x_3231:
        /* <DEDUP_REMOVED lines=15> */
.L_x_3234:
[----:B------:R-:W-:Y:S05]  /*9e50*/  BSYNC B0 ;  /* 0x0000000000007941 */ /* 0x000fea0003800000 */
.L_x_3233:
[----:B------:R-:W-:Y:S06]  /*9e60*/  BAR.ARV 0xa, 0xa0 ;  /* 0x0282800000007b1d */ /* 0x000fec0000002000 */
[----:B------:R-:W-:Y:S04]  /*9e70*/  BSSY B0, `(.L_x_3235) ;  /* 0x0000003000007945 */ /* 0x000fe80003800000 */
[----:B------:R-:W-:Y:S05]  /*9e80*/  @!P0 BRA `(.L_x_3236) ;  /* 0x0000000000048947 */ /* 0x000fea0003800000 */
[----:B------:R-:W-:-:S04]  /*9e90*/  DEPBAR.LE SB0, 0x0 ;  /* 0x000080000000791a */ /* 0x000fc80000000000 */
.L_x_3236:
[----:B------:R-:W-:Y:S05]  /*9ea0*/  BSYNC B0 ;  /* 0x0000000000007941 */ /* 0x000fea0003800000 */
.L_x_3235:
        /* <DEDUP_REMOVED lines=19> */
.L_x_3238:
[----:B------:R-:W-:Y:S05]  /*9fe0*/  BSYNC B0 ;  /* 0x0000000000007941 */ /* 0x000fea0003800000 */
.L_x_3237:
        /* <DEDUP_REMOVED lines=17> */
.L_x_3241:
[----:B------:R-:W2:Y:S04]  /*a100*/  LDG.E.STRONG.GPU R4, desc[UR46][R2.64] ;  /* 0x0000002e02047981 */ /* 0x000ea8000c1ef900 */
[----:B--2---:R-:W-:Y:S01]  /*a110*/  CCTL.IVALL ;  /* 0x00000000ff00798f */ /* 0x004fe20002000000 */
[----:B------:R-:W-:Y:S05]  /*a120*/  YIELD ;  /* 0x0000000000007946 */ /* 0x000fea0003800000 */
[----:B------:R-:W-:-:S13]  /*a130*/  ISETP.NE.AND P1, PT, R4, R5, PT ;  /* 0x000000050400720c */ /* 0x000fda0003f25270 */
[----:B------:R-:W-:Y:S05]  /*a140*/  @P1 BRA `(.L_x_3241) ;  /* 0xfffffffc00ec1947 */ /* 0x000fea000383ffff */
.L_x_3240:
[----:B------:R-:W-:Y:S05]  /*a150*/  BSYNC B0 ;  /* 0x0000000000007941 */ /* 0x000fea0003800000 */
.L_x_3239:
[----:B------:R-:W-:-:S03]  /*a160*/  UMOV UR18, 0xffffffff ;  /* 0xffffffff00127882 */ /* 0x000fc60000000000 */
[----:B------:R-:W-:Y:S05]  /*a170*/  BRA.DIV UR18, `(.L_x_3242) ;  /* 0x0000002e12fc7947 */ /* 0x000fea000b800000 */
[----:B------:R-:W-:Y:S01]  /*a180*/  NOP ;  /* 0x0000000000007918 */ /* 0x000fe20000000000 */
.L_x_3298:
        /* <DEDUP_REMOVED lines=15> */
.L_x_3244:
[----:B------:R-:W-:Y:S05]  /*a280*/  BSYNC B0 ;  /* 0x0000000000007941 */ /* 0x000fea0003800000 */
.L_x_3243:
        /* <DEDUP_REMOVED lines=15> */
.L_x_3246:
[----:B------:R-:W-:Y:S05]  /*a380*/  BSYNC B0 ;  /* 0x0000000000007941 */ /* 0x000fea0003800000 */
.L_x_3245:
[----:B------:R-:W-:Y:S06]  /*a390*/  BAR.ARV 0xa, 0xa0 ;  /* 0x0282800000007b1d */ /* 0x000fec0000002000 */
[----:B------:R-:W-:Y:S04]  /*a3a0*/  BSSY B0, `(.L_x_3247) ;  /* 0x0000003000007945 */ /* 0x000fe80003800000 */
[----:B------:R-:W-:Y:S05]  /*a3b0*/  @!P0 BRA `(.L_x_3248) ;  /* 0x0000000000048947 */ /* 0x000fea0003800000 */
[----:B------:R-:W-:-:S04]  /*a3c0*/  DEPBAR.LE SB0, 0x0 ;  /* 0x000080000000791a */ /* 0x000fc80000000000 */
.L_x_3248:
[----:B------:R-:W-:Y:S05]  /*a3d0*/  BSYNC B0 ;  /* 0x0000000000007941 */ /* 0x000fea0003800000 */
.L_x_3247:
        /* <DEDUP_REMOVED lines=19> */
.L_x_3250:
[----:B------:R-:W-:Y:S05]  /*a510*/  BSYNC B0 ;  /* 0x0000000000007941 */ /* 0x000fea0003800000 */
.L_x_3249:
[----:B------:R-:W-:Y:S02]  /*a520*/  UIADD3 UR7, UR7, 0x2, URZ ;  /* 0x0000000207077890 */ /* 0x000fe4000fffe03f */
[----:B------:R-:W-:Y:S02]  /*a530*/  UIADD3 UR6, UR6, 0x4000, URZ ;  /* 0x0000400006067890 */ /* 0x000fe4000fffe03f */
[----:B------:R-:W-:-:S06]  /*a540*/  UISETP.GE.AND UP0, UPT, UR7, UR12, UPT ;  /* 0x0000000c0700728c */ /* 0x000fcc000bf06270 */
[----:B------:R-:W-:-:S13]  /*a550*/  PLOP3.LUT P1, PT, PT, PT, UP0, 0x80, 0x0 ;  /* 0x000000000000781c */ /* 0x000fda0003f2f008 */
[----:B------:R-:W-:Y:S05]  /*a560*/  @!P1 BRA `(.L_x_3251) ;  /* 0xfffffff400409947 */ /* 0x000fea000383ffff */
[----:B------:R-:W-:Y:S05]  /*a570*/  BRA `(.L_x_3117) ;  /* 0x0000002800587947 */ /* 0x000fea0003800000 */
.L_x_3204:
[----:B------:R-:W1:Y:S01]  /*a580*/  LDC R5, c[0x0][0x8d0] ;  /* 0x00023400ff057b82 */ /* 0x000e620000000800 */
[----:B------:R-:W2:Y:S01]  /*a590*/  S2R R3, SR_CTAID.X ;  /* 0x0000000000037919 */ /* 0x000ea20000002500 */
[----:B------:R-:W-:Y:S01]  /*a5a0*/  ULDC UR4, c[0x0][0x8e8] ;  /* 0x00023a0000047ab9 */ /* 0x000fe20000000800 */
[----:B-1----:R-:W-:Y:S01]  /*a5b0*/  ISETP.NE.AND P0, PT, R5, 0x1, PT ;  /* 0x000000010500780c */ /* 0x002fe20003f05270 */
[----:B--2---:R-:W-:-:S12]  /*a5c0*/  IMAD.MOV.U32 R2, RZ, RZ, R3 ;  /* 0x000000ffff027224 */ /* 0x004fd800078e0003 */
[----:B------:R-:W1:Y:S08]  /*a5d0*/  @P0 LDC R0, c[0x0][0x8d4] ;  /* 0x00023500ff000b82 */ /* 0x000e700000000800 */
[----:B------:R-:W2:Y:S01]  /*a5e0*/  @P0 LDC R7, c[0x0][0x8d8] ;  /* 0x00023600ff070b82 */ /* 0x000ea20000000800 */
[----:B-1----:R-:W-:-:S05]  /*a5f0*/  @P0 IMAD.HI.U32 R0, R3, R0, RZ ;  /* 0x0000000003000227 */ /* 0x002fca00078e00ff */
[----:B--2---:R-:W-:-:S04]  /*a600*/  @P0 SHF.R.U32.HI R2, RZ, R7, R0 ;  /* 0x00000007ff020219 */ /* 0x004fc80000011600 */
[----:B------:R-:W-:Y:S01]  /*a610*/  ISETP.GE.AND P0, PT, R2, UR4, PT ;  /* 0x0000000402007c0c */ /* 0x000fe2000bf06270 */
[----:B------:R-:W-:-:S04]  /*a620*/  IMAD.MOV R0, RZ, RZ, -R2 ;  /* 0x000000ffff007224 */ /* 0x000fc800078e0a02 */
[----:B------:R-:W-:-:S08]  /*a630*/  IMAD R5, R5, R0, R3 ;  /* 0x0000000005057224 */ /* 0x000fd000078e0203 */
[----:B------:R-:W-:Y:S05]  /*a640*/  @!P0 BRA `(.L_x_3252) ;  /* 0x0000000000208947 */ /* 0x000fea0003800000 */
[----:B------:R-:W1:Y:S01]  /*a650*/  LDC R3, c[0x0][0x8dc] ;  /* 0x00023700ff037b82 */ /* 0x000e620000000800 */
[----:B------:R-:W-:Y:S01]  /*a660*/  IMAD.MOV.U32 R0, RZ, RZ, R5 ;  /* 0x000000ffff007224 */ /* 0x000fe200078e0005 */
[----:B-1----:R-:W-:-:S13]  /*a670*/  ISETP.NE.AND P0, PT, R3, 0x1, PT ;  /* 0x000000010300780c */ /* 0x002fda0003f05270 */
[----:B------:R-:W1:Y:S02]  /*a680*/  @P0 LDC.64 R6, c[0x0][0x8e0] ;  /* 0x00023800ff060b82 */ /* 0x000e640000000a00 */
[----:B-1----:R-:W-:-:S05]  /*a690*/  @P0 IMAD.HI.U32 R4, R5, R6, RZ ;  /* 0x0000000605040227 */ /* 0x002fca00078e00ff */
[----:B------:R-:W-:-:S05]  /*a6a0*/  @P0 SHF.R.U32.HI R0, RZ, R7, R4 ;  /* 0x00000007ff000219 */ /* 0x000fca0000011604 */
[----:B------:R-:W-:Y:S01]  /*a6b0*/  IMAD R3, R0, R3, RZ ;  /* 0x0000000300037224 */ /* 0x000fe200078e02ff */
[----:B------:R-:W-:Y:S06]  /*a6c0*/  BRA `(.L_x_3253) ;  /* 0x00000000001c7947 */ /* 0x000fec0003800000 */
.L_x_3252:
[----:B------:R-:W1:Y:S01]  /*a6d0*/  LDC R3, c[0x0][0x8c4] ;  /* 0x00023100ff037b82 */ /* 0x000e620000000800 */
[----:B------:R-:W-:Y:S01]  /*a6e0*/  IMAD.MOV.U32 R0, RZ, RZ, R5 ;  /* 0x000000ffff007224 */ /* 0x000fe200078e0005 */
[----:B-1----:R-:W-:-:S13]  /*a6f0*/  ISETP.NE.AND P0, PT, R3, 0x1, PT ;  /* 0x000000010300780c */ /* 0x002fda0003f05270 */
[----:B------:R-:W1:Y:S02]  /*a700*/  @P0 LDC.64 R6, c[0x0][0x8c8] ;  /* 0x00023200ff060b82 */ /* 0x000e640000000a00 */
[----:B-1----:R-:W-:-:S05]  /*a710*/  @P0 IMAD.HI.U32 R4, R5, R6, RZ ;  /* 0x0000000605040227 */ /* 0x002fca00078e00ff */
[----:B------:R-:W-:-:S05]  /*a720*/  @P0 SHF.R.U32.HI R0, RZ, R7, R4 ;  /* 0x00000007ff000219 */ /* 0x000fca0000011604 */
[----:B------:R-:W-:-:S07]  /*a730*/  IMAD R3, R0, R3, RZ ;  /* 0x0000000300037224 */ /* 0x000fce00078e02ff */
.L_x_3253:
[----:B------:R-:W1:Y:S01]  /*a740*/  LDC R8, c[0x0][0x8b8] ;  /* 0x00022e00ff087b82 */ /* 0x000e620000000800 */
[----:B------:R-:W-:Y:S01]  /*a750*/  IMAD.IADD R3, R5, 0x1, -R3 ;  /* 0x0000000105037824 */ /* 0x000fe200078e0a03 */
[----:B------:R-:W-:-:S06]  /*a760*/  ULDC.64 UR6, c[0x0][0x8f8] ;  /* 0x00023e0000067ab9 */ /* 0x000fcc0000000a00 */
[----:B------:R-:W2:Y:S01]  /*a770*/  LDC R4, c[0x0][0x8c4] ;  /* 0x00023100ff047b82 */ /* 0x000ea20000000800 */
[C---:B-1----:R-:W-:Y:S02]  /*a780*/  ISETP.NE.AND P0, PT, R8.reuse, 0x1, PT ;  /* 0x000000010800780c */ /* 0x042fe40003f05270 */
[----:B------:R-:W-:Y:S01]  /*a790*/  R2UR UR20, R8 ;  /* 0x00000000081472ca */ /* 0x000fe200000e0000 */
[----:B--2---:R-:W-:-:S04]  /*a7a0*/  IMAD R3, R2, R4, R3 ;  /* 0x0000000402037224 */ /* 0x004fc800078e0203 */
[----:B------:R-:W-:-:S06]  /*a7b0*/  IMAD.MOV.U32 R11, RZ, RZ, R3 ;  /* 0x000000ffff0b7224 */ /* 0x000fcc00078e0003 */
[----:B------:R-:W1:Y:S01]  /*a7c0*/  @P0 LDC R6, c[0x0][0x8bc] ;  /* 0x00022f00ff060b82 */ /* 0x000e620000000800 */
[----:B------:R-:W-:-:S07]  /*a7d0*/  R2UR UR5, R3 ;  /* 0x00000000030572ca */ /* 0x000fce00000e0000 */
[----:B------:R-:W2:Y:S01]  /*a7e0*/  @P0 LDC R7, c[0x0][0x8c0] ;  /* 0x00023000ff070b82 */ /* 0x000ea20000000800 */
[----:B-1----:R-:W-:-:S05]  /*a7f0*/  @P0 IMAD.HI.U32 R2, R3, R6, RZ ;  /* 0x0000000603020227 */ /* 0x002fca00078e00ff */
[----:B--2---:R-:W-:Y:S02]  /*a800*/  @P0 SHF.R.U32.HI R11, RZ, R7, R2 ;  /* 0x00000007ff0b0219 */ /* 0x004fe40000011602 */
[----:B------:R-:W-:-:S03]  /*a810*/  ISETP.NE.U32.AND P0, PT, RZ, UR6, PT ;  /* 0x00000006ff007c0c */ /* 0x000fc6000bf05070 */
[----:B------:R-:W-:Y:S01]  /*a820*/  IMAD.MOV R2, RZ, RZ, -R11 ;  /* 0x000000ffff027224 */ /* 0x000fe200078e0a0b */
[----:B------:R-:W-:-:S04]  /*a830*/  ISETP.NE.AND.EX P0, PT, RZ, UR7, PT, P0 ;  /* 0x00000007ff007c0c */ /* 0x000fc8000bf05300 */
[----:B------:R-:W-:-:S13]  /*a840*/  R2UR UR4, R2 ;  /* 0x00000000020472ca */ /* 0x000fda00000e0000 */
[----:B------:R-:W-:Y:S01]  /*a850*/  UIMAD UR20, UR20, UR4, UR5 ;  /* 0x00000004141472a4 */ /* 0x000fe2000f8e0205 */
[----:B------:R-:W-:Y:S11]  /*a860*/  @!P0 BRA `(.L_x_3254) ;  /* 0x0000000000108947 */ /* 0x000ff60003800000 */
[----:B------:R-:W1:Y:S02]  /*a870*/  LDC.64 R2, c[0x0][0x8f8] ;  /* 0x00023e00ff027b82 */ /* 0x000e640000000a00 */
[----:B-1----:R-:W-:-:S05]  /*a880*/  IMAD.WIDE R2, R11, 0x4, R2 ;  /* 0x000000040b027825 */ /* 0x002fca00078e0202 */
[----:B------:R2:W5:Y:S01]  /*a890*/  LDG.E R4, desc[UR46][R2.64] ;  /* 0x0000002e02047981 */ /* 0x000562000c1e1900 */
[----:B------:R-:W-:Y:S05]  /*a8a0*/  BRA `(.L_x_3255) ;  /* 0x00000000002c7947 */ /* 0x000fea0003800000 */
.L_x_3254:
        /* <DEDUP_REMOVED lines=10> */
.L_x_3256:
[----:B------:R-:W1:Y:S02]  /*a950*/  LDC R4, c[0x0][0x8ec] ;  /* 0x00023b00ff047b82 */ /* 0x000e640000000800 */
.L_x_3255:
[----:B-1---5:R-:W-:Y:S01]  /*a960*/  VIADD R4, R4, 0x7f ;  /* 0x0000007f04047836 */ /* 0x022fe20000000000 */
[----:B------:R-:W-:Y:S01]  /*a970*/  LOP3.LUT R12, R0, 0x1ffffff, RZ, 0x3c, !PT ;  /* 0x01ffffff000c7812 */ /* 0x000fe200078e3cff */
[----:B------:R-:W-:Y:S02]  /*a980*/  IMAD.MOV.U32 R10, RZ, RZ, 0x1 ;  /* 0x00000001ff0a7424 */ /* 0x000fe400078e00ff */
[----:B--2---:R-:W-:Y:S01]  /*a990*/  IMAD.MOV.U32 R2, RZ, RZ, RZ ;  /* 0x000000ffff027224 */ /* 0x004fe200078e00ff */
[----:B------:R-:W-:-:S04]  /*a9a0*/  SHF.R.S32.HI R3, RZ, 0x1f, R4 ;  /* 0x0000001fff037819 */ /* 0x000fc80000011404 */
[----:B------:R-:W-:-:S04]  /*a9b0*/  LEA.HI R3, R3, R4, RZ, 0x7 ;  /* 0x0000000403037211 */ /* 0x000fc800078f38ff */
[----:B------:R-:W-:-:S04]  /*a9c0*/  SHF.R.S32.HI R3, RZ, 0x7, R3 ;  /* 0x00000007ff037819 */ /* 0x000fc80000011403 */
[C---:B------:R-:W-:Y:S01]  /*a9d0*/  ISETP.GT.AND P0, PT, R3.reuse, R0, PT ;  /* 0x000000000300720c */ /* 0x040fe20003f04270 */
[----:B------:R-:W-:-:S03]  /*a9e0*/  IMAD.IADD R12, R3, 0x1, R12 ;  /* 0x00000001030c7824 */ /* 0x000fc600078e020c */
[----:B------:R-:W-:-:S04]  /*a9f0*/  SEL R11, R11, 0xffffffff, P0 ;  /* 0xffffffff0b0b7807 */ /* 0x000fc80000000000 */
[----:B------:R-:W-:-:S13]  /*aa00*/  ISETP.GE.AND P0, PT, R11, RZ, PT ;  /* 0x000000ff0b00720c */ /* 0x000fda0003f06270 */
[----:B------:R-:W-:Y:S05]  /*aa10*/  @!P0 BRA `(.L_x_3257) ;  /* 0x00000020009c8947 */ /* 0x000fea0003800000 */
[----:B------:R-:W1:Y:S08]  /*aa20*/  LDC.64 R8, c[0x0][0x770] ;  /* 0x0001dc00ff087b82 */ /* 0x000e700000000a00 */
[----:B------:R-:W2:Y:S08]  /*aa30*/  LDC.64 R2, c[0x0][0x780] ;  /* 0x0001e000ff027b82 */ /* 0x000eb00000000a00 */
[----:B------:R-:W3:Y:S01]  /*aa40*/  LDC.64 R6, c[0x0][0x778] ;  /* 0x0001de00ff067b82 */ /* 0x000ee20000000a00 */
[----:B-1----:R-:W-:-:S07]  /*aa50*/  ISETP.NE.U32.AND P0, PT, R8, RZ, PT ;  /* 0x000000ff0800720c */ /* 0x002fce0003f05070 */
[----:B------:R-:W1:Y:S01]  /*aa60*/  LDC.64 R14, c[0x0][0x778] ;  /* 0x0001de00ff0e7b82 */ /* 0x000e620000000a00 */
[----:B------:R-:W-:Y:S02]  /*aa70*/  ISETP.NE.AND.EX P0, PT, R9, RZ, PT, P0 ;  /* 0x000000ff0900720c */ /* 0x000fe40003f05300 */
[----:B--2---:R-:W-:-:S05]  /*aa80*/  ISETP.NE.U32.AND P1, PT, R2, RZ, PT ;  /* 0x000000ff0200720c */ /* 0x004fca0003f25070 */
[----:B------:R-:W2:Y:S01]  /*aa90*/  LDC.64 R4, c[0x0][0x770] ;  /* 0x0001dc00ff047b82 */ /* 0x000ea20000000a00 */
[----:B------:R-:W-:-:S05]  /*aaa0*/  ISETP.NE.AND.EX P1, PT, R3, RZ, PT, P1 ;  /* 0x000000ff0300720c */ /* 0x000fca0003f25310 */
[----:B------:R-:W-:Y:S01]  /*aab0*/  VOTEU.ANY UP0, P0 ;  /* 0x00000000003f7886 */ /* 0x000fe20000000100 */
[----:B---3--:R-:W-:Y:S02]  /*aac0*/  ISETP.NE.U32.AND P0, PT, R6, RZ, PT ;  /* 0x000000ff0600720c */ /* 0x008fe40003f05070 */
[----:B------:R-:W-:Y:S02]  /*aad0*/  PLOP3.LUT P2, PT, PT, PT, UP0, 0x80, 0x0 ;  /* 0x000000000000781c */ /* 0x000fe40003f4f008 */
[----:B------:R-:W-:-:S03]  /*aae0*/  ISETP.NE.AND.EX P0, PT, R7, RZ, PT, P0 ;  /* 0x000000ff0700720c */ /* 0x000fc60003f05300 */
[----:B------:R-:W3:Y:S01]  /*aaf0*/  @P1 LDC.64 R6, c[0x0][0x780] ;  /* 0x0001e000ff061b82 */ /* 0x000ee20000000a00 */
[----:B-1----:R-:W-:-:S07]  /*ab00*/  IMAD.WIDE R2, R11, 0x4, R14 ;  /* 0x000000040b027825 */ /* 0x002fce00078e020e */
[----:B------:R-:W1:Y:S01]  /*ab10*/  LDC R15, c[0x0][0x280] ;  /* 0x0000a000ff0f7b82 */ /* 0x000e620000000800 */
[----:B--2---:R-:W-:-:S05]  /*ab20*/  IMAD.WIDE R4, R11, 0x4, R4 ;  /* 0x000000040b047825 */ /* 0x004fca00078e0204 */
[----:B------:R-:W2:Y:S01]  /*ab30*/  @P2 LDG.E R16, desc[UR46][R4.64] ;  /* 0x0000002e04102981 */ /* 0x000ea2000c1e1900 */
[----:B------:R-:W-:-:S03]  /*ab40*/  IMAD.MOV.U32 R13, RZ, RZ, RZ ;  /* 0x000000ffff0d7224 */ /* 0x000fc600078e00ff */
[----:B------:R4:W5:Y:S04]  /*ab50*/  @P2 LDG.E R0, desc[UR46][R4.64] ;  /* 0x0000002e04002981 */ /* 0x000968000c1e1900 */
[----:B------:R4:W5:Y:S01]  /*ab60*/  @P0 LDG.E R13, desc[UR46][R2.64] ;  /* 0x0000002e020d0981 */ /* 0x000962000c1e1900 */
[----:B---3--:R-:W-:-:S05]  /*ab70*/  @P1 IMAD.WIDE R6, R11, 0x4, R6 ;  /* 0x000000040b061825 */ /* 0x008fca00078e0206 */
[----:B-1----:R4:W5:Y:S01]  /*ab80*/  @P1 LDG.E R15, desc[UR46][R6.64] ;  /* 0x0000002e060f1981 */ /* 0x002962000c1e1900 */
[----:B--2---:R-:W-:-:S05]  /*ab90*/  @P2 IMAD R16, R11, 0x40, R16 ;  /* 0x000000400b102824 */ /* 0x004fca00078e0210 */
[----:B------:R-:W-:Y:S01]  /*aba0*/  @P2 R2UR UR4, R16 ;  /* 0x00000000100422ca */ /* 0x000fe200000e0000 */
[----:B----4-:R-:W-:-:S14]  /*abb0*/  @P1 BRA `(.L_x_3258) ;  /* 0x0000000000101947 */ /* 0x010fdc0003800000 */
[----:B------:R-:W-:Y:S05]  /*abc0*/  @!P2 BRA `(.L_x_3258) ;  /* 0x00000000000ca947 */ /* 0x000fea0003800000 */
[----:B------:R-:W2:Y:S04]  /*abd0*/  LDG.E R6, desc[UR46][R4.64] ;  /* 0x0000002e04067981 */ /* 0x000ea8000c1e1900 */
[----:B-----5:R-:W2:Y:S02]  /*abe0*/  LDG.E R15, desc[UR46][R4.64+0x4] ;  /* 0x0000042e040f7981 */ /* 0x020ea4000c1e1900 */
[----:B--2---:R-:W-:-:S07]  /*abf0*/  IMAD.IADD R15, R15, 0x1, -R6 ;  /* 0x000000010f0f7824 */ /* 0x004fce00078e0a06 */
.L_x_3258:
[----:B------:R-:W-:Y:S01]  /*ac00*/  @UP0 USHF.R.S32.HI UR5, URZ, 0x1f, UR4 ;  /* 0x0000001f3f050899 */ /* 0x000fe20008011404 */
[----:B------:R-:W-:Y:S01]  /*ac10*/  ULDC.64 UR8, c[0x0][0x788] ;  /* 0x0001e20000087ab9 */ /* 0x000fe20000000a00 */
[----:B------:R-:W-:Y:S01]  /*ac20*/  UMOV UR6, URZ ;  /* 0x0000003f00067c82 */ /* 0x000fe20008000000 */
[----:B------:R-:W-:Y:S01]  /*ac30*/  ISETP.NE.U32.AND P1, PT, RZ, UR8, PT ;  /* 0x00000008ff007c0c */ /* 0x000fe2000bf25070 */
[----:B------:R-:W-:Y:S01]  /*ac40*/  @UP0 ULEA.HI UR5, UR5, UR4, URZ, 0x6 ;  /* 0x0000000405050291 */ /* 0x000fe2000f8f303f */
[----:B-----5:R-:W-:Y:S02]  /*ac50*/  @P2 R2UR UR6, R0 ;  /* 0x00000000000622ca */ /* 0x020fe400000e0000 */
[----:B------:R-:W-:Y:S01]  /*ac60*/  ISETP.NE.AND.EX P1, PT, RZ, UR9, PT, P1 ;  /* 0x00000009ff007c0c */ /* 0x000fe2000bf25310 */
[----:B------:R-:W-:Y:S01]  /*ac70*/  @UP0 ULOP3.LUT UR7, UR5, 0xffffffc0, URZ, 0xc0, !UPT ;  /* 0xffffffc005070892 */ /* 0x000fe2000f8ec03f */
[----:B------:R-:W-:Y:S01]  /*ac80*/  ULDC UR9, c[0x0][0x290] ;  /* 0x0000a40000097ab9 */ /* 0x000fe20000000800 */
[----:B------:R-:W-:-:S02]  /*ac90*/  UMOV UR4, URZ ;  /* 0x0000003f00047c82 */ /* 0x000fc40008000000 */
[----:B------:R-:W-:Y:S01]  /*aca0*/  @UP0 USHF.R.S32.HI UR8, URZ, 0x1f, UR7 ;  /* 0x0000001f3f080899 */ /* 0x000fe20008011407 */
[----:B------:R-:W-:Y:S01]  /*acb0*/  IMAD.U32 R0, RZ, RZ, UR9 ;  /* 0x00000009ff007e24 */ /* 0x000fe2000f8e00ff */
[----:B------:R-:W-:Y:S01]  /*acc0*/  UMOV UR5, URZ ;  /* 0x0000003f00057c82 */ /* 0x000fe20008000000 */
[----:B------:R-:W-:-:S04]  /*acd0*/  @UP0 UMOV UR4, UR7 ;  /* 0x0000000700040c82 */ /* 0x000fc80008000000 */
[----:B------:R-:W-:Y:S01]  /*ace0*/  @UP0 UMOV UR5, UR8 ;  /* 0x0000000800050c82 */ /* 0x000fe20008000000 */
[----:B------:R-:W-:Y:S05]  /*acf0*/  @!P1 BRA `(.L_x_3259) ;  /* 0x0000000000109947 */ /* 0x000fea0003800000 */
[----:B------:R-:W1:Y:S02]  /*ad00*/  LDC.64 R2, c[0x0][0x788] ;  /* 0x0001e200ff027b82 */ /* 0x000e640000000a00 */
[----:B-1----:R-:W-:-:S05]  /*ad10*/  IMAD.WIDE R2, R11, 0x4, R2 ;  /* 0x000000040b027825 */ /* 0x002fca00078e0202 */
[----:B------:R1:W5:Y:S01]  /*ad20*/  LDG.E R0, desc[UR46][R2.64] ;  /* 0x0000002e02007981 */ /* 0x000362000c1e1900 */
[----:B------:R-:W-:Y:S05]  /*ad30*/  BRA `(.L_x_3260) ;  /* 0x0000000000107947 */ /* 0x000fea0003800000 */
.L_x_3259:
[----:B------:R-:W-:Y:S05]  /*ad40*/  @!P0 BRA `(.L_x_3260) ;  /* 0x00000000000c8947 */ /* 0x000fea0003800000 */
[----:B------:R-:W2:Y:S04]  /*ad50*/  LDG.E R5, desc[UR46][R2.64] ;  /* 0x0000002e02057981 */ /* 0x000ea8000c1e1900 */
[----:B------:R-:W2:Y:S02]  /*ad60*/  LDG.E R0, desc[UR46][R2.64+0x4] ;  /* 0x0000042e02007981 */ /* 0x000ea4000c1e1900 */
[----:B--2---:R-:W-:-:S07]  /*ad70*/  IMAD.IADD R0, R0, 0x1, -R5 ;  /* 0x0000000100007824 */ /* 0x004fce00078e0a05 */
.L_x_3260:
[----:B-1----:R-:W-:Y:S01]  /*ad80*/  IMAD R3, R12, 0x80, R15 ;  /* 0x000000800c037824 */ /* 0x002fe200078e020f */
[----:B------:R-:W-:Y:S01]  /*ad90*/  ULDC UR7, c[0x0][0x74c] ;  /* 0x0001d30000077ab9 */ /* 0x000fe20000000800 */
[----:B------:R-:W-:Y:S02]  /*ada0*/  VIADD R15, R15, 0x3f ;  /* 0x0000003f0f0f7836 */ /* 0x000fe40000000000 */
[----:B------:R-:W-:Y:S01]  /*adb0*/  IMAD.MOV.U32 R2, RZ, RZ, RZ ;  /* 0x000000ffff027224 */ /* 0x000fe200078e00ff */
[----:B-----5:R-:W-:-:S04]  /*adc0*/  IADD3 R0, R3, -UR7, -R0 ;  /* 0x8000000703007c10 */ /* 0x020fc8000fffe800 */
[----:B------:R-:W-:-:S04]  /*add0*/  SHF.R.S32.HI R3, RZ, 0x1f, R0 ;  /* 0x0000001fff037819 */ /* 0x000fc80000011400 */
[----:B------:R-:W-:Y:S02]  /*ade0*/  LEA.HI R3, R3, R0, RZ, 0x6 ;  /* 0x0000000003037211 */ /* 0x000fe400078f30ff */
[----:B------:R-:W-:Y:S02]  /*adf0*/  SHF.R.S32.HI R0, RZ, 0x1f, R15 ;  /* 0x0000001fff007819 */ /* 0x000fe4000001140f */
[----:B------:R-:W-:Y:S02]  /*ae00*/  SHF.R.S32.HI R3, RZ, 0x6, R3 ;  /* 0x00000006ff037819 */ /* 0x000fe40000011403 */
[----:B------:R-:W-:Y:S02]  /*ae10*/  LEA.HI R0, R0, R15, RZ, 0x6 ;  /* 0x0000000f00007211 */ /* 0x000fe400078f30ff */
[----:B------:R-:W-:Y:S02]  /*ae20*/  VIMNMX R4, RZ, R3, !PT ;  /* 0x00000003ff047248 */ /* 0x000fe40007fe0100 */
[----:B------:R-:W-:-:S04]  /*ae30*/  SHF.R.S32.HI R0, RZ, 0x6, R0 ;  /* 0x00000006ff007819 */ /* 0x000fc80000011400 */
[----:B------:R-:W-:-:S13]  /*ae40*/  ISETP.GT.AND P1, PT, R0, R4, PT ;  /* 0x000000040000720c */ /* 0x000fda0003f24270 */
[----:B------:R-:W-:Y:S05]  /*ae50*/  @!P1 BRA `(.L_x_3257) ;  /* 0x0000001c008c9947 */ /* 0x000fea0003800000 */
[----:B------:R-:W-:Y:S01]  /*ae60*/  ISETP.NE.U32.AND P1, PT, R8, RZ, PT ;  /* 0x000000ff0800720c */ /* 0x000fe20003f25070 */
[----:B------:R-:W-:Y:S01]  /*ae70*/  USHF.R.S32.HI UR7, URZ, 0x1f, UR20 ;  /* 0x0000001f3f077899 */ /* 0x000fe20008011414 */
[----:B------:R-:W-:Y:S01]  /*ae80*/  SHF.R.S32.HI R2, RZ, 0x1f, R11 ;  /* 0x0000001fff027819 */ /* 0x000fe2000001140b */
[----:B------:R-:W-:Y:S01]  /*ae90*/  ULDC.64 UR10, c[0x0][0x718] ;  /* 0x0001c600000a7ab9 */ /* 0x000fe20000000a00 */
[----:B------:R-:W-:Y:S01]  /*aea0*/  ISETP.NE.AND.EX P1, PT, R9, RZ, PT, P1 ;  /* 0x000000ff0900720c */ /* 0x000fe20003f25310 */
[----:B------:R-:W-:Y:S01]  /*aeb0*/  UMOV UR8, UR4 ;  /* 0x0000000400087c82 */ /* 0x000fe20008000000 */
[----:B------:R-:W-:Y:S01]  /*aec0*/  UMOV UR9, UR5 ;  /* 0x0000000500097c82 */ /* 0x000fe20008000000 */
[----:B------:R-:W-:Y:S01]  /*aed0*/  R2UR UR21, R11 ;  /* 0x000000000b1572ca */ /* 0x000fe200000e0000 */
[----:B------:R-:W-:Y:S01]  /*aee0*/  UIMAD.WIDE.U32 UR4, UR20, UR10, UR8 ;  /* 0x0000000a140472a5 */ /* 0x000fe2000f8e0008 */
[----:B------:R-:W-:Y:S01]  /*aef0*/  SEL R2, R2, RZ, !P1 ;  /* 0x000000ff02027207 */ /* 0x000fe20004800000 */
[----:B------:R-:W-:Y:S01]  /*af00*/  UIMAD UR10, UR7, UR10, URZ ;  /* 0x0000000a070a72a4 */ /* 0x000fe2000f8e023f */
[----:B------:R-:W-:Y:S01]  /*af10*/  R2UR UR18, R12 ;  /* 0x000000000c1272ca */ /* 0x000fe200000e0000 */
[----:B------:R-:W-:Y:S01]  /*af20*/  ULDC.64 UR14, c[0x0][0x730] ;  /* 0x0001cc00000e7ab9 */ /* 0x000fe20000000a00 */
[----:B------:R-:W-:Y:S01]  /*af30*/  R2UR UR12, R2 ;  /* 0x00000000020c72ca */ /* 0x000fe200000e0000 */
[----:B------:R-:W-:Y:S01]  /*af40*/  UIMAD UR7, UR7, UR14, URZ ;  /* 0x0000000e070772a4 */ /* 0x000fe2000f8e023f */
[----:B------:R-:W-:Y:S01]  /*af50*/  R2UR UR19, R13 ;  /* 0x000000000d1372ca */ /* 0x000fe200000e0000 */
[----:B------:R-:W-:Y:S01]  /*af60*/  UIMAD UR10, UR20, UR11, UR10 ;  /* 0x0000000b140a72a4 */ /* 0x000fe2000f8e020a */
[----:B------:R-:W-:Y:S01]  /*af70*/  SEL R11, R11, RZ, !P0 ;  /* 0x000000ff0b0b7207 */ /* 0x000fe20004000000 */
[----:B------:R-:W-:Y:S01]  /*af80*/  UIMAD.WIDE.U32 UR8, UR20, UR14, UR8 ;  /* 0x0000000e140872a5 */ /* 0x000fe2000f8e0008 */
[----:B------:R-:W-:Y:S01]  /*af90*/  BSSY B0, `(.L_x_3257) ;  /* 0x00001cf000007945 */ /* 0x000fe20003800000 */
[----:B------:R-:W-:Y:S01]  /*afa0*/  ULDC UR11, c[0x0][0x2e8] ;  /* 0x0000ba00000b7ab9 */ /* 0x000fe20000000800 */
[----:B------:R-:W-:Y:S01]  /*afb0*/  UIMAD UR7, UR20, UR15, UR7 ;  /* 0x0000000f140772a4 */ /* 0x000fe2000f8e0207 */
[----:B------:R-:W-:Y:S01]  /*afc0*/  R2UR UR13, R11 ;  /* 0x000000000b0d72ca */ /* 0x000fe200000e0000 */
[----:B------:R-:W-:Y:S01]  /*afd0*/  UISETP.NE.AND UP0, UPT, UR11, 0x1, UPT ;  /* 0x000000010b00788c */ /* 0x000fe2000bf05270 */
[----:B------:R-:W-:Y:S01]  /*afe0*/  IMAD.MOV.U32 R2, RZ, RZ, RZ ;  /* 0x000000ffff027224 */ /* 0x000fe200078e00ff */
[----:B------:R-:W-:Y:S01]  /*aff0*/  ULDC.64 UR14, c[0x0][0x720] ;  /* 0x0001c800000e7ab9 */ /* 0x000fe20000000a00 */
[----:B------:R-:W-:Y:S01]  /*b000*/  VOTEU.ANY UP1, P1 ;  /* 0x00000000003f7886 */ /* 0x000fe20000820100 */
[----:B------:R-:W-:-:S02]  /*b010*/  UIADD3 UR5, UR5, UR10, URZ ;  /* 0x0000000a05057290 */ /* 0x000fc4000fffe03f */
[----:B------:R-:W-:Y:S02]  /*b020*/  UIADD3 UR9, UR9, UR7, URZ ;  /* 0x0000000709097290 */ /* 0x000fe4000fffe03f */
[----:B------:R-:W-:Y:S02]  /*b030*/  USEL UR21, UR21, URZ, !UP1 ;  /* 0x0000003f15157287 */ /* 0x000fe4000c800000 */
[----:B------:R-:W-:Y:S01]  /*b040*/  UIMAD UR7, UR12, UR14, URZ ;  /* 0x0000000e0c0772a4 */ /* 0x000fe2000f8e023f */
[----:B------:R-:W-:Y:S01]  /*b050*/  ELECT P0, URZ, PT ;  /* 0x00000000003f782f */ /* 0x000fe20003800000 */
[----:B------:R-:W-:Y:S01]  /*b060*/  ULDC.64 UR16, c[0x0][0x738] ;  /* 0x0001ce0000107ab9 */ /* 0x000fe20000000a00 */
[----:B------:R-:W-:Y:S02]  /*b070*/  UIMAD.WIDE.U32 UR22, UR14, UR21, UR4 ;  /* 0x000000150e1672a5 */ /* 0x000fe4000f8e0004 */
[----:B------:R-:W-:Y:S02]  /*b080*/  UIMAD UR5, UR15, UR21, UR7 ;  /* 0x000000150f0572a4 */ /* 0x000fe4000f8e0207 */
[----:B------:R-:W-:-:S02]  /*b090*/  UIMAD.WIDE.U32 UR14, UR16, UR21, UR8 ;  /* 0x00000015100e72a5 */ /* 0x000fc4000f8e0008 */
[----:B------:R-:W-:Y:S01]  /*b0a0*/  UIMAD UR10, UR12, UR16, URZ ;  /* 0x000000100c0a72a4 */ /* 0x000fe2000f8e023f */
[----:B------:R-:W-:Y:S01]  /*b0b0*/  @UP0 ULDC UR8, c[0x0][0x2ec] ;  /* 0x0000bb0000080ab9 */ /* 0x000fe20000000800 */
[----:B------:R-:W-:Y:S01]  /*b0c0*/  @UP0 ULDC UR7, c[0x0][0x2f0] ;  /* 0x0000bc0000070ab9 */ /* 0x000fe20000000800 */
[----:B------:R-:W-:Y:S02]  /*b0d0*/  UIMAD.WIDE.U32 UR8, UR20, UR8, URZ ;  /* 0x00000008140872a5 */ /* 0x000fe4000f8e003f */
[----:B------:R-:W-:Y:S01]  /*b0e0*/  UMOV UR12, UR20 ;  /* 0x00000014000c7c82 */ /* 0x000fe20008000000 */
[----:B------:R-:W-:Y:S02]  /*b0f0*/  UIMAD UR4, UR17, UR21, UR10 ;  /* 0x00000015110472a4 */ /* 0x000fe4000f8e020a */
[----:B------:R-:W-:Y:S02]  /*b100*/  ULEA UR11, UR18, UR19, 0x7 ;  /* 0x00000013120b7291 */ /* 0x000fe4000f8e383f */
        /* <DEDUP_REMOVED lines=9> */
.L_x_3299:
        /* <DEDUP_REMOVED lines=15> */
.L_x_3263:
        /* <DEDUP_REMOVED lines=92> */
.L_x_3274:
[----:B-123--:R-:W-:-:S04]  /*b850*/  SHF.L.U32 R18, R10, 0x1f, RZ ;  /* 0x0000001f0a127819 */ /* 0x00efc800000006ff */
[----:B------:R-:W2:Y:S02]  /*b860*/  SYNCS.PHASECHK.TRANS64.TRYWAIT P1, [R15+URZ+0x30840], R18 ;  /* 0x030840120f0075a7 */ /* 0x000ea4000802017f */
[----:B--2---:R-:W-:Y:S05]  /*b870*/  @!P1 BRA `(.L_x_3266) ;  /* 0x00000018006c9947 */ /* 0x004fea0003800000 */
.L_x_3300:
        /* <DEDUP_REMOVED lines=8> */
.L_x_3267:
        /* <DEDUP_REMOVED lines=37> */
.L_x_3301:
        /* <DEDUP_REMOVED lines=8> */
.L_x_3269:
        /* <DEDUP_REMOVED lines=37> */
.L_x_3302:
        /* <DEDUP_REMOVED lines=8> */
.L_x_3271:
        /* <DEDUP_REMOVED lines=31> */
.L_x_3304:
        /* <DEDUP_REMOVED lines=8> */
.L_x_3273:
        /* <DEDUP_REMOVED lines=37> */
.L_x_3265:
[----:B------:R-:W4:Y:S02]  /*c360*/  LDL.LU R4, [R1+0x8] ;  /* 0x0000080001047983 */ /* 0x000f240000300800 */
[----:B----4-:R-:W-:Y:S02]  /*c370*/  ISETP.NE.AND P1, PT, R4, RZ, PT ;  /* 0x000000ff0400720c */ /* 0x010fe40003f25270 */
[----:B------:R4:W5:Y:S11]  /*c380*/  LDL R4, [R1+0x4] ;  /* 0x0000040001047983 */ /* 0x0009760000100800 */
[----:B----4-:R-:W-:Y:S05]  /*c390*/  @!P1 BRA `(.L_x_3264) ;  /* 0x00000004005c9947 */ /* 0x010fea0003800000 */
[----:B------:R-:W-:-:S04]  /*c3a0*/  SHF.L.U32 R12, R10, 0x1f, RZ ;  /* 0x0000001f0a0c7819 */ /* 0x000fc800000006ff */
[----:B------:R-:W4:Y:S02]  /*c3b0*/  SYNCS.PHASECHK.TRANS64.TRYWAIT P1, [R15+URZ+0x30840], R12 ;  /* 0x0308400c0f0075a7 */ /* 0x000f24000802017f */
[----:B----4-:R-:W-:Y:S05]  /*c3c0*/  @!P1 BRA `(.L_x_3275) ;  /* 0x0000000c00ec9947 */ /* 0x010fea0003800000 */
.L_x_3305:
        /* <DEDUP_REMOVED lines=8> */
.L_x_3276:
        /* <DEDUP_REMOVED lines=34> */
.L_x_3306:
        /* <DEDUP_REMOVED lines=8> */
.L_x_3278:
        /* <DEDUP_REMOVED lines=34> */
.L_x_3264:
[----:B------:R-:W1:Y:S01]  /*c910*/  S2R R0, SR_TID.X ;  /* 0x0000000000007919 */ /* 0x000e620000002100 */
[----:B------:R-:W-:Y:S01]  /*c920*/  IMAD R3, R16, 0x8, R15 ;  /* 0x0000000810037824 */ /* 0x000fe200078e020f */
[----:B-1----:R-:W-:Y:S02]  /*c930*/  LOP3.LUT R2, R0, 0x7f, RZ, 0xc0, !PT ;  /* 0x0000007f00027812 */ /* 0x002fe400078ec0ff */
[----:B------:R-:W-:Y:S02]  /*c940*/  SHF.L.U32 R0, R10, 0x1f, RZ ;  /* 0x0000001f0a007819 */ /* 0x000fe400000006ff */
[----:B------:R-:W-:Y:S02]  /*c950*/  ISETP.NE.AND P1, PT, R2, RZ, PT ;  /* 0x000000ff0200720c */ /* 0x000fe40003f25270 */
[----:B------:R-:W1:Y:S02]  /*c960*/  SYNCS.PHASECHK.TRANS64.TRYWAIT P0, [R3+URZ+0x30840], R0 ;  /* 0x03084000030075a7 */ /* 0x000e64000800017f */
[----:B-1----:R-:W-:Y:S09]  /*c970*/  @!P0 BRA `(.L_x_3279) ;  /* 0x0000000800a88947 */ /* 0x002ff20003800000 */
.L_x_3307:
[----:B------:R-:W-:Y:S05]  /*c980*/  @P1 BRA `(.L_x_3280) ;  /* 0x0000000000181947 */ /* 0x000fea0003800000 */
[----:B------:R-:W1:Y:S01]  /*c990*/  S2R R2, SR_TID.X ;  /* 0x0000000000027919 */ /* 0x000e620000002100 */
[----:B------:R-:W-:-:S04]  /*c9a0*/  IMAD.MOV.U32 R0, RZ, RZ, 0x4100 ;  /* 0x00004100ff007424 */ /* 0x000fc800078e00ff */
[----:B------:R1:W-:Y:S02]  /*c9b0*/  SYNCS.ARRIVE.TRANS64 RZ, [R3+URZ+0x30830], R0 ;  /* 0x0308300003ff79a7 */ /* 0x0003e4000800003f */
[----:B-1----:R-:W-:-:S13]  /*c9c0*/  LOP3.LUT P0, RZ, R2, 0x1f, RZ, 0xc0, !PT ;  /* 0x0000001f02ff7812 */ /* 0x002fda000780c0ff */
[----:B------:R-:W-:Y:S05]  /*c9d0*/  @!P0 BRA `(.L_x_3280) ;  /* 0x0000000000048947 */ /* 0x000fea0003800000 */
[----:B------:R-:W-:Y:S01]  /*c9e0*/  BPT.TRAP 0x1 ;  /* 0x000000040000795c */ /* 0x000fe20000300000 */
.L_x_3280:
        /* <DEDUP_REMOVED lines=41> */
.L_x_3261:
[----:B------:R-:W-:Y:S05]  /*cc80*/  BSYNC B0 ;  /* 0x0000000000007941 */ /* 0x000fea0003800000 */
.L_x_3257:
[----:B------:R-:W-:-:S03]  /*cc90*/  UMOV UR7, 0xffffffff ;  /* 0xffffffff00077882 */ /* 0x000fc60000000000 */
[----:B------:R-:W-:Y:S05]  /*cca0*/  BRA.DIV UR7, `(.L_x_3281) ;  /* 0x0000000607f07947 */ /* 0x000fea000b800000 */
[----:B------:R-:W-:-:S13]  /*ccb0*/  ELECT P6, URZ, PT ;  /* 0x00000000003f782f */ /* 0x000fda00038c0000 */
.L_x_3310:
[----:B------:R-:W-:Y:S05]  /*ccc0*/  @!P6 BRA `(.L_x_3117) ;  /* 0x000000000084e947 */ /* 0x000fea0003800000 */
[----:B------:R-:W-:-:S06]  /*ccd0*/  ULOP3.LUT UR7, UR38, 0x2, URZ, 0xfc, !UPT ;  /* 0x0000000226077892 */ /* 0x000fcc000f8efc3f */
[----:B------:R-:W-:-:S05]  /*cce0*/  IMAD.U32 R0, RZ, RZ, UR7 ;  /* 0x00000007ff007e24 */ /* 0x000fca000f8e00ff */
[----:B------:R-:W-:-:S13]  /*ccf0*/  ISETP.NE.AND P2, PT, R0, 0x3, PT ;  /* 0x000000030000780c */ /* 0x000fda0003f45270 */
[----:B------:R-:W-:Y:S05]  /*cd00*/  @!P2 BRA `(.L_x_3282) ;  /* 0x000000000004a947 */ /* 0x000fea0003800000 */
[----:B------:R-:W-:Y:S01]  /*cd10*/  BPT.TRAP 0x1 ;  /* 0x000000040000795c */ /* 0x000fe20000300000 */
.L_x_3282:
        /* <DEDUP_REMOVED lines=15> */
.L_x_3311:
[----:B------:R-:W2:Y:S02]  /*ce10*/  SYNCS.PHASECHK.TRANS64.TRYWAIT P0, [R3+URZ], R0 ;  /* 0x00000000030075a7 */ /* 0x000ea4000800017f */
[----:B--2---:R-:W-:Y:S05]  /*ce20*/  @!P0 BRA `(.L_x_3284) ;  /* 0x0000000400c48947 */ /* 0x004fea0003800000 */
.L_x_3312:
[----:B------:R-:W-:Y:S05]  /*ce30*/  @!P2 BRA `(.L_x_3285) ;  /* 0x000000000004a947 */ /* 0x000fea0003800000 */
[----:B------:R-:W-:Y:S01]  /*ce40*/  BPT.TRAP 0x1 ;  /* 0x000000040000795c */ /* 0x000fe20000300000 */
.L_x_3285:
[----:B--2---:R-:W-:-:S04]  /*ce50*/  VIADD R3, R8, 0x30840 ;  /* 0x0003084008037836 */ /* 0x004fc80000000000 */
[----:B------:R-:W-:-:S04]  /*ce60*/  IMAD R5, R2, 0x8, R3 ;  /* 0x0000000802057824 */ /* 0x000fc800078e0203 */
[----:B------:R-:W2:Y:S02]  /*ce70*/  SYNCS.PHASECHK.TRANS64.TRYWAIT P0, [R5+URZ], R4 ;  /* 0x00000004050075a7 */ /* 0x000ea4000800017f */
[----:B--2---:R-:W-:Y:S05]  /*ce80*/  @!P0 BRA `(.L_x_3286) ;  /* 0x0000000400c08947 */ /* 0x004fea0003800000 */
.L_x_3313:
[----:B------:R-:W-:-:S07]  /*ce90*/  IMAD R3, R6, 0x8, R3 ;  /* 0x0000000806037824 */ /* 0x000fce00078e0203 */
.L_x_3287:
[----:B---3--:R3:W4:Y:S02]  /*cea0*/  SYNCS.PHASECHK.TRANS64.TRYWAIT P0, [R3+URZ], R0 ;  /* 0x00000000030075a7 */ /* 0x008724000800017f */
[----:B----4-:R-:W-:Y:S05]  /*ceb0*/  @!P0 NANOSLEEP.SYNCS 0x989680 ;  /* 0x009896800000895d */ /* 0x010fea0003900000 */
[----:B------:R-:W4:Y:S02]  /*cec0*/  @!P0 SYNCS.PHASECHK.TRANS64 P0, [R3+URZ], R0 ;  /* 0x00000000030085a7 */ /* 0x000f24000800007f */
[----:B----4-:R-:W-:Y:S05]  /*ced0*/  @!P0 BRA `(.L_x_3287) ;  /* 0xfffffffc00f08947 */ /* 0x010fea000383ffff */
.L_x_3117:
[----:B------:R-:W-:Y:S05]  /*cee0*/  BSYNC B6 ;  /* 0x0000000000067941 */ /* 0x000fea0003800000 */
.L_x_3109:
[----:B------:R-:W-:Y:S05]  /*cef0*/  EXIT ;  /* 0x000000000000794d */ /* 0x000fea0003800000 */
.L_x_3127:
[----:B------:R-:W-:Y:S02]  /*cf00*/  IMAD.MOV.U32 R12, RZ, RZ, RZ ;  /* 0x000000ffff0c7224 */ /* 0x000fe400078e00ff */
[----:B------:R-:W-:Y:S02]  /*cf10*/  IMAD.MOV.U32 R11, RZ, RZ, 0x1f ;  /* 0x0000001fff0b7424 */ /* 0x000fe400078e00ff */
[----:B------:R-:W-:-:S07]  /*cf20*/  IMAD.MOV.U32 R15, RZ, RZ, -0x1 ;  /* 0xffffffffff0f7424 */ /* 0x000fce00078e00ff */
[----:B------:R-:W-:Y:S05]  /*cf30*/  WARPSYNC.COLLECTIVE R15, `(.L_x_3288) ;  /* 0x000000000f087348 */ /* 0x000fea0003c00000 */
[----:B------:R1:W2:Y:S02]  /*cf40*/  SHFL.IDX P6, R14, R13, R12, R11 ;  /* 0x0000000c0d0e7389 */ /* 0x0002a400000c000b */
[----:B-12---:R-:W-:Y:S01]  /*cf50*/  ENDCOLLECTIVE ;  /* 0x000000000000791b */ /* 0x006fe20003800000 */
.L_x_3288:
[----:B------:R-:W-:Y:S05]  /*cf60*/  BRA `(.L_x_3289) ;  /* 0xffffff4800447947 */ /* 0x000fea000383ffff */
.L_x_3129:
        /* <DEDUP_REMOVED lines=8> */
.L_x_3133:
[----:B---3--:R3:W4:Y:S02]  /*cff0*/  SYNCS.PHASECHK.TRANS64.TRYWAIT P1, [R0+URZ+0x30810], R209 ;  /* 0x030810d1000075a7 */ /* 0x008724000802017f */
[----:B----4-:R-:W-:Y:S05]  /*d000*/  @!P1 NANOSLEEP.SYNCS 0x989680 ;  /* 0x009896800000995d */ /* 0x010fea0003900000 */
[----:B------:R-:W4:Y:S02]  /*d010*/  @!P1 SYNCS.PHASECHK.TRANS64 P1, [R0+URZ+0x30810], R209 ;  /* 0x030810d1000095a7 */ /* 0x000f24000802007f */
[----:B----4-:R-:W-:Y:S05]  /*d020*/  @!P1 BRA `(.L_x_3133) ;  /* 0xfffffffc00f09947 */ /* 0x010fea000383ffff */
[----:B------:R-:W-:Y:S05]  /*d030*/  BRA `(.L_x_3132) ;  /* 0xffffff50002c7947 */ /* 0x000fea000383ffff */
.L_x_3137:
[----:B------:R1:W1:Y:S02]  /*d040*/  SYNCS.PHASECHK.TRANS64.TRYWAIT P1, [R0+URZ+0x30830], R209 ;  /* 0x030830d1000075a7 */ /* 0x000264000802017f */
[----:B-1----:R-:W-:Y:S05]  /*d050*/  @!P1 NANOSLEEP.SYNCS 0x989680 ;  /* 0x009896800000995d */ /* 0x002fea0003900000 */
[----:B------:R-:W1:Y:S02]  /*d060*/  @!P1 SYNCS.PHASECHK.TRANS64 P1, [R0+URZ+0x30830], R209 ;  /* 0x030830d1000095a7 */ /* 0x000e64000802007f */
[----:B-1----:R-:W-:Y:S05]  /*d070*/  @!P1 BRA `(.L_x_3137) ;  /* 0xfffffffc00f09947 */ /* 0x002fea000383ffff */
[----:B------:R-:W-:Y:S05]  /*d080*/  BRA `(.L_x_3136) ;  /* 0xffffff58004c7947 */ /* 0x000fea000383ffff */
.L_x_3217:
[----:B------:R-:W-:Y:S01]  /*d090*/  BSSY B0, `(.L_x_3290) ;  /* 0x0000005000007945 */ /* 0x000fe20003800000 */
[----:B------:R-:W-:-:S07]  /*d0a0*/  IMAD.MOV.U32 R15, RZ, RZ, -0x1 ;  /* 0xffffffffff0f7424 */ /* 0x000fce00078e00ff */
[----:B------:R-:W-:Y:S05]  /*d0b0*/  WARPSYNC.COLLECTIVE R15, `(.L_x_3291) ;  /* 0x000000000f087348 */ /* 0x000fea0003c00000 */
[----:B------:R-:W-:Y:S01]  /*d0c0*/  NOP ;  /* 0x0000000000007918 */ /* 0x000fe20000000000 */
[----:B------:R-:W-:Y:S01]  /*d0d0*/  ENDCOLLECTIVE ;  /* 0x000000000000791b */ /* 0x000fe20003800000 */
.L_x_3291:
[----:B------:R-:W-:Y:S05]  /*d0e0*/  BSYNC B0 ;  /* 0x0000000000007941 */ /* 0x000fea0003800000 */
.L_x_3290:
[----:B------:R-:W-:Y:S05]  /*d0f0*/  BRA `(.L_x_3292) ;  /* 0xffffffc000fc7947 */ /* 0x000fea000383ffff */
.L_x_3230:
[----:B------:R-:W-:Y:S01]  /*d100*/  BSSY B0, `(.L_x_3293) ;  /* 0x0000005000007945 */ /* 0x000fe20003800000 */
[----:B------:R-:W-:-:S07]  /*d110*/  IMAD.MOV.U32 R15, RZ, RZ, -0x1 ;  /* 0xffffffffff0f7424 */ /* 0x000fce00078e00ff */
[----:B------:R-:W-:Y:S05]  /*d120*/  WARPSYNC.COLLECTIVE R15, `(.L_x_3294) ;  /* 0x000000000f087348 */ /* 0x000fea0003c00000 */
[----:B------:R-:W-:Y:S01]  /*d130*/  NOP ;  /* 0x0000000000007918 */ /* 0x000fe20000000000 */
[----:B------:R-:W-:Y:S01]  /*d140*/  ENDCOLLECTIVE ;  /* 0x000000000000791b */ /* 0x000fe20003800000 */
.L_x_3294:
[----:B------:R-:W-:Y:S05]  /*d150*/  BSYNC B0 ;  /* 0x0000000000007941 */ /* 0x000fea0003800000 */
.L_x_3293:
[----:B------:R-:W-:Y:S05]  /*d160*/  BRA `(.L_x_3295) ;  /* 0xffffffc800ac7947 */ /* 0x000fea000383ffff */
.L_x_3242:
[----:B------:R-:W-:Y:S01]  /*d170*/  BSSY B0, `(.L_x_3296) ;  /* 0x0000005000007945 */ /* 0x000fe20003800000 */
[----:B------:R-:W-:-:S07]  /*d180*/  IMAD.MOV.U32 R15, RZ, RZ, -0x1 ;  /* 0xffffffffff0f7424 */ /* 0x000fce00078e00ff */
[----:B------:R-:W-:Y:S05]  /*d190*/  WARPSYNC.COLLECTIVE R15, `(.L_x_3297) ;  /* 0x000000000f087348 */ /* 0x000fea0003c00000 */
[----:B------:R-:W-:Y:S01]  /*d1a0*/  NOP ;  /* 0x0000000000007918 */ /* 0x000fe20000000000 */
[----:B------:R-:W-:Y:S01]  /*d1b0*/  ENDCOLLECTIVE ;  /* 0x000000000000791b */ /* 0x000fe20003800000 */
.L_x_3297:
[----:B------:R-:W-:Y:S05]  /*d1c0*/  BSYNC B0 ;  /* 0x0000000000007941 */ /* 0x000fea0003800000 */
.L_x_3296:
[----:B------:R-:W-:Y:S05]  /*d1d0*/  BRA `(.L_x_3298) ;  /* 0xffffffcc00ec7947 */ /* 0x000fea000383ffff */
.L_x_3262:
[----:B-1----:R1:W2:Y:S02]  /*d1e0*/  SYNCS.PHASECHK.TRANS64.TRYWAIT P0, [R15+URZ+0x30820], R2 ;  /* 0x030820020f0075a7 */ /* 0x0022a4000800017f */
[----:B--2---:R-:W-:Y:S05]  /*d1f0*/  @!P0 NANOSLEEP.SYNCS 0x989680 ;  /* 0x009896800000895d */ /* 0x004fea0003900000 */
[----:B------:R-:W2:Y:S02]  /*d200*/  @!P0 SYNCS.PHASECHK.TRANS64 P0, [R15+URZ+0x30820], R2 ;  /* 0x030820020f0085a7 */ /* 0x000ea4000800007f */
[----:B--2---:R-:W-:Y:S05]  /*d210*/  @!P0 BRA `(.L_x_3262) ;  /* 0xfffffffc00f08947 */ /* 0x004fea000383ffff */
[----:B------:R-:W-:Y:S05]  /*d220*/  BRA `(.L_x_3299) ;  /* 0xffffffdc00dc7947 */ /* 0x000fea000383ffff */
.L_x_3266:
[----:B--2---:R2:W3:Y:S02]  /*d230*/  SYNCS.PHASECHK.TRANS64.TRYWAIT P1, [R15+URZ+0x30840], R18 ;  /* 0x030840120f0075a7 */ /* 0x0044e4000802017f */
[----:B---3--:R-:W-:Y:S05]  /*d240*/  @!P1 NANOSLEEP.SYNCS 0x989680 ;  /* 0x009896800000995d */ /* 0x008fea0003900000 */
[----:B------:R-:W3:Y:S02]  /*d250*/  @!P1 SYNCS.PHASECHK.TRANS64 P1, [R15+URZ+0x30840], R18 ;  /* 0x030840120f0095a7 */ /* 0x000ee4000802007f */
[----:B---3--:R-:W-:Y:S05]  /*d260*/  @!P1 BRA `(.L_x_3266) ;  /* 0xfffffffc00f09947 */ /* 0x008fea000383ffff */
[----:B------:R-:W-:Y:S05]  /*d270*/  BRA `(.L_x_3300) ;  /* 0xffffffe400807947 */ /* 0x000fea000383ffff */
.L_x_3268:
[----:B-1----:R1:W3:Y:S02]  /*d280*/  SYNCS.PHASECHK.TRANS64.TRYWAIT P1, [R15+URZ+0x30828], R18 ;  /* 0x030828120f0075a7 */ /* 0x0022e4000802017f */
[----:B---3--:R-:W-:Y:S05]  /*d290*/  @!P1 NANOSLEEP.SYNCS 0x989680 ;  /* 0x009896800000995d */ /* 0x008fea0003900000 */
[----:B------:R-:W3:Y:S02]  /*d2a0*/  @!P1 SYNCS.PHASECHK.TRANS64 P1, [R15+URZ+0x30828], R18 ;  /* 0x030828120f0095a7 */ /* 0x000ee4000802007f */
[----:B---3--:R-:W-:Y:S05]  /*d2b0*/  @!P1 BRA `(.L_x_3268) ;  /* 0xfffffffc00f09947 */ /* 0x008fea000383ffff */
[----:B------:R-:W-:Y:S05]  /*d2c0*/  BRA `(.L_x_3301) ;  /* 0xffffffe800207947 */ /* 0x000fea000383ffff */
.L_x_3270:
[----:B---3--:R3:W4:Y:S02]  /*d2d0*/  SYNCS.PHASECHK.TRANS64.TRYWAIT P1, [R15+URZ+0x30848], R18 ;  /* 0x030848120f0075a7 */ /* 0x008724000802017f */
[----:B----4-:R-:W-:Y:S05]  /*d2e0*/  @!P1 NANOSLEEP.SYNCS 0x989680 ;  /* 0x009896800000995d */ /* 0x010fea0003900000 */
[----:B------:R-:W4:Y:S02]  /*d2f0*/  @!P1 SYNCS.PHASECHK.TRANS64 P1, [R15+URZ+0x30848], R18 ;  /* 0x030848120f0095a7 */ /* 0x000f24000802007f */
[----:B----4-:R-:W-:Y:S05]  /*d300*/  @!P1 BRA `(.L_x_3270) ;  /* 0xfffffffc00f09947 */ /* 0x010fea000383ffff */
[----:B------:R-:W-:Y:S05]  /*d310*/  BRA `(.L_x_3302) ;  /* 0xffffffe800c07947 */ /* 0x000fea000383ffff */
.L_x_3272:
[----:B------:R-:W-:-:S07]  /*d320*/  SHF.L.U32 R4, R10, 0x1f, RZ ;  /* 0x0000001f0a047819 */ /* 0x000fce00000006ff */
.L_x_3303:
[----:B----4-:R4:W1:Y:S02]  /*d330*/  SYNCS.PHASECHK.TRANS64.TRYWAIT P1, [R15+URZ+0x30820], R4 ;  /* 0x030820040f0075a7 */ /* 0x010864000802017f */
[----:B-1----:R-:W-:Y:S05]  /*d340*/  @!P1 NANOSLEEP.SYNCS 0x989680 ;  /* 0x009896800000995d */ /* 0x002fea0003900000 */
[----:B------:R-:W1:Y:S02]  /*d350*/  @!P1 SYNCS.PHASECHK.TRANS64 P1, [R15+URZ+0x30820], R4 ;  /* 0x030820040f0095a7 */ /* 0x000e64000802007f */
[----:B-1----:R-:W-:Y:S05]  /*d360*/  @!P1 BRA `(.L_x_3303) ;  /* 0xfffffffc00f09947 */ /* 0x002fea000383ffff */
[----:B------:R-:W-:Y:S05]  /*d370*/  BRA `(.L_x_3304) ;  /* 0xffffffec00447947 */ /* 0x000fea000383ffff */
.L_x_3275:
[----:B----4-:R4:W1:Y:S02]  /*d380*/  SYNCS.PHASECHK.TRANS64.TRYWAIT P1, [R15+URZ+0x30840], R12 ;  /* 0x0308400c0f0075a7 */ /* 0x010864000802017f */
[----:B-1----:R-:W-:Y:S05]  /*d390*/  @!P1 NANOSLEEP.SYNCS 0x989680 ;  /* 0x009896800000995d */ /* 0x002fea0003900000 */
[----:B------:R-:W1:Y:S02]  /*d3a0*/  @!P1 SYNCS.PHASECHK.TRANS64 P1, [R15+URZ+0x30840], R12 ;  /* 0x0308400c0f0095a7 */ /* 0x000e64000802007f */
[----:B-1----:R-:W-:Y:S05]  /*d3b0*/  @!P1 BRA `(.L_x_3275) ;  /* 0xfffffffc00f09947 */ /* 0x002fea000383ffff */
[----:B------:R-:W-:Y:S05]  /*d3c0*/  BRA `(.L_x_3305) ;  /* 0xfffffff000007947 */ /* 0x000fea000383ffff */
.L_x_3277:
[----:B-1----:R1:W2:Y:S02]  /*d3d0*/  SYNCS.PHASECHK.TRANS64.TRYWAIT P1, [R15+URZ+0x30828], R12 ;  /* 0x0308280c0f0075a7 */ /* 0x0022a4000802017f */
[----:B--2---:R-:W-:Y:S05]  /*d3e0*/  @!P1 NANOSLEEP.SYNCS 0x989680 ;  /* 0x009896800000995d */ /* 0x004fea0003900000 */
[----:B------:R-:W2:Y:S02]  /*d3f0*/  @!P1 SYNCS.PHASECHK.TRANS64 P1, [R15+URZ+0x30828], R12 ;  /* 0x0308280c0f0095a7 */ /* 0x000ea4000802007f */
[----:B--2---:R-:W-:Y:S05]  /*d400*/  @!P1 BRA `(.L_x_3277) ;  /* 0xfffffffc00f09947 */ /* 0x004fea000383ffff */
[----:B------:R-:W-:Y:S05]  /*d410*/  BRA `(.L_x_3306) ;  /* 0xfffffff000947947 */ /* 0x000fea000383ffff */
.L_x_3279:
[----:B------:R1:W1:Y:S02]  /*d420*/  SYNCS.PHASECHK.TRANS64.TRYWAIT P0, [R3+URZ+0x30840], R0 ;  /* 0x03084000030075a7 */ /* 0x000264000800017f */
[----:B-1----:R-:W-:Y:S05]  /*d430*/  @!P0 NANOSLEEP.SYNCS 0x989680 ;  /* 0x009896800000895d */ /* 0x002fea0003900000 */
[----:B------:R-:W1:Y:S02]  /*d440*/  @!P0 SYNCS.PHASECHK.TRANS64 P0, [R3+URZ+0x30840], R0 ;  /* 0x03084000030085a7 */ /* 0x000e64000800007f */
[----:B-1----:R-:W-:Y:S05]  /*d450*/  @!P0 BRA `(.L_x_3279) ;  /* 0xfffffffc00f08947 */ /* 0x002fea000383ffff */
[----:B------:R-:W-:Y:S05]  /*d460*/  BRA `(.L_x_3307) ;  /* 0xfffffff400447947 */ /* 0x000fea000383ffff */
.L_x_3281:
[----:B------:R-:W-:Y:S01]  /*d470*/  BSSY B0, `(.L_x_3308) ;  /* 0x0000006000007945 */ /* 0x000fe20003800000 */
[----:B------:R-:W-:-:S07]  /*d480*/  IMAD.MOV.U32 R15, RZ, RZ, -0x1 ;  /* 0xffffffffff0f7424 */ /* 0x000fce00078e00ff */
[----:B------:R-:W-:Y:S05]  /*d490*/  WARPSYNC.COLLECTIVE R15, `(.L_x_3309) ;  /* 0x000000000f0c7348 */ /* 0x000fea0003c00000 */
[----:B------:R-:W-:Y:S02]  /*d4a0*/  ELECT P6, UR62, PT ;  /* 0x00000000003e782f */ /* 0x000fe400038c0000 */
[----:B------:R-:W-:Y:S01]  /*d4b0*/  MOV R14, UR62 ;  /* 0x0000003e000e7c02 */ /* 0x000fe20008000f00 */
[----:B------:R-:W-:Y:S10]  /*d4c0*/  ENDCOLLECTIVE ;  /* 0x000000000000791b */ /* 0x000ff40003800000 */
.L_x_3309:
[----:B------:R-:W-:Y:S05]  /*d4d0*/  BSYNC B0 ;  /* 0x0000000000007941 */ /* 0x000fea0003800000 */
.L_x_3308:
[----:B------:R-:W-:Y:S05]  /*d4e0*/  BRA `(.L_x_3310) ;  /* 0xfffffff400f47947 */ /* 0x000fea000383ffff */
.L_x_3283:
[----:B-1----:R1:W2:Y:S02]  /*d4f0*/  SYNCS.PHASECHK.TRANS64.TRYWAIT P0, [R7+URZ], R4 ;  /* 0x00000004070075a7 */ /* 0x0022a4000800017f */
[----:B--2---:R-:W-:Y:S05]  /*d500*/  @!P0 NANOSLEEP.SYNCS 0x989680 ;  /* 0x009896800000895d */ /* 0x004fea0003900000 */
[----:B------:R-:W2:Y:S02]  /*d510*/  @!P0 SYNCS.PHASECHK.TRANS64 P0, [R7+URZ], R4 ;  /* 0x00000004070085a7 */ /* 0x000ea4000800007f */
[----:B--2---:R-:W-:Y:S05]  /*d520*/  @!P0 BRA `(.L_x_3283) ;  /* 0xfffffffc00f08947 */ /* 0x004fea000383ffff */
[----:B------:R-:W-:Y:S05]  /*d530*/  BRA `(.L_x_3311) ;  /* 0xfffffff800347947 */ /* 0x000fea000383ffff */
.L_x_3284:
[----:B--2---:R2:W3:Y:S02]  /*d540*/  SYNCS.PHASECHK.TRANS64.TRYWAIT P0, [R3+URZ], R0 ;  /* 0x00000000030075a7 */ /* 0x0044e4000800017f */
[----:B---3--:R-:W-:Y:S05]  /*d550*/  @!P0 NANOSLEEP.SYNCS 0x989680 ;  /* 0x009896800000895d */ /* 0x008fea0003900000 */
[----:B------:R-:W3:Y:S02]  /*d560*/  @!P0 SYNCS.PHASECHK.TRANS64 P0, [R3+URZ], R0 ;  /* 0x00000000030085a7 */ /* 0x000ee4000800007f */
[----:B---3--:R-:W-:Y:S05]  /*d570*/  @!P0 BRA `(.L_x_3284) ;  /* 0xfffffffc00f08947 */ /* 0x008fea000383ffff */
[----:B------:R-:W-:Y:S05]  /*d580*/  BRA `(.L_x_3312) ;  /* 0xfffffff800287947 */ /* 0x000fea000383ffff */
.L_x_3286:
[----:B--2---:R2:W3:Y:S02]  /*d590*/  SYNCS.PHASECHK.TRANS64.TRYWAIT P0, [R5+URZ], R4 ;  /* 0x00000004050075a7 */ /* 0x0044e4000800017f */
[----:B---3--:R-:W-:Y:S05]  /*d5a0*/  @!P0 NANOSLEEP.SYNCS 0x989680 ;  /* 0x009896800000895d */ /* 0x008fea0003900000 */
[----:B------:R-:W3:Y:S02]  /*d5b0*/  @!P0 SYNCS.PHASECHK.TRANS64 P0, [R5+URZ], R4 ;  /* 0x00000004050085a7 */ /* 0x000ee4000800007f */
[----:B---3--:R-:W-:Y:S05]  /*d5c0*/  @!P0 BRA `(.L_x_3286) ;  /* 0xfffffffc00f08947 */ /* 0x008fea000383ffff */
[----:B------:R-:W-:Y:S05]  /*d5d0*/  BRA `(.L_x_3313) ;  /* 0xfffffff8002c7947 */ /* 0x000fea000383ffff */
.L_x_3314:
        /* <DEDUP_REMOVED lines=10> */
.L_x_7311:


//--------------------- .text._ZN7cutlass13device_kernelIN5flash11enable_sm90INS1_16FlashAttnBwdSm90INS1_25CollectiveMainloopBwdSm90ILi2ELi2ELi2EN4cute5tupleIJNS5_1CILi1EEES8_S8_EEENS6_IJNS7_ILi64EEENS7_ILi128EEESB_EEENS_10bfloat16_tEfNS_4arch4Sm90ELb1ELb0ELb1ELb1ELb0ELb1ELb0ELb0ELi2ELi1ELi2ELi1ELb0EEENS1_24CollectiveEpilogueBwdGQAISC_fSF_Li256ELb1ELb0EEENS1_25SingleTileBwdLPTSchedulerILb1ELi128ELb0EEEEEEEEEvNT_6ParamsE --------------------------
	.section	.text._ZN7cutlass13device_kernelIN5flash11enable_sm90INS1_16FlashAttnBwdSm90INS1_25CollectiveMainloopBwdSm90ILi2ELi2ELi2EN4cute5tupleIJNS5_1CILi1EEES8_S8_EEENS6_IJNS7_ILi64EEENS7_ILi128EEESB_EEENS_10bfloat16_tEfNS_4arch4Sm90ELb1ELb0ELb1ELb1ELb0ELb1ELb0ELb0ELi2ELi1ELi2ELi1ELb0EEENS1_24CollectiveEpilogueBwdGQAISC_fSF_Li256ELb1ELb0EEENS1_25SingleTileBwdLPTSchedulerILb1ELi128ELb0EEEEEEEEEvNT_6ParamsE,"ax",@progbits
	.align	128
.text._ZN7cutlass13device_kernelIN5flash11enable_sm90INS1_16FlashAttnBwdSm90INS1_25CollectiveMainloopBwdSm90ILi2ELi2ELi2EN4cute5tupleIJNS5_1CILi1EEES8_S8_EEENS6_IJNS7_ILi64EEENS7_ILi128EEESB_EEENS_10bfloat16_tEfNS_4arch4Sm90ELb1ELb0ELb1ELb1ELb0ELb1ELb0ELb0ELi2ELi1ELi2ELi1ELb0EEENS1_24CollectiveEpilogueBwdGQAISC_fSF_Li256ELb1ELb0EEENS1_25SingleTileBwdLPTSchedulerILb1ELi128ELb0EEEEEEEEEvNT_6ParamsE:
        .type           _ZN7cutlass13device_kernelIN5flash11enable_sm90INS1_16FlashAttnBwdSm90INS1_25CollectiveMainloopBwdSm90ILi2ELi2ELi2EN4cute5tupleIJNS5_1CILi1EEES8_S8_EEENS6_IJNS7_ILi64EEENS7_ILi128EEESB_EEENS_10bfloat16_tEfNS_4arch4Sm90ELb1ELb0ELb1ELb1ELb0ELb1ELb0ELb0ELi2ELi1ELi2ELi1ELb0EEENS1_24CollectiveEpilogueBwdGQAISC_fSF_Li256ELb1ELb0EEENS1_25SingleTileBwdLPTSchedulerILb1ELi128ELb0EEEEEEEEEvNT_6ParamsE,@function
        .size           _ZN7cutlass13device_kernelIN5flash11enable_sm90INS1_16FlashAttnBwdSm90INS1_25CollectiveMainloopBwdSm90ILi2ELi2ELi2EN4cute5tupleIJNS5_1CILi1EEES8_S8_EEENS6_IJNS7_ILi64EEENS7_ILi128EEESB_EEENS_10bfloat16_tEfNS_4arch4Sm90ELb1ELb0ELb1ELb1ELb0ELb1ELb0ELb0ELi2ELi1ELi2ELi1ELb0EEENS1_24CollectiveEpilogueBwdGQAISC_fSF_Li256ELb1ELb0EEENS1_25SingleTileBwdLPTSchedulerILb1ELi128ELb0EEEEEEEEEvNT_6ParamsE,(.L_x_7312 - _ZN7cutlass13device_kernelIN5flash11enable_sm90INS1_16FlashAttnBwdSm90INS1_25CollectiveMainloopBwdSm90ILi2ELi2ELi2EN4cute5tupleIJNS5_1CILi1EEES8_S8_EEENS6_IJNS7_ILi64EEENS7_ILi128EEESB_EEENS_10bfloat16_tEfNS_4arch4Sm90ELb1ELb0ELb1ELb1ELb0ELb1ELb0ELb0ELi2ELi1ELi2ELi1ELb0EEENS1_24CollectiveEpilogueBwdGQAISC_fSF_Li256ELb1ELb0EEENS1_25SingleTileBwdLPTSchedulerILb1ELi128ELb0EEEEEEEEEvNT_6ParamsE)
        .other          _ZN7cutlass13device_kernelIN5flash11enable_sm90INS1_16FlashAttnBwdSm90INS1_25CollectiveMainloopBwdSm90ILi2ELi2ELi2EN4cute5tupleIJNS5_1CILi1EEES8_S8_EEENS6_IJNS7_ILi64EEENS7_ILi128EEESB_EEENS_10bfloat16_tEfNS_4arch4Sm90ELb1ELb0ELb1ELb1ELb0ELb1ELb0ELb0ELi2ELi1ELi2ELi1ELb0EEENS1_24CollectiveEpilogueBwdGQAISC_fSF_Li256ELb1ELb0EEENS1_25SingleTileBwdLPTSchedulerILb1ELi128ELb0EEEEEEEEEvNT_6ParamsE,@"STO_CUDA_ENTRY STV_DEFAULT"
_ZN7cutlass13device_kernelIN5flash11enable_sm90INS1_16FlashAttnBwdSm90INS1_25CollectiveMainloopBwdSm90ILi2ELi2ELi2EN4cute5tupleIJNS5_1CILi1EEES8_S8_EEENS6_IJNS7_ILi64EEENS7_ILi128EEESB_EEENS_10bfloat16_tEfNS_4arch4Sm90ELb1ELb0ELb1ELb1ELb0ELb1ELb0ELb0ELi2ELi1ELi2ELi1ELb0EEENS1_24CollectiveEpilogueBwdGQAISC_fSF_Li256ELb1ELb0EEENS1_25SingleTileBwdLPTSchedulerILb1ELi128ELb0EEEEEEEEEvNT_6ParamsE:
        /* <DEDUP_REMOVED lines=24> */
.L_x_3316:
[----:B------:R-:W-:Y:S05]  /*0180*/  BSYNC B0 ;  /* 0x0000000000007941 */ /* 0x000fea0003800000 */
.L_x_3315:
        /* <DEDUP_REMOVED lines=37> */
.L_x_3317:
        /* <DEDUP_REMOVED lines=22> */
.L_x_3318:
[----:B------:R-:W-:Y:S01]  /*0540*/  PLOP3.LUT P0, PT, PT, PT, UP0, 0x80, 0x0 ;  /* 0x000000000000781c */ /* 0x000fe20003f0f008 */
[----:B------:R-:W-:Y:S01]  /*0550*/  NOP ;  /* 0x0000000000007918 */ /* 0x000fe20000000000 */
[----:B------:R-:W-:Y:S01]  /*0560*/  ULDC.64 UR46, c[0x0][0x208] ;  /* 0x00008200002e7ab9 */ /* 0x000fe20000000a00 */
[----:B------:R-:W-:Y:S01]  /*0570*/  BSSY B6, `(.L_x_3319) ;  /* 0x0000931000067945 */ /* 0x000fe20003800000 */
[----:B-12-4-:R-:W-:Y:S09]  /*0580*/  BAR.SYNC.DEFER_BLOCKING 0x0 ;  /* 0x0000000000007b1d */ /* 0x016ff20000010000 */
[----:B------:R-:W-:Y:S05]  /*0590*/  @!P0 BRA `(.L_x_3320) ;  /* 0x0000005400008947 */ /* 0x000fea0003800000 */
.L_x_3321:
        /* <DEDUP_REMOVED lines=32> */
.L_x_3322:
[----:B------:R-:W-:Y:S01]  /*07a0*/  ULDC UR7, c[0x0][0x8cc] ;  /* 0x0002330000077ab9 */ /* 0x000fe20000000800 */
[----:B------:R-:W-:Y:S01]  /*07b0*/  UMOV UR36, UR10 ;  /* 0x0000000a00247c82 */ /* 0x000fe20008000000 */
[----:B------:R-:W-:-:S11]  /*07c0*/  UISETP.NE.AND UP0, UPT, UR7, 0x1, UPT ;  /* 0x000000010700788c */ /* 0x000fd6000bf05270 */
[----:B------:R-:W-:Y:S02]  /*07d0*/  @UP0 ULDC.64 UR8, c[0x0][0x8d0] ;  /* 0x0002340000080ab9 */ /* 0x000fe40000000a00 */
[----:B------:R-:W-:-:S04]  /*07e0*/  UIMAD.WIDE.U32 UR4, UR10, UR8, URZ ;  /* 0x000000080a0472a5 */ /* 0x000fc8000f8e003f */
[----:B------:R-:W-:-:S04]  /*07f0*/  @UP0 USHF.R.U32.HI UR36, URZ, UR9, UR5 ;  /* 0x000000093f240299 */ /* 0x000fc80008011605 */
[----:B------:R-:W-:-:S12]  /*0800*/  UIMAD UR4, UR36, UR7, URZ ;  /* 0x00000007240472a4 */ /* 0x000fd8000f8e023f */
.L_x_3323:
        /* <DEDUP_REMOVED lines=23> */
.L_x_3324:
        /* <DEDUP_REMOVED lines=14> */
.L_x_3326:
[----:B------:R-:W-:-:S05]  /*0a60*/  ULDC UR4, c[0x0][0x8f4] ;  /* 0x00023d0000047ab9 */ /* 0x000fca0000000800 */
.L_x_3325:
        /* <DEDUP_REMOVED lines=20> */
.L_x_3328:
        /* <DEDUP_REMOVED lines=14> */
.L_x_3329:
        /* <DEDUP_REMOVED lines=11> */
.L_x_3330:
        /* <DEDUP_REMOVED lines=13> */
.L_x_3331:
        /* <DEDUP_REMOVED lines=102> */
.L_x_3334:
        /* <DEDUP_REMOVED lines=15> */
.L_x_3333:
        /* <DEDUP_REMOVED lines=23> */
.L_x_3336:
        /* <DEDUP_REMOVED lines=15> */
.L_x_3335:
        /* <DEDUP_REMOVED lines=8> */
.L_x_3422:
        /* <DEDUP_REMOVED lines=15> */
.L_x_3338:
        /* <DEDUP_REMOVED lines=104> */
.L_x_3350:
[----:B------:R-:W-:-:S05]  /*1fb0*/  IMAD.U32 R0, RZ, RZ, UR38 ;  /* 0x00000026ff007e24 */ /* 0x000fca000f8e00ff */
[----:B------:R-:W-:-:S04]  /*1fc0*/  LOP3.LUT R0, R0, 0x1, RZ, 0xfc, !PT ;  /* 0x0000000100007812 */ /* 0x000fc800078efcff */
[----:B------:R-:W-:-:S13]  /*1fd0*/  ISETP.NE.AND P0, PT, R0, 0x3, PT ;  /* 0x000000030000780c */ /* 0x000fda0003f05270 */
[----:B------:R-:W-:Y:S05]  /*1fe0*/  @!P0 BRA `(.L_x_3340) ;  /* 0x0000000000048947 */ /* 0x000fea0003800000 */
[----:B------:R-:W-:Y:S01]  /*1ff0*/  BPT.TRAP 0x1 ;  /* 0x000000040000795c */ /* 0x000fe20000300000 */
.L_x_3340:
        /* <DEDUP_REMOVED lines=8> */
.L_x_3341:
[----:B---3--:R-:W-:Y:S05]  /*2080*/  @P1 BRA `(.L_x_3342) ;  /* 0x0000000000081947 */ /* 0x008fea0003800000 */
[----:B------:R-:W3:Y:S02]  /*2090*/  SYNCS.PHASECHK.TRANS64.TRYWAIT P1, [R0+URZ+0x30810], R209 ;  /* 0x030810d1000075a7 */ /* 0x000ee4000802017f */
[----:B---3--:R-:W-:Y:S05]  /*20a0*/  @!P1 BRA `(.L_x_3343) ;  /* 0x0000007800389947 */ /* 0x008fea0003800000 */
.L_x_3342:
        /* <DEDUP_REMOVED lines=84> */
.L_x_3344:
[----:B------:R1:W1:Y:S01]  /*25f0*/  SYNCS.PHASECHK.TRANS64.TRYWAIT P1, [R0+URZ+0x30830], R209 ;  /* 0x030830d1000075a7 */ /* 0x000262000802017f */
[----:B------:R-:W-:Y:S05]  /*2600*/  @!P0 BRA `(.L_x_3345) ;  /* 0x0000000000048947 */ /* 0x000fea0003800000 */
[----:B------:R-:W-:Y:S01]  /*2610*/  BPT.TRAP 0x1 ;  /* 0x000000040000795c */ /* 0x000fe20000300000 */
.L_x_3345:
        /* <DEDUP_REMOVED lines=54> */
.L_x_3346:
        /* <DEDUP_REMOVED lines=492> */
.L_x_3348:
        /* <DEDUP_REMOVED lines=49> */
.L_x_3349:
        /* <DEDUP_REMOVED lines=78> */
.L_x_3332:
[----:B------:R-:W-:Y:S05]  /*5030*/  @P0 BRA `(.L_x_3327) ;  /* 0x0000004800100947 */ /* 0x000fea0003800000 */
[----:B------:R-:W-:Y:S01]  /*5040*/  ULDC.64 UR4, c[0x0][0x878] ;  /* 0x00021e0000047ab9 */ /* 0x000fe20000000a00 */
[----:B------:R-:W1:Y:S01]  /*5050*/  S2R R4, SR_TID.X ;  /* 0x0000000000047919 */ /* 0x000e620000002100 */
[----:B------:R-:W-:Y:S01]  /*5060*/  UISETP.NE.U32.AND UP0, UPT, UR4, URZ, UPT ;  /* 0x0000003f0400728c */ /* 0x000fe2000bf05070 */
[----:B------:R-:W2:Y:S01]  /*5070*/  S2UR UR10, SR_CgaCtaId ;  /* 0x00000000000a79c3 */ /* 0x000ea20000008800 */
[----:B------:R-:W-:Y:S01]  /*5080*/  UMOV UR7, 0x400 ;  /* 0x0000040000077882 */ /* 0x000fe20000000000 */
[----:B------:R-:W-:Y:S02]  /*5090*/  USHF.L.U32 UR36, UR36, 0xe, URZ ;  /* 0x0000000e24247899 */ /* 0x000fe4000800063f */
[----:B------:R-:W-:Y:S01]  /*50a0*/  UISETP.NE.AND.EX UP0, UPT, UR5, URZ, UPT, UP0 ;  /* 0x0000003f0500728c */ /* 0x000fe2000bf05300 */
[----:B------:R-:W-:Y:S01]  /*50b0*/  ULDC.64 UR12, c[0x0][0x818] ;  /* 0x00020600000c7ab9 */ /* 0x000fe20000000a00 */
[----:B------:R-:W-:Y:S01]  /*50c0*/  ULDC.64 UR14, c[0x0][0x840] ;  /* 0x00021000000e7ab9 */ /* 0x000fe20000000a00 */
[----:B------:R-:W-:-:S03]  /*50d0*/  ULDC.64 UR16, c[0x0][0x848] ;  /* 0x0002120000107ab9 */ /* 0x000fc60000000a00 */
[----:B------:R-:W-:-:S05]  /*50e0*/  PLOP3.LUT P0, PT, PT, PT, UP0, 0x80, 0x0 ;  /* 0x000000000000781c */ /* 0x000fca0003f0f008 */
[----:B------:R-:W-:Y:S02]  /*50f0*/  @UP0 ULDC.64 UR4, c[0x0][0x878] ;  /* 0x00021e0000040ab9 */ /* 0x000fe40000000a00 */
[----:B------:R-:W-:-:S06]  /*5100*/  @UP0 UIMAD.WIDE UR4, UR39, 0x4, UR4 ;  /* 0x00000004270408a5 */ /* 0x000fcc000f8e0204 */
[----:B------:R-:W-:Y:S02]  /*5110*/  IMAD.U32 R2, RZ, RZ, UR4 ;  /* 0x00000004ff027e24 */ /* 0x000fe4000f8e00ff */
[----:B------:R-:W-:Y:S01]  /*5120*/  IMAD.U32 R3, RZ, RZ, UR5 ;  /* 0x00000005ff037e24 */ /* 0x000fe2000f8e00ff */
[----:B------:R-:W-:-:S04]  /*5130*/  ULDC UR5, c[0x0][0x850] ;  /* 0x0002140000057ab9 */ /* 0x000fc80000000800 */
[----:B------:R-:W3:Y:S01]  /*5140*/  @P0 LDG.E R2, desc[UR46][R2.64] ;  /* 0x0000002e02020981 */ /* 0x000ee2000c1e1900 */
[----:B-1----:R-:W-:Y:S01]  /*5150*/  VIADD R5, R4, 0xffffff80 ;  /* 0xffffff8004057836 */ /* 0x002fe20000000000 */
[----:B------:R-:W-:Y:S01]  /*5160*/  UISETP.NE.AND UP1, UPT, UR5, 0x1, UPT ;  /* 0x000000010500788c */ /* 0x000fe2000bf25270 */
[----:B------:R-:W-:Y:S03]  /*5170*/  BSSY B0, `(.L_x_3351) ;  /* 0x000005a000007945 */ /* 0x000fe60003800000 */
[----:B------:R-:W-:-:S07]  /*5180*/  SHF.R.S32.HI R0, RZ, 0x1f, R5 ;  /* 0x0000001fff007819 */ /* 0x000fce0000011405 */
[----:B------:R-:W-:Y:S02]  /*5190*/  @UP1 ULDC UR8, c[0x0][0x854] ;  /* 0x0002150000081ab9 */ /* 0x000fe40000000800 */
[----:B------:R-:W-:Y:S01]  /*51a0*/  UIMAD.WIDE.U32 UR8, UR37, UR8, URZ ;  /* 0x00000008250872a5 */ /* 0x000fe2000f8e003f */
[----:B------:R-:W-:Y:S01]  /*51b0*/  BAR.SYNC.DEFER_BLOCKING 0x1, 0x100 ;  /* 0x0044000000007b1d */ /* 0x000fe20000010000 */
[----:B---3--:R-:W-:Y:S02]  /*51c0*/  @P0 R2UR UR4, R2 ;  /* 0x00000000020402ca */ /* 0x008fe400000e0000 */
        /* <DEDUP_REMOVED lines=10> */
[----:B--2---:R-:W-:Y:S02]  /*5270*/  ULEA UR4, UR10, UR7, 0x18 ;  /* 0x000000070a047291 */ /* 0x004fe4000f8ec03f */
[----:B------:R-:W-:-:S04]  /*5280*/  @UP0 USHF.L.U32 UR5, UR5, 0x7, URZ ;  /* 0x0000000705050899 */ /* 0x000fc8000800063f */
[----:B------:R-:W-:Y:S01]  /*5290*/  @UP0 ULOP3.LUT UR6, UR5, 0xffffc000, URZ, 0xc0, !UPT ;  /* 0xffffc00005060892 */ /* 0x000fe2000f8ec03f */
[----:B------:R-:W-:Y:S02]  /*52a0*/  LEA R0, R0, UR4, 0x2 ;  /* 0x0000000400007c11 */ /* 0x000fe4000f8e10ff */
[----:B------:R-:W-:Y:S01]  /*52b0*/  @UP1 ULDC UR5, c[0x0][0x858] ;  /* 0x0002160000051ab9 */ /* 0x000fe20000000800 */
[----:B------:R-:W-:Y:S02]  /*52c0*/  @UP0 USHF.R.S32.HI UR7, URZ, 0x1f, UR6 ;  /* 0x0000001f3f070899 */ /* 0x000fe40008011406 */
[----:B------:R-:W-:Y:S01]  /*52d0*/  @UP1 USHF.R.U32.HI UR37, URZ, UR5, UR9 ;  /* 0x000000053f251299 */ /* 0x000fe20008011609 */
[----:B------:R1:W-:Y:S01]  /*52e0*/  STS.128 [R0], R24 ;  /* 0x0000001800007388 */ /* 0x0003e20000000c00 */
[----:B------:R-:W-:Y:S02]  /*52f0*/  @!UP0 UMOV UR6, URZ ;  /* 0x0000003f00068c82 */ /* 0x000fe40008000000 */
[----:B------:R-:W-:Y:S01]  /*5300*/  USHF.R.S32.HI UR5, URZ, 0x1f, UR37 ;  /* 0x0000001f3f057899 */ /* 0x000fe20008011425 */
[----:B------:R1:W-:Y:S01]  /*5310*/  STS.128 [R0+0x800], R28 ;  /* 0x0008001c00007388 */ /* 0x0003e20000000c00 */
[----:B------:R-:W-:Y:S01]  /*5320*/  UIADD3 UR8, UP1, UR36, UR6, URZ ;  /* 0x0000000624087290 */ /* 0x000fe2000ff3e03f */
[----:B------:R-:W-:Y:S01]  /*5330*/  @!UP0 UMOV UR7, URZ ;  /* 0x0000003f00078c82 */ /* 0x000fe20008000000 */
[----:B------:R-:W-:Y:S01]  /*5340*/  UIMAD UR6, UR5, UR12, URZ ;  /* 0x0000000c050672a4 */ /* 0x000fe2000f8e023f */
[----:B------:R1:W-:Y:S01]  /*5350*/  STS.128 [R0+0x1000], R32 ;  /* 0x0010002000007388 */ /* 0x0003e20000000c00 */
[----:B------:R-:W-:-:S02]  /*5360*/  ULEA.HI.X.SX32 UR9, UR36, UR7, 0x1, UP1 ;  /* 0x0000000724097291 */ /* 0x000fc400088f0e3f */
[----:B------:R-:W-:Y:S01]  /*5370*/  UIMAD UR5, UR5, UR14, URZ ;  /* 0x0000000e050572a4 */ /* 0x000fe2000f8e023f */
[----:B------:R1:W-:Y:S01]  /*5380*/  STS.128 [R0+0x1800], R36 ;  /* 0x0018002400007388 */ /* 0x0003e20000000c00 */
[----:B------:R-:W-:Y:S02]  /*5390*/  UIMAD UR10, UR37, UR13, UR6 ;  /* 0x0000000d250a72a4 */ /* 0x000fe4000f8e0206 */
[----:B------:R-:W-:Y:S01]  /*53a0*/  UIMAD.WIDE.U32 UR6, UR37, UR12, UR8 ;  /* 0x0000000c250672a5 */ /* 0x000fe2000f8e0008 */
[----:B------:R1:W-:Y:S01]  /*53b0*/  STS.128 [R0+0x2000], R40 ;  /* 0x0020002800007388 */ /* 0x0003e20000000c00 */
[----:B------:R-:W-:Y:S02]  /*53c0*/  UIMAD UR12, UR37, UR15, UR5 ;  /* 0x0000000f250c72a4 */ /* 0x000fe4000f8e0205 */
[----:B------:R-:W-:Y:S01]  /*53d0*/  USHF.R.S32.HI UR5, URZ, 0x1f, UR39 ;  /* 0x0000001f3f057899 */ /* 0x000fe20008011427 */
[----:B------:R1:W-:Y:S01]  /*53e0*/  STS.128 [R0+0x2800], R44 ;  /* 0x0028002c00007388 */ /* 0x0003e20000000c00 */
[----:B------:R-:W-:-:S02]  /*53f0*/  UIMAD.WIDE.U32 UR8, UR37, UR14, UR8 ;  /* 0x0000000e250872a5 */ /* 0x000fc4000f8e0008 */
[----:B------:R-:W-:Y:S01]  /*5400*/  USEL UR5, UR5, URZ, !UP0 ;  /* 0x0000003f05057287 */ /* 0x000fe2000c000000 */
[----:B------:R1:W-:Y:S01]  /*5410*/  STS.128 [R0+0x3000], R48 ;  /* 0x0030003000007388 */ /* 0x0003e20000000c00 */
[----:B------:R-:W-:Y:S01]  /*5420*/  ULDC.64 UR14, c[0x0][0x820] ;  /* 0x00020800000e7ab9 */ /* 0x000fe20000000a00 */
[----:B------:R-:W-:Y:S02]  /*5430*/  USEL UR39, UR39, URZ, !UP0 ;  /* 0x0000003f27277287 */ /* 0x000fe4000c000000 */
[----:B------:R1:W-:Y:S01]  /*5440*/  STS.128 [R0+0x3800], R52 ;  /* 0x0038003400007388 */ /* 0x0003e20000000c00 */
[----:B------:R-:W-:Y:S02]  /*5450*/  UIMAD UR11, UR5, UR14, URZ ;  /* 0x0000000e050b72a4 */ /* 0x000fe4000f8e023f */
[----:B------:R-:W-:Y:S01]  /*5460*/  UIADD3 UR7, UR7, UR10, URZ ;  /* 0x0000000a07077290 */ /* 0x000fe2000fffe03f */
[----:B------:R1:W-:Y:S01]  /*5470*/  STS.128 [R0+0x4000], R56 ;  /* 0x0040003800007388 */ /* 0x0003e20000000c00 */
[----:B------:R-:W-:-:S02]  /*5480*/  UIMAD UR5, UR5, UR16, URZ ;  /* 0x00000010050572a4 */ /* 0x000fc4000f8e023f */
[----:B------:R-:W-:Y:S01]  /*5490*/  UIADD3 UR9, UR9, UR12, URZ ;  /* 0x0000000c09097290 */ /* 0x000fe2000fffe03f */
[----:B------:R1:W-:Y:S01]  /*54a0*/  STS.128 [R0+0x4800], R60 ;  /* 0x0048003c00007388 */ /* 0x0003e20000000c00 */
[----:B------:R-:W-:Y:S02]  /*54b0*/  UIMAD UR11, UR39, UR15, UR11 ;  /* 0x0000000f270b72a4 */ /* 0x000fe4000f8e020b */
[----:B------:R-:W-:Y:S01]  /*54c0*/  UIMAD.WIDE.U32 UR6, UR39, UR14, UR6 ;  /* 0x0000000e270672a5 */ /* 0x000fe2000f8e0006 */
[----:B------:R1:W-:Y:S01]  /*54d0*/  STS.128 [R0+0x5000], R64 ;  /* 0x0050004000007388 */ /* 0x0003e20000000c00 */
[----:B------:R-:W-:Y:S02]  /*54e0*/  UIMAD UR5, UR39, UR17, UR5 ;  /* 0x00000011270572a4 */ /* 0x000fe4000f8e0205 */
[----:B------:R-:W-:Y:S01]  /*54f0*/  UIMAD.WIDE.U32 UR8, UR39, UR16, UR8 ;  /* 0x00000010270872a5 */ /* 0x000fe2000f8e0008 */
[----:B------:R1:W-:Y:S01]  /*5500*/  STS.128 [R0+0x5800], R68 ;  /* 0x0058004400007388 */ /* 0x0003e20000000c00 */
[----:B------:R-:W-:Y:S01]  /*5510*/  ULDC.64 UR12, c[0x0][0x800] ;  /* 0x00020000000c7ab9 */ /* 0x000fe20000000a00 */
[----:B------:R-:W-:Y:S01]  /*5520*/  ULDC.64 UR14, c[0x0][0x828] ;  /* 0x00020a00000e7ab9 */ /* 0x000fe20000000a00 */
[----:B------:R-:W-:Y:S01]  /*5530*/  UIADD3 UR7, UR7, UR11, URZ ;  /* 0x0000000b07077290 */ /* 0x000fe2000fffe03f */
        /* <DEDUP_REMOVED lines=22> */
.L_x_3353:
[----:B------:R-:W-:Y:S01]  /*56a0*/  @P0 ELECT P1, URZ, PT ;  /* 0x00000000003f082f */ /* 0x000fe20003820000 */
[----:B------:R2:W-:-:S12]  /*56b0*/  UBLKRED.G.S.ADD.F32.RN [UR6], [UR4], UR5, desc[UR8] ;  /* 0x00000806040073bb */ /* 0x0005d800080a1405 */
[----:B------:R-:W-:Y:S02]  /*56c0*/  @P1 PLOP3.LUT P0, PT, P1, PT, PT, 0x8, 0x0 ;  /* 0x000000000000181c */ /* 0x000fe40000f0e170 */
[----:B------:R-:W-:-:S11]  /*56d0*/  PLOP3.LUT P1, PT, PT, PT, PT, 0x8, 0x0 ;  /* 0x000000000000781c */ /* 0x000fd60003f2e170 */
[----:B--2---:R-:W-:Y:S05]  /*56e0*/  @P0 BRA.U.ANY `(.L_x_3353) ;  /* 0xfffffffd00ec0947 */ /* 0x004fea000393ffff */
[----:B------:R0:W-:Y:S01]  /*56f0*/  UTMACMDFLUSH ;  /* 0x00000000000079b7 */ /* 0x0001e20000000000 */
[----:B------:R-:W-:-:S04]  /*5700*/  DEPBAR.LE SB0, 0x0 ;  /* 0x000080000000791a */ /* 0x000fc80000000000 */
.L_x_3352:
[----:B------:R-:W-:Y:S05]  /*5710*/  BSYNC B0 ;  /* 0x0000000000007941 */ /* 0x000fea0003800000 */
.L_x_3351:
        /* <DEDUP_REMOVED lines=32> */
.L_x_3354:
[----:B------:R-:W-:Y:S01]  /*5920*/  @P0 ELECT P1, URZ, PT ;  /* 0x00000000003f082f */ /* 0x000fe20003820000 */
[----:B------:R2:W-:-:S12]  /*5930*/  UBLKRED.G.S.ADD.F32.RN [UR6], [UR4], UR5, desc[UR8] ;  /* 0x00000806040073bb */ /* 0x0005d800080a1405 */
[----:B------:R-:W-:Y:S02]  /*5940*/  @P1 PLOP3.LUT P0, PT, P1, PT, PT, 0x8, 0x0 ;  /* 0x000000000000181c */ /* 0x000fe40000f0e170 */
[----:B------:R-:W-:-:S11]  /*5950*/  PLOP3.LUT P1, PT, PT, PT, PT, 0x8, 0x0 ;  /* 0x000000000000781c */ /* 0x000fd60003f2e170 */
[----:B--2---:R-:W-:Y:S05]  /*5960*/  @P0 BRA.U.ANY `(.L_x_3354) ;  /* 0xfffffffd00ec0947 */ /* 0x004fea000393ffff */
[----:B------:R0:W-:Y:S01]  /*5970*/  UTMACMDFLUSH ;  /* 0x00000000000079b7 */ /* 0x0001e20000000000 */
[----:B------:R-:W-:-:S04]  /*5980*/  DEPBAR.LE SB0, 0x0 ;  /* 0x000080000000791a */ /* 0x000fc80000000000 */
[----:B------:R-:W-:Y:S05]  /*5990*/  BRA `(.L_x_3327) ;  /* 0x0000003c00b87947 */ /* 0x000fea0003800000 */
.L_x_3320:
        /* <DEDUP_REMOVED lines=29> */
.L_x_3356:
[----:B------:R-:W-:Y:S01]  /*5b70*/  ULDC UR9, c[0x0][0x8cc] ;  /* 0x0002330000097ab9 */ /* 0x000fe20000000800 */
[----:B------:R-:W-:Y:S01]  /*5b80*/  UMOV UR7, UR8 ;  /* 0x0000000800077c82 */ /* 0x000fe20008000000 */
[----:B------:R-:W-:-:S11]  /*5b90*/  UISETP.NE.AND UP0, UPT, UR9, 0x1, UPT ;  /* 0x000000010900788c */ /* 0x000fd6000bf05270 */
[----:B------:R-:W-:Y:S02]  /*5ba0*/  @UP0 ULDC.64 UR10, c[0x0][0x8d0] ;  /* 0x00023400000a0ab9 */ /* 0x000fe40000000a00 */
[----:B------:R-:W-:-:S04]  /*5bb0*/  UIMAD.WIDE.U32 UR4, UR8, UR10, URZ ;  /* 0x0000000a080472a5 */ /* 0x000fc8000f8e003f */
[----:B------:R-:W-:-:S04]  /*5bc0*/  @UP0 USHF.R.U32.HI UR7, URZ, UR11, UR5 ;  /* 0x0000000b3f070299 */ /* 0x000fc80008011605 */
[----:B------:R-:W-:-:S12]  /*5bd0*/  UIMAD UR4, UR7, UR9, URZ ;  /* 0x00000009070472a4 */ /* 0x000fd8000f8e023f */
.L_x_3357:
        /* <DEDUP_REMOVED lines=23> */
.L_x_3358:
        /* <DEDUP_REMOVED lines=13> */
.L_x_3360:
[----:B------:R-:W-:-:S05]  /*5e20*/  ULDC UR4, c[0x0][0x8f4] ;  /* 0x00023d0000047ab9 */ /* 0x000fca0000000800 */
.L_x_3359:
        /* <DEDUP_REMOVED lines=46> */
.L_x_3361:
        /* <DEDUP_REMOVED lines=13> */
.L_x_3362:
        /* <DEDUP_REMOVED lines=12> */
.L_x_3363:
        /* <DEDUP_REMOVED lines=54> */
.L_x_3366:
[----:B------:R-:W-:Y:S05]  /*6600*/  BSYNC B0 ;  /* 0x0000000000007941 */ /* 0x000fea0003800000 */
.L_x_3365:
        /* <DEDUP_REMOVED lines=19> */
.L_x_3368:
[----:B------:R-:W-:Y:S05]  /*6740*/  BSYNC B0 ;  /* 0x0000000000007941 */ /* 0x000fea0003800000 */
.L_x_3367:
[----:B------:R-:W-:Y:S06]  /*6750*/  BAR.ARV 0xa, 0xa0 ;  /* 0x0282800000007b1d */ /* 0x000fec0000002000 */
[----:B------:R-:W-:Y:S04]  /*6760*/  BSSY B0, `(.L_x_3369) ;  /* 0x0000003000007945 */ /* 0x000fe80003800000 */
[----:B------:R-:W-:Y:S05]  /*6770*/  @!P0 BRA `(.L_x_3370) ;  /* 0x0000000000048947 */ /* 0x000fea0003800000 */
[----:B------:R-:W-:-:S04]  /*6780*/  DEPBAR.LE SB0, 0x0 ;  /* 0x000080000000791a */ /* 0x000fc80000000000 */
.L_x_3370:
[----:B------:R-:W-:Y:S05]  /*6790*/  BSYNC B0 ;  /* 0x0000000000007941 */ /* 0x000fea0003800000 */
.L_x_3369:
[----:B------:R-:W-:Y:S06]  /*67a0*/  BAR.ARV 0xb, 0xa0 ;  /* 0x02c2800000007b1d */ /* 0x000fec0000002000 */
[----:B------:R-:W-:Y:S01]  /*67b0*/  UIADD3 UR18, UR12, 0x1, URZ ;  /* 0x000000010c127890 */ /* 0x000fe2000fffe03f */
[----:B------:R-:W-:Y:S11]  /*67c0*/  BRA `(.L_x_3371) ;  /* 0x0000000000047947 */ /* 0x000ff60003800000 */
.L_x_3364:
[----:B------:R-:W-:-:S05]  /*67d0*/  UMOV UR18, UR12 ;  /* 0x0000000c00127c82 */ /* 0x000fca0008000000 */
.L_x_3371:
        /* <DEDUP_REMOVED lines=22> */
.L_x_3384:
        /* <DEDUP_REMOVED lines=20> */
.L_x_3373:
[----:B------:R-:W-:Y:S05]  /*6a80*/  BSYNC B0 ;  /* 0x0000000000007941 */ /* 0x000fea0003800000 */
.L_x_3372:
        /* <DEDUP_REMOVED lines=13> */
.L_x_3375:
[----:B------:R-:W-:Y:S05]  /*6b60*/  BSYNC B0 ;  /* 0x0000000000007941 */ /* 0x000fea0003800000 */
.L_x_3374:
[----:B------:R-:W-:Y:S06]  /*6b70*/  BAR.ARV 0xa, 0xa0 ;  /* 0x0282800000007b1d */ /* 0x000fec0000002000 */
[----:B------:R-:W-:Y:S04]  /*6b80*/  BSSY B0, `(.L_x_3376) ;  /* 0x0000003000007945 */ /* 0x000fe80003800000 */
[----:B------:R-:W-:Y:S05]  /*6b90*/  @!P0 BRA `(.L_x_3377) ;  /* 0x0000000000048947 */ /* 0x000fea0003800000 */
[----:B------:R-:W-:-:S04]  /*6ba0*/  DEPBAR.LE SB0, 0x0 ;  /* 0x000080000000791a */ /* 0x000fc80000000000 */
.L_x_3377:
[----:B------:R-:W-:Y:S05]  /*6bb0*/  BSYNC B0 ;  /* 0x0000000000007941 */ /* 0x000fea0003800000 */
.L_x_3376:
        /* <DEDUP_REMOVED lines=13> */
.L_x_3379:
[----:B------:R-:W-:Y:S05]  /*6c90*/  BSYNC B0 ;  /* 0x0000000000007941 */ /* 0x000fea0003800000 */
.L_x_3378:
        /* <DEDUP_REMOVED lines=13> */
.L_x_3381:
[----:B------:R-:W-:Y:S05]  /*6d70*/  BSYNC B0 ;  /* 0x0000000000007941 */ /* 0x000fea0003800000 */
.L_x_3380:
[----:B------:R-:W-:Y:S01]  /*6d80*/  UIADD3 UR18, UR18, 0x2, URZ ;  /* 0x0000000212127890 */ /* 0x000fe2000fffe03f */
[----:B------:R-:W-:Y:S06]  /*6d90*/  BAR.ARV 0xa, 0xa0 ;  /* 0x0282800000007b1d */ /* 0x000fec0000002000 */
[----:B------:R-:W-:Y:S01]  /*6da0*/  UISETP.GE.AND UP0, UPT, UR18, UR7, UPT ;  /* 0x000000071200728c */ /* 0x000fe2000bf06270 */
[----:B------:R-:W-:Y:S04]  /*6db0*/  BSSY B0, `(.L_x_3382) ;  /* 0x0000003000007945 */ /* 0x000fe80003800000 */
[----:B------:R-:W-:Y:S06]  /*6dc0*/  @!P0 BRA `(.L_x_3383) ;  /* 0x0000000000048947 */ /* 0x000fec0003800000 */
[----:B------:R-:W-:-:S04]  /*6dd0*/  DEPBAR.LE SB0, 0x0 ;  /* 0x000080000000791a */ /* 0x000fc80000000000 */
.L_x_3383:
[----:B------:R-:W-:Y:S05]  /*6de0*/  BSYNC B0 ;  /* 0x0000000000007941 */ /* 0x000fea0003800000 */
.L_x_3382:
[----:B------:R-:W-:Y:S06]  /*6df0*/  BAR.ARV 0xb, 0xa0 ;  /* 0x02c2800000007b1d */ /* 0x000fec0000002000 */
[----:B------:R-:W-:Y:S01]  /*6e00*/  PLOP3.LUT P1, PT, PT, PT, UP0, 0x80, 0x0 ;  /* 0x000000000000781c */ /* 0x000fe20003f2f008 */
[----:B------:R-:W-:Y:S02]  /*6e10*/  UIADD3 UR26, UR26, 0x4000, URZ ;  /* 0x000040001a1a7890 */ /* 0x000fe4000fffe03f */
[----:B------:R-:W-:-:S10]  /*6e20*/  UIADD3 UR6, UR6, 0x4000, URZ ;  /* 0x0000400006067890 */ /* 0x000fd4000fffe03f */
[----:B------:R-:W-:Y:S05]  /*6e30*/  @!P1 BRA `(.L_x_3384) ;  /* 0xfffffff800c09947 */ /* 0x000fea000383ffff */
[----:B------:R-:W-:Y:S05]  /*6e40*/  BRA `(.L_x_3327) ;  /* 0x00000028008c7947 */ /* 0x000fea0003800000 */
.L_x_3355:
        /* <DEDUP_REMOVED lines=22> */
.L_x_3385:
[----:B------:R-:W-:Y:S01]  /*6fb0*/  ULDC UR9, c[0x0][0x8cc] ;  /* 0x0002330000097ab9 */ /* 0x000fe20000000800 */
[----:B------:R-:W-:Y:S01]  /*6fc0*/  UMOV UR7, UR8 ;  /* 0x0000000800077c82 */ /* 0x000fe20008000000 */
[----:B------:R-:W-:-:S11]  /*6fd0*/  UISETP.NE.AND UP0, UPT, UR9, 0x1, UPT ;  /* 0x000000010900788c */ /* 0x000fd6000bf05270 */
[----:B------:R-:W-:Y:S02]  /*6fe0*/  @UP0 ULDC.64 UR10, c[0x0][0x8d0] ;  /* 0x00023400000a0ab9 */ /* 0x000fe40000000a00 */
[----:B------:R-:W-:-:S04]  /*6ff0*/  UIMAD.WIDE.U32 UR4, UR8, UR10, URZ ;  /* 0x0000000a080472a5 */ /* 0x000fc8000f8e003f */
[----:B------:R-:W-:-:S04]  /*7000*/  @UP0 USHF.R.U32.HI UR7, URZ, UR11, UR5 ;  /* 0x0000000b3f070299 */ /* 0x000fc80008011605 */
[----:B------:R-:W-:-:S12]  /*7010*/  UIMAD UR4, UR7, UR9, URZ ;  /* 0x00000009070472a4 */ /* 0x000fd8000f8e023f */
.L_x_3386:
        /* <DEDUP_REMOVED lines=23> */
.L_x_3387:
        /* <DEDUP_REMOVED lines=14> */
.L_x_3389:
[----:B------:R-:W-:-:S05]  /*7270*/  ULDC UR4, c[0x0][0x8f4] ;  /* 0x00023d0000047ab9 */ /* 0x000fca0000000800 */
.L_x_3388:
        /* <DEDUP_REMOVED lines=60> */
.L_x_3391:
        /* <DEDUP_REMOVED lines=12> */
.L_x_3392:
[----:B------:R-:W-:Y:S05]  /*7700*/  @!P2 BRA `(.L_x_3393) ;  /* 0x000000000014a947 */ /* 0x000fea0003800000 */
[----:B------:R-:W-:Y:S02]  /*7710*/  IMAD.U32 R2, RZ, RZ, UR14 ;  /* 0x0000000eff027e24 */ /* 0x000fe4000f8e00ff */
[----:B------:R-:W-:-:S05]  /*7720*/  IMAD.U32 R3, RZ, RZ, UR15 ;  /* 0x0000000fff037e24 */ /* 0x000fca000f8e00ff */
[----:B------:R-:W2:Y:S04]  /*7730*/  LDG.E R5, desc[UR46][R2.64] ;  /* 0x0000002e02057981 */ /* 0x000ea8000c1e1900 */
[----:B------:R-:W2:Y:S02]  /*7740*/  LDG.E R4, desc[UR46][R2.64+0x4] ;  /* 0x0000042e02047981 */ /* 0x000ea4000c1e1900 */
[----:B--2---:R-:W-:-:S07]  /*7750*/  IMAD.IADD R4, R4, 0x1, -R5 ;  /* 0x0000000104047824 */ /* 0x004fce00078e0a05 */
.L_x_3393:
        /* <DEDUP_REMOVED lines=62> */
.L_x_3423:
        /* <DEDUP_REMOVED lines=15> */
.L_x_3396:
        /* <DEDUP_REMOVED lines=92> */
.L_x_3407:
[----:B-123--:R-:W-:-:S04]  /*81f0*/  SHF.L.U32 R18, R10, 0x1f, RZ ;  /* 0x0000001f0a127819 */ /* 0x00efc800000006ff */
[----:B------:R-:W2:Y:S02]  /*8200*/  SYNCS.PHASECHK.TRANS64.TRYWAIT P1, [R15+URZ+0x30840], R18 ;  /* 0x030840120f0075a7 */ /* 0x000ea4000802017f */
[----:B--2---:R-:W-:Y:S05]  /*8210*/  @!P1 BRA `(.L_x_3399) ;  /* 0x0000001800189947 */ /* 0x004fea0003800000 */
.L_x_3424:
        /* <DEDUP_REMOVED lines=8> */
.L_x_3400:
        /* <DEDUP_REMOVED lines=37> */
.L_x_3425:
        /* <DEDUP_REMOVED lines=8> */
.L_x_3402:
        /* <DEDUP_REMOVED lines=37> */
.L_x_3426:
        /* <DEDUP_REMOVED lines=8> */
.L_x_3404:
        /* <DEDUP_REMOVED lines=31> */
.L_x_3428:
        /* <DEDUP_REMOVED lines=8> */
.L_x_3406:
        /* <DEDUP_REMOVED lines=37> */
.L_x_3398:
[----:B------:R-:W4:Y:S02]  /*8d00*/  LDL.LU R4, [R1+0x8] ;  /* 0x0000080001047983 */ /* 0x000f240000300800 */
[----:B----4-:R-:W-:Y:S02]  /*8d10*/  ISETP.NE.AND P1, PT, R4, RZ, PT ;  /* 0x000000ff0400720c */ /* 0x010fe40003f25270 */
[----:B------:R4:W5:Y:S11]  /*8d20*/  LDL R4, [R1+0x4] ;  /* 0x0000040001047983 */ /* 0x0009760000100800 */
[----:B----4-:R-:W-:Y:S05]  /*8d30*/  @!P1 BRA `(.L_x_3397) ;  /* 0x00000004005c9947 */ /* 0x010fea0003800000 */
[----:B------:R-:W-:-:S04]  /*8d40*/  SHF.L.U32 R12, R10, 0x1f, RZ ;  /* 0x0000001f0a0c7819 */ /* 0x000fc800000006ff */
[----:B------:R-:W4:Y:S02]  /*8d50*/  SYNCS.PHASECHK.TRANS64.TRYWAIT P1, [R15+URZ+0x30840], R12 ;  /* 0x0308400c0f0075a7 */ /* 0x000f24000802017f */
[----:B----4-:R-:W-:Y:S05]  /*8d60*/  @!P1 BRA `(.L_x_3408) ;  /* 0x0000000c00989947 */ /* 0x010fea0003800000 */
.L_x_3429:
        /* <DEDUP_REMOVED lines=8> */
.L_x_3409:
        /* <DEDUP_REMOVED lines=34> */
.L_x_3430:
        /* <DEDUP_REMOVED lines=8> */
.L_x_3411:
        /* <DEDUP_REMOVED lines=34> */
.L_x_3397:
[----:B------:R-:W1:Y:S01]  /*92b0*/  S2R R0, SR_TID.X ;  /* 0x0000000000007919 */ /* 0x000e620000002100 */
[----:B------:R-:W-:Y:S01]  /*92c0*/  IMAD R3, R16, 0x8, R15 ;  /* 0x0000000810037824 */ /* 0x000fe200078e020f */
[----:B-1----:R-:W-:Y:S02]  /*92d0*/  LOP3.LUT R2, R0, 0x7f, RZ, 0xc0, !PT ;  /* 0x0000007f00027812 */ /* 0x002fe400078ec0ff */
[----:B------:R-:W-:Y:S02]  /*92e0*/  SHF.L.U32 R0, R10, 0x1f, RZ ;  /* 0x0000001f0a007819 */ /* 0x000fe400000006ff */
[----:B------:R-:W-:Y:S02]  /*92f0*/  ISETP.NE.AND P1, PT, R2, RZ, PT ;  /* 0x000000ff0200720c */ /* 0x000fe40003f25270 */
[----:B------:R-:W1:Y:S02]  /*9300*/  SYNCS.PHASECHK.TRANS64.TRYWAIT P0, [R3+URZ+0x30840], R0 ;  /* 0x03084000030075a7 */ /* 0x000e64000800017f */
[----:B-1----:R-:W-:Y:S09]  /*9310*/  @!P0 BRA `(.L_x_3412) ;  /* 0x0000000800548947 */ /* 0x002ff20003800000 */
.L_x_3431:
[----:B------:R-:W-:Y:S05]  /*9320*/  @P1 BRA `(.L_x_3413) ;  /* 0x0000000000181947 */ /* 0x000fea0003800000 */
[----:B------:R-:W1:Y:S01]  /*9330*/  S2R R2, SR_TID.X ;  /* 0x0000000000027919 */ /* 0x000e620000002100 */
[----:B------:R-:W-:-:S04]  /*9340*/  IMAD.MOV.U32 R0, RZ, RZ, 0x4100 ;  /* 0x00004100ff007424 */ /* 0x000fc800078e00ff */
[----:B------:R1:W-:Y:S02]  /*9350*/  SYNCS.ARRIVE.TRANS64 RZ, [R3+URZ+0x30830], R0 ;  /* 0x0308300003ff79a7 */ /* 0x0003e4000800003f */
[----:B-1----:R-:W-:-:S13]  /*9360*/  LOP3.LUT P0, RZ, R2, 0x1f, RZ, 0xc0, !PT ;  /* 0x0000001f02ff7812 */ /* 0x002fda000780c0ff */
[----:B------:R-:W-:Y:S05]  /*9370*/  @!P0 BRA `(.L_x_3413) ;  /* 0x0000000000048947 */ /* 0x000fea0003800000 */
[----:B------:R-:W-:Y:S01]  /*9380*/  BPT.TRAP 0x1 ;  /* 0x000000040000795c */ /* 0x000fe20000300000 */
.L_x_3413:
        /* <DEDUP_REMOVED lines=41> */
.L_x_3394:
[----:B------:R-:W-:Y:S05]  /*9620*/  BSYNC B0 ;  /* 0x0000000000007941 */ /* 0x000fea0003800000 */
.L_x_3390:
[----:B------:R-:W-:-:S03]  /*9630*/  UMOV UR7, 0xffffffff ;  /* 0xffffffff00077882 */ /* 0x000fc60000000000 */
[----:B------:R-:W-:Y:S05]  /*9640*/  BRA.DIV UR7, `(.L_x_3414) ;  /* 0x00000006079c7947 */ /* 0x000fea000b800000 */
[----:B------:R-:W-:-:S13]  /*9650*/  ELECT P6, URZ, PT ;  /* 0x00000000003f782f */ /* 0x000fda00038c0000 */
.L_x_3434:
[----:B------:R-:W-:Y:S05]  /*9660*/  @!P6 BRA `(.L_x_3327) ;  /* 0x000000000084e947 */ /* 0x000fea0003800000 */
[----:B------:R-:W-:-:S06]  /*9670*/  ULOP3.LUT UR7, UR38, 0x2, URZ, 0xfc, !UPT ;  /* 0x0000000226077892 */ /* 0x000fcc000f8efc3f */
[----:B------:R-:W-:-:S05]  /*9680*/  IMAD.U32 R0, RZ, RZ, UR7 ;  /* 0x00000007ff007e24 */ /* 0x000fca000f8e00ff */
[----:B------:R-:W-:-:S13]  /*9690*/  ISETP.NE.AND P2, PT, R0, 0x3, PT ;  /* 0x000000030000780c */ /* 0x000fda0003f45270 */
[----:B------:R-:W-:Y:S05]  /*96a0*/  @!P2 BRA `(.L_x_3415) ;  /* 0x000000000004a947 */ /* 0x000fea0003800000 */
[----:B------:R-:W-:Y:S01]  /*96b0*/  BPT.TRAP 0x1 ;  /* 0x000000040000795c */ /* 0x000fe20000300000 */
.L_x_3415:
        /* <DEDUP_REMOVED lines=15> */
.L_x_3435:
[----:B------:R-:W2:Y:S02]  /*97b0*/  SYNCS.PHASECHK.TRANS64.TRYWAIT P0, [R3+URZ], R0 ;  /* 0x00000000030075a7 */ /* 0x000ea4000800017f */
[----:B--2---:R-:W-:Y:S05]  /*97c0*/  @!P0 BRA `(.L_x_3417) ;  /* 0x0000000400708947 */ /* 0x004fea0003800000 */
.L_x_3436:
[----:B------:R-:W-:Y:S05]  /*97d0*/  @!P2 BRA `(.L_x_3418) ;  /* 0x000000000004a947 */ /* 0x000fea0003800000 */
[----:B------:R-:W-:Y:S01]  /*97e0*/  BPT.TRAP 0x1 ;  /* 0x000000040000795c */ /* 0x000fe20000300000 */
.L_x_3418:
[----:B--2---:R-:W-:-:S04]  /*97f0*/  VIADD R3, R8, 0x30840 ;  /* 0x0003084008037836 */ /* 0x004fc80000000000 */
[----:B------:R-:W-:-:S04]  /*9800*/  IMAD R5, R2, 0x8, R3 ;  /* 0x0000000802057824 */ /* 0x000fc800078e0203 */
[----:B------:R-:W2:Y:S02]  /*9810*/  SYNCS.PHASECHK.TRANS64.TRYWAIT P0, [R5+URZ], R4 ;  /* 0x00000004050075a7 */ /* 0x000ea4000800017f */
[----:B--2---:R-:W-:Y:S05]  /*9820*/  @!P0 BRA `(.L_x_3419) ;  /* 0x00000004006c8947 */ /* 0x004fea0003800000 */
.L_x_3437:
[----:B------:R-:W-:-:S07]  /*9830*/  IMAD R3, R6, 0x8, R3 ;  /* 0x0000000806037824 */ /* 0x000fce00078e0203 */
.L_x_3420:
[----:B---3--:R3:W4:Y:S02]  /*9840*/  SYNCS.PHASECHK.TRANS64.TRYWAIT P0, [R3+URZ], R0 ;  /* 0x00000000030075a7 */ /* 0x008724000800017f */
[----:B----4-:R-:W-:Y:S05]  /*9850*/  @!P0 NANOSLEEP.SYNCS 0x989680 ;  /* 0x009896800000895d */ /* 0x010fea0003900000 */
[----:B------:R-:W4:Y:S02]  /*9860*/  @!P0 SYNCS.PHASECHK.TRANS64 P0, [R3+URZ], R0 ;  /* 0x00000000030085a7 */ /* 0x000f24000800007f */
[----:B----4-:R-:W-:Y:S05]  /*9870*/  @!P0 BRA `(.L_x_3420) ;  /* 0xfffffffc00f08947 */ /* 0x010fea000383ffff */
.L_x_3327:
[----:B------:R-:W-:Y:S05]  /*9880*/  BSYNC B6 ;  /* 0x0000000000067941 */ /* 0x000fea0003800000 */
.L_x_3319:
[----:B------:R-:W-:Y:S05]  /*9890*/  EXIT ;  /* 0x000000000000794d */ /* 0x000fea0003800000 */
.L_x_3337:
[----:B------:R-:W-:Y:S02]  /*98a0*/  IMAD.MOV.U32 R12, RZ, RZ, RZ ;  /* 0x000000ffff0c7224 */ /* 0x000fe400078e00ff */
[----:B------:R-:W-:Y:S02]  /*98b0*/  IMAD.MOV.U32 R11, RZ, RZ, 0x1f ;  /* 0x0000001fff0b7424 */ /* 0x000fe400078e00ff */
[----:B------:R-:W-:-:S07]  /*98c0*/  IMAD.MOV.U32 R15, RZ, RZ, -0x1 ;  /* 0xffffffffff0f7424 */ /* 0x000fce00078e00ff */
[----:B------:R-:W-:Y:S05]  /*98d0*/  WARPSYNC.COLLECTIVE R15, `(.L_x_3421) ;  /* 0x000000000f087348 */ /* 0x000fea0003c00000 */
[----:B------:R1:W2:Y:S02]  /*98e0*/  SHFL.IDX P6, R14, R13, R12, R11 ;  /* 0x0000000c0d0e7389 */ /* 0x0002a400000c000b */
[----:B-12---:R-:W-:Y:S01]  /*98f0*/  ENDCOLLECTIVE ;  /* 0x000000000000791b */ /* 0x006fe20003800000 */
.L_x_3421:
[----:B------:R-:W-:Y:S05]  /*9900*/  BRA `(.L_x_3422) ;  /* 0xffffff7c00cc7947 */ /* 0x000fea000383ffff */
.L_x_3339:
        /* <DEDUP_REMOVED lines=8> */
.L_x_3343:
[----:B---3--:R3:W4:Y:S02]  /*9990*/  SYNCS.PHASECHK.TRANS64.TRYWAIT P1, [R0+URZ+0x30810], R209 ;  /* 0x030810d1000075a7 */ /* 0x008724000802017f */
[----:B----4-:R-:W-:Y:S05]  /*99a0*/  @!P1 NANOSLEEP.SYNCS 0x989680 ;  /* 0x009896800000995d */ /* 0x010fea0003900000 */
[----:B------:R-:W4:Y:S02]  /*99b0*/  @!P1 SYNCS.PHASECHK.TRANS64 P1, [R0+URZ+0x30810], R209 ;  /* 0x030810d1000095a7 */ /* 0x000f24000802007f */
[----:B----4-:R-:W-:Y:S05]  /*99c0*/  @!P1 BRA `(.L_x_3343) ;  /* 0xfffffffc00f09947 */ /* 0x010fea000383ffff */
[----:B------:R-:W-:Y:S05]  /*99d0*/  BRA `(.L_x_3342) ;  /* 0xffffff8400b47947 */ /* 0x000fea000383ffff */
.L_x_3347:
[----:B------:R1:W1:Y:S02]  /*99e0*/  SYNCS.PHASECHK.TRANS64.TRYWAIT P1, [R0+URZ+0x30830], R209 ;  /* 0x030830d1000075a7 */ /* 0x000264000802017f */
[----:B-1----:R-:W-:Y:S05]  /*99f0*/  @!P1 NANOSLEEP.SYNCS 0x989680 ;  /* 0x009896800000995d */ /* 0x002fea0003900000 */
[----:B------:R-:W1:Y:S02]  /*9a00*/  @!P1 SYNCS.PHASECHK.TRANS64 P1, [R0+URZ+0x30830], R209 ;  /* 0x030830d1000095a7 */ /* 0x000e64000802007f */
[----:B-1----:R-:W-:Y:S05]  /*9a10*/  @!P1 BRA `(.L_x_3347) ;  /* 0xfffffffc00f09947 */ /* 0x002fea000383ffff */
[----:B------:R-:W-:Y:S05]  /*9a20*/  BRA `(.L_x_3346) ;  /* 0xffffff8c00d47947 */ /* 0x000fea000383ffff */
.L_x_3395:
[----:B-1----:R1:W2:Y:S02]  /*9a30*/  SYNCS.PHASECHK.TRANS64.TRYWAIT P0, [R15+URZ+0x30820], R2 ;  /* 0x030820020f0075a7 */ /* 0x0022a4000800017f */
[----:B--2---:R-:W-:Y:S05]  /*9a40*/  @!P0 NANOSLEEP.SYNCS 0x989680 ;  /* 0x009896800000895d */ /* 0x004fea0003900000 */
[----:B------:R-:W2:Y:S02]  /*9a50*/  @!P0 SYNCS.PHASECHK.TRANS64 P0, [R15+URZ+0x30820], R2 ;  /* 0x030820020f0085a7 */ /* 0x000ea4000800007f */
[----:B--2---:R-:W-:Y:S05]  /*9a60*/  @!P0 BRA `(.L_x_3395) ;  /* 0xfffffffc00f08947 */ /* 0x004fea000383ffff */
[----:B------:R-:W-:Y:S05]  /*9a70*/  BRA `(.L_x_3423) ;  /* 0xffffffe000307947 */ /* 0x000fea000383ffff */
.L_x_3399:
[----:B--2---:R2:W3:Y:S02]  /*9a80*/  SYNCS.PHASECHK.TRANS64.TRYWAIT P1, [R15+URZ+0x30840], R18 ;  /* 0x030840120f0075a7 */ /* 0x0044e4000802017f */
[----:B---3--:R-:W-:Y:S05]  /*9a90*/  @!P1 NANOSLEEP.SYNCS 0x989680 ;  /* 0x009896800000995d */ /* 0x008fea0003900000 */
[----:B------:R-:W3:Y:S02]  /*9aa0*/  @!P1 SYNCS.PHASECHK.TRANS64 P1, [R15+URZ+0x30840], R18 ;  /* 0x030840120f0095a7 */ /* 0x000ee4000802007f */
[----:B---3--:R-:W-:Y:S05]  /*9ab0*/  @!P1 BRA `(.L_x_3399) ;  /* 0xfffffffc00f09947 */ /* 0x008fea000383ffff */
[----:B------:R-:W-:Y:S05]  /*9ac0*/  BRA `(.L_x_3424) ;  /* 0xffffffe400d47947 */ /* 0x000fea000383ffff */
.L_x_3401:
[----:B-1----:R1:W3:Y:S02]  /*9ad0*/  SYNCS.PHASECHK.TRANS64.TRYWAIT P1, [R15+URZ+0x30828], R18 ;  /* 0x030828120f0075a7 */ /* 0x0022e4000802017f */
[----:B---3--:R-:W-:Y:S05]  /*9ae0*/  @!P1 NANOSLEEP.SYNCS 0x989680 ;  /* 0x009896800000995d */ /* 0x008fea0003900000 */
[----:B------:R-:W3:Y:S02]  /*9af0*/  @!P1 SYNCS.PHASECHK.TRANS64 P1, [R15+URZ+0x30828], R18 ;  /* 0x030828120f0095a7 */ /* 0x000ee4000802007f */
[----:B---3--:R-:W-:Y:S05]  /*9b00*/  @!P1 BRA `(.L_x_3401) ;  /* 0xfffffffc00f09947 */ /* 0x008fea000383ffff */
[----:B------:R-:W-:Y:S05]  /*9b10*/  BRA `(.L_x_3425) ;  /* 0xffffffe800747947 */ /* 0x000fea000383ffff */
.L_x_3403:
[----:B---3--:R3:W4:Y:S02]  /*9b20*/  SYNCS.PHASECHK.TRANS64.TRYWAIT P1, [R15+URZ+0x30848], R18 ;  /* 0x030848120f0075a7 */ /* 0x008724000802017f */
[----:B----4-:R-:W-:Y:S05]  /*9b30*/  @!P1 NANOSLEEP.SYNCS 0x989680 ;  /* 0x009896800000995d */ /* 0x010fea0003900000 */
[----:B------:R-:W4:Y:S02]  /*9b40*/  @!P1 SYNCS.PHASECHK.TRANS64 P1, [R15+URZ+0x30848], R18 ;  /* 0x030848120f0095a7 */ /* 0x000f24000802007f */
[----:B----4-:R-:W-:Y:S05]  /*9b50*/  @!P1 BRA `(.L_x_3403) ;  /* 0xfffffffc00f09947 */ /* 0x010fea000383ffff */
[----:B------:R-:W-:Y:S05]  /*9b60*/  BRA `(.L_x_3426) ;  /* 0xffffffec00147947 */ /* 0x000fea000383ffff */
.L_x_3405:
[----:B------:R-:W-:-:S07]  /*9b70*/  SHF.L.U32 R4, R10, 0x1f, RZ ;  /* 0x0000001f0a047819 */ /* 0x000fce00000006ff */
.L_x_3427:
[----:B----4-:R4:W1:Y:S02]  /*9b80*/  SYNCS.PHASECHK.TRANS64.TRYWAIT P1, [R15+URZ+0x30820], R4 ;  /* 0x030820040f0075a7 */ /* 0x010864000802017f */
[----:B-1----:R-:W-:Y:S05]  /*9b90*/  @!P1 NANOSLEEP.SYNCS 0x989680 ;  /* 0x009896800000995d */ /* 0x002fea0003900000 */
[----:B------:R-:W1:Y:S02]  /*9ba0*/  @!P1 SYNCS.PHASECHK.TRANS64 P1, [R15+URZ+0x30820], R4 ;  /* 0x030820040f0095a7 */ /* 0x000e64000802007f */
[----:B-1----:R-:W-:Y:S05]  /*9bb0*/  @!P1 BRA `(.L_x_3427) ;  /* 0xfffffffc00f09947 */ /* 0x002fea000383ffff */
[----:B------:R-:W-:Y:S05]  /*9bc0*/  BRA `(.L_x_3428) ;  /* 0xffffffec00987947 */ /* 0x000fea000383ffff */
.L_x_3408:
[----:B----4-:R4:W1:Y:S02]  /*9bd0*/  SYNCS.PHASECHK.TRANS64.TRYWAIT P1, [R15+URZ+0x30840], R12 ;  /* 0x0308400c0f0075a7 */ /* 0x010864000802017f */
[----:B-1----:R-:W-:Y:S05]  /*9be0*/  @!P1 NANOSLEEP.SYNCS 0x989680 ;  /* 0x009896800000995d */ /* 0x002fea0003900000 */
[----:B------:R-:W1:Y:S02]  /*9bf0*/  @!P1 SYNCS.PHASECHK.TRANS64 P1, [R15+URZ+0x30840], R12 ;  /* 0x0308400c0f0095a7 */ /* 0x000e64000802007f */
[----:B-1----:R-:W-:Y:S05]  /*9c00*/  @!P1 BRA `(.L_x_3408) ;  /* 0xfffffffc00f09947 */ /* 0x002fea000383ffff */
[----:B------:R-:W-:Y:S05]  /*9c10*/  BRA `(.L_x_3429) ;  /* 0xfffffff000547947 */ /* 0x000fea000383ffff */
.L_x_3410:
[----:B-1----:R1:W2:Y:S02]  /*9c20*/  SYNCS.PHASECHK.TRANS64.TRYWAIT P1, [R15+URZ+0x30828], R12 ;  /* 0x0308280c0f0075a7 */ /* 0x0022a4000802017f */
[----:B--2---:R-:W-:Y:S05]  /*9c30*/  @!P1 NANOSLEEP.SYNCS 0x989680 ;  /* 0x009896800000995d */ /* 0x004fea0003900000 */
[----:B------:R-:W2:Y:S02]  /*9c40*/  @!P1 SYNCS.PHASECHK.TRANS64 P1, [R15+URZ+0x30828], R12 ;  /* 0x0308280c0f0095a7 */ /* 0x000ea4000802007f */
[----:B--2---:R-:W-:Y:S05]  /*9c50*/  @!P1 BRA `(.L_x_3410) ;  /* 0xfffffffc00f09947 */ /* 0x004fea000383ffff */
[----:B------:R-:W-:Y:S05]  /*9c60*/  BRA `(.L_x_3430) ;  /* 0xfffffff000e87947 */ /* 0x000fea000383ffff */
.L_x_3412:
[----:B------:R1:W1:Y:S02]  /*9c70*/  SYNCS.PHASECHK.TRANS64.TRYWAIT P0, [R3+URZ+0x30840], R0 ;  /* 0x03084000030075a7 */ /* 0x000264000800017f */
[----:B-1----:R-:W-:Y:S05]  /*9c80*/  @!P0 NANOSLEEP.SYNCS 0x989680 ;  /* 0x009896800000895d */ /* 0x002fea0003900000 */
[----:B------:R-:W1:Y:S02]  /*9c90*/  @!P0 SYNCS.PHASECHK.TRANS64 P0, [R3+URZ+0x30840], R0 ;  /* 0x03084000030085a7 */ /* 0x000e64000800007f */
[----:B-1----:R-:W-:Y:S05]  /*9ca0*/  @!P0 BRA `(.L_x_3412) ;  /* 0xfffffffc00f08947 */ /* 0x002fea000383ffff */
[----:B------:R-:W-:Y:S05]  /*9cb0*/  BRA `(.L_x_3431) ;  /* 0xfffffff400987947 */ /* 0x000fea000383ffff */
.L_x_3414:
[----:B------:R-:W-:Y:S01]  /*9cc0*/  BSSY B0, `(.L_x_3432) ;  /* 0x0000006000007945 */ /* 0x000fe20003800000 */
[----:B------:R-:W-:-:S07]  /*9cd0*/  IMAD.MOV.U32 R15, RZ, RZ, -0x1 ;  /* 0xffffffffff0f7424 */ /* 0x000fce00078e00ff */
[----:B------:R-:W-:Y:S05]  /*9ce0*/  WARPSYNC.COLLECTIVE R15, `(.L_x_3433) ;  /* 0x000000000f0c7348 */ /* 0x000fea0003c00000 */
[----:B------:R-:W-:Y:S02]  /*9cf0*/  ELECT P6, UR62, PT ;  /* 0x00000000003e782f */ /* 0x000fe400038c0000 */
[----:B------:R-:W-:Y:S01]  /*9d00*/  MOV R14, UR62 ;  /* 0x0000003e000e7c02 */ /* 0x000fe20008000f00 */
[----:B------:R-:W-:Y:S10]  /*9d10*/  ENDCOLLECTIVE ;  /* 0x000000000000791b */ /* 0x000ff40003800000 */
.L_x_3433:
[----:B------:R-:W-:Y:S05]  /*9d20*/  BSYNC B0 ;  /* 0x0000000000007941 */ /* 0x000fea0003800000 */
.L_x_3432:
[----:B------:R-:W-:Y:S05]  /*9d30*/  BRA `(.L_x_3434) ;  /* 0xfffffff800487947 */ /* 0x000fea000383ffff */
.L_x_3416:
[----:B-1----:R1:W2:Y:S02]  /*9d40*/  SYNCS.PHASECHK.TRANS64.TRYWAIT P0, [R7+URZ], R4 ;  /* 0x00000004070075a7 */ /* 0x0022a4000800017f */
[----:B--2---:R-:W-:Y:S05]  /*9d50*/  @!P0 NANOSLEEP.SYNCS 0x989680 ;  /* 0x009896800000895d */ /* 0x004fea0003900000 */
[----:B------:R-:W2:Y:S02]  /*9d60*/  @!P0 SYNCS.PHASECHK.TRANS64 P0, [R7+URZ], R4 ;  /* 0x00000004070085a7 */ /* 0x000ea4000800007f */
[----:B--2---:R-:W-:Y:S05]  /*9d70*/  @!P0 BRA `(.L_x_3416) ;  /* 0xfffffffc00f08947 */ /* 0x004fea000383ffff */
[----:B------:R-:W-:Y:S05]  /*9d80*/  BRA `(.L_x_3435) ;  /* 0xfffffff800887947 */ /* 0x000fea000383ffff */
.L_x_3417:
[----:B--2---:R2:W3:Y:S02]  /*9d90*/  SYNCS.PHASECHK.TRANS64.TRYWAIT P0, [R3+URZ], R0 ;  /* 0x00000000030075a7 */ /* 0x0044e4000800017f */
[----:B---3--:R-:W-:Y:S05]  /*9da0*/  @!P0 NANOSLEEP.SYNCS 0x989680 ;  /* 0x009896800000895d */ /* 0x008fea0003900000 */
[----:B------:R-:W3:Y:S02]  /*9db0*/  @!P0 SYNCS.PHASECHK.TRANS64 P0, [R3+URZ], R0 ;  /* 0x00000000030085a7 */ /* 0x000ee4000800007f */
[----:B---3--:R-:W-:Y:S05]  /*9dc0*/  @!P0 BRA `(.L_x_3417) ;  /* 0xfffffffc00f08947 */ /* 0x008fea000383ffff */
[----:B------:R-:W-:Y:S05]  /*9dd0*/  BRA `(.L_x_3436) ;  /* 0xfffffff8007c7947 */ /* 0x000fea000383ffff */
.L_x_3419:
[----:B--2---:R2:W3:Y:S02]  /*9de0*/  SYNCS.PHASECHK.TRANS64.TRYWAIT P0, [R5+URZ], R4 ;  /* 0x00000004050075a7 */ /* 0x0044e4000800017f */
[----:B---3--:R-:W-:Y:S05]  /*9df0*/  @!P0 NANOSLEEP.SYNCS 0x989680 ;  /* 0x009896800000895d */ /* 0x008fea0003900000 */
[----:B------:R-:W3:Y:S02]  /*9e00*/  @!P0 SYNCS.PHASECHK.TRANS64 P0, [R5+URZ], R4 ;  /* 0x00000004050085a7 */ /* 0x000ee4000800007f */
[----:B---3--:R-:W-:Y:S05]  /*9e10*/  @!P0 BRA `(.L_x_3419) ;  /* 0xfffffffc00f08947 */ /* 0x008fea000383ffff */
[----:B------:R-:W-:Y:S05]  /*9e20*/  BRA `(.L_x_3437) ;  /* 0xfffffff800807947 */ /* 0x000fea000383ffff */
.L_x_3438:
        /* <DEDUP_REMOVED lines=13> */
.L_x_7312:


//--------------------- .text._ZN7cutlass13device_kernelIN5flash11enable_sm90INS1_16FlashAttnBwdSm90INS1_25CollectiveMainloopBwdSm90ILi2ELi2ELi2EN4cute5tupleIJNS5_1CILi1EEES8_S8_EEENS6_IJNS7_ILi64EEENS7_ILi128EEESB_EEENS_10bfloat16_tEfNS_4arch4Sm90ELb1ELb0ELb1ELb1ELb1ELb1ELb0ELb0ELi2ELi1ELi2ELi1ELb0EEENS1_24CollectiveEpilogueBwdGQAISC_fSF_Li256ELb1ELb1EEENS1_25SingleTileBwdLPTSchedulerILb1ELi128ELb1EEEEEEEEEvNT_6ParamsE --------------------------
	.section	.text._ZN7cutlass13device_kernelIN5flash11enable_sm90INS1_16FlashAttnBwdSm90INS1_25CollectiveMainloopBwdSm90ILi2ELi2ELi2EN4cute5tupleIJNS5_1CILi1EEES8_S8_EEENS6_IJNS7_ILi64EEENS7_ILi128EEESB_EEENS_10bfloat16_tEfNS_4arch4Sm90ELb1ELb0ELb1ELb1ELb1ELb1ELb0ELb0ELi2ELi1ELi2ELi1ELb0EEENS1_24CollectiveEpilogueBwdGQAISC_fSF_Li256ELb1ELb1EEENS1_25SingleTileBwdLPTSchedulerILb1ELi128ELb1EEEEEEEEEvNT_6ParamsE,"ax",@progbits
	.align	128
.text._ZN7cutlass13device_kernelIN5flash11enable_sm90INS1_16FlashAttnBwdSm90INS1_25CollectiveMainloopBwdSm90ILi2ELi2ELi2EN4cute5tupleIJNS5_1CILi1EEES8_S8_EEENS6_IJNS7_ILi64EEENS7_ILi128EEESB_EEENS_10bfloat16_tEfNS_4arch4Sm90ELb1ELb0ELb1ELb1ELb1ELb1ELb0ELb0ELi2ELi1ELi2ELi1ELb0EEENS1_24CollectiveEpilogueBwdGQAISC_fSF_Li256ELb1ELb1EEENS1_25SingleTileBwdLPTSchedulerILb1ELi128ELb1EEEEEEEEEvNT_6ParamsE:
        .type           _ZN7cutlass13device_kernelIN5flash11enable_sm90INS1_16FlashAttnBwdSm90INS1_25CollectiveMainloopBwdSm90ILi2ELi2ELi2EN4cute5tupleIJNS5_1CILi1EEES8_S8_EEENS6_IJNS7_ILi64EEENS7_ILi128EEESB_EEENS_10bfloat16_tEfNS_4arch4Sm90ELb1ELb0ELb1ELb1ELb1ELb1ELb0ELb0ELi2ELi1ELi2ELi1ELb0EEENS1_24CollectiveEpilogueBwdGQAISC_fSF_Li256ELb1ELb1EEENS1_25SingleTileBwdLPTSchedulerILb1ELi128ELb1EEEEEEEEEvNT_6ParamsE,@function
        .size           _ZN7cutlass13device_kernelIN5flash11enable_sm90INS1_16FlashAttnBwdSm90INS1_25CollectiveMainloopBwdSm90ILi2ELi2ELi2EN4cute5tupleIJNS5_1CILi1EEES8_S8_EEENS6_IJNS7_ILi64EEENS7_ILi128EEESB_EEENS_10bfloat16_tEfNS_4arch4Sm90ELb1ELb0ELb1ELb1ELb1ELb1ELb0ELb0ELi2ELi1ELi2ELi1ELb0EEENS1_24CollectiveEpilogueBwdGQAISC_fSF_Li256ELb1ELb1EEENS1_25SingleTileBwdLPTSchedulerILb1ELi128ELb1EEEEEEEEEvNT_6ParamsE,(.L_x_7313 - _ZN7cutlass13device_kernelIN5flash11enable_sm90INS1_16FlashAttnBwdSm90INS1_25CollectiveMainloopBwdSm90ILi2ELi2ELi2EN4cute5tupleIJNS5_1CILi1EEES8_S8_EEENS6_IJNS7_ILi64EEENS7_ILi128EEESB_EEENS_10bfloat16_tEfNS_4arch4Sm90ELb1ELb0ELb1ELb1ELb1ELb1ELb0ELb0ELi2ELi1ELi2ELi1ELb0EEENS1_24CollectiveEpilogueBwdGQAISC_fSF_Li256ELb1ELb1EEENS1_25SingleTileBwdLPTSchedulerILb1ELi128ELb1EEEEEEEEEvNT_6ParamsE)
        .other          _ZN7cutlass13device_kernelIN5flash11enable_sm90INS1_16FlashAttnBwdSm90INS1_25CollectiveMainloopBwdSm90ILi2ELi2ELi2EN4cute5tupleIJNS5_1CILi1EEES8_S8_EEENS6_IJNS7_ILi64EEENS7_ILi128EEESB_EEENS_10bfloat16_tEfNS_4arch4Sm90ELb1ELb0ELb1ELb1ELb1ELb1ELb0ELb0ELi2ELi1ELi2ELi1ELb0EEENS1_24CollectiveEpilogueBwdGQAISC_fSF_Li256ELb1ELb1EEENS1_25SingleTileBwdLPTSchedulerILb1ELi128ELb1EEEEEEEEEvNT_6ParamsE,@"STO_CUDA_ENTRY STV_DEFAULT"
_ZN7cutlass13device_kernelIN5flash11enable_sm90INS1_16FlashAttnBwdSm90INS1_25CollectiveMainloopBwdSm90ILi2ELi2ELi2EN4cute5tupleIJNS5_1CILi1EEES8_S8_EEENS6_IJNS7_ILi64EEENS7_ILi128EEESB_EEENS_10bfloat16_tEfNS_4arch4Sm90ELb1ELb0ELb1ELb1ELb1ELb1ELb0ELb0ELi2ELi1ELi2ELi1ELb0EEENS1_24CollectiveEpilogueBwdGQAISC_fSF_Li256ELb1ELb1EEENS1_25SingleTileBwdLPTSchedulerILb1ELi128ELb1EEEEEEEEEvNT_6ParamsE:
        /* <DEDUP_REMOVED lines=24> */
.L_x_3440:
[----:B------:R-:W-:Y:S05]  /*0180*/  BSYNC B0 ;  /* 0x0000000000007941 */ /* 0x000fea0003800000 */
.L_x_3439:
        /* <DEDUP_REMOVED lines=37> */
.L_x_3441:
        /* <DEDUP_REMOVED lines=22> */
.L_x_3442:
[----:B------:R-:W-:Y:S01]  /*0540*/  PLOP3.LUT P0, PT, PT, PT, UP0, 0x80, 0x0 ;  /* 0x000000000000781c */ /* 0x000fe20003f0f008 */
[----:B------:R-:W-:Y:S01]  /*0550*/  NOP ;  /* 0x0000000000007918 */ /* 0x000fe20000000000 */
[----:B------:R-:W-:Y:S01]  /*0560*/  ULDC.64 UR46, c[0x0][0x208] ;  /* 0x00008200002e7ab9 */ /* 0x000fe20000000a00 */
[----:B------:R-:W-:Y:S01]  /*0570*/  BSSY B6, `(.L_x_3443) ;  /* 0x0000a11000067945 */ /* 0x000fe20003800000 */
[----:B-12-4-:R-:W-:Y:S09]  /*0580*/  BAR.SYNC.DEFER_BLOCKING 0x0 ;  /* 0x0000000000007b1d */ /* 0x016ff20000010000 */
[----:B------:R-:W-:Y:S05]  /*0590*/  @!P0 BRA `(.L_x_3444) ;  /* 0x0000005800408947 */ /* 0x000fea0003800000 */
.L_x_3445:
        /* <DEDUP_REMOVED lines=32> */
.L_x_3446:
[----:B------:R-:W-:Y:S01]  /*07a0*/  ULDC UR8, c[0x0][0x8cc] ;  /* 0x0002330000087ab9 */ /* 0x000fe20000000800 */
[----:B------:R-:W-:Y:S01]  /*07b0*/  UMOV UR7, UR9 ;  /* 0x0000000900077c82 */ /* 0x000fe20008000000 */
[----:B------:R-:W-:-:S11]  /*07c0*/  UISETP.NE.AND UP0, UPT, UR8, 0x1, UPT ;  /* 0x000000010800788c */ /* 0x000fd6000bf05270 */
[----:B------:R-:W-:Y:S02]  /*07d0*/  @UP0 ULDC.64 UR10, c[0x0][0x8d0] ;  /* 0x00023400000a0ab9 */ /* 0x000fe40000000a00 */
[----:B------:R-:W-:-:S04]  /*07e0*/  UIMAD.WIDE.U32 UR4, UR9, UR10, URZ ;  /* 0x0000000a090472a5 */ /* 0x000fc8000f8e003f */
[----:B------:R-:W-:-:S04]  /*07f0*/  @UP0 USHF.R.U32.HI UR7, URZ, UR11, UR5 ;  /* 0x0000000b3f070299 */ /* 0x000fc80008011605 */
[----:B------:R-:W-:-:S12]  /*0800*/  UIMAD UR4, UR7, UR8, URZ ;  /* 0x00000008070472a4 */ /* 0x000fd8000f8e023f */
.L_x_3447:
        /* <DEDUP_REMOVED lines=23> */
.L_x_3448:
        /* <DEDUP_REMOVED lines=14> */
.L_x_3450:
[----:B------:R-:W-:-:S05]  /*0a60*/  ULDC UR4, c[0x0][0x8f4] ;  /* 0x00023d0000047ab9 */ /* 0x000fca0000000800 */
.L_x_3449:
        /* <DEDUP_REMOVED lines=22> */
.L_x_3452:
        /* <DEDUP_REMOVED lines=14> */
.L_x_3453:
        /* <DEDUP_REMOVED lines=11> */
.L_x_3454:
        /* <DEDUP_REMOVED lines=13> */
.L_x_3455:
        /* <DEDUP_REMOVED lines=102> */
.L_x_3458:
        /* <DEDUP_REMOVED lines=15> */
.L_x_3457:
        /* <DEDUP_REMOVED lines=23> */
.L_x_3460:
        /* <DEDUP_REMOVED lines=15> */
.L_x_3459:
        /* <DEDUP_REMOVED lines=8> */
.L_x_3576:
        /* <DEDUP_REMOVED lines=15> */
.L_x_3462:
        /* <DEDUP_REMOVED lines=104> */
.L_x_3474:
[----:B------:R-:W-:-:S05]  /*1fd0*/  IMAD.U32 R0, RZ, RZ, UR38 ;  /* 0x00000026ff007e24 */ /* 0x000fca000f8e00ff */
[----:B------:R-:W-:-:S04]  /*1fe0*/  LOP3.LUT R0, R0, 0x1, RZ, 0xfc, !PT ;  /* 0x0000000100007812 */ /* 0x000fc800078efcff */
[----:B------:R-:W-:-:S13]  /*1ff0*/  ISETP.NE.AND P0, PT, R0, 0x3, PT ;  /* 0x000000030000780c */ /* 0x000fda0003f05270 */
[----:B------:R-:W-:Y:S05]  /*2000*/  @!P0 BRA `(.L_x_3464) ;  /* 0x0000000000048947 */ /* 0x000fea0003800000 */
[----:B------:R-:W-:Y:S01]  /*2010*/  BPT.TRAP 0x1 ;  /* 0x000000040000795c */ /* 0x000fe20000300000 */
.L_x_3464:
        /* <DEDUP_REMOVED lines=8> */
.L_x_3465:
[----:B---3--:R-:W-:Y:S05]  /*20a0*/  @P1 BRA `(.L_x_3466) ;  /* 0x0000000000081947 */ /* 0x008fea0003800000 */
[----:B------:R-:W3:Y:S02]  /*20b0*/  SYNCS.PHASECHK.TRANS64.TRYWAIT P1, [R0+URZ+0x30810], R209 ;  /* 0x030810d1000075a7 */ /* 0x000ee4000802017f */
[----:B---3--:R-:W-:Y:S05]  /*20c0*/  @!P1 BRA `(.L_x_3467) ;  /* 0x0000008400b09947 */ /* 0x008fea0003800000 */
.L_x_3466:
        /* <DEDUP_REMOVED lines=84> */
.L_x_3468:
[----:B------:R1:W1:Y:S01]  /*2610*/  SYNCS.PHASECHK.TRANS64.TRYWAIT P1, [R0+URZ+0x30830], R209 ;  /* 0x030830d1000075a7 */ /* 0x000262000802017f */
[----:B------:R-:W-:Y:S05]  /*2620*/  @!P0 BRA `(.L_x_3469) ;  /* 0x0000000000048947 */ /* 0x000fea0003800000 */
[----:B------:R-:W-:Y:S01]  /*2630*/  BPT.TRAP 0x1 ;  /* 0x000000040000795c */ /* 0x000fe20000300000 */
.L_x_3469:
        /* <DEDUP_REMOVED lines=54> */
.L_x_3470:
        /* <DEDUP_REMOVED lines=492> */
.L_x_3472:
        /* <DEDUP_REMOVED lines=49> */
.L_x_3473:
        /* <DEDUP_REMOVED lines=78> */
.L_x_3456:
[----:B------:R-:W-:Y:S05]  /*5050*/  @P0 BRA `(.L_x_3451) ;  /* 0x0000005400880947 */ /* 0x000fea0003800000 */
[----:B------:R-:W-:Y:S01]  /*5060*/  ULDC.64 UR4, c[0x0][0x878] ;  /* 0x00021e0000047ab9 */ /* 0x000fe20000000a00 */
[----:B------:R-:W1:Y:S01]  /*5070*/  S2R R4, SR_TID.X ;  /* 0x0000000000047919 */ /* 0x000e620000002100 */
[----:B------:R-:W-:Y:S01]  /*5080*/  UISETP.NE.U32.AND UP0, UPT, UR4, URZ, UPT ;  /* 0x0000003f0400728c */ /* 0x000fe2000bf05070 */
[----:B------:R-:W-:Y:S01]  /*5090*/  ULDC UR10, c[0x0][0x870] ;  /* 0x00021c00000a7ab9 */ /* 0x000fe20000000800 */
[----:B------:R-:W-:Y:S02]  /*50a0*/  ULDC UR11, c[0x0][0x80c] ;  /* 0x00020300000b7ab9 */ /* 0x000fe40000000800 */
[----:B------:R-:W-:Y:S01]  /*50b0*/  UISETP.NE.AND.EX UP0, UPT, UR5, URZ, UPT, UP0 ;  /* 0x0000003f0500728c */ /* 0x000fe2000bf05300 */
[----:B------:R-:W2:Y:S01]  /*50c0*/  S2UR UR15, SR_CgaCtaId ;  /* 0x00000000000f79c3 */ /* 0x000ea20000008800 */
[----:B------:R-:W-:Y:S01]  /*50d0*/  UMOV UR14, 0x400 ;  /* 0x00000400000e7882 */ /* 0x000fe20000000000 */
[----:B------:R-:W-:Y:S01]  /*50e0*/  ULDC.64 UR18, c[0x0][0x818] ;  /* 0x0002060000127ab9 */ /* 0x000fe20000000a00 */
[----:B------:R-:W-:Y:S01]  /*50f0*/  ULDC.64 UR20, c[0x0][0x840] ;  /* 0x0002100000147ab9 */ /* 0x000fe20000000a00 */
[----:B------:R-:W-:Y:S01]  /*5100*/  ULDC.64 UR22, c[0x0][0x848] ;  /* 0x0002120000167ab9 */ /* 0x000fe20000000a00 */
[----:B------:R-:W-:-:S05]  /*5110*/  PLOP3.LUT P0, PT, PT, PT, UP0, 0x80, 0x0 ;  /* 0x000000000000781c */ /* 0x000fca0003f0f008 */
[----:B------:R-:W-:Y:S02]  /*5120*/  @UP0 ULDC.64 UR4, c[0x0][0x878] ;  /* 0x00021e0000040ab9 */ /* 0x000fe40000000a00 */
[----:B------:R-:W-:-:S06]  /*5130*/  @UP0 UIMAD.WIDE UR4, UR37, 0x4, UR4 ;  /* 0x00000004250408a5 */ /* 0x000fcc000f8e0204 */
[----:B------:R-:W-:Y:S01]  /*5140*/  IMAD.U32 R2, RZ, RZ, UR4 ;  /* 0x00000004ff027e24 */ /* 0x000fe2000f8e00ff */
[----:B------:R-:W-:Y:S01]  /*5150*/  ULDC UR4, c[0x0][0x850] ;  /* 0x0002140000047ab9 */ /* 0x000fe20000000800 */
[----:B------:R-:W-:-:S05]  /*5160*/  IMAD.U32 R3, RZ, RZ, UR5 ;  /* 0x00000005ff037e24 */ /* 0x000fca000f8e00ff */
[----:B------:R-:W3:Y:S01]  /*5170*/  @P0 LDG.E R2, desc[UR46][R2.64] ;  /* 0x0000002e02020981 */ /* 0x000ee2000c1e1900 */
[----:B------:R-:W-:Y:S01]  /*5180*/  UISETP.NE.AND UP1, UPT, UR4, 0x1, UPT ;  /* 0x000000010400788c */ /* 0x000fe2000bf25270 */
[C---:B-1----:R-:W-:Y:S01]  /*5190*/  VIADD R5, R4.reuse, 0xffffff80 ;  /* 0xffffff8004057836 */ /* 0x042fe20000000000 */
[----:B------:R-:W-:Y:S01]  /*51a0*/  UIMAD UR10, UR39, UR10, URZ ;  /* 0x0000000a270a72a4 */ /* 0x000fe2000f8e023f */
[----:B------:R-:W-:Y:S01]  /*51b0*/  BSSY B0, `(.L_x_3475) ;  /* 0x000005e000007945 */ /* 0x000fe20003800000 */
[----:B------:R-:W-:Y:S01]  /*51c0*/  UMOV UR5, UR36 ;  /* 0x0000002400057c82 */ /* 0x000fe20008000000 */
[----:B------:R-:W-:Y:S01]  /*51d0*/  UIMAD UR9, UR37, UR11, URZ ;  /* 0x0000000b250972a4 */ /* 0x000fe2000f8e023f */
[----:B------:R-:W-:Y:S01]  /*51e0*/  SHF.R.S32.HI R0, RZ, 0x1f, R5 ;  /* 0x0000001fff007819 */ /* 0x000fe20000011405 */
[----:B------:R-:W-:Y:S01]  /*51f0*/  UIMAD UR10, UR10, UR11, URZ ;  /* 0x0000000b0a0a72a4 */ /* 0x000fe2000f8e023f */
[----:B------:R-:W-:Y:S01]  /*5200*/  BAR.SYNC.DEFER_BLOCKING 0x1, 0x100 ;  /* 0x0044000000007b1d */ /* 0x000fe20000010000 */
[----:B------:R-:W-:Y:S01]  /*5210*/  USHF.L.U32 UR39, UR39, 0xe, URZ ;  /* 0x0000000e27277899 */ /* 0x000fe2000800063f */
[----:B------:R-:W-:-:S04]  /*5220*/  ISETP.NE.AND P1, PT, R4, 0x80, PT ;  /* 0x000000800400780c */ /* 0x000fc80003f25270 */
[----:B------:R-:W-:Y:S01]  /*5230*/  @UP1 ULDC UR6, c[0x0][0x854] ;  /* 0x0002150000061ab9 */ /* 0x000fe20000000800 */
[----:B------:R-:W-:Y:S01]  /*5240*/  @UP1 ULDC UR12, c[0x0][0x858] ;  /* 0x00021600000c1ab9 */ /* 0x000fe20000000800 */
[----:B------:R-:W-:Y:S02]  /*5250*/  UIMAD.WIDE.U32 UR6, UR36, UR6, URZ ;  /* 0x00000006240672a5 */ /* 0x000fe4000f8e003f */
[----:B------:R-:W-:Y:S02]  /*5260*/  USHF.R.S32.HI UR6, URZ, 0x1f, UR9 ;  /* 0x0000001f3f067899 */ /* 0x000fe40008011409 */
[----:B------:R-:W-:Y:S02]  /*5270*/  @UP1 USHF.R.U32.HI UR5, URZ, UR12, UR7 ;  /* 0x0000000c3f051299 */ /* 0x000fe40008011607 */
[----:B------:R-:W-:Y:S02]  /*5280*/  USHF.R.S32.HI UR7, URZ, 0x1f, UR10 ;  /* 0x0000001f3f077899 */ /* 0x000fe4000801140a */
[----:B------:R-:W-:-:S02]  /*5290*/  UIADD3 UR9, UP1, UP2, UR10, UR9, UR5 ;  /* 0x000000090a097290 */ /* 0x000fc4000fa3e005 */
[----:B------:R-:W-:Y:S01]  /*52a0*/  USHF.R.S32.HI UR11, URZ, 0x1f, UR5 ;  /* 0x0000001f3f0b7899 */ /* 0x000fe20008011405 */
[----:B------:R-:W-:-:S03]  /*52b0*/  ULDC.64 UR12, c[0x0][0x868] ;  /* 0x00021a00000c7ab9 */ /* 0x000fc60000000a00 */
[----:B------:R-:W-:Y:S02]  /*52c0*/  UIADD3.X UR7, UR7, UR6, UR11, UP1, UP2 ;  /* 0x0000000607077290 */ /* 0x000fe40008fe440b */
[----:B------:R-:W-:Y:S02]  /*52d0*/  USHF.L.U32 UR6, UR9, 0x2, URZ ;  /* 0x0000000209067899 */ /* 0x000fe4000800063f */
[----:B------:R-:W-:Y:S02]  /*52e0*/  USHF.L.U64.HI UR7, UR9, 0x2, UR7 ;  /* 0x0000000209077899 */ /* 0x000fe40008010207 */
[----:B------:R-:W-:Y:S01]  /*52f0*/  UIADD3 UR9, UP1, UR6, UR12, URZ ;  /* 0x0000000c06097290 */ /* 0x000fe2000ff3e03f */
[----:B---3--:R-:W-:Y:S02]  /*5300*/  @P0 R2UR UR8, R2 ;  /* 0x00000000020802ca */ /* 0x008fe400000e0000 */
[----:B------:R-:W-:Y:S02]  /*5310*/  LEA.HI R2, R0, R5, RZ, 0x7 ;  /* 0x0000000500027211 */ /* 0x000fe400078f38ff */
[----:B------:R-:W-:-:S02]  /*5320*/  ISETP.NE.AND P0, PT, R5, RZ, PT ;  /* 0x000000ff0500720c */ /* 0x000fc40003f05270 */
[C---:B------:R-:W-:Y:S01]  /*5330*/  LOP3.LUT R0, R2.reuse, 0xfffff80, RZ, 0xc0, !PT ;  /* 0x0fffff8002007812 */ /* 0x040fe200078ec0ff */
[----:B------:R-:W-:-:S04]  /*5340*/  IMAD.SHL.U32 R2, R2, 0x40, RZ ;  /* 0x0000004002027824 */ /* 0x000fc800078e00ff */
[----:B------:R-:W-:Y:S01]  /*5350*/  IMAD.IADD R0, R5, 0x1, -R0 ;  /* 0x0000000105007824 */ /* 0x000fe200078e0a00 */
[----:B------:R-:W-:Y:S01]  /*5360*/  LOP3.LUT R3, R2, 0x3fffe000, RZ, 0xc0, !PT ;  /* 0x3fffe00002037812 */ /* 0x000fe200078ec0ff */
[----:B------:R-:W-:Y:S01]  /*5370*/  @UP0 ULEA UR8, UR37, UR8, 0x7 ;  /* 0x0000000825080291 */ /* 0x000fe2000f8e383f */
[----:B------:R-:W-:-:S03]  /*5380*/  IMAD.U32 R2, RZ, RZ, UR9 ;  /* 0x00000009ff027e24 */ /* 0x000fc6000f8e00ff */
[----:B------:R-:W-:Y:S01]  /*5390*/  @UP0 USHF.R.S32.HI UR10, URZ, 0x1f, UR8 ;  /* 0x0000001f3f0a0899 */ /* 0x000fe20008011408 */
[----:B------:R-:W-:-:S03]  /*53a0*/  IMAD R0, R0, 0x4, R3 ;  /* 0x0000000400007824 */ /* 0x000fc600078e0203 */
[----:B------:R-:W-:Y:S02]  /*53b0*/  @UP0 ULEA.HI UR8, UR10, UR8, URZ, 0x7 ;  /* 0x000000080a080291 */ /* 0x000fe4000f8f383f */
[----:B------:R-:W-:Y:S02]  /*53c0*/  UIADD3.X UR10, UR7, UR13, URZ, UP1, !UPT ;  /* 0x0000000d070a7290 */ /* 0x000fe40008ffe43f */
[----:B------:R-:W-:-:S04]  /*53d0*/  @UP0 USHF.L.U32 UR8, UR8, 0x7, URZ ;  /* 0x0000000708080899 */ /* 0x000fc8000800063f */
[----:B------:R-:W-:Y:S01]  /*53e0*/  @UP0 ULOP3.LUT UR12, UR8, 0xffffc000, URZ, 0xc0, !UPT ;  /* 0xffffc000080c0892 */ /* 0x000fe2000f8ec03f */
[----:B------:R-:W-:Y:S01]  /*53f0*/  IMAD.U32 R3, RZ, RZ, UR10 ;  /* 0x0000000aff037e24 */ /* 0x000fe2000f8e00ff */
[----:B--2---:R-:W-:Y:S02]  /*5400*/  ULEA UR8, UR15, UR14, 0x18 ;  /* 0x0000000e0f087291 */ /* 0x004fe4000f8ec03f */
[----:B------:R-:W-:-:S03]  /*5410*/  @UP0 USHF.R.S32.HI UR13, URZ, 0x1f, UR12 ;  /* 0x0000001f3f0d0899 */ /* 0x000fc6000801140c */
[----:B------:R-:W-:Y:S01]  /*5420*/  @!UP0 UMOV UR12, URZ ;  /* 0x0000003f000c8c82 */ /* 0x000fe20008000000 */
[----:B------:R-:W-:Y:S01]  /*5430*/  LEA R0, R0, UR8, 0x2 ;  /* 0x0000000800007c11 */ /* 0x000fe2000f8e10ff */
[----:B------:R-:W-:Y:S02]  /*5440*/  UIADD3 UR14, UP1, UR39, UR12, URZ ;  /* 0x0000000c270e7290 */ /* 0x000fe4000ff3e03f */
[----:B------:R-:W-:Y:S01]  /*5450*/  @!UP0 UMOV UR13, URZ ;  /* 0x0000003f000d8c82 */ /* 0x000fe20008000000 */
[----:B------:R-:W-:Y:S01]  /*5460*/  UIMAD UR12, UR11, UR18, URZ ;  /* 0x000000120b0c72a4 */ /* 0x000fe2000f8e023f */
[----:B------:R1:W-:Y:S01]  /*5470*/  STS.128 [R0], R24 ;  /* 0x0000001800007388 */ /* 0x0003e20000000c00 */
[----:B------:R-:W-:Y:S02]  /*5480*/  ULEA.HI.X.SX32 UR15, UR39, UR13, 0x1, UP1 ;  /* 0x0000000d270f7291 */ /* 0x000fe400088f0e3f */
[----:B------:R-:W-:Y:S01]  /*5490*/  UIMAD UR11, UR11, UR20, URZ ;  /* 0x000000140b0b72a4 */ /* 0x000fe2000f8e023f */
[----:B------:R1:W-:Y:S01]  /*54a0*/  STS.128 [R0+0x800], R28 ;  /* 0x0008001c00007388 */ /* 0x0003e20000000c00 */
[----:B------:R-:W-:-:S02]  /*54b0*/  UIMAD UR16, UR5, UR19, UR12 ;  /* 0x00000013051072a4 */ /* 0x000fc4000f8e020c */
[----:B------:R-:W-:Y:S01]  /*54c0*/  UIMAD.WIDE.U32 UR12, UR5, UR18, UR14 ;  /* 0x00000012050c72a5 */ /* 0x000fe2000f8e000e */
[----:B------:R1:W-:Y:S01]  /*54d0*/  STS.128 [R0+0x1000], R32 ;  /* 0x0010002000007388 */ /* 0x0003e20000000c00 */
[----:B------:R-:W-:Y:S02]  /*54e0*/  UIMAD UR18, UR5, UR21, UR11 ;  /* 0x00000015051272a4 */ /* 0x000fe4000f8e020b */
[----:B------:R-:W-:Y:S01]  /*54f0*/  USHF.R.S32.HI UR11, URZ, 0x1f, UR37 ;  /* 0x0000001f3f0b7899 */ /* 0x000fe20008011425 */
[----:B------:R1:W-:Y:S01]  /*5500*/  STS.128 [R0+0x1800], R36 ;  /* 0x0018002400007388 */ /* 0x0003e20000000c00 */
[----:B------:R-:W-:Y:S02]  /*5510*/  UIMAD.WIDE.U32 UR14, UR5, UR20, UR14 ;  /* 0x00000014050e72a5 */ /* 0x000fe4000f8e000e */
[----:B------:R-:W-:Y:S01]  /*5520*/  USEL UR11, UR11, URZ, !UP0 ;  /* 0x0000003f0b0b7287 */ /* 0x000fe2000c000000 */
[----:B------:R1:W-:Y:S01]  /*5530*/  STS.128 [R0+0x2000], R40 ;  /* 0x0020002800007388 */ /* 0x0003e20000000c00 */
[----:B------:R-:W-:Y:S01]  /*5540*/  ULDC.64 UR20, c[0x0][0x820] ;  /* 0x0002080000147ab9 */ /* 0x000fe20000000a00 */
[----:B------:R-:W-:-:S02]  /*5550*/  UIADD3 UR13, UR13, UR16, URZ ;  /* 0x000000100d0d7290 */ /* 0x000fc4000fffe03f */
[----:B------:R1:W-:Y:S01]  /*5560*/  STS.128 [R0+0x2800], R44 ;  /* 0x0028002c00007388 */ /* 0x0003e20000000c00 */
[----:B------:R-:W-:Y:S02]  /*5570*/  USEL UR37, UR37, URZ, !UP0 ;  /* 0x0000003f25257287 */ /* 0x000fe4000c000000 */
        /* <DEDUP_REMOVED lines=16> */
[----:B------:R-:W-:Y:S01]  /*5680*/  UIADD3 UR5, UR15, UR16, URZ ;  /* 0x000000100f057290 */ /* 0x000fe2000fffe03f */
[----:B------:R1:W-:Y:S01]  /*5690*/  STS.128 [R0+0x5800], R68 ;  /* 0x0058004400007388 */ /* 0x0003e20000000c00 */
[----:B------:R-:W-:-:S02]  /*56a0*/  ULEA UR18, UP0, UR12, UR18, 0x2 ;  /* 0x000000120c127291 */ /* 0x000fc4000f80103f */
[----:B------:R-:W-:Y:S01]  /*56b0*/  ULEA UR20, UP1, UR14, UR20, 0x2 ;  /* 0x000000140e147291 */ /* 0x000fe2000f82103f */
[----:B------:R1:W-:Y:S01]  /*56c0*/  STS.128 [R0+0x6000], R72 ;  /* 0x0060004800007388 */ /* 0x0003e20000000c00 */
[----:B------:R-:W-:Y:S02]  /*56d0*/  ULEA.HI.X UR19, UR12, UR19, UR11, 0x2, UP0 ;  /* 0x000000130c137291 */ /* 0x000fe400080f140b */
[----:B------:R-:W-:Y:S01]  /*56e0*/  ULEA.HI.X UR5, UR14, UR21, UR5, 0x2, UP1 ;  /* 0x000000150e057291 */ /* 0x000fe200088f1405 */
[----:B------:R1:W-:Y:S01]  /*56f0*/  STS.128 [R0+0x6800], R76 ;  /* 0x0068004c00007388 */ /* 0x0003e20000000c00 */
[----:B------:R-:W-:-:S03]  /*5700*/  UIMAD UR17, UR4, UR17, UR36 ;  /* 0x00000011041172a4 */ /* 0x000fc6000f8e0224 */
[----:B------:R1:W-:Y:S04]  /*5710*/  STS.128 [R0+0x7000], R80 ;  /* 0x0070005000007388 */ /* 0x0003e80000000c00 */
[----:B------:R1:W-:Y:S01]  /*5720*/  STS.128 [R0+0x7800], R84 ;  /* 0x0078005400007388 */ /* 0x0003e20000000c00 */
[----:B------:R-:W-:Y:S05]  /*5730*/  @P0 BRA `(.L_x_3476) ;  /* 0x0000000000140947 */ /* 0x000fea0003800000 */
.L_x_3477:
[----:B------:R-:W2:Y:S04]  /*5740*/  LDG.E.STRONG.GPU R4, desc[UR46][R2.64] ;  /* 0x0000002e02047981 */ /* 0x000ea8000c1ef900 */
[----:B--2---:R-:W-:Y:S01]  /*5750*/  CCTL.IVALL ;  /* 0x00000000ff00798f */ /* 0x004fe20002000000 */
[----:B------:R-:W-:Y:S05]  /*5760*/  YIELD ;  /* 0x0000000000007946 */ /* 0x000fea0003800000 */
[----:B------:R-:W-:-:S13]  /*5770*/  ISETP.NE.AND P0, PT, R4, UR17, PT ;  /* 0x0000001104007c0c */ /* 0x000fda000bf05270 */
[----:B------:R-:W-:Y:S05]  /*5780*/  @P0 BRA `(.L_x_3477) ;  /* 0xfffffffc00ec0947 */ /* 0x000fea000383ffff */
.L_x_3476:
[----:B------:R-:W-:Y:S05]  /*5790*/  BSYNC B0 ;  /* 0x0000000000007941 */ /* 0x000fea0003800000 */
.L_x_3475:
[----:B------:R-:W-:-:S03]  /*57a0*/  UMOV UR4, 0xffffffff ;  /* 0xffffffff00047882 */ /* 0x000fc60000000000 */
[----:B------:R-:W-:Y:S05]  /*57b0*/  BRA.DIV UR4, `(.L_x_3478) ;  /* 0x00000052041c7947 */ /* 0x000fea000b800000 */
[----:B------:R-:W-:Y:S01]  /*57c0*/  NOP ;  /* 0x0000000000007918 */ /* 0x000fe20000000000 */
.L_x_3579:
        /* <DEDUP_REMOVED lines=15> */
.L_x_3481:
[----:B------:R-:W-:Y:S01]  /*58c0*/  @P0 ELECT P2, URZ, PT ;  /* 0x00000000003f082f */ /* 0x000fe20003840000 */
[----:B------:R2:W-:-:S12]  /*58d0*/  UBLKRED.G.S.ADD.F32.RN [UR4], [UR8], UR9, desc[UR10] ;  /* 0x00000a04080073bb */ /* 0x0005d800080a1409 */
[----:B------:R-:W-:Y:S02]  /*58e0*/  @P2 PLOP3.LUT P0, PT, P2, PT, PT, 0x8, 0x0 ;  /* 0x000000000000281c */ /* 0x000fe4000170e170 */
[----:B------:R-:W-:-:S11]  /*58f0*/  PLOP3.LUT P2, PT, PT, PT, PT, 0x8, 0x0 ;  /* 0x000000000000781c */ /* 0x000fd60003f4e170 */
[----:B--2---:R-:W-:Y:S05]  /*5900*/  @P0 BRA.U.ANY `(.L_x_3481) ;  /* 0xfffffffd00ec0947 */ /* 0x004fea000393ffff */
[----:B------:R0:W-:Y:S01]  /*5910*/  UTMACMDFLUSH ;  /* 0x00000000000079b7 */ /* 0x0001e20000000000 */
[----:B------:R-:W-:-:S04]  /*5920*/  DEPBAR.LE SB0, 0x0 ;  /* 0x000080000000791a */ /* 0x000fc80000000000 */
.L_x_3480:
[----:B------:R-:W-:Y:S05]  /*5930*/  BSYNC B0 ;  /* 0x0000000000007941 */ /* 0x000fea0003800000 */
.L_x_3479:
        /* <DEDUP_REMOVED lines=14> */
.L_x_3483:
[----:B------:R-:W-:Y:S05]  /*5a20*/  BSYNC B0 ;  /* 0x0000000000007941 */ /* 0x000fea0003800000 */
.L_x_3482:
        /* <DEDUP_REMOVED lines=24> */
.L_x_3486:
[----:B-12---:R-:W2:Y:S04]  /*5bb0*/  LDG.E.STRONG.GPU R0, desc[UR46][R2.64] ;  /* 0x0000002e02007981 */ /* 0x006ea8000c1ef900 */
[----:B--2---:R-:W-:Y:S01]  /*5bc0*/  CCTL.IVALL ;  /* 0x00000000ff00798f */ /* 0x004fe20002000000 */
[----:B------:R-:W-:Y:S05]  /*5bd0*/  YIELD ;  /* 0x0000000000007946 */ /* 0x000fea0003800000 */
[----:B------:R-:W-:-:S13]  /*5be0*/  ISETP.NE.AND P0, PT, R0, UR17, PT ;  /* 0x0000001100007c0c */ /* 0x000fda000bf05270 */
[----:B------:R-:W-:Y:S05]  /*5bf0*/  @P0 BRA `(.L_x_3486) ;  /* 0xfffffffc00ec0947 */ /* 0x000fea000383ffff */
.L_x_3485:
[----:B------:R-:W-:Y:S05]  /*5c00*/  BSYNC B0 ;  /* 0x0000000000007941 */ /* 0x000fea0003800000 */
.L_x_3484:
[----:B------:R-:W-:-:S03]  /*5c10*/  UMOV UR4, 0xffffffff ;  /* 0xffffffff00047882 */ /* 0x000fc60000000000 */
[----:B------:R-:W-:Y:S05]  /*5c20*/  BRA.DIV UR4, `(.L_x_3487) ;  /* 0x0000004e041c7947 */ /* 0x000fea000b800000 */
[----:B------:R-:W-:Y:S01]  /*5c30*/  NOP ;  /* 0x0000000000007918 */ /* 0x000fe20000000000 */
.L_x_3582:
        /* <DEDUP_REMOVED lines=16> */
.L_x_3490:
[----:B------:R-:W-:Y:S01]  /*5d40*/  @P0 ELECT P2, URZ, PT ;  /* 0x00000000003f082f */ /* 0x000fe20003840000 */
[----:B------:R3:W-:-:S12]  /*5d50*/  UBLKRED.G.S.ADD.F32.RN [UR4], [UR8], UR6, desc[UR10] ;  /* 0x00000a04080073bb */ /* 0x0007d800080a1406 */
[----:B------:R-:W-:Y:S02]  /*5d60*/  @P2 PLOP3.LUT P0, PT, P2, PT, PT, 0x8, 0x0 ;  /* 0x000000000000281c */ /* 0x000fe4000170e170 */
[----:B------:R-:W-:-:S11]  /*5d70*/  PLOP3.LUT P2, PT, PT, PT, PT, 0x8, 0x0 ;  /* 0x000000000000781c */ /* 0x000fd60003f4e170 */
[----:B---3--:R-:W-:Y:S05]  /*5d80*/  @P0 BRA.U.ANY `(.L_x_3490) ;  /* 0xfffffffd00ec0947 */ /* 0x008fea000393ffff */
[----:B------:R0:W-:Y:S01]  /*5d90*/  UTMACMDFLUSH ;  /* 0x00000000000079b7 */ /* 0x0001e20000000000 */
[----:B------:R-:W-:-:S04]  /*5da0*/  DEPBAR.LE SB0, 0x0 ;  /* 0x000080000000791a */ /* 0x000fc80000000000 */
.L_x_3489:
[----:B------:R-:W-:Y:S05]  /*5db0*/  BSYNC B0 ;  /* 0x0000000000007941 */ /* 0x000fea0003800000 */
.L_x_3488:
        /* <DEDUP_REMOVED lines=14> */
.L_x_3444:
        /* <DEDUP_REMOVED lines=29> */
.L_x_3492:
[----:B------:R-:W-:Y:S01]  /*6070*/  ULDC UR9, c[0x0][0x8cc] ;  /* 0x0002330000097ab9 */ /* 0x000fe20000000800 */
[----:B------:R-:W-:Y:S01]  /*6080*/  UMOV UR7, UR8 ;  /* 0x0000000800077c82 */ /* 0x000fe20008000000 */
[----:B------:R-:W-:-:S11]  /*6090*/  UISETP.NE.AND UP0, UPT, UR9, 0x1, UPT ;  /* 0x000000010900788c */ /* 0x000fd6000bf05270 */
[----:B------:R-:W-:Y:S02]  /*60a0*/  @UP0 ULDC.64 UR10, c[0x0][0x8d0] ;  /* 0x00023400000a0ab9 */ /* 0x000fe40000000a00 */
[----:B------:R-:W-:-:S04]  /*60b0*/  UIMAD.WIDE.U32 UR4, UR8, UR10, URZ ;  /* 0x0000000a080472a5 */ /* 0x000fc8000f8e003f */
[----:B------:R-:W-:-:S04]  /*60c0*/  @UP0 USHF.R.U32.HI UR7, URZ, UR11, UR5 ;  /* 0x0000000b3f070299 */ /* 0x000fc80008011605 */
[----:B------:R-:W-:-:S12]  /*60d0*/  UIMAD UR4, UR7, UR9, URZ ;  /* 0x00000009070472a4 */ /* 0x000fd8000f8e023f */
.L_x_3493:
        /* <DEDUP_REMOVED lines=23> */
.L_x_3494:
        /* <DEDUP_REMOVED lines=13> */
.L_x_3496:
[----:B------:R-:W-:-:S05]  /*6320*/  ULDC UR4, c[0x0][0x8f4] ;  /* 0x00023d0000047ab9 */ /* 0x000fca0000000800 */
.L_x_3495:
        /* <DEDUP_REMOVED lines=48> */
.L_x_3497:
        /* <DEDUP_REMOVED lines=13> */
.L_x_3498:
        /* <DEDUP_REMOVED lines=12> */
.L_x_3499:
        /* <DEDUP_REMOVED lines=68> */
.L_x_3503:
[----:B------:R-:W2:Y:S04]  /*6c00*/  LDG.E.STRONG.GPU R4, desc[UR46][R2.64] ;  /* 0x0000002e02047981 */ /* 0x000ea8000c1ef900 */
[----:B--2---:R-:W-:Y:S01]  /*6c10*/  CCTL.IVALL ;  /* 0x00000000ff00798f */ /* 0x004fe20002000000 */
[----:B------:R-:W-:Y:S05]  /*6c20*/  YIELD ;  /* 0x0000000000007946 */ /* 0x000fea0003800000 */
[----:B------:R-:W-:-:S13]  /*6c30*/  ISETP.NE.AND P1, PT, R4, R5, PT ;  /* 0x000000050400720c */ /* 0x000fda0003f25270 */
[----:B------:R-:W-:Y:S05]  /*6c40*/  @P1 BRA `(.L_x_3503) ;  /* 0xfffffffc00ec1947 */ /* 0x000fea000383ffff */
.L_x_3502:
[----:B------:R-:W-:Y:S05]  /*6c50*/  BSYNC B0 ;  /* 0x0000000000007941 */ /* 0x000fea0003800000 */
.L_x_3501:
[----:B------:R-:W-:-:S03]  /*6c60*/  UMOV UR6, 0xffffffff ;  /* 0xffffffff00067882 */ /* 0x000fc60000000000 */
[----:B------:R-:W-:Y:S05]  /*6c70*/  BRA.DIV UR6, `(.L_x_3504) ;  /* 0x0000003e06247947 */ /* 0x000fea000b800000 */
[----:B------:R-:W-:Y:S01]  /*6c80*/  NOP ;  /* 0x0000000000007918 */ /* 0x000fe20000000000 */
.L_x_3585:
        /* <DEDUP_REMOVED lines=22> */
.L_x_3506:
[----:B------:R-:W-:Y:S05]  /*6df0*/  BSYNC B0 ;  /* 0x0000000000007941 */ /* 0x000fea0003800000 */
.L_x_3505:
        /* <DEDUP_REMOVED lines=20> */
.L_x_3508:
[----:B------:R-:W-:Y:S05]  /*6f40*/  BSYNC B0 ;  /* 0x0000000000007941 */ /* 0x000fea0003800000 */
.L_x_3507:
[----:B------:R-:W-:Y:S06]  /*6f50*/  BAR.ARV 0xa, 0xa0 ;  /* 0x0282800000007b1d */ /* 0x000fec0000002000 */
[----:B------:R-:W-:Y:S04]  /*6f60*/  BSSY B0, `(.L_x_3509) ;  /* 0x0000003000007945 */ /* 0x000fe80003800000 */
[----:B------:R-:W-:Y:S05]  /*6f70*/  @!P0 BRA `(.L_x_3510) ;  /* 0x0000000000048947 */ /* 0x000fea0003800000 */
[----:B------:R-:W-:-:S04]  /*6f80*/  DEPBAR.LE SB0, 0x0 ;  /* 0x000080000000791a */ /* 0x000fc80000000000 */
.L_x_3510:
[----:B------:R-:W-:Y:S05]  /*6f90*/  BSYNC B0 ;  /* 0x0000000000007941 */ /* 0x000fea0003800000 */
.L_x_3509:
        /* <DEDUP_REMOVED lines=19> */
.L_x_3512:
[----:B------:R-:W-:Y:S05]  /*70d0*/  BSYNC B0 ;  /* 0x0000000000007941 */ /* 0x000fea0003800000 */
.L_x_3511:
[----:B------:R-:W-:Y:S01]  /*70e0*/  UIADD3 UR7, UR13, 0x1, URZ ;  /* 0x000000010d077890 */ /* 0x000fe2000fffe03f */
[----:B------:R-:W-:Y:S11]  /*70f0*/  BRA `(.L_x_3513) ;  /* 0x0000000000047947 */ /* 0x000ff60003800000 */
.L_x_3500:
[----:B------:R-:W-:-:S05]  /*7100*/  UMOV UR7, UR13 ;  /* 0x0000000d00077c82 */ /* 0x000fca0008000000 */
.L_x_3513:
        /* <DEDUP_REMOVED lines=16> */
.L_x_3538:
        /* <DEDUP_REMOVED lines=18> */
.L_x_3516:
[----:B------:R-:W2:Y:S04]  /*7330*/  LDG.E.STRONG.GPU R4, desc[UR46][R2.64] ;  /* 0x0000002e02047981 */ /* 0x000ea8000c1ef900 */
[----:B--2---:R-:W-:Y:S01]  /*7340*/  CCTL.IVALL ;  /* 0x00000000ff00798f */ /* 0x004fe20002000000 */
[----:B------:R-:W-:Y:S05]  /*7350*/  YIELD ;  /* 0x0000000000007946 */ /* 0x000fea0003800000 */
[----:B------:R-:W-:-:S13]  /*7360*/  ISETP.NE.AND P1, PT, R4, R5, PT ;  /* 0x000000050400720c */ /* 0x000fda0003f25270 */
[----:B------:R-:W-:Y:S05]  /*7370*/  @P1 BRA `(.L_x_3516) ;  /* 0xfffffffc00ec1947 */ /* 0x000fea000383ffff */
.L_x_3515:
[----:B------:R-:W-:Y:S05]  /*7380*/  BSYNC B0 ;  /* 0x0000000000007941 */ /* 0x000fea0003800000 */
.L_x_3514:
[----:B------:R-:W-:-:S03]  /*7390*/  UMOV UR24, 0xffffffff ;  /* 0xffffffff00187882 */ /* 0x000fc60000000000 */
[----:B------:R-:W-:Y:S05]  /*73a0*/  BRA.DIV UR24, `(.L_x_3517) ;  /* 0x0000003618747947 */ /* 0x000fea000b800000 */
[----:B------:R-:W-:Y:S01]  /*73b0*/  NOP ;  /* 0x0000000000007918 */ /* 0x000fe20000000000 */
.L_x_3588:
        /* <DEDUP_REMOVED lines=19> */
.L_x_3519:
[----:B------:R-:W-:Y:S05]  /*74f0*/  BSYNC B0 ;  /* 0x0000000000007941 */ /* 0x000fea0003800000 */
.L_x_3518:
        /* <DEDUP_REMOVED lines=15> */
.L_x_3521:
[----:B------:R-:W-:Y:S05]  /*75f0*/  BSYNC B0 ;  /* 0x0000000000007941 */ /* 0x000fea0003800000 */
.L_x_3520:
[----:B------:R-:W-:Y:S06]  /*7600*/  BAR.ARV 0xa, 0xa0 ;  /* 0x0282800000007b1d */ /* 0x000fec0000002000 */
[----:B------:R-:W-:Y:S04]  /*7610*/  BSSY B0, `(.L_x_3522) ;  /* 0x0000003000007945 */ /* 0x000fe80003800000 */
[----:B------:R-:W-:Y:S05]  /*7620*/  @!P0 BRA `(.L_x_3523) ;  /* 0x0000000000048947 */ /* 0x000fea0003800000 */
[----:B------:R-:W-:-:S04]  /*7630*/  DEPBAR.LE SB0, 0x0 ;  /* 0x000080000000791a */ /* 0x000fc80000000000 */
.L_x_3523:
[----:B------:R-:W-:Y:S05]  /*7640*/  BSYNC B0 ;  /* 0x0000000000007941 */ /* 0x000fea0003800000 */
.L_x_3522:
        /* <DEDUP_REMOVED lines=19> */
.L_x_3525:
[----:B------:R-:W-:Y:S05]  /*7780*/  BSYNC B0 ;  /* 0x0000000000007941 */ /* 0x000fea0003800000 */
.L_x_3524:
        /* <DEDUP_REMOVED lines=17> */
.L_x_3528:
[----:B------:R-:W2:Y:S04]  /*78a0*/  LDG.E.STRONG.GPU R4, desc[UR46][R2.64] ;  /* 0x0000002e02047981 */ /* 0x000ea8000c1ef900 */
[----:B--2---:R-:W-:Y:S01]  /*78b0*/  CCTL.IVALL ;  /* 0x00000000ff00798f */ /* 0x004fe20002000000 */
[----:B------:R-:W-:Y:S05]  /*78c0*/  YIELD ;  /* 0x0000000000007946 */ /* 0x000fea0003800000 */
[----:B------:R-:W-:-:S13]  /*78d0*/  ISETP.NE.AND P1, PT, R4, R5, PT ;  /* 0x000000050400720c */ /* 0x000fda0003f25270 */
[----:B------:R-:W-:Y:S05]  /*78e0*/  @P1 BRA `(.L_x_3528) ;  /* 0xfffffffc00ec1947 */ /* 0x000fea000383ffff */
.L_x_3527:
[----:B------:R-:W-:Y:S05]  /*78f0*/  BSYNC B0 ;  /* 0x0000000000007941 */ /* 0x000fea0003800000 */
.L_x_3526:
[----:B------:R-:W-:-:S03]  /*7900*/  UMOV UR18, 0xffffffff ;  /* 0xffffffff00127882 */ /* 0x000fc60000000000 */
[----:B------:R-:W-:Y:S05]  /*7910*/  BRA.DIV UR18, `(.L_x_3529) ;  /* 0x0000003212347947 */ /* 0x000fea000b800000 */
[----:B------:R-:W-:Y:S01]  /*7920*/  NOP ;  /* 0x0000000000007918 */ /* 0x000fe20000000000 */
.L_x_3591:
        /* <DEDUP_REMOVED lines=15> */
.L_x_3531:
[----:B------:R-:W-:Y:S05]  /*7a20*/  BSYNC B0 ;  /* 0x0000000000007941 */ /* 0x000fea0003800000 */
.L_x_3530:
        /* <DEDUP_REMOVED lines=15> */
.L_x_3533:
[----:B------:R-:W-:Y:S05]  /*7b20*/  BSYNC B0 ;  /* 0x0000000000007941 */ /* 0x000fea0003800000 */
.L_x_3532:
[----:B------:R-:W-:Y:S06]  /*7b30*/  BAR.ARV 0xa, 0xa0 ;  /* 0x0282800000007b1d */ /* 0x000fec0000002000 */
[----:B------:R-:W-:Y:S04]  /*7b40*/  BSSY B0, `(.L_x_3534) ;  /* 0x0000003000007945 */ /* 0x000fe80003800000 */
[----:B------:R-:W-:Y:S05]  /*7b50*/  @!P0 BRA `(.L_x_3535) ;  /* 0x0000000000048947 */ /* 0x000fea0003800000 */
[----:B------:R-:W-:-:S04]  /*7b60*/  DEPBAR.LE SB0, 0x0 ;  /* 0x000080000000791a */ /* 0x000fc80000000000 */
.L_x_3535:
[----:B------:R-:W-:Y:S05]  /*7b70*/  BSYNC B0 ;  /* 0x0000000000007941 */ /* 0x000fea0003800000 */
.L_x_3534:
        /* <DEDUP_REMOVED lines=19> */
.L_x_3537:
[----:B------:R-:W-:Y:S05]  /*7cb0*/  BSYNC B0 ;  /* 0x0000000000007941 */ /* 0x000fea0003800000 */
.L_x_3536:
[----:B------:R-:W-:Y:S02]  /*7cc0*/  UIADD3 UR7, UR7, 0x2, URZ ;  /* 0x0000000207077890 */ /* 0x000fe4000fffe03f */
[----:B------:R-:W-:Y:S02]  /*7cd0*/  UIADD3 UR6, UR6, 0x4000, URZ ;  /* 0x0000400006067890 */ /* 0x000fe4000fffe03f */
[----:B------:R-:W-:-:S06]  /*7ce0*/  UISETP.GE.AND UP0, UPT, UR7, UR12, UPT ;  /* 0x0000000c0700728c */ /* 0x000fcc000bf06270 */
[----:B------:R-:W-:-:S13]  /*7cf0*/  PLOP3.LUT P1, PT, PT, PT, UP0, 0x80, 0x0 ;  /* 0x000000000000781c */ /* 0x000fda0003f2f008 */
[----:B------:R-:W-:Y:S05]  /*7d00*/  @!P1 BRA `(.L_x_3538) ;  /* 0xfffffff400409947 */ /* 0x000fea000383ffff */
[----:B------:R-:W-:Y:S05]  /*7d10*/  BRA `(.L_x_3451) ;  /* 0x0000002800587947 */ /* 0x000fea0003800000 */
.L_x_3491:
        /* <DEDUP_REMOVED lines=21> */
.L_x_3539:
[----:B------:R-:W1:Y:S01]  /*7e70*/  LDC R3, c[0x0][0x8cc] ;  /* 0x00023300ff037b82 */ /* 0x000e620000000800 */
[----:B------:R-:W-:Y:S01]  /*7e80*/  IMAD.MOV.U32 R0, RZ, RZ, R5 ;  /* 0x000000ffff007224 */ /* 0x000fe200078e0005 */
[----:B-1----:R-:W-:-:S13]  /*7e90*/  ISETP.NE.AND P0, PT, R3, 0x1, PT ;  /* 0x000000010300780c */ /* 0x002fda0003f05270 */
[----:B------:R-:W1:Y:S02]  /*7ea0*/  @P0 LDC.64 R6, c[0x0][0x8d0] ;  /* 0x00023400ff060b82 */ /* 0x000e640000000a00 */
[----:B-1----:R-:W-:-:S05]  /*7eb0*/  @P0 IMAD.HI.U32 R4, R5, R6, RZ ;  /* 0x0000000605040227 */ /* 0x002fca00078e00ff */
[----:B------:R-:W-:-:S05]  /*7ec0*/  @P0 SHF.R.U32.HI R0, RZ, R7, R4 ;  /* 0x00000007ff000219 */ /* 0x000fca0000011604 */
[----:B------:R-:W-:-:S07]  /*7ed0*/  IMAD R3, R0, R3, RZ ;  /* 0x0000000300037224 */ /* 0x000fce00078e02ff */
.L_x_3540:
        /* <DEDUP_REMOVED lines=23> */
.L_x_3541:
        /* <DEDUP_REMOVED lines=10> */
.L_x_3543:
[----:B------:R-:W2:Y:S02]  /*80f0*/  LDC R4, c[0x0][0x8f4] ;  /* 0x00023d00ff047b82 */ /* 0x000ea40000000800 */
.L_x_3542:
[----:B--2--5:R-:W-:Y:S01]  /*8100*/  VIADD R4, R4, 0x7f ;  /* 0x0000007f04047836 */ /* 0x024fe20000000000 */
[----:B------:R-:W-:Y:S01]  /*8110*/  LOP3.LUT R12, R0, 0x1ffffff, RZ, 0x3c, !PT ;  /* 0x01ffffff000c7812 */ /* 0x000fe200078e3cff */
[----:B------:R-:W-:Y:S02]  /*8120*/  IMAD.MOV.U32 R10, RZ, RZ, 0x1 ;  /* 0x00000001ff0a7424 */ /* 0x000fe400078e00ff */
[----:B-1----:R-:W-:Y:S01]  /*8130*/  IMAD.MOV.U32 R2, RZ, RZ, RZ ;  /* 0x000000ffff027224 */ /* 0x002fe200078e00ff */
        /* <DEDUP_REMOVED lines=38> */
.L_x_3545:
        /* <DEDUP_REMOVED lines=20> */
.L_x_3546:
[----:B------:R-:W-:Y:S05]  /*84e0*/  @!P0 BRA `(.L_x_3547) ;  /* 0x00000000000c8947 */ /* 0x000fea0003800000 */
[----:B------:R-:W2:Y:S04]  /*84f0*/  LDG.E R5, desc[UR46][R2.64] ;  /* 0x0000002e02057981 */ /* 0x000ea8000c1e1900 */
[----:B------:R-:W2:Y:S02]  /*8500*/  LDG.E R0, desc[UR46][R2.64+0x4] ;  /* 0x0000042e02007981 */ /* 0x000ea4000c1e1900 */
[----:B--2---:R-:W-:-:S07]  /*8510*/  IMAD.IADD R0, R0, 0x1, -R5 ;  /* 0x0000000100007824 */ /* 0x004fce00078e0a05 */
.L_x_3547:
        /* <DEDUP_REMOVED lines=66> */
.L_x_3592:
        /* <DEDUP_REMOVED lines=15> */
.L_x_3550:
        /* <DEDUP_REMOVED lines=92> */
.L_x_3561:
[----:B-123--:R-:W-:-:S04]  /*8ff0*/  SHF.L.U32 R18, R10, 0x1f, RZ ;  /* 0x0000001f0a127819 */ /* 0x00efc800000006ff */
[----:B------:R-:W2:Y:S02]  /*9000*/  SYNCS.PHASECHK.TRANS64.TRYWAIT P1, [R15+URZ+0x30840], R18 ;  /* 0x030840120f0075a7 */ /* 0x000ea4000802017f */
[----:B--2---:R-:W-:Y:S05]  /*9010*/  @!P1 BRA `(.L_x_3553) ;  /* 0x0000001800a49947 */ /* 0x004fea0003800000 */
.L_x_3593:
        /* <DEDUP_REMOVED lines=8> */
.L_x_3554:
        /* <DEDUP_REMOVED lines=37> */
.L_x_3594:
        /* <DEDUP_REMOVED lines=8> */
.L_x_3556:
        /* <DEDUP_REMOVED lines=37> */
.L_x_3595:
        /* <DEDUP_REMOVED lines=8> */
.L_x_3558:
        /* <DEDUP_REMOVED lines=31> */
.L_x_3597:
        /* <DEDUP_REMOVED lines=8> */
.L_x_3560:
        /* <DEDUP_REMOVED lines=37> */
.L_x_3552:
[----:B------:R-:W4:Y:S02]  /*9b00*/  LDL.LU R4, [R1+0x8] ;  /* 0x0000080001047983 */ /* 0x000f240000300800 */
[----:B----4-:R-:W-:Y:S02]  /*9b10*/  ISETP.NE.AND P1, PT, R4, RZ, PT ;  /* 0x000000ff0400720c */ /* 0x010fe40003f25270 */
[----:B------:R4:W5:Y:S11]  /*9b20*/  LDL R4, [R1+0x4] ;  /* 0x0000040001047983 */ /* 0x0009760000100800 */
[----:B----4-:R-:W-:Y:S05]  /*9b30*/  @!P1 BRA `(.L_x_3551) ;  /* 0x00000004005c9947 */ /* 0x010fea0003800000 */
[----:B------:R-:W-:-:S04]  /*9b40*/  SHF.L.U32 R12, R10, 0x1f, RZ ;  /* 0x0000001f0a0c7819 */ /* 0x000fc800000006ff */
[----:B------:R-:W4:Y:S02]  /*9b50*/  SYNCS.PHASECHK.TRANS64.TRYWAIT P1, [R15+URZ+0x30840], R12 ;  /* 0x0308400c0f0075a7 */ /* 0x000f24000802017f */
[----:B----4-:R-:W-:Y:S05]  /*9b60*/  @!P1 BRA `(.L_x_3562) ;  /* 0x0000001000249947 */ /* 0x010fea0003800000 */
.L_x_3598:
        /* <DEDUP_REMOVED lines=8> */
.L_x_3563:
        /* <DEDUP_REMOVED lines=34> */
.L_x_3599:
        /* <DEDUP_REMOVED lines=8> */
.L_x_3565:
        /* <DEDUP_REMOVED lines=34> */
.L_x_3551:
[----:B------:R-:W1:Y:S01]  /*a0b0*/  S2R R0, SR_TID.X ;  /* 0x0000000000007919 */ /* 0x000e620000002100 */
[----:B------:R-:W-:Y:S01]  /*a0c0*/  IMAD R3, R16, 0x8, R15 ;  /* 0x0000000810037824 */ /* 0x000fe200078e020f */
[----:B-1----:R-:W-:Y:S02]  /*a0d0*/  LOP3.LUT R2, R0, 0x7f, RZ, 0xc0, !PT ;  /* 0x0000007f00027812 */ /* 0x002fe400078ec0ff */
[----:B------:R-:W-:Y:S02]  /*a0e0*/  SHF.L.U32 R0, R10, 0x1f, RZ ;  /* 0x0000001f0a007819 */ /* 0x000fe400000006ff */
[----:B------:R-:W-:Y:S02]  /*a0f0*/  ISETP.NE.AND P1, PT, R2, RZ, PT ;  /* 0x000000ff0200720c */ /* 0x000fe40003f25270 */
[----:B------:R-:W1:Y:S02]  /*a100*/  SYNCS.PHASECHK.TRANS64.TRYWAIT P0, [R3+URZ+0x30840], R0 ;  /* 0x03084000030075a7 */ /* 0x000e64000800017f */
[----:B-1----:R-:W-:Y:S09]  /*a110*/  @!P0 BRA `(.L_x_3566) ;  /* 0x0000000800e08947 */ /* 0x002ff20003800000 */
.L_x_3600:
[----:B------:R-:W-:Y:S05]  /*a120*/  @P1 BRA `(.L_x_3567) ;  /* 0x0000000000181947 */ /* 0x000fea0003800000 */
[----:B------:R-:W1:Y:S01]  /*a130*/  S2R R2, SR_TID.X ;  /* 0x0000000000027919 */ /* 0x000e620000002100 */
[----:B------:R-:W-:-:S04]  /*a140*/  IMAD.MOV.U32 R0, RZ, RZ, 0x4100 ;  /* 0x00004100ff007424 */ /* 0x000fc800078e00ff */
[----:B------:R1:W-:Y:S02]  /*a150*/  SYNCS.ARRIVE.TRANS64 RZ, [R3+URZ+0x30830], R0 ;  /* 0x0308300003ff79a7 */ /* 0x0003e4000800003f */
[----:B-1----:R-:W-:-:S13]  /*a160*/  LOP3.LUT P0, RZ, R2, 0x1f, RZ, 0xc0, !PT ;  /* 0x0000001f02ff7812 */ /* 0x002fda000780c0ff */
[----:B------:R-:W-:Y:S05]  /*a170*/  @!P0 BRA `(.L_x_3567) ;  /* 0x0000000000048947 */ /* 0x000fea0003800000 */
[----:B------:R-:W-:Y:S01]  /*a180*/  BPT.TRAP 0x1 ;  /* 0x000000040000795c */ /* 0x000fe20000300000 */
.L_x_3567:
        /* <DEDUP_REMOVED lines=41> */
.L_x_3548:
[----:B------:R-:W-:Y:S05]  /*a420*/  BSYNC B0 ;  /* 0x0000000000007941 */ /* 0x000fea0003800000 */
.L_x_3544:
[----:B------:R-:W-:-:S03]  /*a430*/  UMOV UR7, 0xffffffff ;  /* 0xffffffff00077882 */ /* 0x000fc60000000000 */
[----:B------:R-:W-:Y:S05]  /*a440*/  BRA.DIV UR7, `(.L_x_3568) ;  /* 0x0000000a07287947 */ /* 0x000fea000b800000 */
[----:B------:R-:W-:-:S13]  /*a450*/  ELECT P6, URZ, PT ;  /* 0x00000000003f782f */ /* 0x000fda00038c0000 */
.L_x_3603:
[----:B------:R-:W-:Y:S05]  /*a460*/  @!P6 BRA `(.L_x_3451) ;  /* 0x000000000084e947 */ /* 0x000fea0003800000 */
[----:B------:R-:W-:-:S06]  /*a470*/  ULOP3.LUT UR7, UR38, 0x2, URZ, 0xfc, !UPT ;  /* 0x0000000226077892 */ /* 0x000fcc000f8efc3f */
[----:B------:R-:W-:-:S05]  /*a480*/  IMAD.U32 R0, RZ, RZ, UR7 ;  /* 0x00000007ff007e24 */ /* 0x000fca000f8e00ff */
[----:B------:R-:W-:-:S13]  /*a490*/  ISETP.NE.AND P2, PT, R0, 0x3, PT ;  /* 0x000000030000780c */ /* 0x000fda0003f45270 */
[----:B------:R-:W-:Y:S05]  /*a4a0*/  @!P2 BRA `(.L_x_3569) ;  /* 0x000000000004a947 */ /* 0x000fea0003800000 */
[----:B------:R-:W-:Y:S01]  /*a4b0*/  BPT.TRAP 0x1 ;  /* 0x000000040000795c */ /* 0x000fe20000300000 */
.L_x_3569:
        /* <DEDUP_REMOVED lines=15> */
.L_x_3604:
[----:B------:R-:W2:Y:S02]  /*a5b0*/  SYNCS.PHASECHK.TRANS64.TRYWAIT P0, [R3+URZ], R0 ;  /* 0x00000000030075a7 */ /* 0x000ea4000800017f */
[----:B--2---:R-:W-:Y:S05]  /*a5c0*/  @!P0 BRA `(.L_x_3571) ;  /* 0x0000000400fc8947 */ /* 0x004fea0003800000 */
.L_x_3605:
[----:B------:R-:W-:Y:S05]  /*a5d0*/  @!P2 BRA `(.L_x_3572) ;  /* 0x000000000004a947 */ /* 0x000fea0003800000 */
[----:B------:R-:W-:Y:S01]  /*a5e0*/  BPT.TRAP 0x1 ;  /* 0x000000040000795c */ /* 0x000fe20000300000 */
.L_x_3572:
[----:B--2---:R-:W-:-:S04]  /*a5f0*/  VIADD R3, R8, 0x30840 ;  /* 0x0003084008037836 */ /* 0x004fc80000000000 */
[----:B------:R-:W-:-:S04]  /*a600*/  IMAD R5, R2, 0x8, R3 ;  /* 0x0000000802057824 */ /* 0x000fc800078e0203 */
[----:B------:R-:W2:Y:S02]  /*a610*/  SYNCS.PHASECHK.TRANS64.TRYWAIT P0, [R5+URZ], R4 ;  /* 0x00000004050075a7 */ /* 0x000ea4000800017f */
[----:B--2---:R-:W-:Y:S05]  /*a620*/  @!P0 BRA `(.L_x_3573) ;  /* 0x0000000400f88947 */ /* 0x004fea0003800000 */
.L_x_3606:
[----:B------:R-:W-:-:S07]  /*a630*/  IMAD R3, R6, 0x8, R3 ;  /* 0x0000000806037824 */ /* 0x000fce00078e0203 */
.L_x_3574:
[----:B---3--:R3:W4:Y:S02]  /*a640*/  SYNCS.PHASECHK.TRANS64.TRYWAIT P0, [R3+URZ], R0 ;  /* 0x00000000030075a7 */ /* 0x008724000800017f */
[----:B----4-:R-:W-:Y:S05]  /*a650*/  @!P0 NANOSLEEP.SYNCS 0x989680 ;  /* 0x009896800000895d */ /* 0x010fea0003900000 */
[----:B------:R-:W4:Y:S02]  /*a660*/  @!P0 SYNCS.PHASECHK.TRANS64 P0, [R3+URZ], R0 ;  /* 0x00000000030085a7 */ /* 0x000f24000800007f */
[----:B----4-:R-:W-:Y:S05]  /*a670*/  @!P0 BRA `(.L_x_3574) ;  /* 0xfffffffc00f08947 */ /* 0x010fea000383ffff */
.L_x_3451:
[----:B------:R-:W-:Y:S05]  /*a680*/  BSYNC B6 ;  /* 0x0000000000067941 */ /* 0x000fea0003800000 */
.L_x_3443:
[----:B------:R-:W-:Y:S05]  /*a690*/  EXIT ;  /* 0x000000000000794d */ /* 0x000fea0003800000 */
.L_x_3461:
[----:B------:R-:W-:Y:S02]  /*a6a0*/  IMAD.MOV.U32 R12, RZ, RZ, RZ ;  /* 0x000000ffff0c7224 */ /* 0x000fe400078e00ff */
[----:B------:R-:W-:Y:S02]  /*a6b0*/  IMAD.MOV.U32 R11, RZ, RZ, 0x1f ;  /* 0x0000001fff0b7424 */ /* 0x000fe400078e00ff */
[----:B------:R-:W-:-:S07]  /*a6c0*/  IMAD.MOV.U32 R15, RZ, RZ, -0x1 ;  /* 0xffffffffff0f7424 */ /* 0x000fce00078e00ff */
[----:B------:R-:W-:Y:S05]  /*a6d0*/  WARPSYNC.COLLECTIVE R15, `(.L_x_3575) ;  /* 0x000000000f087348 */ /* 0x000fea0003c00000 */
[----:B------:R1:W2:Y:S02]  /*a6e0*/  SHFL.IDX P6, R14, R13, R12, R11 ;  /* 0x0000000c0d0e7389 */ /* 0x0002a400000c000b */
[----:B-12---:R-:W-:Y:S01]  /*a6f0*/  ENDCOLLECTIVE ;  /* 0x000000000000791b */ /* 0x006fe20003800000 */
.L_x_3575:
[----:B------:R-:W-:Y:S05]  /*a700*/  BRA `(.L_x_3576) ;  /* 0xffffff7000547947 */ /* 0x000fea000383ffff */
.L_x_3463:
        /* <DEDUP_REMOVED lines=8> */
.L_x_3467:
[----:B---3--:R3:W4:Y:S02]  /*a790*/  SYNCS.PHASECHK.TRANS64.TRYWAIT P1, [R0+URZ+0x30810], R209 ;  /* 0x030810d1000075a7 */ /* 0x008724000802017f */
[----:B----4-:R-:W-:Y:S05]  /*a7a0*/  @!P1 NANOSLEEP.SYNCS 0x989680 ;  /* 0x009896800000995d */ /* 0x010fea0003900000 */
[----:B------:R-:W4:Y:S02]  /*a7b0*/  @!P1 SYNCS.PHASECHK.TRANS64 P1, [R0+URZ+0x30810], R209 ;  /* 0x030810d1000095a7 */ /* 0x000f24000802007f */
[----:B----4-:R-:W-:Y:S05]  /*a7c0*/  @!P1 BRA `(.L_x_3467) ;  /* 0xfffffffc00f09947 */ /* 0x010fea000383ffff */
[----:B------:R-:W-:Y:S05]  /*a7d0*/  BRA `(.L_x_3466) ;  /* 0xffffff78003c7947 */ /* 0x000fea000383ffff */
.L_x_3471:
[----:B------:R1:W1:Y:S02]  /*a7e0*/  SYNCS.PHASECHK.TRANS64.TRYWAIT P1, [R0+URZ+0x30830], R209 ;  /* 0x030830d1000075a7 */ /* 0x000264000802017f */
[----:B-1----:R-:W-:Y:S05]  /*a7f0*/  @!P1 NANOSLEEP.SYNCS 0x989680 ;  /* 0x009896800000995d */ /* 0x002fea0003900000 */
[----:B------:R-:W1:Y:S02]  /*a800*/  @!P1 SYNCS.PHASECHK.TRANS64 P1, [R0+URZ+0x30830], R209 ;  /* 0x030830d1000095a7 */ /* 0x000e64000802007f */
[----:B-1----:R-:W-:Y:S05]  /*a810*/  @!P1 BRA `(.L_x_3471) ;  /* 0xfffffffc00f09947 */ /* 0x002fea000383ffff */
[----:B------:R-:W-:Y:S05]  /*a820*/  BRA `(.L_x_3470) ;  /* 0xffffff80005c7947 */ /* 0x000fea000383ffff */
.L_x_3478:
[----:B------:R-:W-:Y:S01]  /*a830*/  BSSY B0, `(.L_x_3577) ;  /* 0x0000005000007945 */ /* 0x000fe20003800000 */
[----:B------:R-:W-:-:S07]  /*a840*/  IMAD.MOV.U32 R15, RZ, RZ, -0x1 ;  /* 0xffffffffff0f7424 */ /* 0x000fce00078e00ff */
[----:B-1----:R-:W-:Y:S05]  /*a850*/  WARPSYNC.COLLECTIVE R15, `(.L_x_3578) ;  /* 0x000000000f087348 */ /* 0x002fea0003c00000 */
[----:B------:R-:W-:Y:S01]  /*a860*/  NOP ;  /* 0x0000000000007918 */ /* 0x000fe20000000000 */
[----:B-1----:R-:W-:Y:S01]  /*a870*/  ENDCOLLECTIVE ;  /* 0x000000000000791b */ /* 0x002fe20003800000 */
.L_x_3578:
[----:B------:R-:W-:Y:S05]  /*a880*/  BSYNC B0 ;  /* 0x0000000000007941 */ /* 0x000fea0003800000 */
.L_x_3577:
[----:B------:R-:W-:Y:S05]  /*a890*/  BRA `(.L_x_3579) ;  /* 0xffffffac00cc7947 */ /* 0x000fea000383ffff */
.L_x_3487:
[----:B------:R-:W-:Y:S01]  /*a8a0*/  BSSY B0, `(.L_x_3580) ;  /* 0x0000005000007945 */ /* 0x000fe20003800000 */
[----:B------:R-:W-:-:S07]  /*a8b0*/  IMAD.MOV.U32 R15, RZ, RZ, -0x1 ;  /* 0xffffffffff0f7424 */ /* 0x000fce00078e00ff */
[----:B-12---:R-:W-:Y:S05]  /*a8c0*/  WARPSYNC.COLLECTIVE R15, `(.L_x_3581) ;  /* 0x000000000f087348 */ /* 0x006fea0003c00000 */
[----:B------:R-:W-:Y:S01]  /*a8d0*/  NOP ;  /* 0x0000000000007918 */ /* 0x000fe20000000000 */
[----:B-12---:R-:W-:Y:S01]  /*a8e0*/  ENDCOLLECTIVE ;  /* 0x000000000000791b */ /* 0x006fe20003800000 */
.L_x_3581:
[----:B------:R-:W-:Y:S05]  /*a8f0*/  BSYNC B0 ;  /* 0x0000000000007941 */ /* 0x000fea0003800000 */
.L_x_3580:
[----:B------:R-:W-:Y:S05]  /*a900*/  BRA `(.L_x_3582) ;  /* 0xffffffb000cc7947 */ /* 0x000fea000383ffff */
.L_x_3504:
[----:B------:R-:W-:Y:S01]  /*a910*/  BSSY B0, `(.L_x_3583) ;  /* 0x0000005000007945 */ /* 0x000fe20003800000 */
[----:B------:R-:W-:-:S07]  /*a920*/  IMAD.MOV.U32 R15, RZ, RZ, -0x1 ;  /* 0xffffffffff0f7424 */ /* 0x000fce00078e00ff */
[----:B------:R-:W-:Y:S05]  /*a930*/  WARPSYNC.COLLECTIVE R15, `(.L_x_3584) ;  /* 0x000000000f087348 */ /* 0x000fea0003c00000 */
[----:B------:R-:W-:Y:S01]  /*a940*/  NOP ;  /* 0x0000000000007918 */ /* 0x000fe20000000000 */
[----:B------:R-:W-:Y:S01]  /*a950*/  ENDCOLLECTIVE ;  /* 0x000000000000791b */ /* 0x000fe20003800000 */
.L_x_3584:
[----:B------:R-:W-:Y:S05]  /*a960*/  BSYNC B0 ;  /* 0x0000000000007941 */ /* 0x000fea0003800000 */
.L_x_3583:
[----:B------:R-:W-:Y:S05]  /*a970*/  BRA `(.L_x_3585) ;  /* 0xffffffc000c47947 */ /* 0x000fea000383ffff */
.L_x_3517:
[----:B------:R-:W-:Y:S01]  /*a980*/  BSSY B0, `(.L_x_3586) ;  /* 0x0000005000007945 */ /* 0x000fe20003800000 */
[----:B------:R-:W-:-:S07]  /*a990*/  IMAD.MOV.U32 R15, RZ, RZ, -0x1 ;  /* 0xffffffffff0f7424 */ /* 0x000fce00078e00ff */
[----:B------:R-:W-:Y:S05]  /*a9a0*/  WARPSYNC.COLLECTIVE R15, `(.L_x_3587) ;  /* 0x000000000f087348 */ /* 0x000fea0003c00000 */
[----:B------:R-:W-:Y:S01]  /*a9b0*/  NOP ;  /* 0x0000000000007918 */ /* 0x000fe20000000000 */
[----:B------:R-:W-:Y:S01]  /*a9c0*/  ENDCOLLECTIVE ;  /* 0x000000000000791b */ /* 0x000fe20003800000 */
.L_x_3587:
[----:B------:R-:W-:Y:S05]  /*a9d0*/  BSYNC B0 ;  /* 0x0000000000007941 */ /* 0x000fea0003800000 */
.L_x_3586:
[----:B------:R-:W-:Y:S05]  /*a9e0*/  BRA `(.L_x_3588) ;  /* 0xffffffc800747947 */ /* 0x000fea000383ffff */
.L_x_3529:
[----:B------:R-:W-:Y:S01]  /*a9f0*/  BSSY B0, `(.L_x_3589) ;  /* 0x0000005000007945 */ /* 0x000fe20003800000 */
[----:B------:R-:W-:-:S07]  /*aa00*/  IMAD.MOV.U32 R15, RZ, RZ, -0x1 ;  /* 0xffffffffff0f7424 */ /* 0x000fce00078e00ff */
[----:B------:R-:W-:Y:S05]  /*aa10*/  WARPSYNC.COLLECTIVE R15, `(.L_x_3590) ;  /* 0x000000000f087348 */ /* 0x000fea0003c00000 */
[----:B------:R-:W-:Y:S01]  /*aa20*/  NOP ;  /* 0x0000000000007918 */ /* 0x000fe20000000000 */
[----:B------:R-:W-:Y:S01]  /*aa30*/  ENDCOLLECTIVE ;  /* 0x000000000000791b */ /* 0x000fe20003800000 */
.L_x_3590:
[----:B------:R-:W-:Y:S05]  /*aa40*/  BSYNC B0 ;  /* 0x0000000000007941 */ /* 0x000fea0003800000 */
.L_x_3589:
[----:B------:R-:W-:Y:S05]  /*aa50*/  BRA `(.L_x_3591) ;  /* 0xffffffcc00b47947 */ /* 0x000fea000383ffff */
.L_x_3549:
[----:B-1----:R1:W2:Y:S02]  /*aa60*/  SYNCS.PHASECHK.TRANS64.TRYWAIT P0, [R15+URZ+0x30820], R2 ;  /* 0x030820020f0075a7 */ /* 0x0022a4000800017f */
[----:B--2---:R-:W-:Y:S05]  /*aa70*/  @!P0 NANOSLEEP.SYNCS 0x989680 ;  /* 0x009896800000895d */ /* 0x004fea0003900000 */
[----:B------:R-:W2:Y:S02]  /*aa80*/  @!P0 SYNCS.PHASECHK.TRANS64 P0, [R15+URZ+0x30820], R2 ;  /* 0x030820020f0085a7 */ /* 0x000ea4000800007f */
[----:B--2---:R-:W-:Y:S05]  /*aa90*/  @!P0 BRA `(.L_x_3549) ;  /* 0xfffffffc00f08947 */ /* 0x004fea000383ffff */
[----:B------:R-:W-:Y:S05]  /*aaa0*/  BRA `(.L_x_3592) ;  /* 0xffffffdc00a47947 */ /* 0x000fea000383ffff */
.L_x_3553:
[----:B--2---:R2:W3:Y:S02]  /*aab0*/  SYNCS.PHASECHK.TRANS64.TRYWAIT P1, [R15+URZ+0x30840], R18 ;  /* 0x030840120f0075a7 */ /* 0x0044e4000802017f */
[----:B---3--:R-:W-:Y:S05]  /*aac0*/  @!P1 NANOSLEEP.SYNCS 0x989680 ;  /* 0x009896800000995d */ /* 0x008fea0003900000 */
[----:B------:R-:W3:Y:S02]  /*aad0*/  @!P1 SYNCS.PHASECHK.TRANS64 P1, [R15+URZ+0x30840], R18 ;  /* 0x030840120f0095a7 */ /* 0x000ee4000802007f */
[----:B---3--:R-:W-:Y:S05]  /*aae0*/  @!P1 BRA `(.L_x_3553) ;  /* 0xfffffffc00f09947 */ /* 0x008fea000383ffff */
[----:B------:R-:W-:Y:S05]  /*aaf0*/  BRA `(.L_x_3593) ;  /* 0xffffffe400487947 */ /* 0x000fea000383ffff */
.L_x_3555:
[----:B-1----:R1:W3:Y:S02]  /*ab00*/  SYNCS.PHASECHK.TRANS64.TRYWAIT P1, [R15+URZ+0x30828], R18 ;  /* 0x030828120f0075a7 */ /* 0x0022e4000802017f */
[----:B---3--:R-:W-:Y:S05]  /*ab10*/  @!P1 NANOSLEEP.SYNCS 0x989680 ;  /* 0x009896800000995d */ /* 0x008fea0003900000 */
[----:B------:R-:W3:Y:S02]  /*ab20*/  @!P1 SYNCS.PHASECHK.TRANS64 P1, [R15+URZ+0x30828], R18 ;  /* 0x030828120f0095a7 */ /* 0x000ee4000802007f */
[----:B---3--:R-:W-:Y:S05]  /*ab30*/  @!P1 BRA `(.L_x_3555) ;  /* 0xfffffffc00f09947 */ /* 0x008fea000383ffff */
[----:B------:R-:W-:Y:S05]  /*ab40*/  BRA `(.L_x_3594) ;  /* 0xffffffe400e87947 */ /* 0x000fea000383ffff */
.L_x_3557:
[----:B---3--:R3:W4:Y:S02]  /*ab50*/  SYNCS.PHASECHK.TRANS64.TRYWAIT P1, [R15+URZ+0x30848], R18 ;  /* 0x030848120f0075a7 */ /* 0x008724000802017f */
[----:B----4-:R-:W-:Y:S05]  /*ab60*/  @!P1 NANOSLEEP.SYNCS 0x989680 ;  /* 0x009896800000995d */ /* 0x010fea0003900000 */
[----:B------:R-:W4:Y:S02]  /*ab70*/  @!P1 SYNCS.PHASECHK.TRANS64 P1, [R15+URZ+0x30848], R18 ;  /* 0x030848120f0095a7 */ /* 0x000f24000802007f */
[----:B----4-:R-:W-:Y:S05]  /*ab80*/  @!P1 BRA `(.L_x_3557) ;  /* 0xfffffffc00f09947 */ /* 0x010fea000383ffff */
[----:B------:R-:W-:Y:S05]  /*ab90*/  BRA `(.L_x_3595) ;  /* 0xffffffe800887947 */ /* 0x000fea000383ffff */
.L_x_3559:
[----:B------:R-:W-:-:S07]  /*aba0*/  SHF.L.U32 R4, R10, 0x1f, RZ ;  /* 0x0000001f0a047819 */ /* 0x000fce00000006ff */
.L_x_3596:
[----:B----4-:R4:W1:Y:S02]  /*abb0*/  SYNCS.PHASECHK.TRANS64.TRYWAIT P1, [R15+URZ+0x30820], R4 ;  /* 0x030820040f0075a7 */ /* 0x010864000802017f */
[----:B-1----:R-:W-:Y:S05]  /*abc0*/  @!P1 NANOSLEEP.SYNCS 0x989680 ;  /* 0x009896800000995d */ /* 0x002fea0003900000 */
[----:B------:R-:W1:Y:S02]  /*abd0*/  @!P1 SYNCS.PHASECHK.TRANS64 P1, [R15+URZ+0x30820], R4 ;  /* 0x030820040f0095a7 */ /* 0x000e64000802007f */
[----:B-1----:R-:W-:Y:S05]  /*abe0*/  @!P1 BRA `(.L_x_3596) ;  /* 0xfffffffc00f09947 */ /* 0x002fea000383ffff */
[----:B------:R-:W-:Y:S05]  /*abf0*/  BRA `(.L_x_3597) ;  /* 0xffffffec000c7947 */ /* 0x000fea000383ffff */
.L_x_3562:
[----:B----4-:R4:W1:Y:S02]  /*ac00*/  SYNCS.PHASECHK.TRANS64.TRYWAIT P1, [R15+URZ+0x30840], R12 ;  /* 0x0308400c0f0075a7 */ /* 0x010864000802017f */
[----:B-1----:R-:W-:Y:S05]  /*ac10*/  @!P1 NANOSLEEP.SYNCS 0x989680 ;  /* 0x009896800000995d */ /* 0x002fea0003900000 */
[----:B------:R-:W1:Y:S02]  /*ac20*/  @!P1 SYNCS.PHASECHK.TRANS64 P1, [R15+URZ+0x30840], R12 ;  /* 0x0308400c0f0095a7 */ /* 0x000e64000802007f */
[----:B-1----:R-:W-:Y:S05]  /*ac30*/  @!P1 BRA `(.L_x_3562) ;  /* 0xfffffffc00f09947 */ /* 0x002fea000383ffff */
[----:B------:R-:W-:Y:S05]  /*ac40*/  BRA `(.L_x_3598) ;  /* 0xffffffec00c87947 */ /* 0x000fea000383ffff */
.L_x_3564:
[----:B-1----:R1:W2:Y:S02]  /*ac50*/  SYNCS.PHASECHK.TRANS64.TRYWAIT P1, [R15+URZ+0x30828], R12 ;  /* 0x0308280c0f0075a7 */ /* 0x0022a4000802017f */
[----:B--2---:R-:W-:Y:S05]  /*ac60*/  @!P1 NANOSLEEP.SYNCS 0x989680 ;  /* 0x009896800000995d */ /* 0x004fea0003900000 */
[----:B------:R-:W2:Y:S02]  /*ac70*/  @!P1 SYNCS.PHASECHK.TRANS64 P1, [R15+URZ+0x30828], R12 ;  /* 0x0308280c0f0095a7 */ /* 0x000ea4000802007f */
[----:B--2---:R-:W-:Y:S05]  /*ac80*/  @!P1 BRA `(.L_x_3564) ;  /* 0xfffffffc00f09947 */ /* 0x004fea000383ffff */
[----:B------:R-:W-:Y:S05]  /*ac90*/  BRA `(.L_x_3599) ;  /* 0xfffffff0005c7947 */ /* 0x000fea000383ffff */
.L_x_3566:
[----:B------:R1:W1:Y:S02]  /*aca0*/  SYNCS.PHASECHK.TRANS64.TRYWAIT P0, [R3+URZ+0x30840], R0 ;  /* 0x03084000030075a7 */ /* 0x000264000800017f */
[----:B-1----:R-:W-:Y:S05]  /*acb0*/  @!P0 NANOSLEEP.SYNCS 0x989680 ;  /* 0x009896800000895d */ /* 0x002fea0003900000 */
[----:B------:R-:W1:Y:S02]  /*acc0*/  @!P0 SYNCS.PHASECHK.TRANS64 P0, [R3+URZ+0x30840], R0 ;  /* 0x03084000030085a7 */ /* 0x000e64000800007f */
[----:B-1----:R-:W-:Y:S05]  /*acd0*/  @!P0 BRA `(.L_x_3566) ;  /* 0xfffffffc00f08947 */ /* 0x002fea000383ffff */
[----:B------:R-:W-:Y:S05]  /*ace0*/  BRA `(.L_x_3600) ;  /* 0xfffffff4000c7947 */ /* 0x000fea000383ffff */
.L_x_3568:
[----:B------:R-:W-:Y:S01]  /*acf0*/  BSSY B0, `(.L_x_3601) ;  /* 0x0000006000007945 */ /* 0x000fe20003800000 */
[----:B------:R-:W-:-:S07]  /*ad00*/  IMAD.MOV.U32 R15, RZ, RZ, -0x1 ;  /* 0xffffffffff0f7424 */ /* 0x000fce00078e00ff */
[----:B------:R-:W-:Y:S05]  /*ad10*/  WARPSYNC.COLLECTIVE R15, `(.L_x_3602) ;  /* 0x000000000f0c7348 */ /* 0x000fea0003c00000 */
[----:B------:R-:W-:Y:S02]  /*ad20*/  ELECT P6, UR62, PT ;  /* 0x00000000003e782f */ /* 0x000fe400038c0000 */
[----:B------:R-:W-:Y:S01]  /*ad30*/  MOV R14, UR62 ;  /* 0x0000003e000e7c02 */ /* 0x000fe20008000f00 */
[----:B------:R-:W-:Y:S10]  /*ad40*/  ENDCOLLECTIVE ;  /* 0x000000000000791b */ /* 0x000ff40003800000 */
.L_x_3602:
[----:B------:R-:W-:Y:S05]  /*ad50*/  BSYNC B0 ;  /* 0x0000000000007941 */ /* 0x000fea0003800000 */
.L_x_3601:
[----:B------:R-:W-:Y:S05]  /*ad60*/  BRA `(.L_x_3603) ;  /* 0xfffffff400bc7947 */ /* 0x000fea000383ffff */
.L_x_3570:
[----:B-1----:R1:W2:Y:S02]  /*ad70*/  SYNCS.PHASECHK.TRANS64.TRYWAIT P0, [R7+URZ], R4 ;  /* 0x00000004070075a7 */ /* 0x0022a4000800017f */
[----:B--2---:R-:W-:Y:S05]  /*ad80*/  @!P0 NANOSLEEP.SYNCS 0x989680 ;  /* 0x009896800000895d */ /* 0x004fea0003900000 */
[----:B------:R-:W2:Y:S02]  /*ad90*/  @!P0 SYNCS.PHASECHK.TRANS64 P0, [R7+URZ], R4 ;  /* 0x00000004070085a7 */ /* 0x000ea4000800007f */
[----:B--2---:R-:W-:Y:S05]  /*ada0*/  @!P0 BRA `(.L_x_3570) ;  /* 0xfffffffc00f08947 */ /* 0x004fea000383ffff */
[----:B------:R-:W-:Y:S05]  /*adb0*/  BRA `(.L_x_3604) ;  /* 0xfffffff400fc7947 */ /* 0x000fea000383ffff */
.L_x_3571:
[----:B--2---:R2:W3:Y:S02]  /*adc0*/  SYNCS.PHASECHK.TRANS64.TRYWAIT P0, [R3+URZ], R0 ;  /* 0x00000000030075a7 */ /* 0x0044e4000800017f */
[----:B---3--:R-:W-:Y:S05]  /*add0*/  @!P0 NANOSLEEP.SYNCS 0x989680 ;  /* 0x009896800000895d */ /* 0x008fea0003900000 */
[----:B------:R-:W3:Y:S02]  /*ade0*/  @!P0 SYNCS.PHASECHK.TRANS64 P0, [R3+URZ], R0 ;  /* 0x00000000030085a7 */ /* 0x000ee4000800007f */
[----:B---3--:R-:W-:Y:S05]  /*adf0*/  @!P0 BRA `(.L_x_3571) ;  /* 0xfffffffc00f08947 */ /* 0x008fea000383ffff */
[----:B------:R-:W-:Y:S05]  /*ae00*/  BRA `(.L_x_3605) ;  /* 0xfffffff400f07947 */ /* 0x000fea000383ffff */
.L_x_3573:
[----:B--2---:R2:W3:Y:S02]  /*ae10*/  SYNCS.PHASECHK.TRANS64.TRYWAIT P0, [R5+URZ], R4 ;  /* 0x00000004050075a7 */ /* 0x0044e4000800017f */
[----:B---3--:R-:W-:Y:S05]  /*ae20*/  @!P0 NANOSLEEP.SYNCS 0x989680 ;  /* 0x009896800000895d */ /* 0x008fea0003900000 */
[----:B------:R-:W3:Y:S02]  /*ae30*/  @!P0 SYNCS.PHASECHK.TRANS64 P0, [R5+URZ], R4 ;  /* 0x00000004050085a7 */ /* 0x000ee4000800007f */
[----:B---3--:R-:W-:Y:S05]  /*ae40*/  @!P0 BRA `(.L_x_3573) ;  /* 0xfffffffc00f08947 */ /* 0x008fea000383ffff */
[----:B------:R-:W-:Y:S05]  /*ae50*/  BRA `(.L_x_3606) ;  /* 0xfffffff400f47947 */ /* 0x000fea000383ffff */
.L_x_3607:
        /* <DEDUP_REMOVED lines=10> */
.L_x_7313:


//--------------------- .text._ZN7cutlass13device_kernelIN5flash11enable_sm90INS1_16FlashAttnBwdSm90INS1_25CollectiveMainloopBwdSm90ILi2ELi2ELi2EN4cute5tupleIJNS5_1CILi1EEES8_S8_EEENS6_IJNS7_ILi80EEENS7_ILi128EEESB_EEENS_10bfloat16_tEfNS_4arch4Sm90ELb0ELb0ELb0ELb0ELb0ELb1ELb0ELb1ELi2ELi1ELi2ELi1ELb0EEENS1_21CollectiveEpilogueBwdISC_SD_SF_Li256ELb0ELb0ELi1EEENS1_19SingleTileSchedulerILb0ELb0ELb0ELi128EEEEEEEEEvNT_6ParamsE --------------------------
	.section	.text._ZN7cutlass13device_kernelIN5flash11enable_sm90INS1_16FlashAttnBwdSm90INS1_25CollectiveMainloopBwdSm90ILi2ELi2ELi2EN4cute5tupleIJNS5_1CILi1EEES8_S8_EEENS6_IJNS7_ILi80EEENS7_ILi128EEESB_EEENS_10bfloat16_tEfNS_4arch4Sm90ELb0ELb0ELb0ELb0ELb0ELb1ELb0ELb1ELi2ELi1ELi2ELi1ELb0EEENS1_21CollectiveEpilogueBwdISC_SD_SF_Li256ELb0ELb0ELi1EEENS1_19SingleTileSchedulerILb0ELb0ELb0ELi128EEEEEEEEEvNT_6ParamsE,"ax",@progbits
	.align	128
.text._ZN7cutlass13device_kernelIN5flash11enable_sm90INS1_16FlashAttnBwdSm90INS1_25CollectiveMainloopBwdSm90ILi2ELi2ELi2EN4cute5tupleIJNS5_1CILi1EEES8_S8_EEENS6_IJNS7_ILi80EEENS7_ILi128EEESB_EEENS_10bfloat16_tEfNS_4arch4Sm90ELb0ELb0ELb0ELb0ELb0ELb1ELb0ELb1ELi2ELi1ELi2ELi1ELb0EEENS1_21CollectiveEpilogueBwdISC_SD_SF_Li256ELb0ELb0ELi1EEENS1_19SingleTileSchedulerILb0ELb0ELb0ELi128EEEEEEEEEvNT_6ParamsE:
        .type           _ZN7cutlass13device_kernelIN5flash11enable_sm90INS1_16FlashAttnBwdSm90INS1_25CollectiveMainloopBwdSm90ILi2ELi2ELi2EN4cute5tupleIJNS5_1CILi1EEES8_S8_EEENS6_IJNS7_ILi80EEENS7_ILi128EEESB_EEENS_10bfloat16_tEfNS_4arch4Sm90ELb0ELb0ELb0ELb0ELb0ELb1ELb0ELb1ELi2ELi1ELi2ELi1ELb0EEENS1_21CollectiveEpilogueBwdISC_SD_SF_Li256ELb0ELb0ELi1EEENS1_19SingleTileSchedulerILb0ELb0ELb0ELi128EEEEEEEEEvNT_6ParamsE,@function
        .size           _ZN7cutlass13device_kernelIN5flash11enable_sm90INS1_16FlashAttnBwdSm90INS1_25CollectiveMainloopBwdSm90ILi2ELi2ELi2EN4cute5tupleIJNS5_1CILi1EEES8_S8_EEENS6_IJNS7_ILi80EEENS7_ILi128EEESB_EEENS_10bfloat16_tEfNS_4arch4Sm90ELb0ELb0ELb0ELb0ELb0ELb1ELb0ELb1ELi2ELi1ELi2ELi1ELb0EEENS1_21CollectiveEpilogueBwdISC_SD_SF_Li256ELb0ELb0ELi1EEENS1_19SingleTileSchedulerILb0ELb0ELb0ELi128EEEEEEEEEvNT_6ParamsE,(.L_x_7314 - _ZN7cutlass13device_kernelIN5flash11enable_sm90INS1_16FlashAttnBwdSm90INS1_25CollectiveMainloopBwdSm90ILi2ELi2ELi2EN4cute5tupleIJNS5_1CILi1EEES8_S8_EEENS6_IJNS7_ILi80EEENS7_ILi128EEESB_EEENS_10bfloat16_tEfNS_4arch4Sm90ELb0ELb0ELb0ELb0ELb0ELb1ELb0ELb1ELi2ELi1ELi2ELi1ELb0EEENS1_21CollectiveEpilogueBwdISC_SD_SF_Li256ELb0ELb0ELi1EEENS1_19SingleTileSchedulerILb0ELb0ELb0ELi128EEEEEEEEEvNT_6ParamsE)
        .other          _ZN7cutlass13device_kernelIN5flash11enable_sm90INS1_16FlashAttnBwdSm90INS1_25CollectiveMainloopBwdSm90ILi2ELi2ELi2EN4cute5tupleIJNS5_1CILi1EEES8_S8_EEENS6_IJNS7_ILi80EEENS7_ILi128EEESB_EEENS_10bfloat16_tEfNS_4arch4Sm90ELb0ELb0ELb0ELb0ELb0ELb1ELb0ELb1ELi2ELi1ELi2ELi1ELb0EEENS1_21CollectiveEpilogueBwdISC_SD_SF_Li256ELb0ELb0ELi1EEENS1_19SingleTileSchedulerILb0ELb0ELb0ELi128EEEEEEEEEvNT_6ParamsE,@"STO_CUDA_ENTRY STV_DEFAULT"
_ZN7cutlass13device_kernelIN5flash11enable_sm90INS1_16FlashAttnBwdSm90INS1_25CollectiveMainloopBwdSm90ILi2ELi2ELi2EN4cute5tupleIJNS5_1CILi1EEES8_S8_EEENS6_IJNS7_ILi80EEENS7_ILi128EEESB_EEENS_10bfloat16_tEfNS_4arch4Sm90ELb0ELb0ELb0ELb0ELb0ELb1ELb0ELb1ELi2ELi1ELi2ELi1ELb0EEENS1_21CollectiveEpilogueBwdISC_SD_SF_Li256ELb0ELb0ELi1EEENS1_19SingleTileSchedulerILb0ELb0ELb0ELi128EEEEEEEEEvNT_6ParamsE:
        /* <DEDUP_REMOVED lines=29> */
.L_x_3609:
[----:B------:R-:W-:Y:S05]  /*01d0*/  BSYNC B0 ;  /* 0x0000000000007941 */ /* 0x000fea0003800000 */
.L_x_3608:
        /* <DEDUP_REMOVED lines=34> */
.L_x_3610:
        /* <DEDUP_REMOVED lines=22> */
.L_x_3611:
[----:B---3--:R-:W-:Y:S01]  /*0560*/  ISETP.NE.AND P0, PT, R2, RZ, PT ;  /* 0x000000ff0200720c */ /* 0x008fe20003f05270 */
[----:B------:R-:W-:Y:S01]  /*0570*/  IMAD.MOV.U32 R2, RZ, RZ, 0x1 ;  /* 0x00000001ff027424 */ /* 0x000fe200078e00ff */
[----:B------:R-:W-:Y:S01]  /*0580*/  NOP ;  /* 0x0000000000007918 */ /* 0x000fe20000000000 */
[----:B------:R-:W-:Y:S03]  /*0590*/  BSSY B6, `(.L_x_3612) ;  /* 0x000095a000067945 */ /* 0x000fe60003800000 */
[----:B------:R-:W-:-:S05]  /*05a0*/  SEL R2, R2, 0x2, !P0 ;  /* 0x0000000202027807 */ /* 0x000fca0004000000 */
[----:B------:R3:W-:Y:S01]  /*05b0*/  STL [R1], R2 ;  /* 0x0000000201007387 */ /* 0x0007e20000100800 */
[----:B-12-4-:R-:W-:Y:S06]  /*05c0*/  BAR.SYNC.DEFER_BLOCKING 0x0 ;  /* 0x0000000000007b1d */ /* 0x016fec0000010000 */
[----:B------:R-:W-:Y:S05]  /*05d0*/  @!P0 BRA `(.L_x_3613) ;  /* 0x0000006c00348947 */ /* 0x000fea0003800000 */
.L_x_3614:
[----:B------:R-:W-:-:S08]  /*05e0*/  NOP ;  /* 0x0000000000007918 */ /* 0x000fd00000000000 */
[----:B------:R-:W1:Y:S02]  /*05f0*/  USETMAXREG.TRY_ALLOC.CTAPOOL UP0, 0xf0 ;  /* 0x000000f0000079c8 */ /* 0x000e640008000600 */
[----:B-1----:R-:W-:-:S13]  /*0600*/  PLOP3.LUT P0, PT, PT, PT, UP0, 0x80, 0x0 ;  /* 0x000000000000781c */ /* 0x002fda0003f0f008 */
[----:B------:R-:W-:Y:S05]  /*0610*/  @!P0 BRA `(.L_x_3614) ;  /* 0xfffffffc00f08947 */ /* 0x000fea000383ffff */
[----:B------:R-:W-:Y:S01]  /*0620*/  LOP3.LUT R0, R0, 0x3, RZ, 0xc0, !PT ;  /* 0x0000000300007812 */ /* 0x000fe200078ec0ff */
[----:B---3--:R-:W1:Y:S01]  /*0630*/  S2R R2, SR_TID.X ;  /* 0x0000000000027919 */ /* 0x008e620000002100 */
        /* <DEDUP_REMOVED lines=27> */
.L_x_3617:
        /* <DEDUP_REMOVED lines=15> */
.L_x_3616:
[----:B------:R-:W1:Y:S01]  /*08e0*/  S2R R3, SR_CgaCtaId ;  /* 0x0000000000037919 */ /* 0x000e620000008800 */
[----:B------:R-:W-:-:S04]  /*08f0*/  MOV R0, 0x400 ;  /* 0x0000040000007802 */ /* 0x000fc80000000f00 */
[----:B-1----:R-:W-:-:S05]  /*0900*/  LEA R16, R3, R0, 0x18 ;  /* 0x0000000003107211 */ /* 0x002fca00078ec0ff */
[----:B------:R1:W-:Y:S01]  /*0910*/  STL [R1+0xc], R16 ;  /* 0x00000c1001007387 */ /* 0x0003e20000100800 */
        /* <DEDUP_REMOVED lines=19> */
.L_x_3619:
        /* <DEDUP_REMOVED lines=15> */
.L_x_3618:
        /* <DEDUP_REMOVED lines=8> */
.L_x_3691:
        /* <DEDUP_REMOVED lines=9> */
[----:B------:R-:W-:-:S05]  /*0c50*/  IMAD.IADD R4, R6, 0x1, -R7 ;  /* 0x0000000106047824 */ /* 0x000fca00078e0a07 */
[----:B------:R2:W-:Y:S04]  /*0c60*/  STL [R1+0x1c], R4 ;  /* 0x00001c0401007387 */ /* 0x0005e80000100800 */
[----:B------:R2:W-:Y:S02]  /*0c70*/  STL [R1+0x4], R5 ;  /* 0x0000040501007387 */ /* 0x0005e40000100800 */
[----:B--23--:R-:W-:Y:S05]  /*0c80*/  @P0 BRA `(.L_x_3621) ;  /* 0x0000000000080947 */ /* 0x00cfea0003800000 */
[----:B------:R-:W2:Y:S02]  /*0c90*/  SYNCS.PHASECHK.TRANS64.TRYWAIT P0, [R16+URZ+0x38800], R8 ;  /* 0x03880008100075a7 */ /* 0x000ea4000800017f */
[----:B--2---:R-:W-:Y:S05]  /*0ca0*/  @!P0 BRA `(.L_x_3622) ;  /* 0x0000008c00c48947 */ /* 0x004fea0003800000 */
.L_x_3621:
[----:B------:R-:W-:Y:S01]  /*0cb0*/  LOP3.LUT R5, R2, 0xffffff80, RZ, 0xc0, !PT ;  /* 0xffffff8002057812 */ /* 0x000fe200078ec0ff */
[----:B------:R-:W3:Y:S01]  /*0cc0*/  LDC R10, c[0x0][0x280] ;  /* 0x0000a000ff0a7b82 */ /* 0x000ee20000000800 */
[----:B------:R-:W-:Y:S02]  /*0cd0*/  LEA.HI R2, R3, R0, RZ, 0x5 ;  /* 0x0000000003027211 */ /* 0x000fe400078f28ff */
[----:B------:R-:W-:Y:S02]  /*0ce0*/  CS2R R150, SRZ ;  /* 0x0000000000967805 */ /* 0x000fe4000001ff00 */
[----:B------:R-:W-:Y:S01]  /*0cf0*/  CS2R R148, SRZ ;  /* 0x0000000000947805 */ /* 0x000fe2000001ff00 */
[----:B------:R-:W-:Y:S01]  /*0d00*/  IMAD.IADD R5, R0, 0x1, -R5 ;  /* 0x0000000100057824 */ /* 0x000fe200078e0a05 */
[----:B------:R-:W-:Y:S02]  /*0d10*/  CS2R R146, SRZ ;  /* 0x0000000000927805 */ /* 0x000fe4000001ff00 */
[----:B------:R-:W-:-:S02]  /*0d20*/  CS2R R144, SRZ ;  /* 0x0000000000907805 */ /* 0x000fc4000001ff00 */
[----:B------:R-:W-:Y:S02]  /*0d30*/  CS2R R142, SRZ ;  /* 0x00000000008e7805 */ /* 0x000fe4000001ff00 */
[----:B------:R-:W-:Y:S02]  /*0d40*/  CS2R R140, SRZ ;  /* 0x00000000008c7805 */ /* 0x000fe4000001ff00 */
[----:B--2---:R-:W-:Y:S02]  /*0d50*/  SHF.R.S32.HI R4, RZ, 0x1f, R5 ;  /* 0x0000001fff047819 */ /* 0x004fe40000011405 */
[----:B------:R-:W-:Y:S02]  /*0d60*/  CS2R R138, SRZ ;  /* 0x00000000008a7805 */ /* 0x000fe4000001ff00 */
[----:B------:R-:W-:Y:S02]  /*0d70*/  CS2R R136, SRZ ;  /* 0x0000000000887805 */ /* 0x000fe4000001ff00 */
[----:B------:R-:W-:-:S02]  /*0d80*/  CS2R R134, SRZ ;  /* 0x0000000000867805 */ /* 0x000fc4000001ff00 */
[----:B------:R-:W-:Y:S02]  /*0d90*/  LEA.HI R6, R4, R5, RZ, 0x2 ;  /* 0x0000000504067211 */ /* 0x000fe400078f10ff */
[----:B------:R-:W-:Y:S02]  /*0da0*/  CS2R R132, SRZ ;  /* 0x0000000000847805 */ /* 0x000fe4000001ff00 */
[----:B------:R-:W-:Y:S02]  /*0db0*/  CS2R R130, SRZ ;  /* 0x0000000000827805 */ /* 0x000fe4000001ff00 */
[----:B------:R-:W-:Y:S02]  /*0dc0*/  CS2R R128, SRZ ;  /* 0x0000000000807805 */ /* 0x000fe4000001ff00 */
[----:B------:R-:W-:Y:S02]  /*0dd0*/  LOP3.LUT R8, R6, 0x7ffffffc, RZ, 0xc0, !PT ;  /* 0x7ffffffc06087812 */ /* 0x000fe400078ec0ff */
[----:B------:R-:W-:-:S02]  /*0de0*/  CS2R R126, SRZ ;  /* 0x00000000007e7805 */ /* 0x000fc4000001ff00 */
[----:B------:R-:W-:Y:S02]  /*0df0*/  CS2R R124, SRZ ;  /* 0x00000000007c7805 */ /* 0x000fe4000001ff00 */
[----:B------:R-:W-:Y:S02]  /*0e00*/  CS2R R122, SRZ ;  /* 0x00000000007a7805 */ /* 0x000fe4000001ff00 */
[----:B------:R-:W-:Y:S01]  /*0e10*/  CS2R R120, SRZ ;  /* 0x0000000000787805 */ /* 0x000fe2000001ff00 */
[----:B------:R-:W-:Y:S01]  /*0e20*/  IMAD.IADD R7, R5, 0x1, -R8 ;  /* 0x0000000105077824 */ /* 0x000fe200078e0a08 */
[----:B------:R-:W-:Y:S02]  /*0e30*/  CS2R R118, SRZ ;  /* 0x0000000000767805 */ /* 0x000fe4000001ff00 */
[----:B---3--:R-:W-:Y:S02]  /*0e40*/  ISETP.GE.AND P0, PT, R10, 0x1, PT ;  /* 0x000000010a00780c */ /* 0x008fe40003f06270 */
[----:B------:R-:W-:-:S02]  /*0e50*/  CS2R R116, SRZ ;  /* 0x0000000000747805 */ /* 0x000fc4000001ff00 */
[----:B------:R-:W-:Y:S01]  /*0e60*/  CS2R R114, SRZ ;  /* 0x0000000000727805 */ /* 0x000fe2000001ff00 */
[----:B------:R2:W-:Y:S01]  /*0e70*/  STL [R1+0x18], R7 ;  /* 0x0000180701007387 */ /* 0x0005e20000100800 */
        /* <DEDUP_REMOVED lines=46> */
[----:B--2---:R-:W-:Y:S06]  /*1160*/  @!P0 BRA `(.L_x_3623) ;  /* 0x0000004c00a48947 */ /* 0x004fec0003800000 */
[----:B------:R-:W2:Y:S01]  /*1170*/  LDL R15, [R1+0x1c] ;  /* 0x00001c00010f7983 */ /* 0x000ea20000100800 */
[----:B------:R-:W3:Y:S03]  /*1180*/  LDC R12, c[0x0][0x290] ;  /* 0x0000a400ff0c7b82 */ /* 0x000ee60000000800 */
[----:B------:R-:W4:Y:S01]  /*1190*/  LDL.LU R14, [R1] ;  /* 0x00000000010e7983 */ /* 0x000f220000300800 */
[----:B------:R-:W-:Y:S01]  /*11a0*/  IMAD.SHL.U32 R7, R0, 0x40, RZ ;  /* 0x0000004000077824 */ /* 0x000fe200078e00ff */
[----:B------:R-:W-:Y:S01]  /*11b0*/  LEA.HI R8, R3, R0, RZ, 0x3 ;  /* 0x0000000003087211 */ /* 0x000fe200078f18ff */
[----:B------:R-:W-:Y:S01]  /*11c0*/  IMAD.SHL.U32 R0, R2, 0x10, RZ ;  /* 0x0000001002007824 */ /* 0x000fe200078e00ff */
[----:B------:R-:W3:Y:S01]  /*11d0*/  S2R R9, SR_CTAID.X ;  /* 0x0000000000097919 */ /* 0x000ee20000002500 */
[----:B------:R-:W-:Y:S02]  /*11e0*/  LEA.HI R4, R4, R5, RZ, 0x5 ;  /* 0x0000000504047211 */ /* 0x000fe400078f28ff */
[----:B------:R-:W-:-:S02]  /*11f0*/  CS2R R236, SRZ ;  /* 0x0000000000ec7805 */ /* 0x000fc4000001ff00 */
[----:B------:R-:W-:Y:S01]  /*1200*/  LOP3.LUT R7, R7, 0x1c0, RZ, 0xc0, !PT ;  /* 0x000001c007077812 */ /* 0x000fe200078ec0ff */
[----:B------:R-:W-:Y:S01]  /*1210*/  IMAD.MOV.U32 R151, RZ, RZ, RZ ;  /* 0x000000ffff977224 */ /* 0x000fe200078e00ff */
[--C-:B------:R-:W-:Y:S02]  /*1220*/  SHF.R.S32.HI R2, RZ, 0x2, R6.reuse ;  /* 0x00000002ff027819 */ /* 0x100fe40000011406 */
[----:B------:R-:W-:Y:S01]  /*1230*/  SHF.R.S32.HI R3, RZ, 0x1f, R6 ;  /* 0x0000001fff037819 */ /* 0x000fe20000011406 */
[----:B------:R-:W-:Y:S01]  /*1240*/  VIADD R6, R10, 0x4f ;  /* 0x0000004f0a067836 */ /* 0x000fe20000000000 */
[----:B------:R-:W-:Y:S02]  /*1250*/  SHF.R.S32.HI R4, RZ, 0x5, R4 ;  /* 0x00000005ff047819 */ /* 0x000fe40000011404 */
[----:B------:R-:W-:Y:S01]  /*1260*/  LOP3.LUT R11, R7, 0x30, R0, 0xf8, !PT ;  /* 0x00000030070b7812 */ /* 0x000fe200078ef800 */
[----:B------:R-:W-:Y:S01]  /*1270*/  IMAD.HI R6, R6, 0x66666667, RZ ;  /* 0x6666666706067827 */ /* 0x000fe200078e02ff */
[----:B------:R-:W-:-:S02]  /*1280*/  LEA.HI R0, R13, R13, RZ, 0x1 ;  /* 0x0000000d0d007211 */ /* 0x000fc400078f08ff */
[----:B------:R-:W-:Y:S02]  /*1290*/  LEA.HI R3, R3, R2, RZ, 0x3 ;  /* 0x0000000203037211 */ /* 0x000fe400078f18ff */
[----:B------:R-:W-:Y:S02]  /*12a0*/  LOP3.LUT R8, R11, 0x8, R8, 0xf8, !PT ;  /* 0x000000080b087812 */ /* 0x000fe400078ef808 */
[----:B------:R-:W-:Y:S02]  /*12b0*/  LOP3.LUT R3, R3, 0xfffffff8, RZ, 0xc0, !PT ;  /* 0xfffffff803037812 */ /* 0x000fe400078ec0ff */
[----:B------:R-:W-:-:S04]  /*12c0*/  SHF.R.U32.HI R7, RZ, 0x3, R7 ;  /* 0x00000003ff077819 */ /* 0x000fc80000011607 */
[----:B------:R-:W-:Y:S01]  /*12d0*/  LOP3.LUT R7, R8, R7, RZ, 0x3c, !PT ;  /* 0x0000000708077212 */ /* 0x000fe200078e3cff */
[----:B---3--:R-:W-:-:S04]  /*12e0*/  IMAD R9, R9, -0x80, R12 ;  /* 0xffffff8009097824 */ /* 0x008fc800078e020c */
[----:B------:R-:W-:Y:S01]  /*12f0*/  IMAD R9, R4, -0x10, R9 ;  /* 0xfffffff004097824 */ /* 0x000fe200078e0209 */
[----:B------:R-:W-:Y:S01]  /*1300*/  LOP3.LUT R4, R0, 0xfffffffe, RZ, 0xc0, !PT ;  /* 0xfffffffe00047812 */ /* 0x000fe200078ec0ff */
[----:B------:R-:W-:-:S03]  /*1310*/  IMAD R0, R13, 0x1400, RZ ;  /* 0x000014000d007824 */ /* 0x000fc600078e02ff */
[----:B------:R-:W-:Y:S01]  /*1320*/  IADD3 R3, R9, R3, -R2 ;  /* 0x0000000309037210 */ /* 0x000fe20007ffe802 */
[----:B------:R-:W-:Y:S01]  /*1330*/  IMAD R5, R5, 0x4, R0 ;  /* 0x0000000405057824 */ /* 0x000fe200078e0200 */
[----:B------:R-:W-:Y:S01]  /*1340*/  SHF.R.U32.HI R9, RZ, 0x1f, R6 ;  /* 0x0000001fff097819 */ /* 0x000fe20000011606 */
[----:B------:R-:W-:Y:S02]  /*1350*/  IMAD.IADD R4, R13, 0x1, -R4 ;  /* 0x000000010d047824 */ /* 0x000fe400078e0a04 */
[----:B--2---:R-:W-:Y:S01]  /*1360*/  IMAD R2, R15, 0x200, R0 ;  /* 0x000002000f027824 */ /* 0x004fe200078e0200 */
[----:B------:R-:W-:Y:S01]  /*1370*/  LEA.HI.SX32 R0, R6, R9, 0x1b ;  /* 0x0000000906007211 */ /* 0x000fe200078fdaff */
[----:B------:R-:W2:Y:S02]  /*1380*/  S2R R15, SR_CgaCtaId ;  /* 0x00000000000f7919 */ /* 0x000ea40000008800 */
[----:B------:R-:W-:Y:S02]  /*1390*/  IMAD.IADD R6, R2, 0x1, R7 ;  /* 0x0000000102067824 */ /* 0x000fe400078e0207 */
[----:B------:R4:W-:Y:S01]  /*13a0*/  STL [R1+0x10], R0 ;  /* 0x0000100001007387 */ /* 0x0009e20000100800 */
[----:B------:R-:W-:-:S03]  /*13b0*/  IMAD R2, R4, -0x40, R3 ;  /* 0xffffffc004027824 */ /* 0x000fc600078e0203 */
[----:B------:R-:W-:Y:S04]  /*13c0*/  STL [R1+0x14], R6 ;  /* 0x0000140601007387 */ /* 0x000fe80000100800 */
[----:B------:R-:W-:Y:S01]  /*13d0*/  STL [R1+0x8], R2 ;  /* 0x0000080201007387 */ /* 0x000fe20000100800 */
[----:B----4-:R-:W-:Y:S02]  /*13e0*/  LOP3.LUT R0, R14, 0x1, RZ, 0xfc, !PT ;  /* 0x000000010e007812 */ /* 0x010fe400078efcff */
[----:B------:R-:W-:-:S03]  /*13f0*/  MOV R14, 0x400 ;  /* 0x00000400000e7802 */ /* 0x000fc60000000f00 */
[----:B------:R3:W-:Y:S02]  /*1400*/  STL [R1], R0 ;  /* 0x0000000001007387 */ /* 0x0007e40000100800 */
[----:B---3--:R-:W-:Y:S01]  /*1410*/  IMAD.MOV.U32 R0, RZ, RZ, RZ ;  /* 0x000000ffff007224 */ /* 0x008fe200078e00ff */
[----:B--2---:R-:W-:-:S05]  /*1420*/  LEA R14, R15, R14, 0x18 ;  /* 0x0000000e0f0e7211 */ /* 0x004fca00078ec0ff */
[----:B------:R-:W-:-:S07]  /*1430*/  IMAD R2, R5, 0x4, R14 ;  /* 0x0000000405027824 */ /* 0x000fce00078e020e */
.L_x_3634:
[----:B------:R-:W2:Y:S01]  /*1440*/  LDL R3, [R1] ;  /* 0x0000000001037983 */ /* 0x000ea20000100800 */
[----:B------:R-:W-:Y:S05]  /*1450*/  YIELD ;  /* 0x0000000000007946 */ /* 0x000fea0003800000 */
[----:B--2---:R-:W-:-:S13]  /*1460*/  ISETP.NE.AND P0, PT, R3, 0x3, PT ;  /* 0x000000030300780c */ /* 0x004fda0003f05270 */
[----:B------:R-:W-:Y:S05]  /*1470*/  @!P0 BRA `(.L_x_3624) ;  /* 0x0000000000048947 */ /* 0x000fea0003800000 */
[----:B------:R-:W-:Y:S01]  /*1480*/  BPT.TRAP 0x1 ;  /* 0x000000040000795c */ /* 0x000fe20000300000 */
.L_x_3624:
        /* <DEDUP_REMOVED lines=8> */
.L_x_3625:
[----:B---3--:R-:W-:Y:S05]  /*1510*/  @P1 BRA `(.L_x_3626) ;  /* 0x0000000000081947 */ /* 0x008fea0003800000 */
[----:B------:R-:W3:Y:S02]  /*1520*/  SYNCS.PHASECHK.TRANS64.TRYWAIT P1, [R3+URZ+0x38810], R152 ;  /* 0x03881098030075a7 */ /* 0x000ee4000802017f */
[----:B---3--:R-:W-:Y:S05]  /*1530*/  @!P1 BRA `(.L_x_3627) ;  /* 0x0000008400c09947 */ /* 0x008fea0003800000 */
.L_x_3626:
[----:B------:R-:W-:Y:S05]  /*1540*/  WARPSYNC.ALL ;  /* 0x0000000000007948 */ /* 0x000fea0003800000 */
[----:B------:R-:W4:Y:S01]  /*1550*/  LDL R5, [R1+0x4] ;  /* 0x0000040001057983 */ /* 0x000f220000100800 */
[----:B------:R-:W-:Y:S01]  /*1560*/  MOV R153, 0x400 ;  /* 0x0000040000997802 */ /* 0x000fe20000000f00 */
[----:B------:R-:W5:Y:S02]  /*1570*/  S2R R154, SR_CgaCtaId ;  /* 0x00000000009a7919 */ /* 0x000f640000008800 */
[----:B------:R-:W2:Y:S01]  /*1580*/  LDL R6, [R1+0x18] ;  /* 0x0000180001067983 */ /* 0x000ea20000100800 */
[----:B-----5:R-:W-:-:S05]  /*1590*/  LEA R153, R154, R153, 0x18 ;  /* 0x000000999a997211 */ /* 0x020fca00078ec0ff */
[----:B------:R-:W-:-:S05]  /*15a0*/  VIADD R4, R153, 0x1a000 ;  /* 0x0001a00099047836 */ /* 0x000fca0000000000 */
[----:B------:R-:W-:-:S04]  /*15b0*/  SHF.R.U32.HI R4, RZ, 0x4, R4 ;  /* 0x00000004ff047819 */ /* 0x000fc80000011604 */
[----:B------:R-:W-:Y:S01]  /*15c0*/  LOP3.LUT R235, R4, 0x3fff, RZ, 0xc0, !PT ;  /* 0x00003fff04eb7812 */ /* 0x000fe200078ec0ff */
[----:B------:R-:W-:Y:S01]  /*15d0*/  WARPGROUP.ARRIVE ;  /* 0x00000000000079c5 */ /* 0x000fe20000000000 */
[----:B------:R-:W-:Y:S01]  /*15e0*/  UMOV UR9, 0x40000040 ;  /* 0x4000004000097882 */ /* 0x000fe20000000000 */
[----:B------:R-:W-:Y:S01]  /*15f0*/  UMOV UR11, 0x40000040 ;  /* 0x40000040000b7882 */ /* 0x000fe20000000000 */
[----:B------:R-:W-:Y:S01]  /*1600*/  UMOV UR13, UR9 ;  /* 0x00000009000d7c82 */ /* 0x000fe20008000000 */
[----:B------:R-:W-:Y:S01]  /*1610*/  UMOV UR15, 0x40000040 ;  /* 0x40000040000f7882 */ /* 0x000fe20000000000 */
[----:B----4-:R-:W-:-:S05]  /*1620*/  IMAD R5, R5, 0x2000, R153 ;  /* 0x0000200005057824 */ /* 0x010fca00078e0299 */
[----:B------:R-:W-:Y:S02]  /*1630*/  R2UR UR4, R5 ;  /* 0x00000000050472ca */ /* 0x000fe400000e0000 */
[----:B------:R-:W-:-:S05]  /*1640*/  LOP3.LUT R5, R235, 0x10000, RZ, 0xfc, !PT ;  /* 0x00010000eb057812 */ /* 0x000fca00078efcff */
[----:B------:R-:W-:-:S06]  /*1650*/  IMAD R5, R0, 0x500, R5 ;  /* 0x0000050000057824 */ /* 0x000fcc00078e0205 */
[----:B------:R-:W-:Y:S01]  /*1660*/  USHF.R.U32.HI UR5, URZ, 0x4, UR4 ;  /* 0x000000043f057899 */ /* 0x000fe20008011604 */
[----:B------:R-:W-:-:S03]  /*1670*/  R2UR UR6, R5 ;  /* 0x00000000050672ca */ /* 0x000fc600000e0000 */
[----:B------:R-:W-:-:S04]  /*1680*/  ULOP3.LUT UR5, UR5, 0x3fff, URZ, 0xc0, !UPT ;  /* 0x00003fff05057892 */ /* 0x000fc8000f8ec03f */
[----:B------:R-:W-:-:S06]  /*1690*/  ULOP3.LUT UR8, UR5, 0x10000, URZ, 0xfc, !UPT ;  /* 0x0001000005087892 */ /* 0x000fcc000f8efc3f */
[----:B------:R-:W-:-:S03]  /*16a0*/  UMOV UR10, UR6 ;  /* 0x00000006000a7c82 */ /* 0x000fc60008000000 */
[----:B------:R-:W-:Y:S01]  /*16b0*/  HGMMA.64x16x16.F32.BF16 R224, gdesc[UR8], RZ, !UPT, gsb0 ;  /* 0x0020000008e079f0 */ /* 0x000fe2000c0018ff */
[----:B------:R-:W-:Y:S01]  /*16c0*/  UIADD3 UR14, UR6, 0x80, URZ ;  /* 0x00000080060e7890 */ /* 0x000fe2000fffe03f */
[----:B------:R-:W-:Y:S01]  /*16d0*/  UMOV UR12, UR8 ;  /* 0x00000008000c7c82 */ /* 0x000fe20008000000 */
[----:B------:R-:W-:Y:S02]  /*16e0*/  WARPGROUP.DEPBAR.LE gsb0, 0x0 ;  /* 0x00008000000079c5 */ /* 0x000fe40000010000 */
[----:B------:R-:W-:-:S06]  /*16f0*/  WARPGROUP.ARRIVE ;  /* 0x00000000000079c5 */ /* 0x000fcc0000000000 */
[----:B------:R-:W-:Y:S01]  /*1700*/  HGMMA.64x16x16.F32.BF16 R216, gdesc[UR12], RZ, !UPT, gsb0 ;  /* 0x002000000cd879f0 */ /* 0x000fe2000c0018ff */
[----:B------:R-:W-:Y:S01]  /*1710*/  UIADD3 UR5, UR6, 0x100, URZ ;  /* 0x0000010006057890 */ /* 0x000fe2000fffe03f */
[----:B------:R-:W-:Y:S01]  /*1720*/  UMOV UR12, UR8 ;  /* 0x00000008000c7c82 */ /* 0x000fe20008000000 */
[----:B------:R-:W-:Y:S01]  /*1730*/  UMOV UR13, UR9 ;  /* 0x00000009000d7c82 */ /* 0x000fe20008000000 */
[----:B------:R-:W-:-:S04]  /*1740*/  UMOV UR15, 0x40000040 ;  /* 0x40000040000f7882 */ /* 0x000fc80000000000 */
        /* <DEDUP_REMOVED lines=20> */
[----:B------:R-:W-:Y:S02]  /*1890*/  UIADD3 UR12, UR8, 0x2, URZ ;  /* 0x00000002080c7890 */ /* 0x000fe4000fffe03f */
[----:B------:R-:W-:Y:S01]  /*18a0*/  UIADD3 UR14, UR6, 0x2, URZ ;  /* 0x00000002060e7890 */ /* 0x000fe2000fffe03f */
[----:B------:R-:W-:Y:S01]  /*18b0*/  UMOV UR13, 0x40000040 ;  /* 0x40000040000d7882 */ /* 0x000fe20000000000 */
[----:B------:R-:W-:Y:S01]  /*18c0*/  UMOV UR15, 0x40000040 ;  /* 0x40000040000f7882 */ /* 0x000fe20000000000 */
[----:B------:R-:W-:Y:S02]  /*18d0*/  WARPGROUP.DEPBAR.LE gsb0, 0x0 ;  /* 0x00008000000079c5 */ /* 0x000fe40000010000 */
[----:B------:R-:W-:-:S06]  /*18e0*/  WARPGROUP.ARRIVE ;  /* 0x00000000000079c5 */ /* 0x000fcc0000000000 */
[----:B------:R-:W-:Y:S01]  /*18f0*/  HGMMA.64x16x16.F32.BF16 R224, gdesc[UR12], R224, gsb0 ;  /* 0x002000000ce079f0 */ /* 0x000fe200080018e0 */
[----:B------:R-:W-:Y:S01]  /*1900*/  UIADD3 UR5, UR6, 0x82, URZ ;  /* 0x0000008206057890 */ /* 0x000fe2000fffe03f */
[----:B------:R-:W-:-:S06]  /*1910*/  UMOV UR15, 0x40000040 ;  /* 0x40000040000f7882 */ /* 0x000fcc0000000000 */
[----:B------:R-:W-:Y:S01]  /*1920*/  UMOV UR14, UR5 ;  /* 0x00000005000e7c82 */ /* 0x000fe20008000000 */
        /* <DEDUP_REMOVED lines=207> */
[----:B--2---:R-:W-:-:S04]  /*2620*/  IMAD R5, R0, 0x40, R6 ;  /* 0x0000004000057824 */ /* 0x004fc800078e0206 */
[----:B------:R-:W-:-:S04]  /*2630*/  IMAD.SHL.U32 R5, R5, 0x2, RZ ;  /* 0x0000000205057824 */ /* 0x000fc800078e00ff */
[----:B------:R-:W-:Y:S01]  /*2640*/  IMAD R5, R5, 0x4, R153 ;  /* 0x0000000405057824 */ /* 0x000fe200078e0299 */
[----:B------:R-:W-:-:S04]  /*2650*/  WARPGROUP.DEPBAR.LE gsb0, 0x0 ;  /* 0x00008000000079c5 */ /* 0x000fc80000010000 */
[----:B------:R2:W4:Y:S04]  /*2660*/  LDS.64 R6, [R5+0x2e000] ;  /* 0x02e0000005067984 */ /* 0x0005280000000a00 */
[----:B------:R2:W2:Y:S04]  /*2670*/  LDS.64 R8, [R5+0x2e020] ;  /* 0x02e0200005087984 */ /* 0x0004a80000000a00 */
[----:B------:R2:W2:Y:S04]  /*2680*/  LDS.64 R10, [R5+0x2e040] ;  /* 0x02e04000050a7984 */ /* 0x0004a80000000a00 */
[----:B-1----:R1:W1:Y:S04]  /*2690*/  LDS.64 R12, [R5+0x2e060] ;  /* 0x02e06000050c7984 */ /* 0x0022680000000a00 */
        /* <DEDUP_REMOVED lines=8> */
.L_x_3628:
[----:B------:R1:W1:Y:S01]  /*2720*/  SYNCS.PHASECHK.TRANS64.TRYWAIT P1, [R3+URZ+0x38830], R152 ;  /* 0x03883098030075a7 */ /* 0x000262000802017f */
[----:B------:R-:W-:Y:S05]  /*2730*/  @!P0 BRA `(.L_x_3629) ;  /* 0x0000000000048947 */ /* 0x000fea0003800000 */
[----:B------:R-:W-:Y:S01]  /*2740*/  BPT.TRAP 0x1 ;  /* 0x000000040000795c */ /* 0x000fe20000300000 */
.L_x_3629:
[----:B------:R-:W-:-:S05]  /*2750*/  VIADD R4, R153, 0x24000 ;  /* 0x0002400099047836 */ /* 0x000fca0000000000 */
[----:B------:R-:W-:-:S04]  /*2760*/  SHF.R.U32.HI R4, RZ, 0x4, R4 ;  /* 0x00000004ff047819 */ /* 0x000fc80000011604 */
[----:B------:R-:W-:-:S04]  /*2770*/  LOP3.LUT R4, R4, 0x3fff, RZ, 0xc0, !PT ;  /* 0x00003fff04047812 */ /* 0x000fc800078ec0ff */
[----:B------:R-:W-:Y:S01]  /*2780*/  LOP3.LUT R153, R4, 0x10000, RZ, 0xfc, !PT ;  /* 0x0001000004997812 */ /* 0x000fe200078efcff */
[----:B-1----:R-:W-:Y:S06]  /*2790*/  @P1 BRA `(.L_x_3630) ;  /* 0x0000000000081947 */ /* 0x002fec0003800000 */
[----:B------:R-:W1:Y:S02]  /*27a0*/  SYNCS.PHASECHK.TRANS64.TRYWAIT P1, [R3+URZ+0x38830], R152 ;  /* 0x03883098030075a7 */ /* 0x000e64000802017f */
[----:B-1----:R-:W-:Y:S05]  /*27b0*/  @!P1 BRA `(.L_x_3631) ;  /* 0x0000007400349947 */ /* 0x002fea0003800000 */
.L_x_3630:
[----:B------:R-:W-:Y:S01]  /*27c0*/  UIADD3 UR4, UR4, 0x8000, URZ ;  /* 0x0000800004047890 */ /* 0x000fe2000fffe03f */
[----:B------:R-:W-:Y:S01]  /*27d0*/  IMAD R153, R0, 0x500, R153 ;  /* 0x0000050000997824 */ /* 0x000fe200078e0299 */
[----:B------:R-:W5:Y:S01]  /*27e0*/  LDL R234, [R1+0x8] ;  /* 0x0000080001ea7983 */ /* 0x000f620000100800 */
[----:B------:R-:W-:Y:S01]  /*27f0*/  WARPGROUP.ARRIVE ;  /* 0x00000000000079c5 */ /* 0x000fe20000000000 */
[----:B------:R-:W-:Y:S01]  /*2800*/  USHF.R.U32.HI UR5, URZ, 0x4, UR4 ;  /* 0x000000043f057899 */ /* 0x000fe20008011604 */
[----:B------:R-:W-:Y:S02]  /*2810*/  UMOV UR11, 0x40000040 ;  /* 0x40000040000b7882 */ /* 0x000fe40000000000 */
[----:B------:R-:W-:Y:S01]  /*2820*/  R2UR UR4, R153 ;  /* 0x00000000990472ca */ /* 0x000fe200000e0000 */
[----:B------:R-:W-:Y:S01]  /*2830*/  ULOP3.LUT UR5, UR5, 0x3fff, URZ, 0xc0, !UPT ;  /* 0x00003fff05057892 */ /* 0x000fe2000f8ec03f */
[----:B------:R-:W-:Y:S01]  /*2840*/  UMOV UR9, 0x40000040 ;  /* 0x4000004000097882 */ /* 0x000fe20000000000 */
[----:B------:R-:W-:-:S02]  /*2850*/  UMOV UR15, 0x40000040 ;  /* 0x40000040000f7882 */ /* 0x000fc40000000000 */
[----:B------:R-:W-:Y:S01]  /*2860*/  ULOP3.LUT UR6, UR5, 0x10000, URZ, 0xfc, !UPT ;  /* 0x0001000005067892 */ /* 0x000fe2000f8efc3f */
[----:B------:R-:W-:Y:S01]  /*2870*/  UMOV UR13, UR9 ;  /* 0x00000009000d7c82 */ /* 0x000fe20008000000 */
[----:B------:R-:W-:Y:S01]  /*2880*/  UMOV UR19, 0x40000040 ;  /* 0x4000004000137882 */ /* 0x000fe20000000000 */
[----:B------:R-:W-:Y:S01]  /*2890*/  UMOV UR17, UR9 ;  /* 0x0000000900117c82 */ /* 0x000fe20008000000 */
[----:B------:R-:W-:Y:S01]  /*28a0*/  UMOV UR23, 0x40000040 ;  /* 0x4000004000177882 */ /* 0x000fe20000000000 */
[----:B------:R-:W-:Y:S02]  /*28b0*/  UMOV UR21, UR9 ;  /* 0x0000000900157c82 */ /* 0x000fe40008000000 */
[----:B------:R-:W-:Y:S01]  /*28c0*/  UMOV UR8, UR6 ;  /* 0x0000000600087c82 */ /* 0x000fe20008000000 */
[----:B------:R-:W-:Y:S01]  /*28d0*/  UMOV UR10, UR4 ;  /* 0x00000004000a7c82 */ /* 0x000fe20008000000 */
[----:B------:R-:W-:Y:S01]  /*28e0*/  UIADD3 UR14, UR4, 0x80, URZ ;  /* 0x00000080040e7890 */ /* 0x000fe2000fffe03f */
[----:B------:R-:W-:Y:S01]  /*28f0*/  HGMMA.64x16x16.F32.BF16 R184, gdesc[UR8], RZ, !UPT, gsb0 ;  /* 0x0020000008b879f0 */ /* 0x000fe2000c0018ff */
[----:B------:R-:W-:Y:S01]  /*2900*/  UMOV UR12, UR8 ;  /* 0x00000008000c7c82 */ /* 0x000fe20008000000 */
[----:B------:R-:W-:Y:S01]  /*2910*/  UIADD3 UR18, UR4, 0x100, URZ ;  /* 0x0000010004127890 */ /* 0x000fe2000fffe03f */
[----:B------:R-:W-:Y:S01]  /*2920*/  UMOV UR16, UR8 ;  /* 0x0000000800107c82 */ /* 0x000fe20008000000 */
[----:B------:R-:W-:Y:S01]  /*2930*/  UIADD3 UR22, UR4, 0x180, URZ ;  /* 0x0000018004167890 */ /* 0x000fe2000fffe03f */
[----:B------:R-:W-:Y:S01]  /*2940*/  UMOV UR20, UR8 ;  /* 0x0000000800147c82 */ /* 0x000fe20008000000 */
[----:B------:R-:W-:Y:S01]  /*2950*/  UIADD3 UR26, UR4, 0x200, URZ ;  /* 0x00000200041a7890 */ /* 0x000fe2000fffe03f */
[----:B------:R-:W-:Y:S01]  /*2960*/  UMOV UR27, 0x40000040 ;  /* 0x40000040001b7882 */ /* 0x000fe20000000000 */
[----:B------:R-:W-:Y:S01]  /*2970*/  UMOV UR24, UR8 ;  /* 0x0000000800187c82 */ /* 0x000fe20008000000 */
[----:B------:R-:W-:Y:S01]  /*2980*/  UMOV UR25, UR9 ;  /* 0x0000000900197c82 */ /* 0x000fe20008000000 */
[----:B------:R-:W-:-:S02]  /*2990*/  UIADD3 UR10, UR4, 0x2, URZ ;  /* 0x00000002040a7890 */ /* 0x000fc4000fffe03f */
[----:B------:R-:W-:Y:S01]  /*29a0*/  UIADD3 UR5, UR6, 0x2, URZ ;  /* 0x0000000206057890 */ /* 0x000fe2000fffe03f */
[----:B------:R-:W-:Y:S01]  /*29b0*/  UMOV UR11, 0x40000040 ;  /* 0x40000040000b7882 */ /* 0x000fe20000000000 */
[----:B------:R-:W-:Y:S01]  /*29c0*/  UMOV UR9, 0x40000040 ;  /* 0x4000004000097882 */ /* 0x000fe20000000000 */
[----:B------:R-:W-:-:S04]  /*29d0*/  UIADD3 UR7, UR4, 0x182, URZ ;  /* 0x0000018204077890 */ /* 0x000fc8000fffe03f */
[----:B------:R-:W-:Y:S01]  /*29e0*/  UMOV UR8, UR5 ;  /* 0x0000000500087c82 */ /* 0x000fe20008000000 */
[----:B------:R-:W-:Y:S01]  /*29f0*/  UIADD3 UR5, UR4, 0x102, URZ ;  /* 0x0000010204057890 */ /* 0x000fe2000fffe03f */
[----:B------:R-:W-:Y:S02]  /*2a00*/  WARPGROUP.DEPBAR.LE gsb0, 0x0 ;  /* 0x00008000000079c5 */ /* 0x000fe40000010000 */
[----:B------:R-:W-:-:S06]  /*2a10*/  WARPGROUP.ARRIVE ;  /* 0x00000000000079c5 */ /* 0x000fcc0000000000 */
[----:B------:R-:W-:Y:S01]  /*2a20*/  HGMMA.64x16x16.F32.BF16 R176, gdesc[UR12], RZ, !UPT, gsb0 ;  /* 0x002000000cb079f0 */ /* 0x000fe2000c0018ff */
[----:B------:R-:W-:Y:S02]  /*2a30*/  UIADD3 UR12, UR4, 0x202, URZ ;  /* 0x00000202040c7890 */ /* 0x000fe4000fffe03f */
[----:B------:R-:W-:Y:S01]  /*2a40*/  UIADD3 UR13, UR4, 0x206, URZ ;  /* 0x00000206040d7890 */ /* 0x000fe2000fffe03f */
[----:B------:R-:W-:Y:S02]  /*2a50*/  WARPGROUP.DEPBAR.LE gsb0, 0x0 ;  /* 0x00008000000079c5 */ /* 0x000fe40000010000 */
[----:B------:R-:W-:-:S06]  /*2a60*/  WARPGROUP.ARRIVE ;  /* 0x00000000000079c5 */ /* 0x000fcc0000000000 */
[----:B------:R-:W-:Y:S03]  /*2a70*/  HGMMA.64x16x16.F32.BF16 R168, gdesc[UR16], RZ, !UPT, gsb0 ;  /* 0x0020000010a879f0 */ /* 0x000fe6000c0018ff */
[----:B------:R-:W-:Y:S02]  /*2a80*/  WARPGROUP.DEPBAR.LE gsb0, 0x0 ;  /* 0x00008000000079c5 */ /* 0x000fe40000010000 */
[----:B------:R-:W-:-:S06]  /*2a90*/  WARPGROUP.ARRIVE ;  /* 0x00000000000079c5 */ /* 0x000fcc0000000000 */
[----:B------:R-:W-:Y:S03]  /*2aa0*/  HGMMA.64x16x16.F32.BF16 R160, gdesc[UR20], RZ, !UPT, gsb0 ;  /* 0x0020000014a079f0 */ /* 0x000fe6000c0018ff */
[----:B------:R-:W-:Y:S02]  /*2ab0*/  WARPGROUP.DEPBAR.LE gsb0, 0x0 ;  /* 0x00008000000079c5 */ /* 0x000fe40000010000 */
[----:B---3--:R-:W-:-:S06]  /*2ac0*/  WARPGROUP.ARRIVE ;  /* 0x00000000000079c5 */ /* 0x008fcc0000000000 */
[----:B------:R-:W-:Y:S01]  /*2ad0*/  HGMMA.64x16x16.F32.BF16 R152, gdesc[UR24], RZ, !UPT, gsb0 ;  /* 0x00200000189879f0 */ /* 0x000fe2000c0018ff */
[C---:B-----5:R-:W-:Y:S02]  /*2ae0*/  ISETP.GT.AND P2, PT, R234.reuse, RZ, PT ;  /* 0x000000ffea00720c */ /* 0x060fe40003f44270 */
[----:B------:R-:W-:Y:S02]  /*2af0*/  ISETP.GT.AND P1, PT, R234, 0x8, PT ;  /* 0x00000008ea00780c */ /* 0x000fe40003f24270 */
[----:B------:R-:W-:Y:S02]  /*2b00*/  FSEL R224, R224, -INF , P2 ;  /* 0xff800000e0e07808 */ /* 0x000fe40001000000 */
[----:B------:R-:W-:Y:S02]  /*2b10*/  FSEL R226, R226, -INF , P1 ;  /* 0xff800000e2e27808 */ /* 0x000fe40000800000 */
[----:B------:R-:W-:Y:S02]  /*2b20*/  FSEL R227, R227, -INF , P1 ;  /* 0xff800000e3e37808 */ /* 0x000fe40000800000 */
[----:B------:R-:W-:Y:S01]  /*2b30*/  FSEL R225, R225, -INF , P2 ;  /* 0xff800000e1e17808 */ /* 0x000fe20001000000 */
[----:B------:R-:W-:-:S02]  /*2b40*/  WARPGROUP.DEPBAR.LE gsb0, 0x0 ;  /* 0x00008000000079c5 */ /* 0x000fc40000010000 */
[----:B------:R-:W-:Y:S01]  /*2b50*/  WARPGROUP.ARRIVE ;  /* 0x00000000000079c5 */ /* 0x000fe20000000000 */
[----:B------:R-:W-:-:S05]  /*2b60*/  FSEL R230, R230, -INF , P1 ;  /* 0xff800000e6e67808 */ /* 0x000fca0000800000 */
[----:B------:R-:W-:Y:S01]  /*2b70*/  HGMMA.64x16x16.F32.BF16 R184, gdesc[UR8], R184, gsb0 ;  /* 0x0020000008b879f0 */ /* 0x000fe200080018b8 */
[----:B------:R-:W-:Y:S01]  /*2b80*/  UIADD3 UR10, UR4, 0x82, URZ ;  /* 0x00000082040a7890 */ /* 0x000fe2000fffe03f */
[----:B------:R-:W-:Y:S01]  /*2b90*/  UMOV UR11, 0x40000040 ;  /* 0x40000040000b7882 */ /* 0x000fe20000000000 */
[----:B------:R-:W-:Y:S02]  /*2ba0*/  WARPGROUP.DEPBAR.LE gsb0, 0x0 ;  /* 0x00008000000079c5 */ /* 0x000fe40000010000 */
[----:B------:R-:W-:-:S06]  /*2bb0*/  WARPGROUP.ARRIVE ;  /* 0x00000000000079c5 */ /* 0x000fcc0000000000 */
[----:B------:R-:W-:Y:S01]  /*2bc0*/  HGMMA.64x16x16.F32.BF16 R176, gdesc[UR8], R176, gsb0 ;  /* 0x0020000008b079f0 */ /* 0x000fe200080018b0 */
[----:B------:R-:W-:Y:S01]  /*2bd0*/  UMOV UR10, UR5 ;  /* 0x00000005000a7c82 */ /* 0x000fe20008000000 */
[----:B------:R-:W-:Y:S01]  /*2be0*/  UMOV UR11, 0x40000040 ;  /* 0x40000040000b7882 */ /* 0x000fe20000000000 */
[----:B------:R-:W-:Y:S01]  /*2bf0*/  UIADD3 UR5, UR4, 0x4, URZ ;  /* 0x0000000404057890 */ /* 0x000fe2000fffe03f */
        /* <DEDUP_REMOVED lines=17> */
[----:B------:R-:W-:Y:S01]  /*2d10*/  UMOV UR8, UR7 ;  /* 0x0000000700087c82 */ /* 0x000fe20008000000 */
[----:B------:R-:W-:Y:S01]  /*2d20*/  UMOV UR9, 0x40000040 ;  /* 0x4000004000097882 */ /* 0x000fe20000000000 */
[----:B------:R-:W-:Y:S02]  /*2d30*/  UIADD3 UR5, UR4, 0x104, URZ ;  /* 0x0000010404057890 */ /* 0x000fe4000fffe03f */
[----:B------:R-:W-:Y:S01]  /*2d40*/  UIADD3 UR7, UR4, 0x184, URZ ;  /* 0x0000018404077890 */ /* 0x000fe2000fffe03f */
[----:B------:R-:W-:Y:S02]  /*2d50*/  WARPGROUP.DEPBAR.LE gsb0, 0x0 ;  /* 0x00008000000079c5 */ /* 0x000fe40000010000 */
[----:B------:R-:W-:-:S06]  /*2d60*/  WARPGROUP.ARRIVE ;  /* 0x00000000000079c5 */ /* 0x000fcc0000000000 */
        /* <DEDUP_REMOVED lines=28> */
[----:B------:R-:W-:Y:S01]  /*2f30*/  UIADD3 UR7, UR4, 0x106, URZ ;  /* 0x0000010604077890 */ /* 0x000fe2000fffe03f */
[----:B------:R-:W-:Y:S02]  /*2f40*/  ULDC UR5, c[0x0][0x744] ;  /* 0x0001d10000057ab9 */ /* 0x000fe40000000800 */
[--C-:B----4-:R-:W-:Y:S01]  /*2f50*/  FFMA.FTZ R224, R224, UR5, -R6.reuse ;  /* 0x00000005e0e07c23 */ /* 0x110fe20008010806 */
[----:B------:R-:W-:Y:S01]  /*2f60*/  FFMA.FTZ R226, R226, UR5, -R6 ;  /* 0x00000005e2e27c23 */ /* 0x000fe20008010806 */
[--C-:B------:R-:W-:Y:S01]  /*2f70*/  FFMA.FTZ R227, R227, UR5, -R7.reuse ;  /* 0x00000005e3e37c23 */ /* 0x100fe20008010807 */
[----:B------:R-:W-:Y:S01]  /*2f80*/  FSEL R6, R228, -INF , P2 ;  /* 0xff800000e4067808 */ /* 0x000fe20001000000 */
[----:B------:R-:W-:Y:S01]  /*2f90*/  FFMA.FTZ R225, R225, UR5, -R7 ;  /* 0x00000005e1e17c23 */ /* 0x000fe20008010807 */
[----:B------:R-:W-:Y:S01]  /*2fa0*/  FSEL R229, R229, -INF , P2 ;  /* 0xff800000e5e57808 */ /* 0x000fe20001000000 */
[----:B------:R1:W-:Y:S01]  /*2fb0*/  MUFU.EX2 R228, R227 ;  /* 0x000000e300e47308 */ /* 0x0003e20000000800 */
[----:B------:R-:W-:-:S02]  /*2fc0*/  WARPGROUP.DEPBAR.LE gsb0, 0x0 ;  /* 0x00008000000079c5 */ /* 0x000fc40000010000 */
[----:B------:R-:W-:Y:S01]  /*2fd0*/  WARPGROUP.ARRIVE ;  /* 0x00000000000079c5 */ /* 0x000fe20000000000 */
[--C-:B--2---:R-:W-:Y:S01]  /*2fe0*/  FFMA.FTZ R6, R6, UR5, -R8.reuse ;  /* 0x0000000506067c23 */ /* 0x104fe20008010808 */
[----:B-1----:R-:W-:Y:S01]  /*2ff0*/  FFMA.FTZ R227, R230, UR5, -R8 ;  /* 0x00000005e6e37c23 */ /* 0x002fe20008010808 */
[----:B------:R-:W-:Y:S02]  /*3000*/  FSEL R7, R231, -INF , P1 ;  /* 0xff800000e7077808 */ /* 0x000fe40000800000 */
[----:B------:R-:W-:Y:S01]  /*3010*/  MUFU.EX2 R234, R226 ;  /* 0x000000e200ea7308 */ /* 0x000fe20000000800 */
[----:B------:R-:W-:Y:S01]  /*3020*/  HGMMA.64x16x16.F32.BF16 R184, gdesc[UR8], R184, gsb0 ;  /* 0x0020000008b879f0 */ /* 0x000fe200080018b8 */
[----:B------:R-:W-:Y:S01]  /*3030*/  UIADD3 UR10, UR4, 0x86, URZ ;  /* 0x00000086040a7890 */ /* 0x000fe2000fffe03f */
[----:B------:R-:W-:Y:S01]  /*3040*/  FSEL R216, R216, -INF , P2 ;  /* 0xff800000d8d87808 */ /* 0x000fe20001000000 */
[----:B------:R-:W-:Y:S01]  /*3050*/  UMOV UR11, 0x40000040 ;  /* 0x40000040000b7882 */ /* 0x000fe20000000000 */
[----:B------:R-:W-:Y:S01]  /*3060*/  FSEL R8, R218, -INF , P1 ;  /* 0xff800000da087808 */ /* 0x000fe20000800000 */
[----:B------:R-:W2:Y:S01]  /*3070*/  LDL R231, [R1+0x14] ;  /* 0x0000140001e77983 */ /* 0x000ea20000100800 */
[----:B------:R-:W-:Y:S01]  /*3080*/  FSEL R222, R222, -INF , P1 ;  /* 0xff800000dede7808 */ /* 0x000fe20000800000 */
[----:B------:R-:W1:Y:S01]  /*3090*/  MUFU.EX2 R224, R224 ;  /* 0x000000e000e07308 */ /* 0x000e620000000800 */
[----:B------:R-:W-:Y:S01]  /*30a0*/  FSEL R208, R208, -INF , P2 ;  /* 0xff800000d0d07808 */ /* 0x000fe20001000000 */
[----:B------:R-:W3:Y:S01]  /*30b0*/  LDL R230, [R1+0xc] ;  /* 0x00000c0001e67983 */ /* 0x000ee20000100800 */
[----:B------:R-:W-:-:S05]  /*30c0*/  FSEL R212, R212, -INF , P2 ;  /* 0xff800000d4d47808 */ /* 0x000fca0001000000 */
[----:B------:R-:W4:Y:S01]  /*30d0*/  MUFU.EX2 R225, R225 ;  /* 0x000000e100e17308 */ /* 0x000f220000000800 */
        /* <DEDUP_REMOVED lines=17> */
[----:B------:R-:W-:Y:S02]  /*31f0*/  WARPGROUP.DEPBAR.LE gsb0, 0x0 ;  /* 0x00008000000079c5 */ /* 0x000fe40000010000 */
[----:B------:R-:W-:-:S06]  /*3200*/  WARPGROUP.ARRIVE ;  /* 0x00000000000079c5 */ /* 0x000fcc0000000000 */
[----:B------:R-:W-:Y:S01]  /*3210*/  HGMMA.64x16x16.F32.BF16 R152, gdesc[UR8], R152, gsb0 ;  /* 0x00200000089879f0 */ /* 0x000fe20008001898 */
[----:B------:R-:W-:Y:S01]  /*3220*/  UMOV UR10, UR7 ;  /* 0x00000007000a7c82 */ /* 0x000fe20008000000 */
[----:B------:R-:W-:Y:S01]  /*3230*/  UMOV UR11, 0x40000040 ;  /* 0x40000040000b7882 */ /* 0x000fe20000000000 */
[----:B------:R-:W-:Y:S01]  /*3240*/  UMOV UR8, UR12 ;  /* 0x0000000c00087c82 */ /* 0x000fe20008000000 */
[----:B------:R-:W-:Y:S01]  /*3250*/  UMOV UR9, 0x40000040 ;  /* 0x4000004000097882 */ /* 0x000fe20000000000 */
        /* <DEDUP_REMOVED lines=29> */
[----:B------:R-:W-:-:S03]  /*3430*/  UMOV UR9, 0x40000040 ;  /* 0x4000004000097882 */ /* 0x000fc60000000000 */
[----:B------:R-:W-:Y:S02]  /*3440*/  UMOV UR10, UR7 ;  /* 0x00000007000a7c82 */ /* 0x000fe40008000000 */
[----:B------:R-:W-:Y:S01]  /*3450*/  UMOV UR8, UR12 ;  /* 0x0000000c00087c82 */ /* 0x000fe20008000000 */
        /* <DEDUP_REMOVED lines=64> */
[----:B------:R5:W-:Y:S01]  /*3860*/  MUFU.EX2 R226, R6 ;  /* 0x0000000600e27308 */ /* 0x000be20000000800 */
[--C-:B------:R-:W-:Y:S01]  /*3870*/  FFMA.FTZ R7, R7, UR5, -R9.reuse ;  /* 0x0000000507077c23 */ /* 0x100fe20008010809 */
[--C-:B------:R-:W-:Y:S01]  /*3880*/  FFMA.FTZ R216, R216, UR5, -R10.reuse ;  /* 0x00000005d8d87c23 */ /* 0x100fe2000801080a */
[----:B------:R-:W-:Y:S01]  /*3890*/  FFMA.FTZ R8, R8, UR5, -R10 ;  /* 0x0000000508087c23 */ /* 0x000fe2000801080a */
[----:B------:R-:W-:Y:S01]  /*38a0*/  FSEL R10, R219, -INF , P1 ;  /* 0xff800000db0a7808 */ /* 0x000fe20000800000 */
[----:B-----5:R-:W-:Y:S01]  /*38b0*/  FFMA.FTZ R6, R229, UR5, -R9 ;  /* 0x00000005e5067c23 */ /* 0x020fe20008010809 */
[----:B------:R-:W-:-:S03]  /*38c0*/  FSEL R9, R217, -INF , P2 ;  /* 0xff800000d9097808 */ /* 0x000fc60001000000 */
[----:B------:R-:W-:Y:S01]  /*38d0*/  FFMA.FTZ R10, R10, UR5, -R11 ;  /* 0x000000050a0a7c23 */ /* 0x000fe2000801080b */
[----:B------:R-:W-:Y:S02]  /*38e0*/  FSEL R218, R221, -INF , P2 ;  /* 0xff800000ddda7808 */ /* 0x000fe40001000000 */
[----:B------:R-:W-:Y:S01]  /*38f0*/  FSEL R219, R223, -INF , P1 ;  /* 0xff800000dfdb7808 */ /* 0x000fe20000800000 */
[----:B------:R-:W-:Y:S02]  /*3900*/  WARPGROUP.DEPBAR.LE gsb0, 0x0 ;  /* 0x00008000000079c5 */ /* 0x000fe40000010000 */
[----:B------:R-:W-:-:S06]  /*3910*/  WARPGROUP.ARRIVE ;  /* 0x00000000000079c5 */ /* 0x000fcc0000000000 */
[----:B------:R-:W-:Y:S01]  /*3920*/  HGMMA.64x16x16.F32.BF16 R184, gdesc[UR8], R184, gsb0 ;  /* 0x0020000008b879f0 */ /* 0x000fe200080018b8 */
[----:B------:R-:W-:Y:S01]  /*3930*/  FFMA.FTZ R9, R9, UR5, -R11 ;  /* 0x0000000509097c23 */ /* 0x000fe2000801080b */
[----:B------:R-:W-:Y:S01]  /*3940*/  FSEL R11, R220, -INF , P2 ;  /* 0xff800000dc0b7808 */ /* 0x000fe20001000000 */
[--C-:B------:R-:W-:Y:S01]  /*3950*/  FFMA.FTZ R218, R218, UR5, -R13.reuse ;  /* 0x00000005dada7c23 */ /* 0x100fe2000801080d */
[----:B------:R-:W-:Y:S01]  /*3960*/  FFMA.FTZ R219, R219, UR5, -R13 ;  /* 0x00000005dbdb7c23 */ /* 0x000fe2000801080d */
[----:B------:R-:W-:Y:S02]  /*3970*/  FSEL R13, R210, -INF , P1 ;  /* 0xff800000d20d7808 */ /* 0x000fe40000800000 */
[--C-:B------:R-:W-:Y:S01]  /*3980*/  FFMA.FTZ R11, R11, UR5, -R12.reuse ;  /* 0x000000050b0b7c23 */ /* 0x100fe2000801080c */
[----:B------:R-:W-:Y:S01]  /*3990*/  FFMA.FTZ R12, R222, UR5, -R12 ;  /* 0x00000005de0c7c23 */ /* 0x000fe2000801080c */
[--C-:B------:R-:W-:Y:S01]  /*39a0*/  FFMA.FTZ R210, R208, UR5, -R14.reuse ;  /* 0x00000005d0d27c23 */ /* 0x100fe2000801080e */
[----:B------:R-:W-:-:S02]  /*39b0*/  FFMA.FTZ R208, R13, UR5, -R14 ;  /* 0x000000050dd07c23 */ /* 0x000fc4000801080e */
[----:B------:R-:W-:Y:S01]  /*39c0*/  MUFU.EX2 R13, R12 ;  /* 0x0000000c000d7308 */ /* 0x000fe20000000800 */
[----:B------:R-:W-:Y:S02]  /*39d0*/  FSEL R220, R209, -INF , P2 ;  /* 0xff800000d1dc7808 */ /* 0x000fe40001000000 */
[----:B------:R-:W-:-:S05]  /*39e0*/  FSEL R217, R211, -INF , P1 ;  /* 0xff800000d3d97808 */ /* 0x000fca0000800000 */
[----:B------:R5:W-:Y:S02]  /*39f0*/  MUFU.EX2 R12, R218 ;  /* 0x000000da000c7308 */ /* 0x000be40000000800 */
[----:B-----5:R-:W-:-:S06]  /*3a00*/  FSEL R218, R214, -INF , P1 ;  /* 0xff800000d6da7808 */ /* 0x020fcc0000800000 */
[----:B------:R5:W-:Y:S01]  /*3a10*/  MUFU.EX2 R14, R219 ;  /* 0x000000db000e7308 */ /* 0x000be20000000800 */
[--C-:B------:R-:W-:Y:S01]  /*3a20*/  FFMA.FTZ R218, R218, UR5, -R16.reuse ;  /* 0x00000005dada7c23 */ /* 0x100fe20008010810 */
[--C-:B------:R-:W-:Y:S01]  /*3a30*/  FFMA.FTZ R220, R220, UR5, -R15.reuse ;  /* 0x00000005dcdc7c23 */ /* 0x100fe2000801080f */
[----:B-----5:R-:W-:Y:S01]  /*3a40*/  FFMA.FTZ R219, R212, UR5, -R16 ;  /* 0x00000005d4db7c23 */ /* 0x020fe20008010810 */
[----:B------:R-:W-:Y:S02]  /*3a50*/  FSEL R16, R213, -INF , P2 ;  /* 0xff800000d5107808 */ /* 0x000fe40001000000 */
[----:B------:R-:W-:Y:S01]  /*3a60*/  FSEL R212, R215, -INF , P1 ;  /* 0xff800000d7d47808 */ /* 0x000fe20000800000 */
[----:B------:R-:W-:Y:S02]  /*3a70*/  FFMA.FTZ R217, R217, UR5, -R15 ;  /* 0x00000005d9d97c23 */ /* 0x000fe4000801080f */
[----:B------:R5:W-:Y:S01]  /*3a80*/  MUFU.EX2 R15, R210 ;  /* 0x000000d2000f7308 */ /* 0x000be20000000800 */
[--C-:B------:R-:W-:Y:S01]  /*3a90*/  FFMA.FTZ R211, R16, UR5, -R17.reuse ;  /* 0x0000000510d37c23 */ /* 0x100fe20008010811 */
[----:B------:R-:W-:Y:S01]  /*3aa0*/  UIADD3 UR10, UR4, 0x306, URZ ;  /* 0x00000306040a7890 */ /* 0x000fe2000fffe03f */
[----:B-----5:R-:W-:Y:S01]  /*3ab0*/  FFMA.FTZ R210, R212, UR5, -R17 ;  /* 0x00000005d4d27c23 */ /* 0x020fe20008010811 */
[----:B------:R-:W-:-:S02]  /*3ac0*/  FSEL R17, R200, -INF , P2 ;  /* 0xff800000c8117808 */ /* 0x000fc40001000000 */
[----:B------:R-:W-:Y:S01]  /*3ad0*/  FSEL R200, R205, -INF , P2 ;  /* 0xff800000cdc87808 */ /* 0x000fe20001000000 */
[----:B------:R-:W-:Y:S02]  /*3ae0*/  WARPGROUP.DEPBAR.LE gsb0, 0x0 ;  /* 0x00008000000079c5 */ /* 0x000fe40000010000 */
[----:B------:R-:W-:Y:S02]  /*3af0*/  FSEL R209, R202, -INF , P1 ;  /* 0xff800000cad17808 */ /* 0x000fe40000800000 */
[----:B------:R-:W-:Y:S01]  /*3b00*/  FSEL R212, R201, -INF , P2 ;  /* 0xff800000c9d47808 */ /* 0x000fe20001000000 */
[----:B------:R-:W-:Y:S01]  /*3b10*/  FFMA.FTZ R205, R200, UR5, -R21 ;  /* 0x00000005c8cd7c23 */ /* 0x000fe20008010815 */
[----:B------:R-:W-:Y:S01]  /*3b20*/  FSEL R214, R203, -INF , P1 ;  /* 0xff800000cbd67808 */ /* 0x000fe20000800000 */
[----:B------:R-:W-:Y:S04]  /*3b30*/  LDS.64 R200, [R5+0x2e3a0] ;  /* 0x02e3a00005c87984 */ /* 0x000fe80000000a00 */
[----:B------:R-:W5:Y:S01]  /*3b40*/  LDS.64 R202, [R5+0x2e380] ;  /* 0x02e3800005ca7984 */ /* 0x000f620000000a00 */
[----:B------:R-:W-:Y:S01]  /*3b50*/  WARPGROUP.ARRIVE ;  /* 0x00000000000079c5 */ /* 0x000fe20000000000 */
[----:B------:R-:W-:-:S05]  /*3b60*/  UMOV UR11, 0x40000040 ;  /* 0x40000040000b7882 */ /* 0x000fca0000000000 */
[----:B------:R-:W-:Y:S01]  /*3b70*/  HGMMA.64x16x16.F32.BF16 R176, gdesc[UR8], R176, gsb0 ;  /* 0x0020000008b079f0 */ /* 0x000fe200080018b0 */
[----:B------:R1:W-:Y:S01]  /*3b80*/  MUFU.EX2 R16, R208 ;  /* 0x000000d000107308 */ /* 0x0003e20000000800 */
[--C-:B------:R-:W-:Y:S01]  /*3b90*/  FFMA.FTZ R209, R209, UR5, -R18.reuse ;  /* 0x00000005d1d17c23 */ /* 0x100fe20008010812 */
[----:B------:R-:W-:Y:S02]  /*3ba0*/  FSEL R221, R192, -INF , P2 ;  /* 0xff800000c0dd7808 */ /* 0x000fe40001000000 */
[----:B------:R-:W-:Y:S01]  /*3bb0*/  FSEL R192, R195, -INF , P1 ;  /* 0xff800000c3c07808 */ /* 0x000fe20000800000 */
[----:B-1----:R-:W-:-:S03]  /*3bc0*/  FFMA.FTZ R208, R17, UR5, -R18 ;  /* 0x0000000511d07c23 */ /* 0x002fc60008010812 */
[----:B------:R1:W-:Y:S01]  /*3bd0*/  MUFU.EX2 R18, R217 ;  /* 0x000000d900127308 */ /* 0x0003e20000000800 */
[----:B------:R-:W-:Y:S02]  /*3be0*/  FSEL R215, R206, -INF , P1 ;  /* 0xff800000ced77808 */ /* 0x000fe40000800000 */
[----:B------:R-:W-:Y:S02]  /*3bf0*/  FSEL R206, R193, -INF , P2 ;  /* 0xff800000c1ce7808 */ /* 0x000fe40001000000 */
[----:B-1----:R-:W-:Y:S02]  /*3c00*/  FSEL R217, R204, -INF , P2 ;  /* 0xff800000ccd97808 */ /* 0x002fe40001000000 */
[----:B------:R-:W-:Y:S01]  /*3c10*/  FSEL R204, R207, -INF , P1 ;  /* 0xff800000cfcc7808 */ /* 0x000fe20000800000 */
[----:B------:R-:W-:Y:S01]  /*3c20*/  FFMA.FTZ R207, R192, UR5, -R23 ;  /* 0x00000005c0cf7c23 */ /* 0x000fe20008010817 */
[----:B------:R-:W-:Y:S02]  /*3c30*/  FSEL R193, R196, -INF , P2 ;  /* 0xff800000c4c17808 */ /* 0x000fe40001000000 */
[----:B------:R-:W-:Y:S01]  /*3c40*/  FSEL R192, R197, -INF , P2 ;  /* 0xff800000c5c07808 */ /* 0x000fe20001000000 */
[----:B------:R-:W-:Y:S01]  /*3c50*/  FFMA.FTZ R204, R204, UR5, -R21 ;  /* 0x00000005cccc7c23 */ /* 0x000fe20008010815 */
[----:B------:R-:W-:-:S02]  /*3c60*/  FSEL R21, R194, -INF , P1 ;  /* 0xff800000c2157808 */ /* 0x000fc40000800000 */
[----:B------:R-:W-:Y:S02]  /*3c70*/  FSEL R195, R198, -INF , P1 ;  /* 0xff800000c6c37808 */ /* 0x000fe40000800000 */
[----:B------:R-:W-:Y:S01]  /*3c80*/  FSEL R194, R199, -INF , P1 ;  /* 0xff800000c7c27808 */ /* 0x000fe20000800000 */
[--C-:B------:R-:W-:Y:S01]  /*3c90*/  FFMA.FTZ R212, R212, UR5, -R19.reuse ;  /* 0x00000005d4d47c23 */ /* 0x100fe20008010813 */
[----:B------:R-:W-:Y:S01]  /*3ca0*/  FFMA.FTZ R214, R214, UR5, -R19 ;  /* 0x00000005d6d67c23 */ /* 0x000fe20008010813 */
[----:B------:R-:W-:Y:S01]  /*3cb0*/  FFMA.FTZ R206, R206, UR5, -R23 ;  /* 0x00000005cece7c23 */ /* 0x000fe20008010817 */
[----:B------:R1:W-:Y:S01]  /*3cc0*/  MUFU.EX2 R19, R219 ;  /* 0x000000db00137308 */ /* 0x0003e20000000800 */
[--C-:B------:R-:W-:Y:S01]  /*3cd0*/  FFMA.FTZ R217, R217, UR5, -R20.reuse ;  /* 0x00000005d9d97c23 */ /* 0x100fe20008010814 */
[----:B------:R-:W-:Y:S01]  /*3ce0*/  FFMA.FTZ R215, R215, UR5, -R20 ;  /* 0x00000005d7d77c23 */ /* 0x000fe20008010814 */
[----:B------:R-:W-:-:S05]  /*3cf0*/  FFMA.FTZ R221, R221, UR5, -R22 ;  /* 0x00000005dddd7c23 */ /* 0x000fca0008010816 */
[----:B------:R4:W-:Y:S01]  /*3d00*/  MUFU.EX2 R23, R208 ;  /* 0x000000d000177308 */ /* 0x0009e20000000800 */
[--C-:B-1----:R-:W-:Y:S01]  /*3d10*/  FFMA.FTZ R219, R192, UR5, -R233.reuse ;  /* 0x00000005c0db7c23 */ /* 0x102fe200080108e9 */
[----:B------:R-:W-:-:S06]  /*3d20*/  FFMA.FTZ R233, R194, UR5, -R233 ;  /* 0x00000005c2e97c23 */ /* 0x000fcc00080108e9 */
[----:B------:R1:W-:Y:S01]  /*3d30*/  MUFU.EX2 R17, R220 ;  /* 0x000000dc00117308 */ /* 0x0003e20000000800 */
[--C-:B----4-:R-:W-:Y:S01]  /*3d40*/  FFMA.FTZ R208, R193, UR5, -R232.reuse ;  /* 0x00000005c1d07c23 */ /* 0x110fe200080108e8 */
[----:B------:R-:W-:Y:S01]  /*3d50*/  FFMA.FTZ R232, R195, UR5, -R232 ;  /* 0x00000005c3e87c23 */ /* 0x000fe200080108e8 */
[----:B------:R-:W-:Y:S02]  /*3d60*/  WARPGROUP.DEPBAR.LE gsb0, 0x0 ;  /* 0x00008000000079c5 */ /* 0x000fe40000010000 */
[----:B------:R-:W-:Y:S01]  /*3d70*/  WARPGROUP.ARRIVE ;  /* 0x00000000000079c5 */ /* 0x000fe20000000000 */
[----:B-1----:R-:W-:Y:S01]  /*3d80*/  FFMA.FTZ R220, R21, UR5, -R22 ;  /* 0x0000000515dc7c23 */ /* 0x002fe20008010816 */
[----:B------:R-:W-:Y:S01]  /*3d90*/  UIADD3 UR5, UR4, 0x386, URZ ;  /* 0x0000038604057890 */ /* 0x000fe2000fffe03f */
[----:B------:R-:W-:-:S06]  /*3da0*/  UMOV UR11, 0x40000040 ;  /* 0x40000040000b7882 */ /* 0x000fcc0000000000 */
[----:B------:R-:W-:Y:S02]  /*3db0*/  UMOV UR10, UR5 ;  /* 0x00000005000a7c82 */ /* 0x000fe40008000000 */
[----:B------:R-:W-:Y:S01]  /*3dc0*/  HGMMA.64x16x16.F32.BF16 R168, gdesc[UR8], R168, gsb0 ;  /* 0x0020000008a879f0 */ /* 0x000fe200080018a8 */
[----:B------:R-:W-:Y:S01]  /*3dd0*/  LOP3.LUT R193, R4, 0x2800000, RZ, 0xfc, !PT ;  /* 0x0280000004c17812 */ /* 0x000fe200078efcff */
[----:B------:R-:W-:-:S04]  /*3de0*/  UIADD3 UR6, UR4, 0x406, URZ ;  /* 0x0000040604067890 */ /* 0x000fc8000fffe03f */
[----:B------:R-:W-:-:S05]  /*3df0*/  IMAD R193, R0, 0x500, R193 ;  /* 0x0000050000c17824 */ /* 0x000fca00078e02c1 */
[----:B------:R-:W-:Y:S01]  /*3e00*/  R2UR UR12, R193 ;  /* 0x00000000c10c72ca */ /* 0x000fe200000e0000 */
[----:B------:R-:W-:Y:S01]  /*3e10*/  UMOV UR10, UR6 ;  /* 0x00000006000a7c82 */ /* 0x000fe20008000000 */
[----:B------:R-:W-:Y:S01]  /*3e20*/  UMOV UR11, 0x40000040 ;  /* 0x40000040000b7882 */ /* 0x000fe20000000000 */
[----:B------:R-:W-:Y:S02]  /*3e30*/  WARPGROUP.DEPBAR.LE gsb0, 0x0 ;  /* 0x00008000000079c5 */ /* 0x000fe40000010000 */
[----:B------:R-:W1:Y:S01]  /*3e40*/  LDS.64 R192, [R5+0x2e3c0] ;  /* 0x02e3c00005c07984 */ /* 0x000e620000000a00 */
[----:B------:R-:W-:-:S06]  /*3e50*/  WARPGROUP.ARRIVE ;  /* 0x00000000000079c5 */ /* 0x000fcc0000000000 */
[----:B------:R-:W-:Y:S01]  /*3e60*/  HGMMA.64x16x16.F32.BF16 R160, gdesc[UR8], R160, gsb0 ;  /* 0x0020000008a079f0 */ /* 0x000fe200080018a0 */
[----:B------:R-:W-:Y:S01]  /*3e70*/  UIADD3 UR4, UR4, 0x486, URZ ;  /* 0x0000048604047890 */ /* 0x000fe2000fffe03f */
[----:B------:R4:W-:Y:S01]  /*3e80*/  MUFU.EX2 R21, R211 ;  /* 0x000000d300157308 */ /* 0x0009e20000000800 */
[----:B-----5:R-:W-:-:S07]  /*3e90*/  FADD.FTZ R213, R187, -R203 ;  /* 0x800000cbbbd57221 */ /* 0x020fce0000010000 */
[----:B------:R5:W-:Y:S01]  /*3ea0*/  MUFU.EX2 R22, R210 ;  /* 0x000000d200167308 */ /* 0x000be20000000800 */
[----:B----4-:R-:W-:Y:S01]  /*3eb0*/  FADD.FTZ R211, R185, -R203 ;  /* 0x800000cbb9d37221 */ /* 0x010fe20000010000 */
[----:B------:R-:W-:-:S06]  /*3ec0*/  UMOV UR6, UR4 ;  /* 0x0000000400067c82 */ /* 0x000fcc0008000000 */
[----:B------:R4:W2:Y:S01]  /*3ed0*/  MUFU.EX2 R4, R209 ;  /* 0x000000d100047308 */ /* 0x0008a20000000800 */
[--C-:B-----5:R-:W-:Y:S01]  /*3ee0*/  FADD.FTZ R210, R184, -R202.reuse ;  /* 0x800000cab8d27221 */ /* 0x120fe20000010000 */
[----:B------:R-:W-:Y:S01]  /*3ef0*/  UMOV UR7, 0x40000040 ;  /* 0x4000004000077882 */ /* 0x000fe20000000000 */
[----:B------:R-:W-:Y:S01]  /*3f00*/  UMOV UR4, UR8 ;  /* 0x0000000800047c82 */ /* 0x000fe20008000000 */
[----:B----4-:R-:W-:Y:S01]  /*3f10*/  FADD.FTZ R209, R186, -R202 ;  /* 0x800000cabad17221 */ /* 0x010fe20000010000 */
[----:B------:R-:W-:Y:S01]  /*3f20*/  UMOV UR5, UR9 ;  /* 0x0000000900057c82 */ /* 0x000fe20008000000 */
[----:B------:R-:W-:Y:S02]  /*3f30*/  WARPGROUP.DEPBAR.LE gsb0, 0x0 ;  /* 0x00008000000079c5 */ /* 0x000fe40000010000 */
[----:B------:R-:W-:Y:S04]  /*3f40*/  LDS.64 R202, [R5+0x2e3e0] ;  /* 0x02e3e00005ca7984 */ /* 0x000fe80000000a00 */
[----:B------:R-:W4:Y:S01]  /*3f50*/  LDS.64 R194, [R5+0x2e400] ;  /* 0x02e4000005c27984 */ /* 0x000f220000000a00 */
[----:B------:R-:W-:-:S06]  /*3f60*/  WARPGROUP.ARRIVE ;  /* 0x00000000000079c5 */ /* 0x000fcc0000000000 */
[----:B------:R-:W-:Y:S01]  /*3f70*/  HGMMA.64x16x16.F32.BF16 R152, gdesc[UR4], R152, gsb0 ;  /* 0x00200000049879f0 */ /* 0x000fe20008001898 */
[----:B------:R5:W-:Y:S01]  /*3f80*/  MUFU.EX2 R20, R218 ;  /* 0x000000da00147308 */ /* 0x000be20000000800 */
[----:B------:R-:W-:-:S07]  /*3f90*/  FADD.FTZ R189, R189, -R201 ;  /* 0x800000c9bdbd7221 */ /* 0x000fce0000010000 */
[----:B------:R3:W2:Y:S01]  /*3fa0*/  MUFU.EX2 R184, R214 ;  /* 0x000000d600b87308 */ /* 0x0006a20000000800 */
[----:B-----5:R-:W-:-:S07]  /*3fb0*/  FADD.FTZ R218, R190, -R200 ;  /* 0x800000c8beda7221 */ /* 0x020fce0000010000 */
[----:B------:R5:W-:Y:S01]  /*3fc0*/  MUFU.EX2 R185, R217 ;  /* 0x000000d900b97308 */ /* 0x000be20000000800 */
[----:B---3--:R-:W-:Y:S01]  /*3fd0*/  FADD.FTZ R214, R188, -R200 ;  /* 0x800000c8bcd67221 */ /* 0x008fe20000010000 */
[----:B-----5:R-:W-:-:S06]  /*3fe0*/  FADD.FTZ R217, R191, -R201 ;  /* 0x800000c9bfd97221 */ /* 0x020fcc0000010000 */
[----:B------:R-:W-:Y:S08]  /*3ff0*/  MUFU.EX2 R186, R205 ;  /* 0x000000cd00ba7308 */ /* 0x000ff00000000800 */
[----:B------:R3:W-:Y:S01]  /*4000*/  MUFU.EX2 R187, R204 ;  /* 0x000000cc00bb7308 */ /* 0x0007e20000000800 */
[----:B------:R-:W-:Y:S02]  /*4010*/  WARPGROUP.DEPBAR.LE gsb0, 0x0 ;  /* 0x00008000000079c5 */ /* 0x000fe40000010000 */
[----:B------:R-:W5:Y:S04]  /*4020*/  LDS.64 R196, [R5+0x2e420] ;  /* 0x02e4200005c47984 */ /* 0x000f680000000a00 */
[----:B------:R-:W2:Y:S04]  /*4030*/  LDS.64 R200, [R5+0x2e440] ;  /* 0x02e4400005c87984 */ /* 0x000ea80000000a00 */
[----:B------:R-:W2:Y:S04]  /*4040*/  LDS.64 R198, [R5+0x2e460] ;  /* 0x02e4600005c67984 */ /* 0x000ea80000000a00 */
[----:B------:R-:W2:Y:S04]  /*4050*/  LDS.64 R190, [R5+0x2e480] ;  /* 0x02e4800005be7984 */ /* 0x000ea80000000a00 */
[----:B---3--:R3:W3:Y:S01]  /*4060*/  LDS.64 R204, [R5+0x2e4a0] ;  /* 0x02e4a00005cc7984 */ /* 0x0086e20000000a00 */
[----:B------:R-:W3:Y:S01]  /*4070*/  MUFU.EX2 R216, R216 ;  /* 0x000000d800d87308 */ /* 0x000ee20000000800 */
[--C-:B-1----:R-:W-:Y:S01]  /*4080*/  FADD.FTZ R176, R176, -R192.reuse ;  /* 0x800000c0b0b07221 */ /* 0x102fe20000010000 */
[----:B------:R-:W-:Y:S01]  /*4090*/  FADD.FTZ R178, R178, -R192 ;  /* 0x800000c0b2b27221 */ /* 0x000fe20000010000 */
[----:B------:R-:W-:-:S05]  /*40a0*/  FADD.FTZ R177, R177, -R193 ;  /* 0x800000c1b1b17221 */ /* 0x000fca0000010000 */
[----:B------:R-:W1:Y:S01]  /*40b0*/  MUFU.EX2 R9, R9 ;  /* 0x0000000900097308 */ /* 0x000e620000000800 */
[----:B------:R-:W-:Y:S01]  /*40c0*/  FADD.FTZ R179, R179, -R193 ;  /* 0x800000c1b3b37221 */ /* 0x000fe20000010000 */
[--C-:B----4-:R-:W-:Y:S01]  /*40d0*/  FADD.FTZ R192, R168, -R194.reuse ;  /* 0x800000c2a8c07221 */ /* 0x110fe20000010000 */
[----:B------:R-:W-:-:S05]  /*40e0*/  FADD.FTZ R170, R170, -R194 ;  /* 0x800000c2aaaa7221 */ /* 0x000fca0000010000 */
[----:B------:R-:W4:Y:S01]  /*40f0*/  MUFU.EX2 R227, R227 ;  /* 0x000000e300e37308 */ /* 0x000f220000000800 */
[--C-:B------:R-:W-:Y:S01]  /*4100*/  FADD.FTZ R193, R169, -R195.reuse ;  /* 0x800000c3a9c17221 */ /* 0x100fe20000010000 */
[----:B------:R-:W-:-:S06]  /*4110*/  FADD.FTZ R171, R171, -R195 ;  /* 0x800000c3abab7221 */ /* 0x000fcc0000010000 */
[----:B------:R-:W4:Y:S01]  /*4120*/  MUFU.EX2 R7, R7 ;  /* 0x0000000700077308 */ /* 0x000f220000000800 */
[----:B-----5:R-:W-:Y:S01]  /*4130*/  FADD.FTZ R194, R173, -R197 ;  /* 0x800000c5adc27221 */ /* 0x020fe20000010000 */
[----:B--2---:R-:W-:Y:S01]  /*4140*/  FADD.FTZ R173, R160, -R200 ;  /* 0x800000c8a0ad7221 */ /* 0x004fe20000010000 */
[----:B------:R-:W-:-:S05]  /*4150*/  FADD.FTZ R195, R161, -R201 ;  /* 0x800000c9a1c37221 */ /* 0x000fca0000010000 */
[----:B------:R-:W2:Y:S01]  /*4160*/  MUFU.EX2 R6, R6 ;  /* 0x0000000600067308 */ /* 0x000ea20000000800 */
[----:B------:R-:W-:-:S07]  /*4170*/  FADD.FTZ R162, R162, -R200 ;  /* 0x800000c8a2a27221 */ /* 0x000fce0000010000 */
[----:B------:R-:W5:Y:S01]  /*4180*/  MUFU.EX2 R8, R8 ;  /* 0x0000000800087308 */ /* 0x000f620000000800 */
[----:B------:R-:W-:-:S07]  /*4190*/  FADD.FTZ R163, R163, -R201 ;  /* 0x800000c9a3a37221 */ /* 0x000fce0000010000 */
[----:B------:R-:W5:Y:S01]  /*41a0*/  MUFU.EX2 R10, R10 ;  /* 0x0000000a000a7308 */ /* 0x000f620000000800 */
[----:B------:R-:W-:-:S07]  /*41b0*/  FMUL.FTZ R210, R224, R210 ;  /* 0x000000d2e0d27220 */ /* 0x000fce0000410000 */
[----:B------:R-:W5:Y:S01]  /*41c0*/  MUFU.EX2 R11, R11 ;  /* 0x0000000b000b7308 */ /* 0x000f620000000800 */
[----:B------:R-:W-:-:S07]  /*41d0*/  FMUL.FTZ R211, R225, R211 ;  /* 0x000000d3e1d37220 */ /* 0x000fce0000410000 */
[----:B------:R-:W5:Y:S08]  /*41e0*/  MUFU.EX2 R212, R212 ;  /* 0x000000d400d47308 */ /* 0x000f700000000800 */
[----:B------:R-:W5:Y:S08]  /*41f0*/  MUFU.EX2 R188, R215 ;  /* 0x000000d700bc7308 */ /* 0x000f700000000800 */
[----:B---3--:R-:W3:Y:S08]  /*4200*/  MUFU.EX2 R5, R221 ;  /* 0x000000dd00057308 */ /* 0x008ef00000000800 */
[----:B------:R-:W3:Y:S08]  /*4210*/  MUFU.EX2 R168, R220 ;  /* 0x000000dc00a87308 */ /* 0x000ef00000000800 */
[----:B------:R-:W3:Y:S08]  /*4220*/  MUFU.EX2 R169, R206 ;  /* 0x000000ce00a97308 */ /* 0x000ef00000000800 */
[----:B------:R-:W3:Y:S08]  /*4230*/  MUFU.EX2 R160, R207 ;  /* 0x000000cf00a07308 */ /* 0x000ef00000000800 */
[----:B------:R1:W3:Y:S08]  /*4240*/  MUFU.EX2 R161, R208 ;  /* 0x000000d000a17308 */ /* 0x0002f00000000800 */
[----:B------:R-:W3:Y:S08]  /*4250*/  MUFU.EX2 R232, R232 ;  /* 0x000000e800e87308 */ /* 0x000ef00000000800 */
[----:B------:R-:W3:Y:S08]  /*4260*/  MUFU.EX2 R219, R219 ;  /* 0x000000db00db7308 */ /* 0x000ef00000000800 */
[----:B------:R-:W3:Y:S01]  /*4270*/  MUFU.EX2 R233, R233 ;  /* 0x000000e900e97308 */ /* 0x000ee20000000800 */
[----:B------:R-:W-:Y:S01]  /*4280*/  FMUL.FTZ R162, R4, R162 ;  /* 0x000000a204a27220 */ /* 0x000fe20000410000 */
[----:B------:R-:W-:Y:S01]  /*4290*/  FMUL.FTZ R163, R184, R163 ;  /* 0x000000a3b8a37220 */ /* 0x000fe20000410000 */
[--C-:B------:R-:W-:Y:S01]  /*42a0*/  FADD.FTZ R172, R172, -R196.reuse ;  /* 0x800000c4acac7221 */ /* 0x100fe20000010000 */
[----:B------:R-:W-:Y:S01]  /*42b0*/  FADD.FTZ R174, R174, -R196 ;  /* 0x800000c4aeae7221 */ /* 0x000fe20000010000 */
[----:B-1----:R-:W-:Y:S01]  /*42c0*/  F2FP.BF16.F32.PACK_AB R208, R211, R210 ;  /* 0x000000d2d3d0723e */ /* 0x002fe200000010ff */
[----:B------:R-:W-:Y:S01]  /*42d0*/  FMUL.FTZ R176, R216, R176 ;  /* 0x000000b0d8b07220 */ /* 0x000fe20000410000 */
[----:B------:R-:W-:Y:S01]  /*42e0*/  FMUL.FTZ R177, R9, R177 ;  /* 0x000000b109b17220 */ /* 0x000fe20000410000 */
[--C-:B------:R-:W-:Y:S01]  /*42f0*/  FADD.FTZ R180, R180, -R202.reuse ;  /* 0x800000cab4b47221 */ /* 0x100fe20000010000 */
[----:B------:R-:W-:Y:S01]  /*4300*/  FADD.FTZ R182, R182, -R202 ;  /* 0x800000cab6b67221 */ /* 0x000fe20000010000 */
[--C-:B------:R-:W-:Y:S01]  /*4310*/  FADD.FTZ R181, R181, -R203.reuse ;  /* 0x800000cbb5b57221 */ /* 0x100fe20000010000 */
[----:B------:R-:W-:Y:S01]  /*4320*/  FADD.FTZ R183, R183, -R203 ;  /* 0x800000cbb7b77221 */ /* 0x000fe20000010000 */
[----:B----4-:R-:W-:Y:S01]  /*4330*/  FMUL.FTZ R211, R227, R218 ;  /* 0x000000dae3d37220 */ /* 0x010fe20000410000 */
[----:B------:R-:W-:Y:S01]  /*4340*/  FMUL.FTZ R196, R7, R217 ;  /* 0x000000d907c47220 */ /* 0x000fe20000410000 */
[----:B------:R-:W-:Y:S01]  /*4350*/  FADD.FTZ R175, R175, -R197 ;  /* 0x800000c5afaf7221 */ /* 0x000fe20000010000 */
[--C-:B------:R-:W-:Y:S01]  /*4360*/  FADD.FTZ R164, R164, -R198.reuse ;  /* 0x800000c6a4a47221 */ /* 0x100fe20000010000 */
        /* <DEDUP_REMOVED lines=11> */
[----:B------:R-:W-:Y:S01]  /*4420*/  FMUL.FTZ R209, R234, R209 ;  /* 0x000000d1ead17220 */ /* 0x000fe20000410000 */
[----:B------:R-:W-:Y:S01]  /*4430*/  FMUL.FTZ R190, R228, R213 ;  /* 0x000000d5e4be7220 */ /* 0x000fe20000410000 */
[----:B------:R-:W-:Y:S01]  /*4440*/  FMUL.FTZ R210, R226, R214 ;  /* 0x000000d6e2d27220 */ /* 0x000fe20000410000 */
[----:B--2---:R-:W-:Y:S01]  /*4450*/  FMUL.FTZ R189, R6, R189 ;  /* 0x000000bd06bd7220 */ /* 0x004fe20000410000 */
[----:B------:R-:W-:Y:S01]  /*4460*/  F2FP.BF16.F32.PACK_AB R197, R163, R162 ;  /* 0x000000a2a3c5723e */ /* 0x000fe200000010ff */
[----:B-----5:R-:W-:Y:S01]  /*4470*/  FMUL.FTZ R178, R8, R178 ;  /* 0x000000b208b27220 */ /* 0x020fe20000410000 */
[----:B------:R-:W-:Y:S01]  /*4480*/  FMUL.FTZ R179, R10, R179 ;  /* 0x000000b30ab37220 */ /* 0x000fe20000410000 */
[----:B------:R-:W-:Y:S01]  /*4490*/  F2FP.BF16.F32.PACK_AB R204, R177, R176 ;  /* 0x000000b0b1cc723e */ /* 0x000fe200000010ff */
[----:B------:R-:W-:Y:S01]  /*44a0*/  FMUL.FTZ R180, R11, R180 ;  /* 0x000000b40bb47220 */ /* 0x000fe20000410000 */
[----:B------:R-:W-:Y:S01]  /*44b0*/  FMUL.FTZ R182, R13, R182 ;  /* 0x000000b60db67220 */ /* 0x000fe20000410000 */
[----:B------:R-:W-:Y:S01]  /*44c0*/  FMUL.FTZ R181, R12, R181 ;  /* 0x000000b50cb57220 */ /* 0x000fe20000410000 */
[----:B------:R-:W-:Y:S01]  /*44d0*/  FMUL.FTZ R183, R14, R183 ;  /* 0x000000b70eb77220 */ /* 0x000fe20000410000 */
[----:B------:R-:W-:Y:S01]  /*44e0*/  IMAD R162, R0, 0x2800, R231 ;  /* 0x0000280000a27824 */ /* 0x000fe200078e02e7 */
        /* <DEDUP_REMOVED lines=15> */
[----:B---3--:R-:W-:Y:S01]  /*45e0*/  FMUL.FTZ R152, R5, R152 ;  /* 0x0000009805987220 */ /* 0x008fe20000410000 */
[----:B------:R-:W-:Y:S01]  /*45f0*/  FMUL.FTZ R154, R168, R154 ;  /* 0x0000009aa89a7220 */ /* 0x000fe20000410000 */
[----:B------:R-:W-:Y:S01]  /*4600*/  FMUL.FTZ R153, R169, R153 ;  /* 0x00000099a9997220 */ /* 0x000fe20000410000 */
[----:B------:R-:W-:Y:S01]  /*4610*/  FMUL.FTZ R155, R160, R155 ;  /* 0x0000009ba09b7220 */ /* 0x000fe20000410000 */
[----:B------:R-:W-:Y:S01]  /*4620*/  FMUL.FTZ R156, R161, R156 ;  /* 0x0000009ca19c7220 */ /* 0x000fe20000410000 */
[----:B------:R-:W-:Y:S01]  /*4630*/  FMUL.FTZ R158, R232, R158 ;  /* 0x0000009ee89e7220 */ /* 0x000fe20000410000 */
[----:B------:R-:W-:Y:S01]  /*4640*/  FMUL.FTZ R157, R219, R157 ;  /* 0x0000009ddb9d7220 */ /* 0x000fe20000410000 */
[----:B------:R-:W-:Y:S01]  /*4650*/  FMUL.FTZ R159, R233, R159 ;  /* 0x0000009fe99f7220 */ /* 0x000fe20000410000 */
[----:B------:R-:W-:Y:S01]  /*4660*/  F2FP.BF16.F32.PACK_AB R209, R190, R209 ;  /* 0x000000d1bed1723e */ /* 0x000fe200000010ff */
[----:B------:R-:W-:Y:S01]  /*4670*/  IMAD R162, R162, 0x2, R230 ;  /* 0x00000002a2a27824 */ /* 0x000fe200078e02e6 */
[----:B------:R-:W-:Y:S01]  /*4680*/  F2FP.BF16.F32.PACK_AB R210, R189, R210 ;  /* 0x000000d2bdd2723e */ /* 0x000fe200000010ff */
[----:B------:R-:W-:Y:S01]  /*4690*/  UMOV UR6, UR12 ;  /* 0x0000000c00067c82 */ /* 0x000fe20008000000 */
[----:B------:R-:W-:Y:S01]  /*46a0*/  F2FP.BF16.F32.PACK_AB R205, R179, R178 ;  /* 0x000000b2b3cd723e */ /* 0x000fe200000010ff */
[----:B------:R-:W-:Y:S01]  /*46b0*/  UMOV UR7, 0x40000040 ;  /* 0x4000004000077882 */ /* 0x000fe20000000000 */
[----:B------:R-:W-:Y:S01]  /*46c0*/  F2FP.BF16.F32.PACK_AB R206, R181, R180 ;  /* 0x000000b4b5ce723e */ /* 0x000fe200000010ff */
[----:B------:R-:W-:Y:S01]  /*46d0*/  UIADD3 UR4, UR12, 0x80, URZ ;  /* 0x000000800c047890 */ /* 0x000fe2000fffe03f */
[----:B------:R-:W-:Y:S01]  /*46e0*/  F2FP.BF16.F32.PACK_AB R207, R183, R182 ;  /* 0x000000b6b7cf723e */ /* 0x000fe200000010ff */
[----:B------:R-:W2:Y:S01]  /*46f0*/  LDL R163, [R1+0x4] ;  /* 0x0000040001a37983 */ /* 0x000ea20000100800 */
[----:B------:R-:W-:-:S02]  /*4700*/  F2FP.BF16.F32.PACK_AB R200, R193, R192 ;  /* 0x000000c0c1c8723e */ /* 0x000fc400000010ff */
[----:B------:R-:W-:Y:S02]  /*4710*/  F2FP.BF16.F32.PACK_AB R201, R171, R170 ;  /* 0x000000aaabc9723e */ /* 0x000fe400000010ff */
[----:B------:R-:W-:Y:S02]  /*4720*/  F2FP.BF16.F32.PACK_AB R202, R177, R172 ;  /* 0x000000acb1ca723e */ /* 0x000fe400000010ff */
[----:B------:R-:W-:Y:S02]  /*4730*/  F2FP.BF16.F32.PACK_AB R203, R175, R174 ;  /* 0x000000aeafcb723e */ /* 0x000fe400000010ff */
[----:B------:R-:W-:Y:S02]  /*4740*/  F2FP.BF16.F32.PACK_AB R196, R196, R173 ;  /* 0x000000adc4c4723e */ /* 0x000fe400000010ff */
[----:B------:R-:W-:Y:S02]  /*4750*/  F2FP.BF16.F32.PACK_AB R198, R165, R164 ;  /* 0x000000a4a5c6723e */ /* 0x000fe400000010ff */
[----:B------:R-:W-:Y:S01]  /*4760*/  F2FP.BF16.F32.PACK_AB R199, R167, R166 ;  /* 0x000000a6a7c7723e */ /* 0x000fe200000010ff */
[----:B------:R-:W-:Y:S01]  /*4770*/  STSM.16.MT88.4 [R162+0x2e800], R208 ;  /* 0x02e800d0a2007844 */ /* 0x000fe20000004200 */
[----:B------:R-:W-:-:S02]  /*4780*/  F2FP.BF16.F32.PACK_AB R192, R153, R152 ;  /* 0x0000009899c0723e */ /* 0x000fc400000010ff */
[----:B------:R-:W-:Y:S02]  /*4790*/  F2FP.BF16.F32.PACK_AB R193, R155, R154 ;  /* 0x0000009a9bc1723e */ /* 0x000fe400000010ff */
[----:B------:R-:W-:Y:S02]  /*47a0*/  F2FP.BF16.F32.PACK_AB R194, R157, R156 ;  /* 0x0000009c9dc2723e */ /* 0x000fe400000010ff */
[----:B------:R-:W-:Y:S01]  /*47b0*/  F2FP.BF16.F32.PACK_AB R195, R159, R158 ;  /* 0x0000009e9fc3723e */ /* 0x000fe200000010ff */
[----:B------:R-:W-:Y:S01]  /*47c0*/  STSM.16.MT88.4 [R162+0x2f000], R204 ;  /* 0x02f000cca2007844 */ /* 0x000fe20000004200 */
[----:B------:R-:W-:Y:S02]  /*47d0*/  F2FP.BF16.F32.PACK_AB R224, R225, R224 ;  /* 0x000000e0e1e0723e */ /* 0x000fe400000010ff */
[----:B------:R-:W-:Y:S01]  /*47e0*/  F2FP.BF16.F32.PACK_AB R225, R228, R234 ;  /* 0x000000eae4e1723e */ /* 0x000fe200000010ff */
[----:B------:R-:W-:Y:S01]  /*47f0*/  STSM.16.MT88.4 [R162+0x2f800], R200 ;  /* 0x02f800c8a2007844 */ /* 0x000fe20000004200 */
[----:B------:R-:W-:-:S02]  /*4800*/  F2FP.BF16.F32.PACK_AB R226, R6, R226 ;  /* 0x000000e206e2723e */ /* 0x000fc400000010ff */
[----:B------:R-:W-:Y:S01]  /*4810*/  F2FP.BF16.F32.PACK_AB R227, R7, R227 ;  /* 0x000000e307e3723e */ /* 0x000fe200000010ff */
[----:B------:R-:W-:Y:S04]  /*4820*/  STSM.16.MT88.4 [R162+0x30000], R196 ;  /* 0x030000c4a2007844 */ /* 0x000fe80000004200 */
[----:B------:R1:W-:Y:S01]  /*4830*/  STSM.16.MT88.4 [R162+0x30800], R192 ;  /* 0x030800c0a2007844 */ /* 0x0003e20000004200 */
[----:B------:R-:W-:-:S06]  /*4840*/  WARPGROUP.ARRIVE ;  /* 0x00000000000079c5 */ /* 0x000fcc0000000000 */
[----:B------:R-:W-:Y:S01]  /*4850*/  HGMMA.64x128x16.F32.BF16 R24, R224, gdesc[UR4].tnspB, R24, gsb0 ;  /* 0x41e00004e0187df0 */ /* 0x000fe20008001818 */
[----:B------:R-:W-:Y:S02]  /*4860*/  F2FP.BF16.F32.PACK_AB R152, R9, R216 ;  /* 0x000000d80998723e */ /* 0x000fe400000010ff */
[----:B------:R-:W-:Y:S02]  /*4870*/  F2FP.BF16.F32.PACK_AB R153, R10, R8 ;  /* 0x000000080a99723e */ /* 0x000fe400000010ff */
[----:B------:R-:W-:Y:S02]  /*4880*/  F2FP.BF16.F32.PACK_AB R154, R12, R11 ;  /* 0x0000000b0c9a723e */ /* 0x000fe400000010ff */
[----:B------:R-:W-:Y:S01]  /*4890*/  F2FP.BF16.F32.PACK_AB R155, R14, R13 ;  /* 0x0000000d0e9b723e */ /* 0x000fe200000010ff */
[----:B------:R-:W-:Y:S01]  /*48a0*/  UMOV UR6, UR4 ;  /* 0x0000000400067c82 */ /* 0x000fe20008000000 */
[----:B------:R-:W-:Y:S01]  /*48b0*/  UMOV UR7, 0x40000040 ;  /* 0x4000004000077882 */ /* 0x000fe20000000000 */
[----:B------:R-:W-:Y:S01]  /*48c0*/  UIADD3 UR4, UR12, 0x100, URZ ;  /* 0x000001000c047890 */ /* 0x000fe2000fffe03f */
[----:B------:R-:W-:-:S02]  /*48d0*/  WARPGROUP.DEPBAR.LE gsb0, 0x0 ;  /* 0x00008000000079c5 */ /* 0x000fc40000010000 */
[----:B------:R-:W-:-:S06]  /*48e0*/  WARPGROUP.ARRIVE ;  /* 0x00000000000079c5 */ /* 0x000fcc0000000000 */
[----:B------:R-:W-:Y:S01]  /*48f0*/  HGMMA.64x128x16.F32.BF16 R24, R152, gdesc[UR4].tnspB, R24, gsb0 ;  /* 0x41e0000498187df0 */ /* 0x000fe20008001818 */
[----:B------:R-:W-:Y:S01]  /*4900*/  UMOV UR6, UR4 ;  /* 0x0000000400067c82 */ /* 0x000fe20008000000 */
[----:B------:R-:W-:Y:S01]  /*4910*/  UMOV UR7, 0x40000040 ;  /* 0x4000004000077882 */ /* 0x000fe20000000000 */
[----:B------:R-:W-:Y:S01]  /*4920*/  F2FP.BF16.F32.PACK_AB R212, R212, R23 ;  /* 0x00000017d4d4723e */ /* 0x000fe200000010ff */
[----:B------:R-:W-:Y:S01]  /*4930*/  UIADD3 UR4, UR12, 0x180, URZ ;  /* 0x000001800c047890 */ /* 0x000fe2000fffe03f */
[----:B------:R-:W-:Y:S02]  /*4940*/  F2FP.BF16.F32.PACK_AB R213, R184, R4 ;  /* 0x00000004b8d5723e */ /* 0x000fe400000010ff */
[----:B------:R-:W-:Y:S02]  /*4950*/  F2FP.BF16.F32.PACK_AB R214, R186, R185 ;  /* 0x000000b9bad6723e */ /* 0x000fe400000010ff */
[----:B------:R-:W-:Y:S01]  /*4960*/  F2FP.BF16.F32.PACK_AB R215, R187, R188 ;  /* 0x000000bcbbd7723e */ /* 0x000fe200000010ff */
[----:B------:R-:W-:-:S02]  /*4970*/  WARPGROUP.DEPBAR.LE gsb0, 0x0 ;  /* 0x00008000000079c5 */ /* 0x000fc40000010000 */
[----:B------:R-:W-:Y:S02]  /*4980*/  F2FP.BF16.F32.PACK_AB R152, R17, R15 ;  /* 0x0000000f1198723e */ /* 0x000fe400000010ff */
[----:B------:R-:W-:Y:S02]  /*4990*/  F2FP.BF16.F32.PACK_AB R153, R18, R16 ;  /* 0x000000101299723e */ /* 0x000fe400000010ff */
[----:B------:R-:W-:Y:S02]  /*49a0*/  F2FP.BF16.F32.PACK_AB R154, R21, R19 ;  /* 0x00000013159a723e */ /* 0x000fe400000010ff */
[----:B------:R-:W-:-:S04]  /*49b0*/  F2FP.BF16.F32.PACK_AB R155, R22, R20 ;  /* 0x00000014169b723e */ /* 0x000fc800000010ff */
[----:B------:R-:W-:-:S06]  /*49c0*/  WARPGROUP.ARRIVE ;  /* 0x00000000000079c5 */ /* 0x000fcc0000000000 */
[----:B------:R-:W-:Y:S01]  /*49d0*/  HGMMA.64x128x16.F32.BF16 R24, R152, gdesc[UR4].tnspB, R24, gsb0 ;  /* 0x41e0000498187df0 */ /* 0x000fe20008001818 */
[----:B------:R-:W-:Y:S01]  /*49e0*/  UMOV UR6, UR4 ;  /* 0x0000000400067c82 */ /* 0x000fe20008000000 */
[----:B------:R-:W-:Y:S01]  /*49f0*/  UMOV UR7, 0x40000040 ;  /* 0x4000004000077882 */ /* 0x000fe20000000000 */
[----:B------:R-:W-:Y:S01]  /*4a00*/  UIADD3 UR12, UR12, 0x200, URZ ;  /* 0x000002000c0c7890 */ /* 0x000fe2000fffe03f */
[----:B------:R-:W-:-:S06]  /*4a10*/  UMOV UR11, 0x40000040 ;  /* 0x40000040000b7882 */ /* 0x000fcc0000000000 */
[----:B------:R-:W-:Y:S01]  /*4a20*/  UMOV UR10, UR12 ;  /* 0x0000000c000a7c82 */ /* 0x000fe20008000000 */
[----:B------:R-:W-:Y:S02]  /*4a30*/  WARPGROUP.DEPBAR.LE gsb0, 0x0 ;  /* 0x00008000000079c5 */ /* 0x000fe40000010000 */
[----:B------:R-:W-:-:S06]  /*4a40*/  WARPGROUP.ARRIVE ;  /* 0x00000000000079c5 */ /* 0x000fcc0000000000 */
[----:B------:R-:W-:Y:S01]  /*4a50*/  HGMMA.64x128x16.F32.BF16 R24, R212, gdesc[UR4].tnspB, R24, gsb0 ;  /* 0x41e00004d4187df0 */ /* 0x000fe20008001818 */
[----:B------:R-:W-:Y:S02]  /*4a60*/  F2FP.BF16.F32.PACK_AB R152, R169, R5 ;  /* 0x00000005a998723e */ /* 0x000fe400000010ff */
[----:B------:R-:W-:Y:S02]  /*4a70*/  F2FP.BF16.F32.PACK_AB R153, R160, R168 ;  /* 0x000000a8a099723e */ /* 0x000fe400000010ff */
[----:B------:R-:W-:Y:S02]  /*4a80*/  F2FP.BF16.F32.PACK_AB R154, R219, R161 ;  /* 0x000000a1db9a723e */ /* 0x000fe400000010ff */
[----:B------:R-:W-:Y:S01]  /*4a90*/  F2FP.BF16.F32.PACK_AB R155, R233, R232 ;  /* 0x000000e8e99b723e */ /* 0x000fe200000010ff */
[----:B------:R-:W3:Y:S01]  /*4aa0*/  S2R R165, SR_CgaCtaId ;  /* 0x0000000000a57919 */ /* 0x000ee20000008800 */
[----:B------:R-:W-:Y:S01]  /*4ab0*/  MOV R164, 0x400 ;  /* 0x0000040000a47802 */ /* 0x000fe20000000f00 */
[----:B--2---:R-:W-:Y:S01]  /*4ac0*/  IMAD R6, R163, 0x4000, R230 ;  /* 0x00004000a3067824 */ /* 0x004fe200078e02e6 */
[----:B------:R-:W-:-:S02]  /*4ad0*/  WARPGROUP.DEPBAR.LE gsb0, 0x0 ;  /* 0x00008000000079c5 */ /* 0x000fc40000010000 */
[----:B------:R-:W-:-:S06]  /*4ae0*/  WARPGROUP.ARRIVE ;  /* 0x00000000000079c5 */ /* 0x000fcc0000000000 */
[----:B------:R-:W-:Y:S01]  /*4af0*/  HGMMA.64x128x16.F32.BF16 R24, R152, gdesc[UR8].tnspB, R24, gsb0 ;  /* 0x41e0000898187df0 */ /* 0x000fe20008001818 */
[----:B---3--:R-:W-:-:S05]  /*4b00*/  LEA R164, R165, R164, 0x18 ;  /* 0x000000a4a5a47211 */ /* 0x008fca00078ec0ff */
        /* <DEDUP_REMOVED lines=22> */
[----:B------:R-:W-:Y:S01]  /*4c70*/  HGMMA.64x16x16.F32.BF16 R184, gdesc[UR8].tnspA, RZ, !UPT, gsb0 ;  /* 0x2020000008b879f0 */ /* 0x000fe2000c0018ff */
[----:B------:R-:W-:Y:S01]  /*4c80*/  UIADD3 UR5, UR4, 0x80, URZ ;  /* 0x0000008004057890 */ /* 0x000fe2000fffe03f */
[----:B------:R-:W-:-:S06]  /*4c90*/  UMOV UR11, 0x40000040 ;  /* 0x40000040000b7882 */ /* 0x000fcc0000000000 */
[----:B------:R-:W-:Y:S01]  /*4ca0*/  UMOV UR10, UR5 ;  /* 0x00000005000a7c82 */ /* 0x000fe20008000000 */
[----:B------:R-:W-:Y:S02]  /*4cb0*/  WARPGROUP.DEPBAR.LE gsb0, 0x0 ;  /* 0x00008000000079c5 */ /* 0x000fe40000010000 */
        /* <DEDUP_REMOVED lines=12> */
[----:B-1----:R-:W-:-:S06]  /*4d80*/  WARPGROUP.ARRIVE ;  /* 0x00000000000079c5 */ /* 0x002fcc0000000000 */
[----:B------:R-:W-:Y:S01]  /*4d90*/  HGMMA.64x16x16.F32.BF16 R160, gdesc[UR8].tnspA, RZ, !UPT, gsb0 ;  /* 0x2020000008a079f0 */ /* 0x000fe2000c0018ff */
[----:B------:R-:W-:Y:S01]  /*4da0*/  UIADD3 UR5, UR4, 0x200, URZ ;  /* 0x0000020004057890 */ /* 0x000fe2000fffe03f */
[----:B------:R-:W-:-:S06]  /*4db0*/  UMOV UR11, 0x40000040 ;  /* 0x40000040000b7882 */ /* 0x000fcc0000000000 */
[----:B------:R-:W-:Y:S01]  /*4dc0*/  UMOV UR10, UR5 ;  /* 0x00000005000a7c82 */ /* 0x000fe20008000000 */
[----:B------:R-:W-:Y:S02]  /*4dd0*/  WARPGROUP.DEPBAR.LE gsb0, 0x0 ;  /* 0x00008000000079c5 */ /* 0x000fe40000010000 */
[----:B------:R-:W-:-:S06]  /*4de0*/  WARPGROUP.ARRIVE ;  /* 0x00000000000079c5 */ /* 0x000fcc0000000000 */
[----:B------:R-:W-:Y:S01]  /*4df0*/  HGMMA.64x16x16.F32.BF16 R152, gdesc[UR8].tnspA, RZ, !UPT, gsb0 ;  /* 0x20200000089879f0 */ /* 0x000fe2000c0018ff */
[----:B------:R-:W-:Y:S02]  /*4e00*/  UIADD3 UR10, UR4, 0x2, URZ ;  /* 0x00000002040a7890 */ /* 0x000fe4000fffe03f */
[----:B------:R-:W-:Y:S01]  /*4e10*/  UIADD3 UR8, UR6, 0x80, URZ ;  /* 0x0000008006087890 */ /* 0x000fe2000fffe03f */
[----:B------:R-:W-:Y:S01]  /*4e20*/  UMOV UR11, 0x40000040 ;  /* 0x40000040000b7882 */ /* 0x000fe20000000000 */
[----:B------:R-:W-:Y:S01]  /*4e30*/  UMOV UR9, 0x40000040 ;  /* 0x4000004000097882 */ /* 0x000fe20000000000 */
[----:B------:R-:W-:Y:S02]  /*4e40*/  WARPGROUP.DEPBAR.LE gsb0, 0x0 ;  /* 0x00008000000079c5 */ /* 0x000fe40000010000 */
[----:B------:R-:W-:-:S06]  /*4e50*/  WARPGROUP.ARRIVE ;  /* 0x00000000000079c5 */ /* 0x000fcc0000000000 */
[----:B------:R-:W-:Y:S01]  /*4e60*/  HGMMA.64x16x16.F32.BF16 R184, gdesc[UR8].tnspA, R184, gsb0 ;  /* 0x2020000008b879f0 */ /* 0x000fe200080018b8 */
[----:B------:R-:W-:Y:S01]  /*4e70*/  UIADD3 UR5, UR4, 0x82, URZ ;  /* 0x0000008204057890 */ /* 0x000fe2000fffe03f */
[----:B------:R-:W-:-:S06]  /*4e80*/  UMOV UR11, 0x40000040 ;  /* 0x40000040000b7882 */ /* 0x000fcc0000000000 */
[----:B------:R-:W-:Y:S01]  /*4e90*/  UMOV UR10, UR5 ;  /* 0x00000005000a7c82 */ /* 0x000fe20008000000 */
        /* <DEDUP_REMOVED lines=206> */
[----:B------:R-:W-:Y:S03]  /*5b80*/  HGMMA.64x16x16.F32.BF16 R152, gdesc[UR8].tnspA, R152, gsb0 ;  /* 0x20200000089879f0 */ /* 0x000fe60008001898 */
[----:B------:R-:W-:Y:S02]  /*5b90*/  WARPGROUP.DEPBAR.LE gsb0, 0x0 ;  /* 0x00008000000079c5 */ /* 0x000fe40000010000 */
[----:B------:R-:W-:Y:S05]  /*5ba0*/  @!P0 BRA `(.L_x_3632) ;  /* 0x0000000000048947 */ /* 0x000fea0003800000 */
[----:B------:R-:W-:Y:S01]  /*5bb0*/  BPT.TRAP 0x1 ;  /* 0x000000040000795c */ /* 0x000fe20000300000 */
.L_x_3632:
        /* <DEDUP_REMOVED lines=14> */
[----:B--2---:R-:W-:Y:S01]  /*5ca0*/  VIADD R4, R5, 0x9 ;  /* 0x0000000905047836 */ /* 0x004fe20000000000 */
        /* <DEDUP_REMOVED lines=20> */
[----:B------:R1:W-:Y:S02]  /*5df0*/  BAR.SYNC.DEFER_BLOCKING R4, 0xa0 ;  /* 0x000280040000751d */ /* 0x0003e40000010000 */
[----:B-1----:R-:W-:-:S04]  /*5e00*/  VIADD R4, R5, 0xc ;  /* 0x0000000c05047836 */ /* 0x002fc80000000000 */
        /* <DEDUP_REMOVED lines=19> */
.L_x_3633:
[----:B-1----:R-:W2:Y:S01]  /*5f40*/  LDL R4, [R1+0x10] ;  /* 0x0000100001047983 */ /* 0x002ea20000100800 */
[----:B------:R-:W-:Y:S02]  /*5f50*/  VIADD R236, R236, 0x1 ;  /* 0x00000001ecec7836 */ /* 0x000fe40000000000 */
[----:B------:R-:W-:Y:S02]  /*5f60*/  VIADD R0, R0, 0x1 ;  /* 0x0000000100007836 */ /* 0x000fe40000000000 */
[----:B------:R-:W-:-:S03]  /*5f70*/  VIADD R3, R3, 0x38820 ;  /* 0x0003882003037836 */ /* 0x000fc60000000000 */
[C---:B------:R-:W-:Y:S02]  /*5f80*/  ISETP.NE.AND P0, PT, R0.reuse, 0x2, PT ;  /* 0x000000020000780c */ /* 0x040fe40003f05270 */
[----:B------:R-:W-:Y:S02]  /*5f90*/  PRMT R3, RZ, 0x654, R3 ;  /* 0x00000654ff037816 */ /* 0x000fe40000000003 */
[----:B------:R-:W-:Y:S02]  /*5fa0*/  SEL R0, R0, RZ, P0 ;  /* 0x000000ff00007207 */ /* 0x000fe40000000000 */
[----:B------:R3:W-:Y:S01]  /*5fb0*/  SYNCS.ARRIVE.TRANS64.RED.A1T0 RZ, [R3+URZ], RZ ;  /* 0x000000ff03ff79a7 */ /* 0x0007e2000810043f */
[----:B--2---:R-:W-:Y:S02]  /*5fc0*/  ISETP.GE.AND P1, PT, R236, R4, PT ;  /* 0x00000004ec00720c */ /* 0x004fe40003f26270 */
[----:B------:R-:W-:-:S04]  /*5fd0*/  SEL R4, RZ, 0x1, P0 ;  /* 0x00000001ff047807 */ /* 0x000fc80000000000 */
[----:B------:R-:W-:-:S07]  /*5fe0*/  LOP3.LUT R237, R237, R4, RZ, 0x3c, !PT ;  /* 0x00000004eded7212 */ /* 0x000fce00078e3cff */
[----:B---3--:R-:W-:Y:S05]  /*5ff0*/  @!P1 BRA `(.L_x_3634) ;  /* 0xffffffb400109947 */ /* 0x008fea000383ffff */
.L_x_3623:
[----:B------:R-:W2:Y:S01]  /*6000*/  S2R R18, SR_CgaCtaId ;  /* 0x0000000000127919 */ /* 0x000ea20000008800 */
[----:B------:R-:W-:Y:S01]  /*6010*/  MOV R17, 0x400 ;  /* 0x0000040000117802 */ /* 0x000fe20000000f00 */
        /* <DEDUP_REMOVED lines=29> */
[----:B--2---:R-:W-:Y:S01]  /*61f0*/  LEA R17, R18, R17, 0x18 ;  /* 0x0000001112117211 */ /* 0x004fe200078ec0ff */
[----:B------:R-:W-:Y:S01]  /*6200*/  FMUL.FTZ R116, R116, UR4 ;  /* 0x0000000474747c20 */ /* 0x000fe20008410000 */
[----:B------:R-:W-:Y:S01]  /*6210*/  FMUL.FTZ R117, R117, UR4 ;  /* 0x0000000475757c20 */ /* 0x000fe20008410000 */
[----:B------:R-:W-:Y:S01]  /*6220*/  FMUL.FTZ R118, R118, UR4 ;  /* 0x0000000476767c20 */ /* 0x000fe20008410000 */
[----:B------:R-:W-:Y:S01]  /*6230*/  LOP3.LUT P0, RZ, R17, 0x3ff, RZ, 0xc0, !PT ;  /* 0x000003ff11ff7812 */ /* 0x000fe2000780c0ff */
        /* <DEDUP_REMOVED lines=38> */
[----:B------:R2:W3:Y:S01]  /*64a0*/  LDC.64 R2, c[0x4][R0] ;  /* 0x0100000000027b82 */ /* 0x0004e20000000a00 */
        /* <DEDUP_REMOVED lines=8> */
[----:B-12---:R-:W-:-:S07]  /*6530*/  IMAD.MOV.U32 R13, RZ, RZ, RZ ;  /* 0x000000ffff0d7224 */ /* 0x006fce00078e00ff */
[----:B------:R-:W-:-:S07]  /*6540*/  LEPC R20, `(.L_x_3635) ;  /* 0x000000001014794e */ /* 0x000fce0000000000 */
[----:B---3--:R-:W-:Y:S05]  /*6550*/  CALL.ABS.NOINC R2 ;  /* 0x0000000002007343 */ /* 0x008fea0003c00000 */
.L_x_3635:
[----:B------:R-:W-:-:S05]  /*6560*/  VIADD R16, R17, 0x8000 ;  /* 0x0000800011107836 */ /* 0x000fca0000000000 */
[----:B------:R-:W-:-:S13]  /*6570*/  LOP3.LUT P0, RZ, R16, 0x3ff, RZ, 0xc0, !PT ;  /* 0x000003ff10ff7812 */ /* 0x000fda000780c0ff */
[----:B------:R-:W-:Y:S05]  /*6580*/  @!P0 BRA `(.L_x_3636) ;  /* 0x0000000000408947 */ /* 0x000fea0003800000 */
        /* <DEDUP_REMOVED lines=16> */
.L_x_3636:
        /* <DEDUP_REMOVED lines=18> */
.L_x_3637:
        /* <DEDUP_REMOVED lines=18> */
.L_x_3638:
[----:B------:R-:W2:Y:S01]  /*68d0*/  LDL.LU R16, [R1+0x1c] ;  /* 0x00001c0001107983 */ /* 0x000ea20000300800 */
[----:B------:R-:W-:Y:S02]  /*68e0*/  F2FP.BF16.F32.PACK_AB R24, R25, R24 ;  /* 0x000000181918723e */ /* 0x000fe400000010ff */
[----:B------:R-:W-:Y:S01]  /*68f0*/  F2FP.BF16.F32.PACK_AB R25, R27, R26 ;  /* 0x0000001a1b19723e */ /* 0x000fe200000010ff */
[----:B------:R-:W3:Y:S01]  /*6900*/  S2R R0, SR_TID.X ;  /* 0x0000000000007919 */ /* 0x000ee20000002100 */
        /* <DEDUP_REMOVED lines=16> */
[----:B---3--:R-:W-:Y:S01]  /*6a10*/  VIADD R9, R0, 0xffffff80 ;  /* 0xffffff8000097836 */ /* 0x008fe20000000000 */
[----:B------:R-:W-:-:S02]  /*6a20*/  F2FP.BF16.F32.PACK_AB R64, R65, R64 ;  /* 0x000000404140723e */ /* 0x000fc400000010ff */
[----:B------:R-:W-:Y:S02]  /*6a30*/  F2FP.BF16.F32.PACK_AB R58, R61, R60 ;  /* 0x0000003c3d3a723e */ /* 0x000fe400000010ff */
[----:B------:R-:W-:Y:S02]  /*6a40*/  SHF.R.S32.HI R2, RZ, 0x1f, R9 ;  /* 0x0000001fff027819 */ /* 0x000fe40000011409 */
[----:B------:R-:W-:Y:S02]  /*6a50*/  F2FP.BF16.F32.PACK_AB R59, R63, R62 ;  /* 0x0000003e3f3b723e */ /* 0x000fe400000010ff */
[CC--:B------:R-:W-:Y:S02]  /*6a60*/  LEA.HI R0, R2.reuse, R9.reuse, RZ, 0x4 ;  /* 0x0000000902007211 */ /* 0x0c0fe400078f20ff */
[----:B------:R-:W-:Y:S02]  /*6a70*/  LEA.HI R2, R2, R9, RZ, 0x5 ;  /* 0x0000000902027211 */ /* 0x000fe400078f28ff */
[----:B------:R-:W-:-:S02]  /*6a80*/  LOP3.LUT R0, R0, 0xfffffff0, RZ, 0xc0, !PT ;  /* 0xfffffff000007812 */ /* 0x000fc400078ec0ff */
[----:B------:R-:W-:Y:S01]  /*6a90*/  SHF.R.S32.HI R6, RZ, 0x5, R2 ;  /* 0x00000005ff067819 */ /* 0x000fe20000011402 */
[----:B------:R-:W-:Y:S01]  /*6aa0*/  IMAD.MOV.U32 R2, RZ, RZ, 0x40 ;  /* 0x00000040ff027424 */ /* 0x000fe200078e00ff */
[----:B------:R-:W-:Y:S01]  /*6ab0*/  F2FP.BF16.F32.PACK_AB R65, R67, R66 ;  /* 0x000000424341723e */ /* 0x000fe200000010ff */
[----:B------:R-:W-:Y:S01]  /*6ac0*/  IMAD.IADD R0, R9, 0x1, -R0 ;  /* 0x0000000109007824 */ /* 0x000fe200078e0a00 */
[----:B------:R-:W-:Y:S02]  /*6ad0*/  F2FP.BF16.F32.PACK_AB R72, R73, R72 ;  /* 0x000000484948723e */ /* 0x000fe400000010ff */
[----:B------:R-:W-:Y:S02]  /*6ae0*/  F2FP.BF16.F32.PACK_AB R66, R69, R68 ;  /* 0x000000444542723e */ /* 0x000fe400000010ff */
[----:B------:R-:W-:Y:S02]  /*6af0*/  SHF.R.S32.HI R3, RZ, 0x1f, R0 ;  /* 0x0000001fff037819 */ /* 0x000fe40000011400 */
[----:B------:R-:W-:-:S02]  /*6b00*/  F2FP.BF16.F32.PACK_AB R67, R71, R70 ;  /* 0x000000464743723e */ /* 0x000fc400000010ff */
[----:B------:R-:W-:Y:S02]  /*6b10*/  LEA.HI R3, R3, R0, RZ, 0x3 ;  /* 0x0000000003037211 */ /* 0x000fe400078f18ff */
[----:B------:R-:W-:Y:S02]  /*6b20*/  F2FP.BF16.F32.PACK_AB R73, R75, R74 ;  /* 0x0000004a4b49723e */ /* 0x000fe400000010ff */
[C---:B------:R-:W-:Y:S01]  /*6b30*/  LOP3.LUT R5, R3.reuse, 0xfffffff8, RZ, 0xc0, !PT ;  /* 0xfffffff803057812 */ /* 0x040fe200078ec0ff */
[----:B------:R-:W-:Y:S01]  /*6b40*/  IMAD.SHL.U32 R3, R3, 0x40, RZ ;  /* 0x0000004003037824 */ /* 0x000fe200078e00ff */
[----:B------:R-:W-:Y:S02]  /*6b50*/  F2FP.BF16.F32.PACK_AB R80, R81, R80 ;  /* 0x000000505150723e */ /* 0x000fe400000010ff */
[----:B------:R-:W-:Y:S01]  /*6b60*/  F2FP.BF16.F32.PACK_AB R74, R77, R76 ;  /* 0x0000004c4d4a723e */ /* 0x000fe200000010ff */
[----:B------:R-:W-:Y:S01]  /*6b70*/  IMAD.IADD R5, R0, 0x1, -R5 ;  /* 0x0000000100057824 */ /* 0x000fe200078e0a05 */
[----:B------:R-:W-:-:S02]  /*6b80*/  LOP3.LUT R3, R3, 0x7ffffe00, RZ, 0xc0, !PT ;  /* 0x7ffffe0003037812 */ /* 0x000fc400078ec0ff */
[----:B------:R-:W-:Y:S01]  /*6b90*/  F2FP.BF16.F32.PACK_AB R75, R79, R78 ;  /* 0x0000004e4f4b723e */ /* 0x000fe200000010ff */
[C---:B------:R-:W-:Y:S01]  /*6ba0*/  IMAD.SHL.U32 R0, R5.reuse, 0x40, RZ ;  /* 0x0000004005007824 */ /* 0x040fe200078e00ff */
[----:B------:R-:W-:Y:S01]  /*6bb0*/  R2P PR, R5, 0x6 ;  /* 0x0000000605007804 */ /* 0x000fe20000000000 */
[----:B------:R-:W-:Y:S01]  /*6bc0*/  IMAD R3, R6, 0x400, R3 ;  /* 0x0000040006037824 */ /* 0x000fe200078e0203 */
[----:B------:R-:W-:Y:S01]  /*6bd0*/  F2FP.BF16.F32.PACK_AB R81, R83, R82 ;  /* 0x000000525351723e */ /* 0x000fe200000010ff */
[----:B------:R-:W3:Y:S01]  /*6be0*/  SHFL.IDX PT, R5, R6, RZ, 0x1f ;  /* 0x00001fff06057589 */ /* 0x000ee200000e0000 */
[----:B------:R-:W-:Y:S02]  /*6bf0*/  LOP3.LUT R0, R0, 0x1c0, RZ, 0xc0, !PT ;  /* 0x000001c000007812 */ /* 0x000fe400078ec0ff */
[----:B------:R-:W-:Y:S02]  /*6c00*/  SEL R2, R2, 0xffffffc0, !P2 ;  /* 0xffffffc002027807 */ /* 0x000fe40005000000 */
        /* <DEDUP_REMOVED lines=33> */
[----:B------:R-:W-:Y:S01]  /*6e20*/  F2FP.BF16.F32.PACK_AB R147, R151, R150 ;  /* 0x000000969793723e */ /* 0x000fe200000010ff */
[----:B------:R-:W-:Y:S01]  /*6e30*/  BAR.SYNC.DEFER_BLOCKING 0x1, 0x100 ;  /* 0x0044000000007b1d */ /* 0x000fe20000010000 */
[----:B---3--:R-:W-:Y:S01]  /*6e40*/  ISETP.NE.AND P0, PT, R5, 0x7, PT ;  /* 0x000000070500780c */ /* 0x008fe20003f05270 */
[----:B--2---:R-:W-:-:S05]  /*6e50*/  IMAD.SHL.U32 R7, R16, 0x8, RZ ;  /* 0x0000000810077824 */ /* 0x004fca00078e00ff */
[----:B------:R-:W-:Y:S02]  /*6e60*/  LOP3.LUT R7, R0, 0x8, R7, 0xf8, !PT ;  /* 0x0000000800077812 */ /* 0x000fe400078ef807 */
[----:B------:R-:W-:-:S04]  /*6e70*/  SHF.R.U32.HI R0, RZ, 0x3, R0 ;  /* 0x00000003ff007819 */ /* 0x000fc80000011600 */
[----:B------:R-:W-:-:S05]  /*6e80*/  LOP3.LUT R0, R7, R0, RZ, 0x3c, !PT ;  /* 0x0000000007007212 */ /* 0x000fca00078e3cff */
[----:B------:R-:W-:Y:S02]  /*6e90*/  IMAD.IADD R0, R0, 0x1, R3 ;  /* 0x0000000100007824 */ /* 0x000fe400078e0203 */
[----:B------:R-:W-:Y:S02]  /*6ea0*/  IMAD.MOV.U32 R3, RZ, RZ, 0x20 ;  /* 0x00000020ff037424 */ /* 0x000fe400078e00ff */
[----:B------:R-:W-:-:S03]  /*6eb0*/  IMAD R0, R0, 0x2, R17 ;  /* 0x0000000200007824 */ /* 0x000fc600078e0211 */
[----:B------:R-:W-:Y:S02]  /*6ec0*/  SEL R3, R3, 0xffffffe0, !P1 ;  /* 0xffffffe003037807 */ /* 0x000fe40004800000 */
[--C-:B------:R-:W-:Y:S01]  /*6ed0*/  IADD3 R4, R2, 0x8000, R0.reuse ;  /* 0x0000800002047810 */ /* 0x100fe20007ffe000 */
[----:B------:R2:W-:Y:S01]  /*6ee0*/  STSM.16.M88.4 [R0+0x8000], R24 ;  /* 0x0080001800007844 */ /* 0x0005e20000000200 */
[----:B------:R-:W-:-:S05]  /*6ef0*/  IADD3 R3, R3, 0x8000, R0 ;  /* 0x0000800003037810 */ /* 0x000fca0007ffe000 */
[----:B------:R-:W-:Y:S01]  /*6f00*/  IMAD.IADD R2, R3, 0x1, R2 ;  /* 0x0000000103027824 */ /* 0x000fe200078e0202 */
[----:B------:R2:W-:Y:S04]  /*6f10*/  STSM.16.M88.4 [R3], R32 ;  /* 0x0000002003007844 */ /* 0x0005e80000000200 */
[----:B------:R2:W-:Y:S04]  /*6f20*/  STSM.16.M88.4 [R4], R40 ;  /* 0x0000002804007844 */ /* 0x0005e80000000200 */
[----:B------:R2:W-:Y:S04]  /*6f30*/  STSM.16.M88.4 [R2], R48 ;  /* 0x0000003002007844 */ /* 0x0005e80000000200 */
[----:B------:R2:W-:Y:S04]  /*6f40*/  STSM.16.M88.4 [R0+0xc000], R56 ;  /* 0x00c0003800007844 */ /* 0x0005e80000000200 */
[----:B------:R2:W-:Y:S04]  /*6f50*/  STSM.16.M88.4 [R3+0x4000], R64 ;  /* 0x0040004003007844 */ /* 0x0005e80000000200 */
[----:B------:R2:W-:Y:S04]  /*6f60*/  STSM.16.M88.4 [R4+0x4000], R72 ;  /* 0x0040004804007844 */ /* 0x0005e80000000200 */
[----:B------:R2:W-:Y:S04]  /*6f70*/  STSM.16.M88.4 [R2+0x4000], R80 ;  /* 0x0040005002007844 */ /* 0x0005e80000000200 */
[----:B------:R2:W-:Y:S04]  /*6f80*/  STSM.16.M88.4 [R0], R88 ;  /* 0x0000005800007844 */ /* 0x0005e80000000200 */
[----:B------:R2:W-:Y:S04]  /*6f90*/  STSM.16.M88.4 [R3+-0x8000], R96 ;  /* 0xff80006003007844 */ /* 0x0005e80000000200 */
[----:B------:R2:W-:Y:S04]  /*6fa0*/  STSM.16.M88.4 [R4+-0x8000], R104 ;  /* 0xff80006804007844 */ /* 0x0005e80000000200 */
[----:B------:R2:W-:Y:S04]  /*6fb0*/  STSM.16.M88.4 [R2+-0x8000], R112 ;  /* 0xff80007002007844 */ /* 0x0005e80000000200 */
[----:B------:R2:W-:Y:S04]  /*6fc0*/  STSM.16.M88.4 [R0+0x4000], R120 ;  /* 0x0040007800007844 */ /* 0x0005e80000000200 */
[----:B------:R2:W-:Y:S04]  /*6fd0*/  STSM.16.M88.4 [R3+-0x4000], R128 ;  /* 0xffc0008003007844 */ /* 0x0005e80000000200 */
[----:B------:R2:W-:Y:S04]  /*6fe0*/  STSM.16.M88.4 [R4+-0x4000], R136 ;  /* 0xffc0008804007844 */ /* 0x0005e80000000200 */
[----:B------:R2:W-:Y:S01]  /*6ff0*/  STSM.16.M88.4 [R2+-0x4000], R144 ;  /* 0xffc0009002007844 */ /* 0x0005e20000000200 */
[----:B------:R-:W-:Y:S01]  /*7000*/  @!PT LDS RZ, [RZ] ;  /* 0x00000000fffff984 */ /* 0x000fe20000000800 */
[----:B------:R-:W-:Y:S01]  /*7010*/  @!PT LDS RZ, [RZ] ;  /* 0x00000000fffff984 */ /* 0x000fe20000000800 */
[----:B------:R-:W-:Y:S01]  /*7020*/  @!PT LDS RZ, [RZ] ;  /* 0x00000000fffff984 */ /* 0x000fe20000000800 */
[----:B------:R-:W-:Y:S01]  /*7030*/  @!PT LDS RZ, [RZ] ;  /* 0x00000000fffff984 */ /* 0x000fe20000000800 */
[----:B------:R3:W-:Y:S06]  /*7040*/  MEMBAR.ALL.CTA ;  /* 0x0000000000007992 */ /* 0x0007ec0000008000 */
[----:B---3--:R-:W3:Y:S02]  /*7050*/  FENCE.VIEW.ASYNC.S ;  /* 0x00000000000073c6 */ /* 0x008ee40000000000 */
[----:B---3--:R-:W-:Y:S06]  /*7060*/  BAR.ARV 0x1, 0x120 ;  /* 0x0044800000007b1d */ /* 0x008fec0000002000 */
[----:B------:R-:W-:Y:S05]  /*7070*/  @P0 BRA `(.L_x_3639) ;  /* 0x0000000000840947 */ /* 0x000fea0003800000 */
[----:B------:R-:W-:Y:S01]  /*7080*/  BAR.SYNC.DEFER_BLOCKING 0x1, 0x120 ;  /* 0x0044800000007b1d */ /* 0x000fe20000010000 */
[----:B------:R-:W-:-:S05]  /*7090*/  ELECT P0, URZ, PT ;  /* 0x00000000003f782f */ /* 0x000fca0003800000 */
[----:B------:R-:W-:Y:S08]  /*70a0*/  BSSY B0, `(.L_x_3639) ;  /* 0x000001e000007945 */ /* 0x000ff00003800000 */
[----:B------:R-:W-:Y:S05]  /*70b0*/  @!P0 BRA `(.L_x_3640) ;  /* 0x0000000000708947 */ /* 0x000fea0003800000 */
[----:B------:R-:W3:Y:S01]  /*70c0*/  S2UR UR10, SR_CTAID.X ;  /* 0x00000000000a79c3 */ /* 0x000ee20000002500 */
        /* <DEDUP_REMOVED lines=14> */
[----:B---3--:R-:W-:-:S07]  /*71b0*/  USHF.L.U32 UR10, UR10, 0x7, URZ ;  /* 0x000000070a0a7899 */ /* 0x008fce000800063f */
        /* <DEDUP_REMOVED lines=8> */
[----:B---3--:R-:W-:Y:S02]  /*7240*/  UMOV UR8, UR13 ;  /* 0x0000000d00087c82 */ /* 0x008fe40008000000 */
[----:B------:R4:W-:Y:S01]  /*7250*/  UTMASTG.4D [UR8], [UR6] ;  /* 0x00000008060073b5 */ /* 0x0009e20008018000 */
[----:B------:R4:W-:Y:S02]  /*7260*/  UTMASTG.4D [UR16], [UR6] ;  /* 0x00000010060073b5 */ /* 0x0009e40008018000 */
[----:B----4-:R0:W-:Y:S02]  /*7270*/  UTMACMDFLUSH ;  /* 0x00000000000079b7 */ /* 0x0101e40000000000 */
.L_x_3640:
[----:B------:R-:W-:Y:S05]  /*7280*/  BSYNC B0 ;  /* 0x0000000000007941 */ /* 0x000fea0003800000 */
.L_x_3639:
[----:B------:R-:W-:-:S04]  /*7290*/  DEPBAR.LE SB0, 0x0 ;  /* 0x000080000000791a */ /* 0x000fc80000000000 */
[----:B------:R-:W-:Y:S05]  /*72a0*/  BRA `(.L_x_3615) ;  /* 0x0000002800207947 */ /* 0x000fea0003800000 */
.L_x_3613:
[----:B------:R-:W-:-:S08]  /*72b0*/  NOP ;  /* 0x0000000000007918 */ /* 0x000fd00000000000 */
[----:B---3--:R-:W1:-:S00]  /*72c0*/  USETMAXREG.DEALLOC.CTAPOOL 0x18 ;  /* 0x00000018000079c8 */ /* 0x008e4000080e0500 */
        /* <DEDUP_REMOVED lines=12> */
[----:B------:R-:W-:Y:S01]  /*7390*/  ULDC.64 UR10, c[0x0][0x2e0] ;  /* 0x0000b800000a7ab9 */ /* 0x000fe20000000a00 */
[----:B------:R-:W-:-:S05]  /*73a0*/  ELECT P0, URZ, PT ;  /* 0x00000000003f782f */ /* 0x000fca0003800000 */
[----:B------:R-:W2:Y:S01]  /*73b0*/  LDC R2, c[0x0][0x280] ;  /* 0x0000a000ff027b82 */ /* 0x000ea20000000800 */
[----:B-1----:R-:W-:-:S04]  /*73c0*/  USHF.R.S32.HI UR4, URZ, 0x1f, UR7 ;  /* 0x0000001f3f047899 */ /* 0x002fc80008011407 */
[----:B------:R-:W-:Y:S02]  /*73d0*/  UIMAD UR6, UR4, UR8, URZ ;  /* 0x00000008040672a4 */ /* 0x000fe4000f8e023f */
[----:B------:R-:W-:Y:S01]  /*73e0*/  UIMAD.WIDE.U32 UR4, UR7, UR8, URZ ;  /* 0x00000008070472a5 */ /* 0x000fe2000f8e003f */
[----:B--2---:R-:W-:Y:S01]  /*73f0*/  ISETP.GE.AND P1, PT, R2, 0x1, PT ;  /* 0x000000010200780c */ /* 0x004fe20003f26270 */
[----:B------:R-:W-:Y:S02]  /*7400*/  UIMAD UR7, UR7, UR9, UR6 ;  /* 0x00000009070772a4 */ /* 0x000fe4000f8e0206 */
[----:B------:R-:W-:Y:S02]  /*7410*/  USHF.R.S32.HI UR6, URZ, 0x1f, UR12 ;  /* 0x0000001f3f067899 */ /* 0x000fe4000801140c */
[----:B------:R-:W-:Y:S02]  /*7420*/  UIADD3 UR5, UR5, UR7, URZ ;  /* 0x0000000705057290 */ /* 0x000fe4000fffe03f */
[----:B------:R-:W-:-:S04]  /*7430*/  UIMAD UR6, UR6, UR10, URZ ;  /* 0x0000000a060672a4 */ /* 0x000fc8000f8e023f */
[----:B------:R-:W-:Y:S02]  /*7440*/  UIMAD UR8, UR12, UR11, UR6 ;  /* 0x0000000b0c0872a4 */ /* 0x000fe4000f8e0206 */
[----:B------:R-:W-:Y:S01]  /*7450*/  UIMAD.WIDE.U32 UR6, UR12, UR10, UR4 ;  /* 0x0000000a0c0672a5 */ /* 0x000fe2000f8e0004 */
[----:B------:R-:W-:Y:S11]  /*7460*/  @!P1 BRA `(.L_x_3615) ;  /* 0x0000002400b09947 */ /* 0x000ff60003800000 */
[C---:B------:R-:W-:Y:S01]  /*7470*/  VIADD R0, R2.reuse, 0x4f ;  /* 0x0000004f02007836 */ /* 0x040fe20000000000 */
[----:B------:R-:W-:Y:S01]  /*7480*/  ISETP.GE.AND P1, PT, R2, 0x51, PT ;  /* 0x000000510200780c */ /* 0x000fe20003f26270 */
[----:B------:R-:W-:Y:S02]  /*7490*/  UIADD3 UR8, UR7, UR8, URZ ;  /* 0x0000000807087290 */ /* 0x000fe4000fffe03f */
[----:B------:R-:W-:Y:S01]  /*74a0*/  IMAD.HI R0, R0, 0x66666667, RZ ;  /* 0x6666666700007827 */ /* 0x000fe200078e02ff */
[----:B------:R-:W-:-:S04]  /*74b0*/  UMOV UR4, URZ ;  /* 0x0000003f00047c82 */ /* 0x000fc80008000000 */
[----:B------:R-:W-:-:S04]  /*74c0*/  SHF.R.U32.HI R3, RZ, 0x1f, R0 ;  /* 0x0000001fff037819 */ /* 0x000fc80000011600 */
[----:B------:R-:W-:-:S04]  /*74d0*/  LEA.HI.SX32 R0, R0, R3, 0x1b ;  /* 0x0000000300007211 */ /* 0x000fc800078fdaff */
        /* <DEDUP_REMOVED lines=16> */
.L_x_3655:
[----:B------:R-:W-:Y:S01]  /*75e0*/  UIMAD UR10, UR4, 0x5000, URZ ;  /* 0x00005000040a78a4 */ /* 0x000fe2000f8e023f */
[----:B------:R-:W-:Y:S01]  /*75f0*/  BAR.SYNC.DEFER_BLOCKING 0xd, 0xa0 ;  /* 0x0342800000007b1d */ /* 0x000fe20000010000 */
[----:B------:R-:W-:Y:S02]  /*7600*/  UIMAD UR9, UR5, 0x2800, URZ ;  /* 0x00002800050978a4 */ /* 0x000fe4000f8e023f */
        /* <DEDUP_REMOVED lines=18> */
.L_x_3644:
[----:B------:R-:W-:Y:S05]  /*7730*/  BSYNC B0 ;  /* 0x0000000000007941 */ /* 0x000fea0003800000 */
.L_x_3643:
        /* <DEDUP_REMOVED lines=13> */
.L_x_3646:
[----:B------:R-:W-:Y:S05]  /*7810*/  BSYNC B0 ;  /* 0x0000000000007941 */ /* 0x000fea0003800000 */
.L_x_3645:
[----:B------:R-:W-:Y:S06]  /*7820*/  BAR.ARV 0xa, 0xa0 ;  /* 0x0282800000007b1d */ /* 0x000fec0000002000 */
[----:B------:R-:W-:Y:S04]  /*7830*/  BSSY B0, `(.L_x_3647) ;  /* 0x0000003000007945 */ /* 0x000fe80003800000 */
[----:B------:R-:W-:Y:S05]  /*7840*/  @!P0 BRA `(.L_x_3648) ;  /* 0x0000000000048947 */ /* 0x000fea0003800000 */
[----:B------:R-:W-:-:S04]  /*7850*/  DEPBAR.LE SB0, 0x0 ;  /* 0x000080000000791a */ /* 0x000fc80000000000 */
.L_x_3648:
[----:B------:R-:W-:Y:S05]  /*7860*/  BSYNC B0 ;  /* 0x0000000000007941 */ /* 0x000fea0003800000 */
.L_x_3647:
        /* <DEDUP_REMOVED lines=13> */
.L_x_3650:
[----:B------:R-:W-:Y:S05]  /*7940*/  BSYNC B0 ;  /* 0x0000000000007941 */ /* 0x000fea0003800000 */
.L_x_3649:
        /* <DEDUP_REMOVED lines=13> */
.L_x_3652:
[----:B------:R-:W-:Y:S05]  /*7a20*/  BSYNC B0 ;  /* 0x0000000000007941 */ /* 0x000fea0003800000 */
.L_x_3651:
[----:B------:R-:W-:Y:S01]  /*7a30*/  VIADD R0, R0, 0xfffffffe ;  /* 0xfffffffe00007836 */ /* 0x000fe20000000000 */
[----:B------:R-:W-:Y:S06]  /*7a40*/  BAR.ARV 0xa, 0xa0 ;  /* 0x0282800000007b1d */ /* 0x000fec0000002000 */
[----:B------:R-:W-:Y:S01]  /*7a50*/  BSSY B0, `(.L_x_3653) ;  /* 0x0000004000007945 */ /* 0x000fe20003800000 */
[----:B------:R-:W-:-:S03]  /*7a60*/  ISETP.NE.AND P1, PT, R0, RZ, PT ;  /* 0x000000ff0000720c */ /* 0x000fc60003f25270 */
[----:B------:R-:W-:Y:S10]  /*7a70*/  @!P0 BRA `(.L_x_3654) ;  /* 0x0000000000048947 */ /* 0x000ff40003800000 */
[----:B------:R-:W-:-:S04]  /*7a80*/  DEPBAR.LE SB0, 0x0 ;  /* 0x000080000000791a */ /* 0x000fc80000000000 */
.L_x_3654:
[----:B------:R-:W-:Y:S05]  /*7a90*/  BSYNC B0 ;  /* 0x0000000000007941 */ /* 0x000fea0003800000 */
.L_x_3653:
[----:B------:R-:W-:Y:S06]  /*7aa0*/  BAR.ARV 0xb, 0xa0 ;  /* 0x02c2800000007b1d */ /* 0x000fec0000002000 */
[----:B------:R-:W-:Y:S02]  /*7ab0*/  UIADD3 UR5, UR5, 0x2, URZ ;  /* 0x0000000205057890 */ /* 0x000fe4000fffe03f */
[----:B------:R-:W-:Y:S01]  /*7ac0*/  UIADD3 UR4, UR4, 0x1, URZ ;  /* 0x0000000104047890 */ /* 0x000fe2000fffe03f */
[----:B------:R-:W-:Y:S11]  /*7ad0*/  @P1 BRA `(.L_x_3655) ;  /* 0xfffffff800c01947 */ /* 0x000ff6000383ffff */
[----:B------:R-:W-:-:S12]  /*7ae0*/  UIADD3 UR4, UR9, 0x5000, URZ ;  /* 0x0000500009047890 */ /* 0x000fd8000fffe03f */
.L_x_3642:
        /* <DEDUP_REMOVED lines=19> */
.L_x_3657:
[----:B------:R-:W-:Y:S05]  /*7c20*/  BSYNC B0 ;  /* 0x0000000000007941 */ /* 0x000fea0003800000 */
.L_x_3656:
        /* <DEDUP_REMOVED lines=19> */
.L_x_3659:
[----:B------:R-:W-:Y:S05]  /*7d60*/  BSYNC B0 ;  /* 0x0000000000007941 */ /* 0x000fea0003800000 */
.L_x_3658:
[----:B------:R-:W-:Y:S06]  /*7d70*/  BAR.ARV 0xa, 0xa0 ;  /* 0x0282800000007b1d */ /* 0x000fec0000002000 */
[----:B------:R-:W-:Y:S04]  /*7d80*/  BSSY B0, `(.L_x_3660) ;  /* 0x0000003000007945 */ /* 0x000fe80003800000 */
[----:B------:R-:W-:Y:S05]  /*7d90*/  @!P0 BRA `(.L_x_3661) ;  /* 0x0000000000048947 */ /* 0x000fea0003800000 */
[----:B------:R-:W-:-:S04]  /*7da0*/  DEPBAR.LE SB0, 0x0 ;  /* 0x000080000000791a */ /* 0x000fc80000000000 */
.L_x_3661:
[----:B------:R-:W-:Y:S05]  /*7db0*/  BSYNC B0 ;  /* 0x0000000000007941 */ /* 0x000fea0003800000 */
.L_x_3660:
[----:B------:R-:W-:Y:S06]  /*7dc0*/  BAR.ARV 0xb, 0xa0 ;  /* 0x02c2800000007b1d */ /* 0x000fec0000002000 */
[----:B------:R-:W-:Y:S05]  /*7dd0*/  BRA `(.L_x_3615) ;  /* 0x0000001c00547947 */ /* 0x000fea0003800000 */
.L_x_3641:
        /* <DEDUP_REMOVED lines=55> */
.L_x_3692:
        /* <DEDUP_REMOVED lines=10> */
.L_x_3665:
[----:B-1----:R-:W1:Y:S01]  /*81f0*/  LDC.64 R2, c[0x0][0x198] ;  /* 0x00006600ff027b82 */ /* 0x002e620000000a00 */
[----:B------:R-:W-:Y:S01]  /*8200*/  R2UR UR11, R0 ;  /* 0x00000000000b72ca */ /* 0x000fe200000e0000 */
[----:B------:R-:W-:Y:S01]  /*8210*/  UMOV UR19, URZ ;  /* 0x0000003f00137c82 */ /* 0x000fe20008000000 */
[----:B------:R-:W-:Y:S01]  /*8220*/  R2UR UR8, R20 ;  /* 0x00000000140872ca */ /* 0x000fe200000e0000 */
[----:B------:R-:W-:Y:S01]  /*8230*/  UMOV UR22, 0x0 ;  /* 0x0000000000167882 */ /* 0x000fe20000000000 */
[----:B------:R-:W-:Y:S01]  /*8240*/  UMOV UR23, 0x14f00000 ;  /* 0x14f0000000177882 */ /* 0x000fe20000000000 */
[----:B------:R-:W-:Y:S01]  /*8250*/  UMOV UR18, URZ ;  /* 0x0000003f00127c82 */ /* 0x000fe20008000000 */
[----:B------:R-:W-:Y:S01]  /*8260*/  IMAD.MOV.U32 R5, RZ, RZ, 0x10000 ;  /* 0x00010000ff057424 */ /* 0x000fe200078e00ff */
[----:B------:R-:W-:Y:S01]  /*8270*/  UMOV UR26, 0x40 ;  /* 0x00000040001a7882 */ /* 0x000fe20000000000 */
        /* <DEDUP_REMOVED lines=12> */
[----:B-1----:R-:W-:Y:S02]  /*8340*/  IMAD.MOV.U32 R17, RZ, RZ, R2 ;  /* 0x000000ffff117224 */ /* 0x002fe400078e0002 */
[----:B------:R-:W-:Y:S01]  /*8350*/  UMOV UR25, UR17 ;  /* 0x0000001100197c82 */ /* 0x000fe20008000000 */
[----:B------:R-:W-:Y:S01]  /*8360*/  IMAD.MOV.U32 R16, RZ, RZ, R3 ;  /* 0x000000ffff107224 */ /* 0x000fe200078e0003 */
[----:B------:R-:W-:Y:S01]  /*8370*/  UMOV UR33, UR17 ;  /* 0x0000001100217c82 */ /* 0x000fe20008000000 */
[----:B------:R-:W-:Y:S01]  /*8380*/  UIADD3 UR9, UR8, 0x38800, URZ ;  /* 0x0003880008097890 */ /* 0x000fe2000fffe03f */
[----:B------:R-:W-:Y:S01]  /*8390*/  IADD3 R0, P1, R17, 0x2f0, RZ ;  /* 0x000002f011007810 */ /* 0x000fe20007f3e0ff */
[----:B------:R-:W-:Y:S01]  /*83a0*/  UIADD3 UR40, UR8, 0x4000, URZ ;  /* 0x0000400008287890 */ /* 0x000fe2000fffe03f */
[----:B------:R-:W-:-:S02]  /*83b0*/  UMOV UR42, 0x40 ;  /* 0x00000040002a7882 */ /* 0x000fc40000000000 */
        /* <DEDUP_REMOVED lines=16> */
[----:B------:R-:W-:-:S02]  /*84c0*/  UMOV UR34, UR18 ;  /* 0x0000001200227c82 */ /* 0x000fc40008000000 */
[----:B------:R-:W-:Y:S02]  /*84d0*/  R2UR UR15, R3 ;  /* 0x00000000030f72ca */ /* 0x000fe400000e0000 */
[----:B------:R-:W-:Y:S01]  /*84e0*/  R2UR UR39, R0 ;  /* 0x00000000002772ca */ /* 0x000fe200000e0000 */
[----:B------:R-:W-:-:S10]  /*84f0*/  IMAD.MOV.U32 R0, RZ, RZ, RZ ;  /* 0x000000ffff007224 */ /* 0x000fd400078e00ff */
[----:B------:R-:W-:Y:S01]  /*8500*/  UTMALDG.4D [UR16], [UR14], desc[UR22] ;  /* 0x000016100e0075b4 */ /* 0x000fe20008019000 */
[----:B------:R-:W-:Y:S01]  /*8510*/  UTMALDG.4D [UR24], [UR14], desc[UR22] ;  /* 0x000016180e0075b4 */ /* 0x000fe20008019000 */
[----:B------:R1:W-:Y:S01]  /*8520*/  UBLKCP.S.G [UR32], [UR4], UR10 ;  /* 0x00000020040073ba */ /* 0x0003e2000800020a */
[----:B------:R2:W-:Y:S01]  /*8530*/  SYNCS.ARRIVE.TRANS64 RZ, [R20+URZ+0x38800], R5 ;  /* 0x0388000514ff79a7 */ /* 0x0005e2000800003f */
[----:B-1----:R-:W-:Y:S01]  /*8540*/  UIADD3 UR32, UR8, 0x8000, URZ ;  /* 0x0000800008207890 */ /* 0x002fe2000fffe03f */
[----:B--2---:R-:W1:Y:S01]  /*8550*/  LDC R5, c[0x0][0x280] ;  /* 0x0000a000ff057b82 */ /* 0x004e620000000800 */
        /* <DEDUP_REMOVED lines=9> */
[----:B-1----:R-:W-:Y:S01]  /*85f0*/  ISETP.GE.AND P1, PT, R5, 0x51, PT ;  /* 0x000000510500780c */ /* 0x002fe20003f26270 */
[----:B------:R2:W-:-:S12]  /*8600*/  UTMALDG.4D [UR24], [UR38], desc[UR30] ;  /* 0x00001e18260075b4 */ /* 0x0005d80008019000 */
[----:B--2---:R-:W-:Y:S05]  /*8610*/  @!P1 BRA `(.L_x_3666) ;  /* 0x0000000c00d49947 */ /* 0x004fea0003800000 */
[----:B------:R-:W1:Y:S01]  /*8620*/  S2R R8, SR_TID.X ;  /* 0x0000000000087919 */ /* 0x000e620000002100 */
[C---:B------:R-:W-:Y:S01]  /*8630*/  VIADD R4, R5.reuse, 0x4f ;  /* 0x0000004f05047836 */ /* 0x040fe20000000000 */
[----:B------:R-:W-:Y:S01]  /*8640*/  ISETP.GE.AND P1, PT, R5, 0xa1, PT ;  /* 0x000000a10500780c */ /* 0x000fe20003f26270 */
[----:B------:R-:W-:Y:S02]  /*8650*/  IMAD.MOV.U32 R9, RZ, RZ, 0x1 ;  /* 0x00000001ff097424 */ /* 0x000fe400078e00ff */
[----:B------:R-:W-:-:S04]  /*8660*/  IMAD.HI R4, R4, 0x66666667, RZ ;  /* 0x6666666704047827 */ /* 0x000fc800078e02ff */
[----:B------:R-:W-:Y:S01]  /*8670*/  IMAD.MOV.U32 R18, RZ, RZ, 0x1 ;  /* 0x00000001ff127424 */ /* 0x000fe200078e00ff */
[----:B------:R-:W-:Y:S01]  /*8680*/  SHF.R.U32.HI R5, RZ, 0x1f, R4 ;  /* 0x0000001fff057819 */ /* 0x000fe20000011604 */
[----:B------:R-:W-:Y:S02]  /*8690*/  IMAD.MOV.U32 R13, RZ, RZ, RZ ;  /* 0x000000ffff0d7224 */ /* 0x000fe400078e00ff */
[----:B------:R-:W-:Y:S01]  /*86a0*/  IMAD.MOV.U32 R11, RZ, RZ, RZ ;  /* 0x000000ffff0b7224 */ /* 0x000fe200078e00ff */
[----:B------:R-:W-:-:S04]  /*86b0*/  LEA.HI.SX32 R4, R4, R5, 0x1b ;  /* 0x0000000504047211 */ /* 0x000fc800078fdaff */
[----:B------:R-:W-:-:S04]  /*86c0*/  VIADDMNMX R9, R4, -R9, 0x1, !PT ;  /* 0x0000000104097446 */ /* 0x000fc80007800909 */
[----:B------:R-:W-:Y:S02]  /*86d0*/  LOP3.LUT R10, R9, 0x1, RZ, 0xc0, !PT ;  /* 0x00000001090a7812 */ /* 0x000fe400078ec0ff */
[----:B-1----:R-:W-:Y:S01]  /*86e0*/  LOP3.LUT R12, R8, 0x1f, RZ, 0xc0, !PT ;  /* 0x0000001f080c7812 */ /* 0x002fe200078ec0ff */
[----:B------:R-:W-:Y:S06]  /*86f0*/  @!P1 BRA `(.L_x_3667) ;  /* 0x00000008006c9947 */ /* 0x000fec0003800000 */
[----:B------:R-:W-:Y:S02]  /*8700*/  IMAD.IADD R9, R9, 0x1, -R10 ;  /* 0x0000000109097824 */ /* 0x000fe400078e0a0a */
[----:B------:R-:W-:Y:S02]  /*8710*/  IMAD.MOV.U32 R18, RZ, RZ, 0x1 ;  /* 0x00000001ff127424 */ /* 0x000fe400078e00ff */
[----:B------:R-:W-:-:S07]  /*8720*/  IMAD.MOV.U32 R11, RZ, RZ, RZ ;  /* 0x000000ffff0b7224 */ /* 0x000fce00078e00ff */
.L_x_3676:
[----:B------:R-:W-:-:S04]  /*8730*/  SHF.L.U32 R21, R18, 0x1f, RZ ;  /* 0x0000001f12157819 */ /* 0x000fc800000006ff */
[----:B-1----:R-:W1:Y:S02]  /*8740*/  SYNCS.PHASECHK.TRANS64.TRYWAIT P1, [R20+URZ+0x38840], R21 ;  /* 0x03884015140075a7 */ /* 0x002e64000802017f */
[----:B-12---:R-:W-:Y:S05]  /*8750*/  @!P1 BRA `(.L_x_3668) ;  /* 0x0000001400749947 */ /* 0x006fea0003800000 */
.L_x_3693:
[----:B------:R-:W-:Y:S05]  /*8760*/  @P0 BRA `(.L_x_3669) ;  /* 0x0000000000140947 */ /* 0x000fea0003800000 */
[----:B------:R-:W-:Y:S01]  /*8770*/  ISETP.NE.AND P1, PT, R12, RZ, PT ;  /* 0x000000ff0c00720c */ /* 0x000fe20003f25270 */
[----:B------:R-:W-:-:S04]  /*8780*/  IMAD.MOV.U32 R3, RZ, RZ, 0x5140 ;  /* 0x00005140ff037424 */ /* 0x000fc800078e00ff */
[----:B------:R2:W-:Y:S08]  /*8790*/  SYNCS.ARRIVE.TRANS64 RZ, [R20+URZ+0x38830], R3 ;  /* 0x0388300314ff79a7 */ /* 0x0005f0000800003f */
[----:B------:R-:W-:Y:S05]  /*87a0*/  @!P1 BRA `(.L_x_3669) ;  /* 0x0000000000049947 */ /* 0x000fea0003800000 */
[----:B------:R-:W-:Y:S01]  /*87b0*/  BPT.TRAP 0x1 ;  /* 0x000000040000795c */ /* 0x000fe20000300000 */
.L_x_3669:
[----:B------:R-:W3:Y:S01]  /*87c0*/  LDC.64 R14, c[0x0][0x728] ;  /* 0x0001ca00ff0e7b82 */ /* 0x000ee20000000a00 */
[----:B------:R-:W-:Y:S01]  /*87d0*/  IMAD R8, R11, 0x50, RZ ;  /* 0x000000500b087824 */ /* 0x000fe200078e02ff */
[----:B------:R-:W-:Y:S01]  /*87e0*/  R2UR UR10, R20 ;  /* 0x00000000140a72ca */ /* 0x000fe200000e0000 */
[----:B------:R-:W-:Y:S01]  /*87f0*/  UMOV UR8, 0x0 ;  /* 0x0000000000087882 */ /* 0x000fe20000000000 */
[----:B------:R-:W-:Y:S01]  /*8800*/  UMOV UR9, 0x14f00000 ;  /* 0x14f0000000097882 */ /* 0x000fe20000000000 */
[----:B------:R-:W-:Y:S01]  /*8810*/  UMOV UR18, URZ ;  /* 0x0000003f00127c82 */ /* 0x000fe20008000000 */
[C---:B------:R-:W-:Y:S01]  /*8820*/  IADD3 R0, P1, R8.reuse, R6, RZ ;  /* 0x0000000608007210 */ /* 0x040fe20007f3e0ff */
[----:B------:R-:W-:Y:S01]  /*8830*/  UMOV UR26, 0x40 ;  /* 0x00000040001a7882 */ /* 0x000fe20000000000 */
[----:B------:R-:W4:Y:S01]  /*8840*/  LDC.64 R4, c[0x0][0x198] ;  /* 0x00006600ff047b82 */ /* 0x000f220000000a00 */
        /* <DEDUP_REMOVED lines=14> */
[----:B----4-:R-:W-:Y:S02]  /*8930*/  IMAD.MOV.U32 R17, RZ, RZ, R4 ;  /* 0x000000ffff117224 */ /* 0x010fe400078e0004 */
        /* <DEDUP_REMOVED lines=10> */
[----:B------:R-:W4:Y:S02]  /*89e0*/  SYNCS.PHASECHK.TRANS64.TRYWAIT P1, [R20+URZ+0x38828], R21 ;  /* 0x03882815140075a7 */ /* 0x000f24000802017f */
[----:B---34-:R-:W-:Y:S05]  /*89f0*/  @!P1 BRA `(.L_x_3670) ;  /* 0x0000001000e09947 */ /* 0x018fea0003800000 */
.L_x_3694:
[----:B------:R-:W-:Y:S05]  /*8a00*/  @P0 BRA `(.L_x_3671) ;  /* 0x0000000000140947 */ /* 0x000fea0003800000 */
[----:B------:R-:W-:Y:S01]  /*8a10*/  ISETP.NE.AND P1, PT, R12, RZ, PT ;  /* 0x000000ff0c00720c */ /* 0x000fe20003f25270 */
[----:B------:R-:W-:-:S04]  /*8a20*/  IMAD.MOV.U32 R0, RZ, RZ, 0x5140 ;  /* 0x00005140ff007424 */ /* 0x000fc800078e00ff */
[----:B------:R4:W-:Y:S08]  /*8a30*/  SYNCS.ARRIVE.TRANS64 RZ, [R20+URZ+0x38818], R0 ;  /* 0x0388180014ff79a7 */ /* 0x0009f0000800003f */
[----:B------:R-:W-:Y:S05]  /*8a40*/  @!P1 BRA `(.L_x_3671) ;  /* 0x0000000000049947 */ /* 0x000fea0003800000 */
[----:B------:R-:W-:Y:S01]  /*8a50*/  BPT.TRAP 0x1 ;  /* 0x000000040000795c */ /* 0x000fe20000300000 */
.L_x_3671:
[----:B----4-:R-:W-:Y:S01]  /*8a60*/  VIADD R0, R8, 0x50 ;  /* 0x0000005008007836 */ /* 0x010fe20000000000 */
[----:B------:R-:W-:Y:S01]  /*8a70*/  IADD3 R2, P1, R17, 0xf0, RZ ;  /* 0x000000f011027810 */ /* 0x000fe20007f3e0ff */
[----:B------:R-:W-:Y:S01]  /*8a80*/  UMOV UR8, 0x0 ;  /* 0x0000000000087882 */ /* 0x000fe20000000000 */
[----:B------:R-:W-:Y:S01]  /*8a90*/  R2UR UR16, R20 ;  /* 0x00000000141072ca */ /* 0x000fe200000e0000 */
[----:B------:R-:W-:Y:S01]  /*8aa0*/  UMOV UR9, 0x14f00000 ;  /* 0x14f0000000097882 */ /* 0x000fe20000000000 */
[----:B------:R-:W-:Y:S01]  /*8ab0*/  R2UR UR27, R0 ;  /* 0x00000000001b72ca */ /* 0x000fe200000e0000 */
[----:B--2---:R-:W-:Y:S01]  /*8ac0*/  IMAD.X R3, RZ, RZ, R16, P1 ;  /* 0x000000ffff037224 */ /* 0x004fe200008e0610 */
        /* <DEDUP_REMOVED lines=19> */
[----:B--2-4-:R-:W-:Y:S05]  /*8c00*/  @!P1 BRA `(.L_x_3672) ;  /* 0x0000001000709947 */ /* 0x014fea0003800000 */
.L_x_3695:
        /* <DEDUP_REMOVED lines=9> */
.L_x_3673:
        /* <DEDUP_REMOVED lines=31> */
.L_x_3697:
[----:B------:R-:W-:Y:S05]  /*8e90*/  @P0 BRA `(.L_x_3675) ;  /* 0x0000000000140947 */ /* 0x000fea0003800000 */
[----:B------:R-:W-:Y:S01]  /*8ea0*/  ISETP.NE.AND P1, PT, R12, RZ, PT ;  /* 0x000000ff0c00720c */ /* 0x000fe20003f25270 */
[----:B-1----:R-:W-:-:S04]  /*8eb0*/  IMAD.MOV.U32 R5, RZ, RZ, 0x5140 ;  /* 0x00005140ff057424 */ /* 0x002fc800078e00ff */
[----:B------:R2:W-:Y:S08]  /*8ec0*/  SYNCS.ARRIVE.TRANS64 RZ, [R20+URZ+0x38810], R5 ;  /* 0x0388100514ff79a7 */ /* 0x0005f0000800003f */
[----:B------:R-:W-:Y:S05]  /*8ed0*/  @!P1 BRA `(.L_x_3675) ;  /* 0x0000000000049947 */ /* 0x000fea0003800000 */
[----:B------:R-:W-:Y:S01]  /*8ee0*/  BPT.TRAP 0x1 ;  /* 0x000000040000795c */ /* 0x000fe20000300000 */
.L_x_3675:
        /* <DEDUP_REMOVED lines=13> */
[----:B------:R-:W-:Y:S01]  /*8fc0*/  UIADD3 UR27, UR27, 0xa0, URZ ;  /* 0x000000a01b1b7890 */ /* 0x000fe2000fffe03f */
[----:B------:R-:W-:Y:S01]  /*8fd0*/  VIADD R11, R11, 0x2 ;  /* 0x000000020b0b7836 */ /* 0x000fe20000000000 */
[----:B------:R-:W-:-:S02]  /*8fe0*/  UIADD3 UR24, UR16, 0x1a000, URZ ;  /* 0x0001a00010187890 */ /* 0x000fc4000fffe03f */
[----:B------:R-:W-:Y:S02]  /*8ff0*/  UIADD3 UR25, UR16, 0x38810, URZ ;  /* 0x0003881010197890 */ /* 0x000fe4000fffe03f */
[----:B------:R-:W-:Y:S02]  /*9000*/  UIADD3 UR14, UR16, 0x2e000, URZ ;  /* 0x0002e000100e7890 */ /* 0x000fe4000fffe03f */
        /* <DEDUP_REMOVED lines=8> */
[----:B---3--:R-:W-:Y:S05]  /*9090*/  @P1 BRA `(.L_x_3676) ;  /* 0xfffffff400a41947 */ /* 0x008fea000383ffff */
[----:B------:R-:W-:-:S07]  /*90a0*/  IMAD.U32 R0, RZ, RZ, UR27 ;  /* 0x0000001bff007e24 */ /* 0x000fce000f8e00ff */
.L_x_3667:
[----:B------:R-:W-:-:S13]  /*90b0*/  ISETP.NE.AND P1, PT, R10, RZ, PT ;  /* 0x000000ff0a00720c */ /* 0x000fda0003f25270 */
[----:B------:R-:W-:Y:S05]  /*90c0*/  @!P1 BRA `(.L_x_3666) ;  /* 0x0000000400289947 */ /* 0x000fea0003800000 */
[----:B------:R-:W-:-:S04]  /*90d0*/  SHF.L.U32 R9, R18, 0x1f, RZ ;  /* 0x0000001f12097819 */ /* 0x000fc800000006ff */
[----:B------:R-:W3:Y:S02]  /*90e0*/  SYNCS.PHASECHK.TRANS64.TRYWAIT P1, [R20+URZ+0x38840], R9 ;  /* 0x03884009140075a7 */ /* 0x000ee4000802017f */
[----:B---3--:R-:W-:Y:S05]  /*90f0*/  @!P1 BRA `(.L_x_3677) ;  /* 0x0000000c00609947 */ /* 0x008fea0003800000 */
.L_x_3698:
[----:B------:R-:W-:Y:S05]  /*9100*/  @P0 BRA `(.L_x_3678) ;  /* 0x0000000000140947 */ /* 0x000fea0003800000 */
[----:B------:R-:W-:Y:S01]  /*9110*/  ISETP.NE.AND P1, PT, R12, RZ, PT ;  /* 0x000000ff0c00720c */ /* 0x000fe20003f25270 */
[----:B-12---:R-:W-:-:S04]  /*9120*/  IMAD.MOV.U32 R5, RZ, RZ, 0x5140 ;  /* 0x00005140ff057424 */ /* 0x006fc800078e00ff */
[----:B------:R4:W-:Y:S08]  /*9130*/  SYNCS.ARRIVE.TRANS64 RZ, [R20+URZ+0x38830], R5 ;  /* 0x0388300514ff79a7 */ /* 0x0009f0000800003f */
[----:B------:R-:W-:Y:S05]  /*9140*/  @!P1 BRA `(.L_x_3678) ;  /* 0x0000000000049947 */ /* 0x000fea0003800000 */
[----:B------:R-:W-:Y:S01]  /*9150*/  BPT.TRAP 0x1 ;  /* 0x000000040000795c */ /* 0x000fe20000300000 */
.L_x_3678:
[----:B-12-4-:R-:W1:Y:S01]  /*9160*/  LDC.64 R4, c[0x0][0x728] ;  /* 0x0001ca00ff047b82 */ /* 0x016e620000000a00 */
[----:B------:R-:W-:Y:S01]  /*9170*/  IMAD R11, R11, 0x50, RZ ;  /* 0x000000500b0b7824 */ /* 0x000fe200078e02ff */
        /* <DEDUP_REMOVED lines=31> */
.L_x_3699:
[----:B------:R-:W-:Y:S05]  /*9370*/  @P0 BRA `(.L_x_3680) ;  /* 0x0000000000140947 */ /* 0x000fea0003800000 */
[----:B------:R-:W-:Y:S01]  /*9380*/  ISETP.NE.AND P0, PT, R12, RZ, PT ;  /* 0x000000ff0c00720c */ /* 0x000fe20003f05270 */
[----:B------:R-:W-:-:S04]  /*9390*/  IMAD.MOV.U32 R5, RZ, RZ, 0x5140 ;  /* 0x00005140ff057424 */ /* 0x000fc800078e00ff */
[----:B------:R2:W-:Y:S08]  /*93a0*/  SYNCS.ARRIVE.TRANS64 RZ, [R20+URZ+0x38818], R5 ;  /* 0x0388180514ff79a7 */ /* 0x0005f0000800003f */
[----:B------:R-:W-:Y:S05]  /*93b0*/  @!P0 BRA `(.L_x_3680) ;  /* 0x0000000000048947 */ /* 0x000fea0003800000 */
[----:B------:R-:W-:Y:S01]  /*93c0*/  BPT.TRAP 0x1 ;  /* 0x000000040000795c */ /* 0x000fe20000300000 */
.L_x_3680:
        /* <DEDUP_REMOVED lines=26> */
.L_x_3666:
[----:B------:R-:W-:Y:S01]  /*9570*/  IMAD R4, R13, 0x8, R20 ;  /* 0x000000080d047824 */ /* 0x000fe200078e0214 */
[----:B------:R-:W-:Y:S01]  /*9580*/  SHF.L.U32 R3, R18, 0x1f, RZ ;  /* 0x0000001f12037819 */ /* 0x000fe200000006ff */
[----:B------:R-:W4:Y:S03]  /*9590*/  S2R R2, SR_TID.X ;  /* 0x0000000000027919 */ /* 0x000f260000002100 */
[----:B------:R-:W5:Y:S01]  /*95a0*/  SYNCS.PHASECHK.TRANS64.TRYWAIT P0, [R4+URZ+0x38840], R3 ;  /* 0x03884003040075a7 */ /* 0x000f62000800017f */
[----:B----4-:R-:W-:-:S04]  /*95b0*/  LOP3.LUT R2, R2, 0x7f, RZ, 0xc0, !PT ;  /* 0x0000007f02027812 */ /* 0x010fc800078ec0ff */
[----:B------:R-:W-:Y:S01]  /*95c0*/  ISETP.NE.AND P1, PT, R2, RZ, PT ;  /* 0x000000ff0200720c */ /* 0x000fe20003f25270 */
[----:B-----5:R-:W-:-:S12]  /*95d0*/  @!P0 BRA `(.L_x_3681) ;  /* 0x0000000800508947 */ /* 0x020fd80003800000 */
.L_x_3700:
[----:B------:R-:W-:Y:S05]  /*95e0*/  @P1 BRA `(.L_x_3682) ;  /* 0x0000000000181947 */ /* 0x000fea0003800000 */
[----:B------:R-:W5:Y:S01]  /*95f0*/  S2R R2, SR_TID.X ;  /* 0x0000000000027919 */ /* 0x000f620000002100 */
[----:B----4-:R-:W-:-:S04]  /*9600*/  IMAD.MOV.U32 R3, RZ, RZ, 0x5140 ;  /* 0x00005140ff037424 */ /* 0x010fc800078e00ff */
[----:B------:R4:W-:Y:S01]  /*9610*/  SYNCS.ARRIVE.TRANS64 RZ, [R4+URZ+0x38830], R3 ;  /* 0x0388300304ff79a7 */ /* 0x0009e2000800003f */
[----:B-----5:R-:W-:-:S13]  /*9620*/  LOP3.LUT P0, RZ, R2, 0x1f, RZ, 0xc0, !PT ;  /* 0x0000001f02ff7812 */ /* 0x020fda000780c0ff */
[----:B----4-:R-:W-:Y:S05]  /*9630*/  @!P0 BRA `(.L_x_3682) ;  /* 0x0000000000048947 */ /* 0x010fea0003800000 */
[----:B------:R-:W-:Y:S01]  /*9640*/  BPT.TRAP 0x1 ;  /* 0x000000040000795c */ /* 0x000fe20000300000 */
.L_x_3682:
[----:B----4-:R-:W4:Y:S01]  /*9650*/  LDC.64 R2, c[0x0][0x728] ;  /* 0x0001ca00ff027b82 */ /* 0x010f220000000a00 */
[----:B------:R-:W-:Y:S01]  /*9660*/  IADD3 R6, P0, R0, R6, RZ ;  /* 0x0000000600067210 */ /* 0x000fe20007f1e0ff */
[----:B------:R-:W-:Y:S01]  /*9670*/  UMOV UR8, 0x0 ;  /* 0x0000000000087882 */ /* 0x000fe20000000000 */
[----:B------:R-:W-:Y:S01]  /*9680*/  R2UR UR25, R4 ;  /* 0x00000000041972ca */ /* 0x000fe200000e0000 */
[C-C-:B------:R-:W-:Y:S01]  /*9690*/  IMAD R4, R13.reuse, 0x5000, R20.reuse ;  /* 0x000050000d047824 */ /* 0x140fe200078e0214 */
[C---:B------:R-:W-:Y:S01]  /*96a0*/  LEA.HI.X.SX32 R19, R0.reuse, R19, 0x1, P0 ;  /* 0x0000001300137211 */ /* 0x040fe200000f0eff */
[C---:B-123--:R-:W-:Y:S01]  /*96b0*/  IMAD R20, R13.reuse, 0x200, R20 ;  /* 0x000002000d147824 */ /* 0x04efe200078e0214 */
        /* <DEDUP_REMOVED lines=9> */
[----:B------:R-:W-:Y:S01]  /*9750*/  UIADD3 UR25, UR25, 0x38830, URZ ;  /* 0x0003883019197890 */ /* 0x000fe2000fffe03f */
[----:B------:R-:W-:-:S03]  /*9760*/  VIADD R0, R13, 0x1 ;  /* 0x000000010d007836 */ /* 0x000fc60000000000 */
[----:B------:R-:W-:Y:S02]  /*9770*/  UMOV UR19, UR27 ;  /* 0x0000001b00137c82 */ /* 0x000fe40008000000 */
[----:B------:R-:W-:Y:S01]  /*9780*/  UIADD3 UR24, UR16, 0x24000, URZ ;  /* 0x0002400010187890 */ /* 0x000fe2000fffe03f */
[C---:B----4-:R-:W-:Y:S01]  /*9790*/  LEA R2, P0, R6.reuse, R2, 0x2 ;  /* 0x0000000206027211 */ /* 0x050fe200078010ff */
        /* <DEDUP_REMOVED lines=9> */
[----:B------:R-:W-:Y:S02]  /*9830*/  R2UR UR15, R3 ;  /* 0x00000000030f72ca */ /* 0x000fe400000e0000 */
[----:B------:R-:W-:Y:S02]  /*9840*/  ISETP.NE.AND P0, PT, R0, 0x2, PT ;  /* 0x000000020000780c */ /* 0x000fe40003f05270 */
[----:B------:R-:W-:Y:S02]  /*9850*/  R2UR UR7, R16 ;  /* 0x00000000100772ca */ /* 0x000fe400000e0000 */
[----:B------:R-:W-:Y:S02]  /*9860*/  SEL R3, RZ, 0x1, P0 ;  /* 0x00000001ff037807 */ /* 0x000fe40000000000 */
[----:B------:R-:W-:-:S02]  /*9870*/  SEL R0, R0, RZ, P0 ;  /* 0x000000ff00007207 */ /* 0x000fc40000000000 */
[----:B------:R-:W-:-:S07]  /*9880*/  LOP3.LUT R18, R18, R3, RZ, 0x3c, !PT ;  /* 0x0000000312127212 */ /* 0x000fce00078e3cff */
[----:B------:R1:W-:Y:S01]  /*9890*/  UTMALDG.4D [UR24], [UR6], desc[UR8] ;  /* 0x00000818060075b4 */ /* 0x0003e20008019000 */
[----:B------:R1:W-:Y:S01]  /*98a0*/  UTMALDG.4D [UR16], [UR6], desc[UR8] ;  /* 0x00000810060075b4 */ /* 0x0003e20008019000 */
[----:B------:R1:W-:Y:S02]  /*98b0*/  UBLKCP.S.G [UR10], [UR14], UR13 ;  /* 0x0000000a0e0073ba */ /* 0x0003e4000800020d */
[----:B-1----:R-:W-:Y:S01]  /*98c0*/  NOP ;  /* 0x0000000000007918 */ /* 0x002fe20000000000 */
.L_x_3663:
[----:B------:R-:W-:Y:S05]  /*98d0*/  BSYNC B0 ;  /* 0x0000000000007941 */ /* 0x000fea0003800000 */
.L_x_3662:
[----:B------:R-:W-:-:S03]  /*98e0*/  UMOV UR6, 0xffffffff ;  /* 0xffffffff00067882 */ /* 0x000fc60000000000 */
[----:B------:R-:W-:Y:S05]  /*98f0*/  BRA.DIV UR6, `(.L_x_3683) ;  /* 0x00000006069c7947 */ /* 0x000fea000b800000 */
[----:B------:R-:W-:-:S13]  /*9900*/  ELECT P0, URZ, PT ;  /* 0x00000000003f782f */ /* 0x000fda0003800000 */
.L_x_3703:
[----:B------:R-:W-:Y:S05]  /*9910*/  @!P0 BRA `(.L_x_3615) ;  /* 0x0000000000848947 */ /* 0x000fea0003800000 */
[----:B------:R-:W2:Y:S02]  /*9920*/  LDL.LU R2, [R1] ;  /* 0x0000000001027983 */ /* 0x000ea40000300800 */
[----:B--2---:R-:W-:-:S04]  /*9930*/  LOP3.LUT R2, R2, 0x2, RZ, 0xfc, !PT ;  /* 0x0000000202027812 */ /* 0x004fc800078efcff */
[----:B------:R-:W-:-:S13]  /*9940*/  ISETP.NE.AND P0, PT, R2, 0x3, PT ;  /* 0x000000030200780c */ /* 0x000fda0003f05270 */
[----:B------:R-:W-:Y:S05]  /*9950*/  @!P0 BRA `(.L_x_3684) ;  /* 0x0000000000048947 */ /* 0x000fea0003800000 */
[----:B------:R-:W-:Y:S01]  /*9960*/  BPT.TRAP 0x1 ;  /* 0x000000040000795c */ /* 0x000fe20000300000 */
.L_x_3684:
        /* <DEDUP_REMOVED lines=15> */
.L_x_3704:
[----:B------:R-:W2:Y:S02]  /*9a60*/  SYNCS.PHASECHK.TRANS64.TRYWAIT P1, [R3+URZ], R2 ;  /* 0x00000002030075a7 */ /* 0x000ea4000802017f */
[----:B--2---:R-:W-:Y:S05]  /*9a70*/  @!P1 BRA `(.L_x_3686) ;  /* 0x0000000400749947 */ /* 0x004fea0003800000 */
.L_x_3705:
[----:B------:R-:W-:Y:S05]  /*9a80*/  @!P0 BRA `(.L_x_3687) ;  /* 0x0000000000048947 */ /* 0x000fea0003800000 */
[----:B------:R-:W-:Y:S01]  /*9a90*/  BPT.TRAP 0x1 ;  /* 0x000000040000795c */ /* 0x000fe20000300000 */
.L_x_3687:
[----:B--2---:R-:W-:-:S04]  /*9aa0*/  VIADD R3, R8, 0x38840 ;  /* 0x0003884008037836 */ /* 0x004fc80000000000 */
[----:B------:R-:W-:-:S04]  /*9ab0*/  IMAD R5, R0, 0x8, R3 ;  /* 0x0000000800057824 */ /* 0x000fc800078e0203 */
[----:B------:R-:W2:Y:S02]  /*9ac0*/  SYNCS.PHASECHK.TRANS64.TRYWAIT P0, [R5+URZ], R4 ;  /* 0x00000004050075a7 */ /* 0x000ea4000800017f */
[----:B--2---:R-:W-:Y:S05]  /*9ad0*/  @!P0 BRA `(.L_x_3688) ;  /* 0x0000000400708947 */ /* 0x004fea0003800000 */
.L_x_3706:
[----:B------:R-:W-:-:S07]  /*9ae0*/  IMAD R3, R6, 0x8, R3 ;  /* 0x0000000806037824 */ /* 0x000fce00078e0203 */
.L_x_3689:
[----:B---3--:R3:W4:Y:S02]  /*9af0*/  SYNCS.PHASECHK.TRANS64.TRYWAIT P0, [R3+URZ], R2 ;  /* 0x00000002030075a7 */ /* 0x008724000800017f */
[----:B----4-:R-:W-:Y:S05]  /*9b00*/  @!P0 NANOSLEEP.SYNCS 0x989680 ;  /* 0x009896800000895d */ /* 0x010fea0003900000 */
[----:B------:R-:W4:Y:S02]  /*9b10*/  @!P0 SYNCS.PHASECHK.TRANS64 P0, [R3+URZ], R2 ;  /* 0x00000002030085a7 */ /* 0x000f24000800007f */
[----:B----4-:R-:W-:Y:S05]  /*9b20*/  @!P0 BRA `(.L_x_3689) ;  /* 0xfffffffc00f08947 */ /* 0x010fea000383ffff */
.L_x_3615:
[----:B------:R-:W-:Y:S05]  /*9b30*/  BSYNC B6 ;  /* 0x0000000000067941 */ /* 0x000fea0003800000 */
.L_x_3612:
[----:B------:R-:W-:Y:S05]  /*9b40*/  EXIT ;  /* 0x000000000000794d */ /* 0x000fea0003800000 */
.L_x_3620:
[----:B------:R-:W-:Y:S02]  /*9b50*/  IMAD.MOV.U32 R12, RZ, RZ, RZ ;  /* 0x000000ffff0c7224 */ /* 0x000fe400078e00ff */
[----:B------:R-:W-:Y:S02]  /*9b60*/  IMAD.MOV.U32 R11, RZ, RZ, 0x1f ;  /* 0x0000001fff0b7424 */ /* 0x000fe400078e00ff */
[----:B------:R-:W-:-:S07]  /*9b70*/  IMAD.MOV.U32 R15, RZ, RZ, -0x1 ;  /* 0xffffffffff0f7424 */ /* 0x000fce00078e00ff */
[----:B------:R-:W-:Y:S05]  /*9b80*/  WARPSYNC.COLLECTIVE R15, `(.L_x_3690) ;  /* 0x000000000f087348 */ /* 0x000fea0003c00000 */
[----:B------:R1:W2:Y:S02]  /*9b90*/  SHFL.IDX P6, R14, R13, R12, R11 ;  /* 0x0000000c0d0e7389 */ /* 0x0002a400000c000b */
[----:B-12---:R-:W-:Y:S01]  /*9ba0*/  ENDCOLLECTIVE ;  /* 0x000000000000791b */ /* 0x006fe20003800000 */
.L_x_3690:
[----:B------:R-:W-:Y:S05]  /*9bb0*/  BRA `(.L_x_3691) ;  /* 0xffffff7000007947 */ /* 0x000fea000383ffff */
.L_x_3622:
        /* <DEDUP_REMOVED lines=8> */
.L_x_3627:
[----:B---3--:R3:W4:Y:S02]  /*9c40*/  SYNCS.PHASECHK.TRANS64.TRYWAIT P1, [R3+URZ+0x38810], R152 ;  /* 0x03881098030075a7 */ /* 0x008724000802017f */
[----:B----4-:R-:W-:Y:S05]  /*9c50*/  @!P1 NANOSLEEP.SYNCS 0x989680 ;  /* 0x009896800000995d */ /* 0x010fea0003900000 */
[----:B------:R-:W4:Y:S02]  /*9c60*/  @!P1 SYNCS.PHASECHK.TRANS64 P1, [R3+URZ+0x38810], R152 ;  /* 0x03881098030095a7 */ /* 0x000f24000802007f */
[----:B----4-:R-:W-:Y:S05]  /*9c70*/  @!P1 BRA `(.L_x_3627) ;  /* 0xfffffffc00f09947 */ /* 0x010fea000383ffff */
[----:B------:R-:W-:Y:S05]  /*9c80*/  BRA `(.L_x_3626) ;  /* 0xffffff78002c7947 */ /* 0x000fea000383ffff */
.L_x_3631:
[----:B------:R1:W1:Y:S02]  /*9c90*/  SYNCS.PHASECHK.TRANS64.TRYWAIT P1, [R3+URZ+0x38830], R152 ;  /* 0x03883098030075a7 */ /* 0x000264000802017f */
[----:B-1----:R-:W-:Y:S05]  /*9ca0*/  @!P1 NANOSLEEP.SYNCS 0x989680 ;  /* 0x009896800000995d */ /* 0x002fea0003900000 */
[----:B------:R-:W1:Y:S02]  /*9cb0*/  @!P1 SYNCS.PHASECHK.TRANS64 P1, [R3+URZ+0x38830], R152 ;  /* 0x03883098030095a7 */ /* 0x000e64000802007f */
[----:B-1----:R-:W-:Y:S05]  /*9cc0*/  @!P1 BRA `(.L_x_3631) ;  /* 0xfffffffc00f09947 */ /* 0x002fea000383ffff */
[----:B------:R-:W-:Y:S05]  /*9cd0*/  BRA `(.L_x_3630) ;  /* 0xffffff8800b87947 */ /* 0x000fea000383ffff */
.L_x_3664:
[----:B-1----:R1:W2:Y:S02]  /*9ce0*/  SYNCS.PHASECHK.TRANS64.TRYWAIT P1, [R20+URZ+0x38820], R3 ;  /* 0x03882003140075a7 */ /* 0x0022a4000802017f */
[----:B--2---:R-:W-:Y:S05]  /*9cf0*/  @!P1 NANOSLEEP.SYNCS 0x989680 ;  /* 0x009896800000995d */ /* 0x004fea0003900000 */
[----:B------:R-:W2:Y:S02]  /*9d00*/  @!P1 SYNCS.PHASECHK.TRANS64 P1, [R20+URZ+0x38820], R3 ;  /* 0x03882003140095a7 */ /* 0x000ea4000802007f */
[----:B--2---:R-:W-:Y:S05]  /*9d10*/  @!P1 BRA `(.L_x_3664) ;  /* 0xfffffffc00f09947 */ /* 0x004fea000383ffff */
[----:B------:R-:W-:Y:S05]  /*9d20*/  BRA `(.L_x_3692) ;  /* 0xffffffe400087947 */ /* 0x000fea000383ffff */
.L_x_3668:
[----:B-1----:R1:W2:Y:S02]  /*9d30*/  SYNCS.PHASECHK.TRANS64.TRYWAIT P1, [R20+URZ+0x38840], R21 ;  /* 0x03884015140075a7 */ /* 0x0022a4000802017f */
[----:B--2---:R-:W-:Y:S05]  /*9d40*/  @!P1 NANOSLEEP.SYNCS 0x989680 ;  /* 0x009896800000995d */ /* 0x004fea0003900000 */
[----:B------:R-:W2:Y:S02]  /*9d50*/  @!P1 SYNCS.PHASECHK.TRANS64 P1, [R20+URZ+0x38840], R21 ;  /* 0x03884015140095a7 */ /* 0x000ea4000802007f */
[----:B--2---:R-:W-:Y:S05]  /*9d60*/  @!P1 BRA `(.L_x_3668) ;  /* 0xfffffffc00f09947 */ /* 0x004fea000383ffff */
[----:B------:R-:W-:Y:S05]  /*9d70*/  BRA `(.L_x_3693) ;  /* 0xffffffe800787947 */ /* 0x000fea000383ffff */
.L_x_3670:
[----:B---3--:R3:W4:Y:S02]  /*9d80*/  SYNCS.PHASECHK.TRANS64.TRYWAIT P1, [R20+URZ+0x38828], R21 ;  /* 0x03882815140075a7 */ /* 0x008724000802017f */
[----:B----4-:R-:W-:Y:S05]  /*9d90*/  @!P1 NANOSLEEP.SYNCS 0x989680 ;  /* 0x009896800000995d */ /* 0x010fea0003900000 */
[----:B------:R-:W4:Y:S02]  /*9da0*/  @!P1 SYNCS.PHASECHK.TRANS64 P1, [R20+URZ+0x38828], R21 ;  /* 0x03882815140095a7 */ /* 0x000f24000802007f */
[----:B----4-:R-:W-:Y:S05]  /*9db0*/  @!P1 BRA `(.L_x_3670) ;  /* 0xfffffffc00f09947 */ /* 0x010fea000383ffff */
[----:B------:R-:W-:Y:S05]  /*9dc0*/  BRA `(.L_x_3694) ;  /* 0xffffffec000c7947 */ /* 0x000fea000383ffff */
.L_x_3672:
[----:B--2---:R2:W4:Y:S02]  /*9dd0*/  SYNCS.PHASECHK.TRANS64.TRYWAIT P1, [R20+URZ+0x38848], R21 ;  /* 0x03884815140075a7 */ /* 0x004524000802017f */
[----:B----4-:R-:W-:Y:S05]  /*9de0*/  @!P1 NANOSLEEP.SYNCS 0x989680 ;  /* 0x009896800000995d */ /* 0x010fea0003900000 */
[----:B------:R-:W4:Y:S02]  /*9df0*/  @!P1 SYNCS.PHASECHK.TRANS64 P1, [R20+URZ+0x38848], R21 ;  /* 0x03884815140095a7 */ /* 0x000f24000802007f */
[----:B----4-:R-:W-:Y:S05]  /*9e00*/  @!P1 BRA `(.L_x_3672) ;  /* 0xfffffffc00f09947 */ /* 0x010fea000383ffff */
[----:B------:R-:W-:Y:S05]  /*9e10*/  BRA `(.L_x_3695) ;  /* 0xffffffec007c7947 */ /* 0x000fea000383ffff */
.L_x_3674:
[----:B------:R-:W-:-:S07]  /*9e20*/  SHF.L.U32 R5, R18, 0x1f, RZ ;  /* 0x0000001f12057819 */ /* 0x000fce00000006ff */
.L_x_3696:
[----:B-1----:R1:W2:Y:S02]  /*9e30*/  SYNCS.PHASECHK.TRANS64.TRYWAIT P1, [R20+URZ+0x38820], R5 ;  /* 0x03882005140075a7 */ /* 0x0022a4000802017f */
[----:B--2---:R-:W-:Y:S05]  /*9e40*/  @!P1 NANOSLEEP.SYNCS 0x989680 ;  /* 0x009896800000995d */ /* 0x004fea0003900000 */
[----:B------:R-:W2:Y:S02]  /*9e50*/  @!P1 SYNCS.PHASECHK.TRANS64 P1, [R20+URZ+0x38820], R5 ;  /* 0x03882005140095a7 */ /* 0x000ea4000802007f */
[----:B--2---:R-:W-:Y:S05]  /*9e60*/  @!P1 BRA `(.L_x_3696) ;  /* 0xfffffffc00f09947 */ /* 0x004fea000383ffff */
[----:B------:R-:W-:Y:S05]  /*9e70*/  BRA `(.L_x_3697) ;  /* 0xfffffff000047947 */ /* 0x000fea000383ffff */
.L_x_3677:
[----:B---3--:R3:W4:Y:S02]  /*9e80*/  SYNCS.PHASECHK.TRANS64.TRYWAIT P1, [R20+URZ+0x38840], R9 ;  /* 0x03884009140075a7 */ /* 0x008724000802017f */
[----:B----4-:R-:W-:Y:S05]  /*9e90*/  @!P1 NANOSLEEP.SYNCS 0x989680 ;  /* 0x009896800000995d */ /* 0x010fea0003900000 */
[----:B------:R-:W4:Y:S02]  /*9ea0*/  @!P1 SYNCS.PHASECHK.TRANS64 P1, [R20+URZ+0x38840], R9 ;  /* 0x03884009140095a7 */ /* 0x000f24000802007f */
[----:B----4-:R-:W-:Y:S05]  /*9eb0*/  @!P1 BRA `(.L_x_3677) ;  /* 0xfffffffc00f09947 */ /* 0x010fea000383ffff */
[----:B------:R-:W-:Y:S05]  /*9ec0*/  BRA `(.L_x_3698) ;  /* 0xfffffff0008c7947 */ /* 0x000fea000383ffff */
.L_x_3679:
[----:B-1----:R1:W2:Y:S02]  /*9ed0*/  SYNCS.PHASECHK.TRANS64.TRYWAIT P1, [R20+URZ+0x38828], R9 ;  /* 0x03882809140075a7 */ /* 0x0022a4000802017f */
[----:B--2---:R-:W-:Y:S05]  /*9ee0*/  @!P1 NANOSLEEP.SYNCS 0x989680 ;  /* 0x009896800000995d */ /* 0x004fea0003900000 */
[----:B------:R-:W2:Y:S02]  /*9ef0*/  @!P1 SYNCS.PHASECHK.TRANS64 P1, [R20+URZ+0x38828], R9 ;  /* 0x03882809140095a7 */ /* 0x000ea4000802007f */
[----:B--2---:R-:W-:Y:S05]  /*9f00*/  @!P1 BRA `(.L_x_3679) ;  /* 0xfffffffc00f09947 */ /* 0x004fea000383ffff */
[----:B------:R-:W-:Y:S05]  /*9f10*/  BRA `(.L_x_3699) ;  /* 0xfffffff400147947 */ /* 0x000fea000383ffff */
.L_x_3681:
[----:B----4-:R4:W1:Y:S02]  /*9f20*/  SYNCS.PHASECHK.TRANS64.TRYWAIT P0, [R4+URZ+0x38840], R3 ;  /* 0x03884003040075a7 */ /* 0x010864000800017f */
[----:B-1----:R-:W-:Y:S05]  /*9f30*/  @!P0 NANOSLEEP.SYNCS 0x989680 ;  /* 0x009896800000895d */ /* 0x002fea0003900000 */
[----:B------:R-:W1:Y:S02]  /*9f40*/  @!P0 SYNCS.PHASECHK.TRANS64 P0, [R4+URZ+0x38840], R3 ;  /* 0x03884003040085a7 */ /* 0x000e64000800007f */
[----:B-1----:R-:W-:Y:S05]  /*9f50*/  @!P0 BRA `(.L_x_3681) ;  /* 0xfffffffc00f08947 */ /* 0x002fea000383ffff */
[----:B------:R-:W-:Y:S05]  /*9f60*/  BRA `(.L_x_3700) ;  /* 0xfffffff4009c7947 */ /* 0x000fea000383ffff */
.L_x_3683:
[----:B------:R-:W-:Y:S01]  /*9f70*/  BSSY B0, `(.L_x_3701) ;  /* 0x0000006000007945 */ /* 0x000fe20003800000 */
[----:B------:R-:W-:-:S07]  /*9f80*/  IMAD.MOV.U32 R15, RZ, RZ, -0x1 ;  /* 0xffffffffff0f7424 */ /* 0x000fce00078e00ff */
[----:B------:R-:W-:Y:S05]  /*9f90*/  WARPSYNC.COLLECTIVE R15, `(.L_x_3702) ;  /* 0x000000000f0c7348 */ /* 0x000fea0003c00000 */
[----:B------:R-:W-:Y:S02]  /*9fa0*/  ELECT P6, UR62, PT ;  /* 0x00000000003e782f */ /* 0x000fe400038c0000 */
[----:B------:R-:W-:Y:S01]  /*9fb0*/  MOV R14, UR62 ;  /* 0x0000003e000e7c02 */ /* 0x000fe20008000f00 */
[----:B------:R-:W-:Y:S10]  /*9fc0*/  ENDCOLLECTIVE ;  /* 0x000000000000791b */ /* 0x000ff40003800000 */
.L_x_3702:
[----:B------:R-:W-:Y:S05]  /*9fd0*/  BSYNC B0 ;  /* 0x0000000000007941 */ /* 0x000fea0003800000 */
.L_x_3701:
[----:B------:R-:W-:Y:S01]  /*9fe0*/  PLOP3.LUT P0, PT, P6, PT, PT, 0x80, 0x0 ;  /* 0x000000000000781c */ /* 0x000fe2000370f070 */
[----:B------:R-:W-:-:S12]  /*9ff0*/  BRA `(.L_x_3703) ;  /* 0xfffffff800447947 */ /* 0x000fd8000383ffff */
.L_x_3685:
[----:B-1----:R1:W2:Y:S02]  /*a000*/  SYNCS.PHASECHK.TRANS64.TRYWAIT P1, [R7+URZ], R4 ;  /* 0x00000004070075a7 */ /* 0x0022a4000802017f */
[----:B--2---:R-:W-:Y:S05]  /*a010*/  @!P1 NANOSLEEP.SYNCS 0x989680 ;  /* 0x009896800000995d */ /* 0x004fea0003900000 */
[----:B------:R-:W2:Y:S02]  /*a020*/  @!P1 SYNCS.PHASECHK.TRANS64 P1, [R7+URZ], R4 ;  /* 0x00000004070095a7 */ /* 0x000ea4000802007f */
[----:B--2---:R-:W-:Y:S05]  /*a030*/  @!P1 BRA `(.L_x_3685) ;  /* 0xfffffffc00f09947 */ /* 0x004fea000383ffff */
[----:B------:R-:W-:Y:S05]  /*a040*/  BRA `(.L_x_3704) ;  /* 0xfffffff800847947 */ /* 0x000fea000383ffff */
.L_x_3686:
[----:B--2---:R2:W3:Y:S02]  /*a050*/  SYNCS.PHASECHK.TRANS64.TRYWAIT P1, [R3+URZ], R2 ;  /* 0x00000002030075a7 */ /* 0x0044e4000802017f */
[----:B---3--:R-:W-:Y:S05]  /*a060*/  @!P1 NANOSLEEP.SYNCS 0x989680 ;  /* 0x009896800000995d */ /* 0x008fea0003900000 */
[----:B------:R-:W3:Y:S02]  /*a070*/  @!P1 SYNCS.PHASECHK.TRANS64 P1, [R3+URZ], R2 ;  /* 0x00000002030095a7 */ /* 0x000ee4000802007f */
[----:B---3--:R-:W-:Y:S05]  /*a080*/  @!P1 BRA `(.L_x_3686) ;  /* 0xfffffffc00f09947 */ /* 0x008fea000383ffff */
[----:B------:R-:W-:Y:S05]  /*a090*/  BRA `(.L_x_3705) ;  /* 0xfffffff800787947 */ /* 0x000fea000383ffff */
.L_x_3688:
[----:B--2---:R2:W3:Y:S02]  /*a0a0*/  SYNCS.PHASECHK.TRANS64.TRYWAIT P0, [R5+URZ], R4 ;  /* 0x00000004050075a7 */ /* 0x0044e4000800017f */
[----:B---3--:R-:W-:Y:S05]  /*a0b0*/  @!P0 NANOSLEEP.SYNCS 0x989680 ;  /* 0x009896800000895d */ /* 0x008fea0003900000 */
[----:B------:R-:W3:Y:S02]  /*a0c0*/  @!P0 SYNCS.PHASECHK.TRANS64 P0, [R5+URZ], R4 ;  /* 0x00000004050085a7 */ /* 0x000ee4000800007f */
[----:B---3--:R-:W-:Y:S05]  /*a0d0*/  @!P0 BRA `(.L_x_3688) ;  /* 0xfffffffc00f08947 */ /* 0x008fea000383ffff */
[----:B------:R-:W-:Y:S05]  /*a0e0*/  BRA `(.L_x_3706) ;  /* 0xfffffff8007c7947 */ /* 0x000fea000383ffff */
.L_x_3707:
        /* <DEDUP_REMOVED lines=9> */
.L_x_7314:


//--------------------- .text._ZN7cutlass13device_kernelIN5flash11enable_sm90INS1_16FlashAttnBwdSm90INS1_25CollectiveMainloopBwdSm90ILi2ELi2ELi2EN4cute5tupleIJNS5_1CILi1EEES8_S8_EEENS6_IJNS7_ILi80EEENS7_ILi128EEESB_EEENS_10bfloat16_tEfNS_4arch4Sm90ELb0ELb0ELb0ELb0ELb1ELb1ELb0ELb1ELi2ELi1ELi2ELi1ELb0EEENS1_21CollectiveEpilogueBwdISC_SD_SF_Li256ELb0ELb0ELi1EEENS1_19SingleTileSchedulerILb0ELb0ELb0ELi128EEEEEEEEEvNT_6ParamsE --------------------------
	.section	.text._ZN7cutlass13device_kernelIN5flash11enable_sm90INS1_16FlashAttnBwdSm90INS1_25CollectiveMainloopBwdSm90ILi2ELi2ELi2EN4cute5tupleIJNS5_1CILi1EEES8_S8_EEENS6_IJNS7_ILi80EEENS7_ILi128EEESB_EEENS_10bfloat16_tEfNS_4arch4Sm90ELb0ELb0ELb0ELb0ELb1ELb1ELb0ELb1ELi2ELi1ELi2ELi1ELb0EEENS1_21CollectiveEpilogueBwdISC_SD_SF_Li256ELb0ELb0ELi1EEENS1_19SingleTileSchedulerILb0ELb0ELb0ELi128EEEEEEEEEvNT_6ParamsE,"ax",@progbits
	.align	128
.text._ZN7cutlass13device_kernelIN5flash11enable_sm90INS1_16FlashAttnBwdSm90INS1_25CollectiveMainloopBwdSm90ILi2ELi2ELi2EN4cute5tupleIJNS5_1CILi1EEES8_S8_EEENS6_IJNS7_ILi80EEENS7_ILi128EEESB_EEENS_10bfloat16_tEfNS_4arch4Sm90ELb0ELb0ELb0ELb0ELb1ELb1ELb0ELb1ELi2ELi1ELi2ELi1ELb0EEENS1_21CollectiveEpilogueBwdISC_SD_SF_Li256ELb0ELb0ELi1EEENS1_19SingleTileSchedulerILb0ELb0ELb0ELi128EEEEEEEEEvNT_6ParamsE:
        .type           _ZN7cutlass13device_kernelIN5flash11enable_sm90INS1_16FlashAttnBwdSm90INS1_25CollectiveMainloopBwdSm90ILi2ELi2ELi2EN4cute5tupleIJNS5_1CILi1EEES8_S8_EEENS6_IJNS7_ILi80EEENS7_ILi128EEESB_EEENS_10bfloat16_tEfNS_4arch4Sm90ELb0ELb0ELb0ELb0ELb1ELb1ELb0ELb1ELi2ELi1ELi2ELi1ELb0EEENS1_21CollectiveEpilogueBwdISC_SD_SF_Li256ELb0ELb0ELi1EEENS1_19SingleTileSchedulerILb0ELb0ELb0ELi128EEEEEEEEEvNT_6ParamsE,@function
        .size           _ZN7cutlass13device_kernelIN5flash11enable_sm90INS1_16FlashAttnBwdSm90INS1_25CollectiveMainloopBwdSm90ILi2ELi2ELi2EN4cute5tupleIJNS5_1CILi1EEES8_S8_EEENS6_IJNS7_ILi80EEENS7_ILi128EEESB_EEENS_10bfloat16_tEfNS_4arch4Sm90ELb0ELb0ELb0ELb0ELb1ELb1ELb0ELb1ELi2ELi1ELi2ELi1ELb0EEENS1_21CollectiveEpilogueBwdISC_SD_SF_Li256ELb0ELb0ELi1EEENS1_19SingleTileSchedulerILb0ELb0ELb0ELi128EEEEEEEEEvNT_6ParamsE,(.L_x_7315 - _ZN7cutlass13device_kernelIN5flash11enable_sm90INS1_16FlashAttnBwdSm90INS1_25CollectiveMainloopBwdSm90ILi2ELi2ELi2EN4cute5tupleIJNS5_1CILi1EEES8_S8_EEENS6_IJNS7_ILi80EEENS7_ILi128EEESB_EEENS_10bfloat16_tEfNS_4arch4Sm90ELb0ELb0ELb0ELb0ELb1ELb1ELb0ELb1ELi2ELi1ELi2ELi1ELb0EEENS1_21CollectiveEpilogueBwdISC_SD_SF_Li256ELb0ELb0ELi1EEENS1_19SingleTileSchedulerILb0ELb0ELb0ELi128EEEEEEEEEvNT_6ParamsE)
        .other          _ZN7cutlass13device_kernelIN5flash11enable_sm90INS1_16FlashAttnBwdSm90INS1_25CollectiveMainloopBwdSm90ILi2ELi2ELi2EN4cute5tupleIJNS5_1CILi1EEES8_S8_EEENS6_IJNS7_ILi80EEENS7_ILi128EEESB_EEENS_10bfloat16_tEfNS_4arch4Sm90ELb0ELb0ELb0ELb0ELb1ELb1ELb0ELb1ELi2ELi1ELi2ELi1ELb0EEENS1_21CollectiveEpilogueBwdISC_SD_SF_Li256ELb0ELb0ELi1EEENS1_19SingleTileSchedulerILb0ELb0ELb0ELi128EEEEEEEEEvNT_6ParamsE,@"STO_CUDA_ENTRY STV_DEFAULT"
_ZN7cutlass13device_kernelIN5flash11enable_sm90INS1_16FlashAttnBwdSm90INS1_25CollectiveMainloopBwdSm90ILi2ELi2ELi2EN4cute5tupleIJNS5_1CILi1EEES8_S8_EEENS6_IJNS7_ILi80EEENS7_ILi128EEESB_EEENS_10bfloat16_tEfNS_4arch4Sm90ELb0ELb0ELb0ELb0ELb1ELb1ELb0ELb1ELi2ELi1ELi2ELi1ELb0EEENS1_21CollectiveEpilogueBwdISC_SD_SF_Li256ELb0ELb0ELi1EEENS1_19SingleTileSchedulerILb0ELb0ELb0ELi128EEEEEEEEEvNT_6ParamsE:
        /* <DEDUP_REMOVED lines=29> */
.L_x_3709:
[----:B------:R-:W-:Y:S05]  /*01d0*/  BSYNC B0 ;  /* 0x0000000000007941 */ /* 0x000fea0003800000 */
.L_x_3708:
        /* <DEDUP_REMOVED lines=34> */
.L_x_3710:
        /* <DEDUP_REMOVED lines=22> */
.L_x_3711:
        /* <DEDUP_REMOVED lines=8> */
.L_x_3714:
        /* <DEDUP_REMOVED lines=33> */
.L_x_3717:
        /* <DEDUP_REMOVED lines=15> */
.L_x_3716:
        /* <DEDUP_REMOVED lines=23> */
.L_x_3719:
        /* <DEDUP_REMOVED lines=15> */
.L_x_3718:
        /* <DEDUP_REMOVED lines=8> */
.L_x_3807:
        /* <DEDUP_REMOVED lines=15> */
.L_x_3721:
        /* <DEDUP_REMOVED lines=121> */
.L_x_3734:
[----:B------:R-:W2:Y:S01]  /*1440*/  LDL R3, [R1] ;  /* 0x0000000001037983 */ /* 0x000ea20000100800 */
[----:B------:R-:W-:Y:S05]  /*1450*/  YIELD ;  /* 0x0000000000007946 */ /* 0x000fea0003800000 */
[----:B--2---:R-:W-:-:S13]  /*1460*/  ISETP.NE.AND P0, PT, R3, 0x3, PT ;  /* 0x000000030300780c */ /* 0x004fda0003f05270 */
[----:B------:R-:W-:Y:S05]  /*1470*/  @!P0 BRA `(.L_x_3724) ;  /* 0x0000000000048947 */ /* 0x000fea0003800000 */
[----:B------:R-:W-:Y:S01]  /*1480*/  BPT.TRAP 0x1 ;  /* 0x000000040000795c */ /* 0x000fe20000300000 */
.L_x_3724:
        /* <DEDUP_REMOVED lines=8> */
.L_x_3725:
[----:B---3--:R-:W-:Y:S05]  /*1510*/  @P1 BRA `(.L_x_3726) ;  /* 0x0000000000081947 */ /* 0x008fea0003800000 */
[----:B------:R-:W3:Y:S02]  /*1520*/  SYNCS.PHASECHK.TRANS64.TRYWAIT P1, [R3+URZ+0x38810], R152 ;  /* 0x03881098030075a7 */ /* 0x000ee4000802017f */
[----:B---3--:R-:W-:Y:S05]  /*1530*/  @!P1 BRA `(.L_x_3727) ;  /* 0x0000008c00c89947 */ /* 0x008fea0003800000 */
.L_x_3726:
        /* <DEDUP_REMOVED lines=286> */
.L_x_3728:
[----:B------:R1:W1:Y:S01]  /*2720*/  SYNCS.PHASECHK.TRANS64.TRYWAIT P1, [R3+URZ+0x38830], R152 ;  /* 0x03883098030075a7 */ /* 0x000262000802017f */
[----:B------:R-:W-:Y:S05]  /*2730*/  @!P0 BRA `(.L_x_3729) ;  /* 0x0000000000048947 */ /* 0x000fea0003800000 */
[----:B------:R-:W-:Y:S01]  /*2740*/  BPT.TRAP 0x1 ;  /* 0x000000040000795c */ /* 0x000fe20000300000 */
.L_x_3729:
[----:B------:R-:W-:-:S05]  /*2750*/  VIADD R4, R153, 0x24000 ;  /* 0x0002400099047836 */ /* 0x000fca0000000000 */
[----:B------:R-:W-:-:S04]  /*2760*/  SHF.R.U32.HI R4, RZ, 0x4, R4 ;  /* 0x00000004ff047819 */ /* 0x000fc80000011604 */
[----:B------:R-:W-:-:S04]  /*2770*/  LOP3.LUT R4, R4, 0x3fff, RZ, 0xc0, !PT ;  /* 0x00003fff04047812 */ /* 0x000fc800078ec0ff */
[----:B------:R-:W-:Y:S01]  /*2780*/  LOP3.LUT R153, R4, 0x10000, RZ, 0xfc, !PT ;  /* 0x0001000004997812 */ /* 0x000fe200078efcff */
[----:B-1----:R-:W-:Y:S06]  /*2790*/  @P1 BRA `(.L_x_3730) ;  /* 0x0000000000081947 */ /* 0x002fec0003800000 */
[----:B------:R-:W1:Y:S02]  /*27a0*/  SYNCS.PHASECHK.TRANS64.TRYWAIT P1, [R3+URZ+0x38830], R152 ;  /* 0x03883098030075a7 */ /* 0x000e64000802017f */
[----:B-1----:R-:W-:Y:S05]  /*27b0*/  @!P1 BRA `(.L_x_3731) ;  /* 0x0000007c003c9947 */ /* 0x002fea0003800000 */
.L_x_3730:
        /* <DEDUP_REMOVED lines=832> */
.L_x_3732:
        /* <DEDUP_REMOVED lines=56> */
.L_x_3733:
        /* <DEDUP_REMOVED lines=12> */
.L_x_3723:
        /* <DEDUP_REMOVED lines=86> */
.L_x_3735:
        /* <DEDUP_REMOVED lines=19> */
.L_x_3736:
        /* <DEDUP_REMOVED lines=18> */
.L_x_3737:
        /* <DEDUP_REMOVED lines=18> */
.L_x_3738:
        /* <DEDUP_REMOVED lines=155> */
.L_x_3740:
[----:B------:R-:W-:Y:S05]  /*7280*/  BSYNC B0 ;  /* 0x0000000000007941 */ /* 0x000fea0003800000 */
.L_x_3739:
[----:B------:R-:W-:-:S04]  /*7290*/  DEPBAR.LE SB0, 0x0 ;  /* 0x000080000000791a */ /* 0x000fc80000000000 */
[----:B------:R-:W-:Y:S05]  /*72a0*/  BRA `(.L_x_3715) ;  /* 0x0000003000287947 */ /* 0x000fea0003800000 */
.L_x_3713:
        /* <DEDUP_REMOVED lines=37> */
[----:B------:R-:W-:Y:S01]  /*7500*/  IMAD.HI R0, R0, 0x66666667, RZ ;  /* 0x6666666700007827 */ /* 0x000fe200078e02ff */
[----:B------:R-:W-:Y:S02]  /*7510*/  UIMAD UR13, UR13, UR4, URZ ;  /* 0x000000040d0d72a4 */ /* 0x000fe4000f8e023f */
[----:B------:R-:W-:Y:S02]  /*7520*/  UIADD3 UR12, UR7, UR12, URZ ;  /* 0x0000000c070c7290 */ /* 0x000fe4000fffe03f */
[----:B------:R-:W-:Y:S01]  /*7530*/  SHF.R.U32.HI R3, RZ, 0x1f, R0 ;  /* 0x0000001fff037819 */ /* 0x000fe20000011600 */
[----:B------:R-:W-:Y:S01]  /*7540*/  UMOV UR4, URZ ;  /* 0x0000003f00047c82 */ /* 0x000fe20008000000 */
[----:B------:R-:W-:-:S02]  /*7550*/  ULDC.64 UR26, c[0x0][0x208] ;  /* 0x00008200001a7ab9 */ /* 0x000fc40000000a00 */
[----:B------:R-:W-:-:S04]  /*7560*/  LEA.HI.SX32 R2, R0, R3, 0x1b ;  /* 0x0000000300027211 */ /* 0x000fc800078fdaff */
        /* <DEDUP_REMOVED lines=16> */
.L_x_3767:
[----:B------:R-:W-:Y:S01]  /*7670*/  UIMAD UR22, UR13, UR4, URZ ;  /* 0x000000040d1672a4 */ /* 0x000fe2000f8e023f */
[----:B------:R-:W-:Y:S01]  /*7680*/  ISETP.NE.AND P1, PT, R0, RZ, PT ;  /* 0x000000ff0000720c */ /* 0x000fe20003f25270 */
[----:B------:R-:W-:Y:S01]  /*7690*/  ULDC.64 UR8, c[0x0][0x768] ;  /* 0x0001da0000087ab9 */ /* 0x000fe20000000a00 */
[----:B------:R-:W-:Y:S01]  /*76a0*/  UIMAD UR14, UR5, 0x5000, URZ ;  /* 0x00005000050e78a4 */ /* 0x000fe2000f8e023f */
        /* <DEDUP_REMOVED lines=13> */
.L_x_3745:
[----:B------:R-:W2:Y:S04]  /*7780*/  LDG.E.STRONG.GPU R6, desc[UR26][R2.64] ;  /* 0x0000001a02067981 */ /* 0x000ea8000c1ef900 */
[----:B--2---:R-:W-:Y:S01]  /*7790*/  CCTL.IVALL ;  /* 0x00000000ff00798f */ /* 0x004fe20002000000 */
[----:B------:R-:W-:Y:S05]  /*77a0*/  YIELD ;  /* 0x0000000000007946 */ /* 0x000fea0003800000 */
[----:B------:R-:W-:-:S13]  /*77b0*/  ISETP.NE.AND P3, PT, R6, UR28, PT ;  /* 0x0000001c06007c0c */ /* 0x000fda000bf65270 */
[----:B------:R-:W-:Y:S05]  /*77c0*/  @P3 BRA `(.L_x_3745) ;  /* 0xfffffffc00ec3947 */ /* 0x000fea000383ffff */
.L_x_3744:
[----:B------:R-:W-:Y:S05]  /*77d0*/  BSYNC B0 ;  /* 0x0000000000007941 */ /* 0x000fea0003800000 */
.L_x_3743:
[----:B------:R-:W-:-:S03]  /*77e0*/  UMOV UR23, 0xffffffff ;  /* 0xffffffff00177882 */ /* 0x000fc60000000000 */
[----:B------:R-:W-:Y:S05]  /*77f0*/  BRA.DIV UR23, `(.L_x_3746) ;  /* 0x0000002e17407947 */ /* 0x000fea000b800000 */
[----:B------:R-:W-:Y:S01]  /*7800*/  NOP ;  /* 0x0000000000007918 */ /* 0x000fe20000000000 */
.L_x_3810:
[----:B------:R-:W-:Y:S05]  /*7810*/  WARPSYNC.ALL ;  /* 0x0000000000007948 */ /* 0x000fea0003800000 */
[----:B------:R-:W-:Y:S06]  /*7820*/  BAR.SYNC.DEFER_BLOCKING 0xd, 0xa0 ;  /* 0x0342800000007b1d */ /* 0x000fec0000010000 */
[----:B------:R-:W-:Y:S04]  /*7830*/  BSSY B0, `(.L_x_3747) ;  /* 0x0000011000007945 */ /* 0x000fe80003800000 */
[----:B------:R-:W-:Y:S05]  /*7840*/  @!P0 BRA `(.L_x_3748) ;  /* 0x00000000003c8947 */ /* 0x000fea0003800000 */
[----:B------:R-:W1:Y:S01]  /*7850*/  S2UR UR34, SR_CgaCtaId ;  /* 0x00000000002279c3 */ /* 0x000e620000008800 */
[----:B------:R-:W-:Y:S01]  /*7860*/  UIMAD UR23, UR4, 0x2800, URZ ;  /* 0x00002800041778a4 */ /* 0x000fe2000f8e023f */
        /* <DEDUP_REMOVED lines=13> */
.L_x_3748:
[----:B------:R-:W-:Y:S05]  /*7940*/  BSYNC B0 ;  /* 0x0000000000007941 */ /* 0x000fea0003800000 */
.L_x_3747:
        /* <DEDUP_REMOVED lines=13> */
.L_x_3750:
[----:B------:R-:W-:Y:S05]  /*7a20*/  BSYNC B0 ;  /* 0x0000000000007941 */ /* 0x000fea0003800000 */
.L_x_3749:
[----:B------:R-:W-:Y:S06]  /*7a30*/  BAR.ARV 0xa, 0xa0 ;  /* 0x0282800000007b1d */ /* 0x000fec0000002000 */
[----:B------:R-:W-:Y:S04]  /*7a40*/  BSSY B0, `(.L_x_3751) ;  /* 0x0000003000007945 */ /* 0x000fe80003800000 */
[----:B------:R-:W-:Y:S05]  /*7a50*/  @!P0 BRA `(.L_x_3752) ;  /* 0x0000000000048947 */ /* 0x000fea0003800000 */
[----:B------:R-:W-:-:S04]  /*7a60*/  DEPBAR.LE SB0, 0x0 ;  /* 0x000080000000791a */ /* 0x000fc80000000000 */
.L_x_3752:
[----:B------:R-:W-:Y:S05]  /*7a70*/  BSYNC B0 ;  /* 0x0000000000007941 */ /* 0x000fea0003800000 */
.L_x_3751:
        /* <DEDUP_REMOVED lines=19> */
.L_x_3754:
[----:B------:R-:W-:Y:S05]  /*7bb0*/  BSYNC B0 ;  /* 0x0000000000007941 */ /* 0x000fea0003800000 */
.L_x_3753:
        /* <DEDUP_REMOVED lines=9> */
.L_x_3757:
[----:B------:R-:W2:Y:S04]  /*7c50*/  LDG.E.STRONG.GPU R6, desc[UR26][R2.64] ;  /* 0x0000001a02067981 */ /* 0x000ea8000c1ef900 */
[----:B--2---:R-:W-:Y:S01]  /*7c60*/  CCTL.IVALL ;  /* 0x00000000ff00798f */ /* 0x004fe20002000000 */
[----:B------:R-:W-:Y:S05]  /*7c70*/  YIELD ;  /* 0x0000000000007946 */ /* 0x000fea0003800000 */
[----:B------:R-:W-:-:S13]  /*7c80*/  ISETP.NE.AND P3, PT, R6, UR28, PT ;  /* 0x0000001c06007c0c */ /* 0x000fda000bf65270 */
[----:B------:R-:W-:Y:S05]  /*7c90*/  @P3 BRA `(.L_x_3757) ;  /* 0xfffffffc00ec3947 */ /* 0x000fea000383ffff */
.L_x_3756:
[----:B------:R-:W-:Y:S05]  /*7ca0*/  BSYNC B0 ;  /* 0x0000000000007941 */ /* 0x000fea0003800000 */
.L_x_3755:
[----:B------:R-:W-:-:S03]  /*7cb0*/  UMOV UR8, 0xffffffff ;  /* 0xffffffff00087882 */ /* 0x000fc60000000000 */
[----:B------:R-:W-:Y:S05]  /*7cc0*/  BRA.DIV UR8, `(.L_x_3758) ;  /* 0x0000002a08287947 */ /* 0x000fea000b800000 */
[----:B------:R-:W-:Y:S01]  /*7cd0*/  NOP ;  /* 0x0000000000007918 */ /* 0x000fe20000000000 */
.L_x_3813:
        /* <DEDUP_REMOVED lines=13> */
.L_x_3760:
[----:B------:R-:W-:Y:S05]  /*7db0*/  BSYNC B0 ;  /* 0x0000000000007941 */ /* 0x000fea0003800000 */
.L_x_3759:
        /* <DEDUP_REMOVED lines=13> */
.L_x_3762:
[----:B------:R-:W-:Y:S05]  /*7e90*/  BSYNC B0 ;  /* 0x0000000000007941 */ /* 0x000fea0003800000 */
.L_x_3761:
[----:B------:R-:W-:Y:S06]  /*7ea0*/  BAR.ARV 0xa, 0xa0 ;  /* 0x0282800000007b1d */ /* 0x000fec0000002000 */
[----:B------:R-:W-:Y:S04]  /*7eb0*/  BSSY B0, `(.L_x_3763) ;  /* 0x0000003000007945 */ /* 0x000fe80003800000 */
[----:B------:R-:W-:Y:S05]  /*7ec0*/  @!P0 BRA `(.L_x_3764) ;  /* 0x0000000000048947 */ /* 0x000fea0003800000 */
[----:B------:R-:W-:-:S04]  /*7ed0*/  DEPBAR.LE SB0, 0x0 ;  /* 0x000080000000791a */ /* 0x000fc80000000000 */
.L_x_3764:
[----:B------:R-:W-:Y:S05]  /*7ee0*/  BSYNC B0 ;  /* 0x0000000000007941 */ /* 0x000fea0003800000 */
.L_x_3763:
        /* <DEDUP_REMOVED lines=19> */
.L_x_3766:
[----:B------:R-:W-:Y:S05]  /*8020*/  BSYNC B0 ;  /* 0x0000000000007941 */ /* 0x000fea0003800000 */
.L_x_3765:
[----:B------:R-:W-:Y:S02]  /*8030*/  UIADD3 UR4, UR4, 0x2, URZ ;  /* 0x0000000204047890 */ /* 0x000fe4000fffe03f */
[----:B------:R-:W-:Y:S01]  /*8040*/  UIADD3 UR5, UR5, 0x1, URZ ;  /* 0x0000000105057890 */ /* 0x000fe2000fffe03f */
[----:B------:R-:W-:Y:S11]  /*8050*/  @P2 BRA `(.L_x_3767) ;  /* 0xfffffff400842947 */ /* 0x000ff6000383ffff */
.L_x_3742:
        /* <DEDUP_REMOVED lines=13> */
.L_x_3770:
[----:B------:R-:W2:Y:S04]  /*8130*/  LDG.E.STRONG.GPU R0, desc[UR26][R2.64] ;  /* 0x0000001a02007981 */ /* 0x000ea8000c1ef900 */
[----:B--2---:R-:W-:Y:S01]  /*8140*/  CCTL.IVALL ;  /* 0x00000000ff00798f */ /* 0x004fe20002000000 */
[----:B------:R-:W-:Y:S05]  /*8150*/  YIELD ;  /* 0x0000000000007946 */ /* 0x000fea0003800000 */
[----:B------:R-:W-:-:S13]  /*8160*/  ISETP.NE.AND P2, PT, R0, UR28, PT ;  /* 0x0000001c00007c0c */ /* 0x000fda000bf45270 */
[----:B------:R-:W-:Y:S05]  /*8170*/  @P2 BRA `(.L_x_3770) ;  /* 0xfffffffc00ec2947 */ /* 0x000fea000383ffff */
.L_x_3769:
[----:B------:R-:W-:Y:S05]  /*8180*/  BSYNC B0 ;  /* 0x0000000000007941 */ /* 0x000fea0003800000 */
.L_x_3768:
[----:B------:R-:W-:-:S03]  /*8190*/  UMOV UR5, 0xffffffff ;  /* 0xffffffff00057882 */ /* 0x000fc60000000000 */
[----:B------:R-:W-:Y:S05]  /*81a0*/  BRA.DIV UR5, `(.L_x_3771) ;  /* 0x00000026050c7947 */ /* 0x000fea000b800000 */
[----:B------:R-:W-:Y:S01]  /*81b0*/  NOP ;  /* 0x0000000000007918 */ /* 0x000fe20000000000 */
.L_x_3816:
[----:B------:R-:W-:Y:S01]  /*81c0*/  IMAD.U32 R6, RZ, RZ, UR4 ;  /* 0x00000004ff067e24 */ /* 0x000fe2000f8e00ff */
[----:B------:R-:W-:Y:S05]  /*81d0*/  WARPSYNC.ALL ;  /* 0x0000000000007948 */ /* 0x000fea0003800000 */
[----:B------:R-:W-:Y:S01]  /*81e0*/  BAR.SYNC.DEFER_BLOCKING 0xd, 0xa0 ;  /* 0x0342800000007b1d */ /* 0x000fe20000010000 */
[----:B------:R-:W-:-:S05]  /*81f0*/  IMAD R6, R6, 0x2800, RZ ;  /* 0x0000280006067824 */ /* 0x000fca00078e02ff */
        /* <DEDUP_REMOVED lines=18> */
.L_x_3773:
[----:B------:R-:W-:Y:S05]  /*8320*/  BSYNC B0 ;  /* 0x0000000000007941 */ /* 0x000fea0003800000 */
.L_x_3772:
        /* <DEDUP_REMOVED lines=20> */
.L_x_3775:
[----:B------:R-:W-:Y:S05]  /*8470*/  BSYNC B0 ;  /* 0x0000000000007941 */ /* 0x000fea0003800000 */
.L_x_3774:
[----:B------:R-:W-:Y:S06]  /*8480*/  BAR.ARV 0xa, 0xa0 ;  /* 0x0282800000007b1d */ /* 0x000fec0000002000 */
[----:B------:R-:W-:Y:S04]  /*8490*/  BSSY B0, `(.L_x_3776) ;  /* 0x0000003000007945 */ /* 0x000fe80003800000 */
[----:B------:R-:W-:Y:S05]  /*84a0*/  @!P0 BRA `(.L_x_3777) ;  /* 0x0000000000048947 */ /* 0x000fea0003800000 */
[----:B------:R-:W-:-:S04]  /*84b0*/  DEPBAR.LE SB0, 0x0 ;  /* 0x000080000000791a */ /* 0x000fc80000000000 */
.L_x_3777:
[----:B------:R-:W-:Y:S05]  /*84c0*/  BSYNC B0 ;  /* 0x0000000000007941 */ /* 0x000fea0003800000 */
.L_x_3776:
        /* <DEDUP_REMOVED lines=19> */
.L_x_3741:
        /* <DEDUP_REMOVED lines=55> */
.L_x_3817:
        /* <DEDUP_REMOVED lines=10> */
.L_x_3781:
        /* <DEDUP_REMOVED lines=84> */
.L_x_3792:
[----:B------:R-:W-:-:S04]  /*8f50*/  SHF.L.U32 R21, R18, 0x1f, RZ ;  /* 0x0000001f12157819 */ /* 0x000fc800000006ff */
[----:B-1----:R-:W1:Y:S02]  /*8f60*/  SYNCS.PHASECHK.TRANS64.TRYWAIT P1, [R20+URZ+0x38840], R21 ;  /* 0x03884015140075a7 */ /* 0x002e64000802017f */
[----:B-12---:R-:W-:Y:S05]  /*8f70*/  @!P1 BRA `(.L_x_3784) ;  /* 0x0000001400c89947 */ /* 0x006fea0003800000 */
.L_x_3818:
[----:B------:R-:W-:Y:S05]  /*8f80*/  @P0 BRA `(.L_x_3785) ;  /* 0x0000000000140947 */ /* 0x000fea0003800000 */
[----:B------:R-:W-:Y:S01]  /*8f90*/  ISETP.NE.AND P1, PT, R12, RZ, PT ;  /* 0x000000ff0c00720c */ /* 0x000fe20003f25270 */
[----:B------:R-:W-:-:S04]  /*8fa0*/  IMAD.MOV.U32 R3, RZ, RZ, 0x5140 ;  /* 0x00005140ff037424 */ /* 0x000fc800078e00ff */
[----:B------:R2:W-:Y:S08]  /*8fb0*/  SYNCS.ARRIVE.TRANS64 RZ, [R20+URZ+0x38830], R3 ;  /* 0x0388300314ff79a7 */ /* 0x0005f0000800003f */
[----:B------:R-:W-:Y:S05]  /*8fc0*/  @!P1 BRA `(.L_x_3785) ;  /* 0x0000000000049947 */ /* 0x000fea0003800000 */
[----:B------:R-:W-:Y:S01]  /*8fd0*/  BPT.TRAP 0x1 ;  /* 0x000000040000795c */ /* 0x000fe20000300000 */
.L_x_3785:
        /* <DEDUP_REMOVED lines=36> */
.L_x_3819:
[----:B------:R-:W-:Y:S05]  /*9220*/  @P0 BRA `(.L_x_3787) ;  /* 0x0000000000140947 */ /* 0x000fea0003800000 */
[----:B------:R-:W-:Y:S01]  /*9230*/  ISETP.NE.AND P1, PT, R12, RZ, PT ;  /* 0x000000ff0c00720c */ /* 0x000fe20003f25270 */
[----:B------:R-:W-:-:S04]  /*9240*/  IMAD.MOV.U32 R0, RZ, RZ, 0x5140 ;  /* 0x00005140ff007424 */ /* 0x000fc800078e00ff */
[----:B------:R4:W-:Y:S08]  /*9250*/  SYNCS.ARRIVE.TRANS64 RZ, [R20+URZ+0x38818], R0 ;  /* 0x0388180014ff79a7 */ /* 0x0009f0000800003f */
[----:B------:R-:W-:Y:S05]  /*9260*/  @!P1 BRA `(.L_x_3787) ;  /* 0x0000000000049947 */ /* 0x000fea0003800000 */
[----:B------:R-:W-:Y:S01]  /*9270*/  BPT.TRAP 0x1 ;  /* 0x000000040000795c */ /* 0x000fe20000300000 */
.L_x_3787:
        /* <DEDUP_REMOVED lines=27> */
.L_x_3820:
        /* <DEDUP_REMOVED lines=9> */
.L_x_3789:
        /* <DEDUP_REMOVED lines=31> */
.L_x_3822:
[----:B------:R-:W-:Y:S05]  /*96b0*/  @P0 BRA `(.L_x_3791) ;  /* 0x0000000000140947 */ /* 0x000fea0003800000 */
[----:B------:R-:W-:Y:S01]  /*96c0*/  ISETP.NE.AND P1, PT, R12, RZ, PT ;  /* 0x000000ff0c00720c */ /* 0x000fe20003f25270 */
[----:B-1----:R-:W-:-:S04]  /*96d0*/  IMAD.MOV.U32 R5, RZ, RZ, 0x5140 ;  /* 0x00005140ff057424 */ /* 0x002fc800078e00ff */
[----:B------:R2:W-:Y:S08]  /*96e0*/  SYNCS.ARRIVE.TRANS64 RZ, [R20+URZ+0x38810], R5 ;  /* 0x0388100514ff79a7 */ /* 0x0005f0000800003f */
[----:B------:R-:W-:Y:S05]  /*96f0*/  @!P1 BRA `(.L_x_3791) ;  /* 0x0000000000049947 */ /* 0x000fea0003800000 */
[----:B------:R-:W-:Y:S01]  /*9700*/  BPT.TRAP 0x1 ;  /* 0x000000040000795c */ /* 0x000fe20000300000 */
.L_x_3791:
        /* <DEDUP_REMOVED lines=28> */
.L_x_3783:
[----:B------:R-:W-:-:S13]  /*98d0*/  ISETP.NE.AND P1, PT, R10, RZ, PT ;  /* 0x000000ff0a00720c */ /* 0x000fda0003f25270 */
[----:B------:R-:W-:Y:S05]  /*98e0*/  @!P1 BRA `(.L_x_3782) ;  /* 0x0000000400289947 */ /* 0x000fea0003800000 */
[----:B------:R-:W-:-:S04]  /*98f0*/  SHF.L.U32 R9, R18, 0x1f, RZ ;  /* 0x0000001f12097819 */ /* 0x000fc800000006ff */
[----:B------:R-:W3:Y:S02]  /*9900*/  SYNCS.PHASECHK.TRANS64.TRYWAIT P1, [R20+URZ+0x38840], R9 ;  /* 0x03884009140075a7 */ /* 0x000ee4000802017f */
[----:B---3--:R-:W-:Y:S05]  /*9910*/  @!P1 BRA `(.L_x_3793) ;  /* 0x0000000c00b49947 */ /* 0x008fea0003800000 */
.L_x_3823:
[----:B------:R-:W-:Y:S05]  /*9920*/  @P0 BRA `(.L_x_3794) ;  /* 0x0000000000140947 */ /* 0x000fea0003800000 */
[----:B------:R-:W-:Y:S01]  /*9930*/  ISETP.NE.AND P1, PT, R12, RZ, PT ;  /* 0x000000ff0c00720c */ /* 0x000fe20003f25270 */
[----:B-12---:R-:W-:-:S04]  /*9940*/  IMAD.MOV.U32 R5, RZ, RZ, 0x5140 ;  /* 0x00005140ff057424 */ /* 0x006fc800078e00ff */
[----:B------:R4:W-:Y:S08]  /*9950*/  SYNCS.ARRIVE.TRANS64 RZ, [R20+URZ+0x38830], R5 ;  /* 0x0388300514ff79a7 */ /* 0x0009f0000800003f */
[----:B------:R-:W-:Y:S05]  /*9960*/  @!P1 BRA `(.L_x_3794) ;  /* 0x0000000000049947 */ /* 0x000fea0003800000 */
[----:B------:R-:W-:Y:S01]  /*9970*/  BPT.TRAP 0x1 ;  /* 0x000000040000795c */ /* 0x000fe20000300000 */
.L_x_3794:
        /* <DEDUP_REMOVED lines=33> */
.L_x_3824:
[----:B------:R-:W-:Y:S05]  /*9b90*/  @P0 BRA `(.L_x_3796) ;  /* 0x0000000000140947 */ /* 0x000fea0003800000 */
[----:B------:R-:W-:Y:S01]  /*9ba0*/  ISETP.NE.AND P0, PT, R12, RZ, PT ;  /* 0x000000ff0c00720c */ /* 0x000fe20003f05270 */
[----:B------:R-:W-:-:S04]  /*9bb0*/  IMAD.MOV.U32 R5, RZ, RZ, 0x5140 ;  /* 0x00005140ff057424 */ /* 0x000fc800078e00ff */
[----:B------:R2:W-:Y:S08]  /*9bc0*/  SYNCS.ARRIVE.TRANS64 RZ, [R20+URZ+0x38818], R5 ;  /* 0x0388180514ff79a7 */ /* 0x0005f0000800003f */
[----:B------:R-:W-:Y:S05]  /*9bd0*/  @!P0 BRA `(.L_x_3796) ;  /* 0x0000000000048947 */ /* 0x000fea0003800000 */
[----:B------:R-:W-:Y:S01]  /*9be0*/  BPT.TRAP 0x1 ;  /* 0x000000040000795c */ /* 0x000fe20000300000 */
.L_x_3796:
        /* <DEDUP_REMOVED lines=26> */
.L_x_3782:
[----:B------:R-:W-:Y:S01]  /*9d90*/  IMAD R4, R13, 0x8, R20 ;  /* 0x000000080d047824 */ /* 0x000fe200078e0214 */
[----:B------:R-:W-:Y:S01]  /*9da0*/  SHF.L.U32 R3, R18, 0x1f, RZ ;  /* 0x0000001f12037819 */ /* 0x000fe200000006ff */
[----:B------:R-:W4:Y:S03]  /*9db0*/  S2R R2, SR_TID.X ;  /* 0x0000000000027919 */ /* 0x000f260000002100 */
[----:B------:R-:W5:Y:S01]  /*9dc0*/  SYNCS.PHASECHK.TRANS64.TRYWAIT P0, [R4+URZ+0x38840], R3 ;  /* 0x03884003040075a7 */ /* 0x000f62000800017f */
[----:B----4-:R-:W-:-:S04]  /*9dd0*/  LOP3.LUT R2, R2, 0x7f, RZ, 0xc0, !PT ;  /* 0x0000007f02027812 */ /* 0x010fc800078ec0ff */
[----:B------:R-:W-:Y:S01]  /*9de0*/  ISETP.NE.AND P1, PT, R2, RZ, PT ;  /* 0x000000ff0200720c */ /* 0x000fe20003f25270 */
[----:B-----5:R-:W-:-:S12]  /*9df0*/  @!P0 BRA `(.L_x_3797) ;  /* 0x0000000800a48947 */ /* 0x020fd80003800000 */
.L_x_3825:
[----:B------:R-:W-:Y:S05]  /*9e00*/  @P1 BRA `(.L_x_3798) ;  /* 0x0000000000181947 */ /* 0x000fea0003800000 */
[----:B------:R-:W5:Y:S01]  /*9e10*/  S2R R2, SR_TID.X ;  /* 0x0000000000027919 */ /* 0x000f620000002100 */
[----:B----4-:R-:W-:-:S04]  /*9e20*/  IMAD.MOV.U32 R3, RZ, RZ, 0x5140 ;  /* 0x00005140ff037424 */ /* 0x010fc800078e00ff */
[----:B------:R4:W-:Y:S01]  /*9e30*/  SYNCS.ARRIVE.TRANS64 RZ, [R4+URZ+0x38830], R3 ;  /* 0x0388300304ff79a7 */ /* 0x0009e2000800003f */
[----:B-----5:R-:W-:-:S13]  /*9e40*/  LOP3.LUT P0, RZ, R2, 0x1f, RZ, 0xc0, !PT ;  /* 0x0000001f02ff7812 */ /* 0x020fda000780c0ff */
[----:B----4-:R-:W-:Y:S05]  /*9e50*/  @!P0 BRA `(.L_x_3798) ;  /* 0x0000000000048947 */ /* 0x010fea0003800000 */
[----:B------:R-:W-:Y:S01]  /*9e60*/  BPT.TRAP 0x1 ;  /* 0x000000040000795c */ /* 0x000fe20000300000 */
.L_x_3798:
        /* <DEDUP_REMOVED lines=40> */
.L_x_3779:
[----:B------:R-:W-:Y:S05]  /*a0f0*/  BSYNC B0 ;  /* 0x0000000000007941 */ /* 0x000fea0003800000 */
.L_x_3778:
[----:B------:R-:W-:-:S03]  /*a100*/  UMOV UR6, 0xffffffff ;  /* 0xffffffff00067882 */ /* 0x000fc60000000000 */
[----:B------:R-:W-:Y:S05]  /*a110*/  BRA.DIV UR6, `(.L_x_3799) ;  /* 0x0000000606f07947 */ /* 0x000fea000b800000 */
[----:B------:R-:W-:-:S13]  /*a120*/  ELECT P0, URZ, PT ;  /* 0x00000000003f782f */ /* 0x000fda0003800000 */
.L_x_3828:
[----:B------:R-:W-:Y:S05]  /*a130*/  @!P0 BRA `(.L_x_3715) ;  /* 0x0000000000848947 */ /* 0x000fea0003800000 */
[----:B------:R-:W2:Y:S02]  /*a140*/  LDL.LU R2, [R1] ;  /* 0x0000000001027983 */ /* 0x000ea40000300800 */
[----:B--2---:R-:W-:-:S04]  /*a150*/  LOP3.LUT R2, R2, 0x2, RZ, 0xfc, !PT ;  /* 0x0000000202027812 */ /* 0x004fc800078efcff */
[----:B------:R-:W-:-:S13]  /*a160*/  ISETP.NE.AND P0, PT, R2, 0x3, PT ;  /* 0x000000030200780c */ /* 0x000fda0003f05270 */
[----:B------:R-:W-:Y:S05]  /*a170*/  @!P0 BRA `(.L_x_3800) ;  /* 0x0000000000048947 */ /* 0x000fea0003800000 */
[----:B------:R-:W-:Y:S01]  /*a180*/  BPT.TRAP 0x1 ;  /* 0x000000040000795c */ /* 0x000fe20000300000 */
.L_x_3800:
        /* <DEDUP_REMOVED lines=15> */
.L_x_3829:
[----:B------:R-:W2:Y:S02]  /*a280*/  SYNCS.PHASECHK.TRANS64.TRYWAIT P1, [R3+URZ], R2 ;  /* 0x00000002030075a7 */ /* 0x000ea4000802017f */
[----:B--2---:R-:W-:Y:S05]  /*a290*/  @!P1 BRA `(.L_x_3802) ;  /* 0x0000000400c89947 */ /* 0x004fea0003800000 */
.L_x_3830:
[----:B------:R-:W-:Y:S05]  /*a2a0*/  @!P0 BRA `(.L_x_3803) ;  /* 0x0000000000048947 */ /* 0x000fea0003800000 */
[----:B------:R-:W-:Y:S01]  /*a2b0*/  BPT.TRAP 0x1 ;  /* 0x000000040000795c */ /* 0x000fe20000300000 */
.L_x_3803:
[----:B--2---:R-:W-:-:S04]  /*a2c0*/  VIADD R3, R8, 0x38840 ;  /* 0x0003884008037836 */ /* 0x004fc80000000000 */
[----:B------:R-:W-:-:S04]  /*a2d0*/  IMAD R5, R0, 0x8, R3 ;  /* 0x0000000800057824 */ /* 0x000fc800078e0203 */
[----:B------:R-:W2:Y:S02]  /*a2e0*/  SYNCS.PHASECHK.TRANS64.TRYWAIT P0, [R5+URZ], R4 ;  /* 0x00000004050075a7 */ /* 0x000ea4000800017f */
[----:B--2---:R-:W-:Y:S05]  /*a2f0*/  @!P0 BRA `(.L_x_3804) ;  /* 0x0000000400c48947 */ /* 0x004fea0003800000 */
.L_x_3831:
[----:B------:R-:W-:-:S07]  /*a300*/  IMAD R3, R6, 0x8, R3 ;  /* 0x0000000806037824 */ /* 0x000fce00078e0203 */
.L_x_3805:
[----:B---3--:R3:W4:Y:S02]  /*a310*/  SYNCS.PHASECHK.TRANS64.TRYWAIT P0, [R3+URZ], R2 ;  /* 0x00000002030075a7 */ /* 0x008724000800017f */
[----:B----4-:R-:W-:Y:S05]  /*a320*/  @!P0 NANOSLEEP.SYNCS 0x989680 ;  /* 0x009896800000895d */ /* 0x010fea0003900000 */
[----:B------:R-:W4:Y:S02]  /*a330*/  @!P0 SYNCS.PHASECHK.TRANS64 P0, [R3+URZ], R2 ;  /* 0x00000002030085a7 */ /* 0x000f24000800007f */
[----:B----4-:R-:W-:Y:S05]  /*a340*/  @!P0 BRA `(.L_x_3805) ;  /* 0xfffffffc00f08947 */ /* 0x010fea000383ffff */
.L_x_3715:
[----:B------:R-:W-:Y:S05]  /*a350*/  BSYNC B6 ;  /* 0x0000000000067941 */ /* 0x000fea0003800000 */
.L_x_3712:
[----:B------:R-:W-:Y:S05]  /*a360*/  EXIT ;  /* 0x000000000000794d */ /* 0x000fea0003800000 */
.L_x_3720:
[----:B------:R-:W-:Y:S02]  /*a370*/  IMAD.MOV.U32 R12, RZ, RZ, RZ ;  /* 0x000000ffff0c7224 */ /* 0x000fe400078e00ff */
[----:B------:R-:W-:Y:S02]  /*a380*/  IMAD.MOV.U32 R11, RZ, RZ, 0x1f ;  /* 0x0000001fff0b7424 */ /* 0x000fe400078e00ff */
[----:B------:R-:W-:-:S07]  /*a390*/  IMAD.MOV.U32 R15, RZ, RZ, -0x1 ;  /* 0xffffffffff0f7424 */ /* 0x000fce00078e00ff */
[----:B------:R-:W-:Y:S05]  /*a3a0*/  WARPSYNC.COLLECTIVE R15, `(.L_x_3806) ;  /* 0x000000000f087348 */ /* 0x000fea0003c00000 */
[----:B------:R1:W2:Y:S02]  /*a3b0*/  SHFL.IDX P6, R14, R13, R12, R11 ;  /* 0x0000000c0d0e7389 */ /* 0x0002a400000c000b */
[----:B-12---:R-:W-:Y:S01]  /*a3c0*/  ENDCOLLECTIVE ;  /* 0x000000000000791b */ /* 0x006fe20003800000 */
.L_x_3806:
[----:B------:R-:W-:Y:S05]  /*a3d0*/  BRA `(.L_x_3807) ;  /* 0xffffff6400f87947 */ /* 0x000fea000383ffff */
.L_x_3722:
        /* <DEDUP_REMOVED lines=8> */
.L_x_3727:
[----:B---3--:R3:W4:Y:S02]  /*a460*/  SYNCS.PHASECHK.TRANS64.TRYWAIT P1, [R3+URZ+0x38810], R152 ;  /* 0x03881098030075a7 */ /* 0x008724000802017f */
[----:B----4-:R-:W-:Y:S05]  /*a470*/  @!P1 NANOSLEEP.SYNCS 0x989680 ;  /* 0x009896800000995d */ /* 0x010fea0003900000 */
[----:B------:R-:W4:Y:S02]  /*a480*/  @!P1 SYNCS.PHASECHK.TRANS64 P1, [R3+URZ+0x38810], R152 ;  /* 0x03881098030095a7 */ /* 0x000f24000802007f */
[----:B----4-:R-:W-:Y:S05]  /*a490*/  @!P1 BRA `(.L_x_3727) ;  /* 0xfffffffc00f09947 */ /* 0x010fea000383ffff */
[----:B------:R-:W-:Y:S05]  /*a4a0*/  BRA `(.L_x_3726) ;  /* 0xffffff7000247947 */ /* 0x000fea000383ffff */
.L_x_3731:
[----:B------:R1:W1:Y:S02]  /*a4b0*/  SYNCS.PHASECHK.TRANS64.TRYWAIT P1, [R3+URZ+0x38830], R152 ;  /* 0x03883098030075a7 */ /* 0x000264000802017f */
[----:B-1----:R-:W-:Y:S05]  /*a4c0*/  @!P1 NANOSLEEP.SYNCS 0x989680 ;  /* 0x009896800000995d */ /* 0x002fea0003900000 */
[----:B------:R-:W1:Y:S02]  /*a4d0*/  @!P1 SYNCS.PHASECHK.TRANS64 P1, [R3+URZ+0x38830], R152 ;  /* 0x03883098030095a7 */ /* 0x000e64000802007f */
[----:B-1----:R-:W-:Y:S05]  /*a4e0*/  @!P1 BRA `(.L_x_3731) ;  /* 0xfffffffc00f09947 */ /* 0x002fea000383ffff */
[----:B------:R-:W-:Y:S05]  /*a4f0*/  BRA `(.L_x_3730) ;  /* 0xffffff8000b07947 */ /* 0x000fea000383ffff */
.L_x_3746:
[----:B------:R-:W-:Y:S01]  /*a500*/  BSSY B0, `(.L_x_3808) ;  /* 0x0000005000007945 */ /* 0x000fe20003800000 */
[----:B------:R-:W-:-:S07]  /*a510*/  IMAD.MOV.U32 R15, RZ, RZ, -0x1 ;  /* 0xffffffffff0f7424 */ /* 0x000fce00078e00ff */
[----:B------:R-:W-:Y:S05]  /*a520*/  WARPSYNC.COLLECTIVE R15, `(.L_x_3809) ;  /* 0x000000000f087348 */ /* 0x000fea0003c00000 */
[----:B------:R-:W-:Y:S01]  /*a530*/  NOP ;  /* 0x0000000000007918 */ /* 0x000fe20000000000 */
[----:B------:R-:W-:Y:S01]  /*a540*/  ENDCOLLECTIVE ;  /* 0x000000000000791b */ /* 0x000fe20003800000 */
.L_x_3809:
[----:B------:R-:W-:Y:S05]  /*a550*/  BSYNC B0 ;  /* 0x0000000000007941 */ /* 0x000fea0003800000 */
.L_x_3808:
[----:B------:R-:W-:Y:S05]  /*a560*/  BRA `(.L_x_3810) ;  /* 0xffffffd000a87947 */ /* 0x000fea000383ffff */
.L_x_3758:
[----:B------:R-:W-:Y:S01]  /*a570*/  BSSY B0, `(.L_x_3811) ;  /* 0x0000005000007945 */ /* 0x000fe20003800000 */
[----:B------:R-:W-:-:S07]  /*a580*/  IMAD.MOV.U32 R15, RZ, RZ, -0x1 ;  /* 0xffffffffff0f7424 */ /* 0x000fce00078e00ff */
[----:B------:R-:W-:Y:S05]  /*a590*/  WARPSYNC.COLLECTIVE R15, `(.L_x_3812) ;  /* 0x000000000f087348 */ /* 0x000fea0003c00000 */
[----:B------:R-:W-:Y:S01]  /*a5a0*/  NOP ;  /* 0x0000000000007918 */ /* 0x000fe20000000000 */
[----:B------:R-:W-:Y:S01]  /*a5b0*/  ENDCOLLECTIVE ;  /* 0x000000000000791b */ /* 0x000fe20003800000 */
.L_x_3812:
[----:B------:R-:W-:Y:S05]  /*a5c0*/  BSYNC B0 ;  /* 0x0000000000007941 */ /* 0x000fea0003800000 */
.L_x_3811:
[----:B------:R-:W-:Y:S05]  /*a5d0*/  BRA `(.L_x_3813) ;  /* 0xffffffd400c07947 */ /* 0x000fea000383ffff */
.L_x_3771:
[----:B------:R-:W-:Y:S01]  /*a5e0*/  BSSY B0, `(.L_x_3814) ;  /* 0x0000005000007945 */ /* 0x000fe20003800000 */
[----:B------:R-:W-:-:S07]  /*a5f0*/  IMAD.MOV.U32 R15, RZ, RZ, -0x1 ;  /* 0xffffffffff0f7424 */ /* 0x000fce00078e00ff */
[----:B------:R-:W-:Y:S05]  /*a600*/  WARPSYNC.COLLECTIVE R15, `(.L_x_3815) ;  /* 0x000000000f087348 */ /* 0x000fea0003c00000 */
[----:B------:R-:W-:Y:S01]  /*a610*/  NOP ;  /* 0x0000000000007918 */ /* 0x000fe20000000000 */
[----:B------:R-:W-:Y:S01]  /*a620*/  ENDCOLLECTIVE ;  /* 0x000000000000791b */ /* 0x000fe20003800000 */
.L_x_3815:
[----:B------:R-:W-:Y:S05]  /*a630*/  BSYNC B0 ;  /* 0x0000000000007941 */ /* 0x000fea0003800000 */
.L_x_3814:
[----:B------:R-:W-:Y:S05]  /*a640*/  BRA `(.L_x_3816) ;  /* 0xffffffd800dc7947 */ /* 0x000fea000383ffff */
.L_x_3780:
[----:B-1----:R1:W2:Y:S02]  /*a650*/  SYNCS.PHASECHK.TRANS64.TRYWAIT P1, [R20+URZ+0x38820], R3 ;  /* 0x03882003140075a7 */ /* 0x0022a4000802017f */
[----:B--2---:R-:W-:Y:S05]  /*a660*/  @!P1 NANOSLEEP.SYNCS 0x989680 ;  /* 0x009896800000995d */ /* 0x004fea0003900000 */
[----:B------:R-:W2:Y:S02]  /*a670*/  @!P1 SYNCS.PHASECHK.TRANS64 P1, [R20+URZ+0x38820], R3 ;  /* 0x03882003140095a7 */ /* 0x000ea4000802007f */
[----:B--2---:R-:W-:Y:S05]  /*a680*/  @!P1 BRA `(.L_x_3780) ;  /* 0xfffffffc00f09947 */ /* 0x004fea000383ffff */
[----:B------:R-:W-:Y:S05]  /*a690*/  BRA `(.L_x_3817) ;  /* 0xffffffe000b47947 */ /* 0x000fea000383ffff */
.L_x_3784:
[----:B-1----:R1:W2:Y:S02]  /*a6a0*/  SYNCS.PHASECHK.TRANS64.TRYWAIT P1, [R20+URZ+0x38840], R21 ;  /* 0x03884015140075a7 */ /* 0x0022a4000802017f */
[----:B--2---:R-:W-:Y:S05]  /*a6b0*/  @!P1 NANOSLEEP.SYNCS 0x989680 ;  /* 0x009896800000995d */ /* 0x004fea0003900000 */
[----:B------:R-:W2:Y:S02]  /*a6c0*/  @!P1 SYNCS.PHASECHK.TRANS64 P1, [R20+URZ+0x38840], R21 ;  /* 0x03884015140095a7 */ /* 0x000ea4000802007f */
[----:B--2---:R-:W-:Y:S05]  /*a6d0*/  @!P1 BRA `(.L_x_3784) ;  /* 0xfffffffc00f09947 */ /* 0x004fea000383ffff */
[----:B------:R-:W-:Y:S05]  /*a6e0*/  BRA `(.L_x_3818) ;  /* 0xffffffe800247947 */ /* 0x000fea000383ffff */
.L_x_3786:
[----:B---3--:R3:W4:Y:S02]  /*a6f0*/  SYNCS.PHASECHK.TRANS64.TRYWAIT P1, [R20+URZ+0x38828], R21 ;  /* 0x03882815140075a7 */ /* 0x008724000802017f */
[----:B----4-:R-:W-:Y:S05]  /*a700*/  @!P1 NANOSLEEP.SYNCS 0x989680 ;  /* 0x009896800000995d */ /* 0x010fea0003900000 */
[----:B------:R-:W4:Y:S02]  /*a710*/  @!P1 SYNCS.PHASECHK.TRANS64 P1, [R20+URZ+0x38828], R21 ;  /* 0x03882815140095a7 */ /* 0x000f24000802007f */
[----:B----4-:R-:W-:Y:S05]  /*a720*/  @!P1 BRA `(.L_x_3786) ;  /* 0xfffffffc00f09947 */ /* 0x010fea000383ffff */
[----:B------:R-:W-:Y:S05]  /*a730*/  BRA `(.L_x_3819) ;  /* 0xffffffe800b87947 */ /* 0x000fea000383ffff */
.L_x_3788:
[----:B--2---:R2:W4:Y:S02]  /*a740*/  SYNCS.PHASECHK.TRANS64.TRYWAIT P1, [R20+URZ+0x38848], R21 ;  /* 0x03884815140075a7 */ /* 0x004524000802017f */
[----:B----4-:R-:W-:Y:S05]  /*a750*/  @!P1 NANOSLEEP.SYNCS 0x989680 ;  /* 0x009896800000995d */ /* 0x010fea0003900000 */
[----:B------:R-:W4:Y:S02]  /*a760*/  @!P1 SYNCS.PHASECHK.TRANS64 P1, [R20+URZ+0x38848], R21 ;  /* 0x03884815140095a7 */ /* 0x000f24000802007f */
[----:B----4-:R-:W-:Y:S05]  /*a770*/  @!P1 BRA `(.L_x_3788) ;  /* 0xfffffffc00f09947 */ /* 0x010fea000383ffff */
[----:B------:R-:W-:Y:S05]  /*a780*/  BRA `(.L_x_3820) ;  /* 0xffffffec00287947 */ /* 0x000fea000383ffff */
.L_x_3790:
[----:B------:R-:W-:-:S07]  /*a790*/  SHF.L.U32 R5, R18, 0x1f, RZ ;  /* 0x0000001f12057819 */ /* 0x000fce00000006ff */
.L_x_3821:
[----:B-1----:R1:W2:Y:S02]  /*a7a0*/  SYNCS.PHASECHK.TRANS64.TRYWAIT P1, [R20+URZ+0x38820], R5 ;  /* 0x03882005140075a7 */ /* 0x0022a4000802017f */
[----:B--2---:R-:W-:Y:S05]  /*a7b0*/  @!P1 NANOSLEEP.SYNCS 0x989680 ;  /* 0x009896800000995d */ /* 0x004fea0003900000 */
[----:B------:R-:W2:Y:S02]  /*a7c0*/  @!P1 SYNCS.PHASECHK.TRANS64 P1, [R20+URZ+0x38820], R5 ;  /* 0x03882005140095a7 */ /* 0x000ea4000802007f */
[----:B--2---:R-:W-:Y:S05]  /*a7d0*/  @!P1 BRA `(.L_x_3821) ;  /* 0xfffffffc00f09947 */ /* 0x004fea000383ffff */
[----:B------:R-:W-:Y:S05]  /*a7e0*/  BRA `(.L_x_3822) ;  /* 0xffffffec00b07947 */ /* 0x000fea000383ffff */
.L_x_3793:
[----:B---3--:R3:W4:Y:S02]  /*a7f0*/  SYNCS.PHASECHK.TRANS64.TRYWAIT P1, [R20+URZ+0x38840], R9 ;  /* 0x03884009140075a7 */ /* 0x008724000802017f */
[----:B----4-:R-:W-:Y:S05]  /*a800*/  @!P1 NANOSLEEP.SYNCS 0x989680 ;  /* 0x009896800000995d */ /* 0x010fea0003900000 */
[----:B------:R-:W4:Y:S02]  /*a810*/  @!P1 SYNCS.PHASECHK.TRANS64 P1, [R20+URZ+0x38840], R9 ;  /* 0x03884009140095a7 */ /* 0x000f24000802007f */
[----:B----4-:R-:W-:Y:S05]  /*a820*/  @!P1 BRA `(.L_x_3793) ;  /* 0xfffffffc00f09947 */ /* 0x010fea000383ffff */
[----:B------:R-:W-:Y:S05]  /*a830*/  BRA `(.L_x_3823) ;  /* 0xfffffff000387947 */ /* 0x000fea000383ffff */
.L_x_3795:
[----:B-1----:R1:W2:Y:S02]  /*a840*/  SYNCS.PHASECHK.TRANS64.TRYWAIT P1, [R20+URZ+0x38828], R9 ;  /* 0x03882809140075a7 */ /* 0x0022a4000802017f */
[----:B--2---:R-:W-:Y:S05]  /*a850*/  @!P1 NANOSLEEP.SYNCS 0x989680 ;  /* 0x009896800000995d */ /* 0x004fea0003900000 */
[----:B------:R-:W2:Y:S02]  /*a860*/  @!P1 SYNCS.PHASECHK.TRANS64 P1, [R20+URZ+0x38828], R9 ;  /* 0x03882809140095a7 */ /* 0x000ea4000802007f */
[----:B--2---:R-:W-:Y:S05]  /*a870*/  @!P1 BRA `(.L_x_3795) ;  /* 0xfffffffc00f09947 */ /* 0x004fea000383ffff */
[----:B------:R-:W-:Y:S05]  /*a880*/  BRA `(.L_x_3824) ;  /* 0xfffffff000c07947 */ /* 0x000fea000383ffff */
.L_x_3797:
[----:B----4-:R4:W1:Y:S02]  /*a890*/  SYNCS.PHASECHK.TRANS64.TRYWAIT P0, [R4+URZ+0x38840], R3 ;  /* 0x03884003040075a7 */ /* 0x010864000800017f */
[----:B-1----:R-:W-:Y:S05]  /*a8a0*/  @!P0 NANOSLEEP.SYNCS 0x989680 ;  /* 0x009896800000895d */ /* 0x002fea0003900000 */
[----:B------:R-:W1:Y:S02]  /*a8b0*/  @!P0 SYNCS.PHASECHK.TRANS64 P0, [R4+URZ+0x38840], R3 ;  /* 0x03884003040085a7 */ /* 0x000e64000800007f */
[----:B-1----:R-:W-:Y:S05]  /*a8c0*/  @!P0 BRA `(.L_x_3797) ;  /* 0xfffffffc00f08947 */ /* 0x002fea000383ffff */
[----:B------:R-:W-:Y:S05]  /*a8d0*/  BRA `(.L_x_3825) ;  /* 0xfffffff400487947 */ /* 0x000fea000383ffff */
.L_x_3799:
[----:B------:R-:W-:Y:S01]  /*a8e0*/  BSSY B0, `(.L_x_3826) ;  /* 0x0000006000007945 */ /* 0x000fe20003800000 */
[----:B------:R-:W-:-:S07]  /*a8f0*/  IMAD.MOV.U32 R15, RZ, RZ, -0x1 ;  /* 0xffffffffff0f7424 */ /* 0x000fce00078e00ff */
[----:B------:R-:W-:Y:S05]  /*a900*/  WARPSYNC.COLLECTIVE R15, `(.L_x_3827) ;  /* 0x000000000f0c7348 */ /* 0x000fea0003c00000 */
[----:B------:R-:W-:Y:S02]  /*a910*/  ELECT P6, UR62, PT ;  /* 0x00000000003e782f */ /* 0x000fe400038c0000 */
[----:B------:R-:W-:Y:S01]  /*a920*/  MOV R14, UR62 ;  /* 0x0000003e000e7c02 */ /* 0x000fe20008000f00 */
[----:B------:R-:W-:Y:S10]  /*a930*/  ENDCOLLECTIVE ;  /* 0x000000000000791b */ /* 0x000ff40003800000 */
.L_x_3827:
[----:B------:R-:W-:Y:S05]  /*a940*/  BSYNC B0 ;  /* 0x0000000000007941 */ /* 0x000fea0003800000 */
.L_x_3826:
[----:B------:R-:W-:Y:S01]  /*a950*/  PLOP3.LUT P0, PT, P6, PT, PT, 0x80, 0x0 ;  /* 0x000000000000781c */ /* 0x000fe2000370f070 */
[----:B------:R-:W-:-:S12]  /*a960*/  BRA `(.L_x_3828) ;  /* 0xfffffff400f07947 */ /* 0x000fd8000383ffff */
.L_x_3801:
[----:B-1----:R1:W2:Y:S02]  /*a970*/  SYNCS.PHASECHK.TRANS64.TRYWAIT P1, [R7+URZ], R4 ;  /* 0x00000004070075a7 */ /* 0x0022a4000802017f */
[----:B--2---:R-:W-:Y:S05]  /*a980*/  @!P1 NANOSLEEP.SYNCS 0x989680 ;  /* 0x009896800000995d */ /* 0x004fea0003900000 */
[----:B------:R-:W2:Y:S02]  /*a990*/  @!P1 SYNCS.PHASECHK.TRANS64 P1, [R7+URZ], R4 ;  /* 0x00000004070095a7 */ /* 0x000ea4000802007f */
[----:B--2---:R-:W-:Y:S05]  /*a9a0*/  @!P1 BRA `(.L_x_3801) ;  /* 0xfffffffc00f09947 */ /* 0x004fea000383ffff */
[----:B------:R-:W-:Y:S05]  /*a9b0*/  BRA `(.L_x_3829) ;  /* 0xfffffff800307947 */ /* 0x000fea000383ffff */
.L_x_3802:
[----:B--2---:R2:W3:Y:S02]  /*a9c0*/  SYNCS.PHASECHK.TRANS64.TRYWAIT P1, [R3+URZ], R2 ;  /* 0x00000002030075a7 */ /* 0x0044e4000802017f */
[----:B---3--:R-:W-:Y:S05]  /*a9d0*/  @!P1 NANOSLEEP.SYNCS 0x989680 ;  /* 0x009896800000995d */ /* 0x008fea0003900000 */
[----:B------:R-:W3:Y:S02]  /*a9e0*/  @!P1 SYNCS.PHASECHK.TRANS64 P1, [R3+URZ], R2 ;  /* 0x00000002030095a7 */ /* 0x000ee4000802007f */
[----:B---3--:R-:W-:Y:S05]  /*a9f0*/  @!P1 BRA `(.L_x_3802) ;  /* 0xfffffffc00f09947 */ /* 0x008fea000383ffff */
[----:B------:R-:W-:Y:S05]  /*aa00*/  BRA `(.L_x_3830) ;  /* 0xfffffff800247947 */ /* 0x000fea000383ffff */
.L_x_3804:
[----:B--2---:R2:W3:Y:S02]  /*aa10*/  SYNCS.PHASECHK.TRANS64.TRYWAIT P0, [R5+URZ], R4 ;  /* 0x00000004050075a7 */ /* 0x0044e4000800017f */
[----:B---3--:R-:W-:Y:S05]  /*aa20*/  @!P0 NANOSLEEP.SYNCS 0x989680 ;  /* 0x009896800000895d */ /* 0x008fea0003900000 */
[----:B------:R-:W3:Y:S02]  /*aa30*/  @!P0 SYNCS.PHASECHK.TRANS64 P0, [R5+URZ], R4 ;  /* 0x00000004050085a7 */ /* 0x000ee4000800007f */
[----:B---3--:R-:W-:Y:S05]  /*aa40*/  @!P0 BRA `(.L_x_3804) ;  /* 0xfffffffc00f08947 */ /* 0x008fea000383ffff */
[----:B------:R-:W-:Y:S05]  /*aa50*/  BRA `(.L_x_3831) ;  /* 0xfffffff800287947 */ /* 0x000fea000383ffff */
.L_x_3832:
        /* <DEDUP_REMOVED lines=10> */
.L_x_7315:


//--------------------- .text._ZN7cutlass13device_kernelIN5flash11enable_sm90INS1_16FlashAttnBwdSm90INS1_25CollectiveMainloopBwdSm90ILi2ELi2ELi2EN4cute5tupleIJNS5_1CILi1EEES8_S8_EEENS6_IJNS7_ILi80EEENS7_ILi128EEESB_EEENS_10bfloat16_tEfNS_4arch4Sm90ELb0ELb0ELb0ELb0ELb0ELb1ELb0ELb1ELi2ELi1ELi2ELi1ELb0EEENS1_24CollectiveEpilogueBwdGQAISC_fSF_Li256ELb0ELb0EEENS1_19SingleTileSchedulerILb0ELb0ELb0ELi128EEEEEEEEEvNT_6ParamsE --------------------------
	.section	.text._ZN7cutlass13device_kernelIN5flash11enable_sm90INS1_16FlashAttnBwdSm90INS1_25CollectiveMainloopBwdSm90ILi2ELi2ELi2EN4cute5tupleIJNS5_1CILi1EEES8_S8_EEENS6_IJNS7_ILi80EEENS7_ILi128EEESB_EEENS_10bfloat16_tEfNS_4arch4Sm90ELb0ELb0ELb0ELb0ELb0ELb1ELb0ELb1ELi2ELi1ELi2ELi1ELb0EEENS1_24CollectiveEpilogueBwdGQAISC_fSF_Li256ELb0ELb0EEENS1_19SingleTileSchedulerILb0ELb0ELb0ELi128EEEEEEEEEvNT_6ParamsE,"ax",@progbits
	.align	128
.text._ZN7cutlass13device_kernelIN5flash11enable_sm90INS1_16FlashAttnBwdSm90INS1_25CollectiveMainloopBwdSm90ILi2ELi2ELi2EN4cute5tupleIJNS5_1CILi1EEES8_S8_EEENS6_IJNS7_ILi80EEENS7_ILi128EEESB_EEENS_10bfloat16_tEfNS_4arch4Sm90ELb0ELb0ELb0ELb0ELb0ELb1ELb0ELb1ELi2ELi1ELi2ELi1ELb0EEENS1_24CollectiveEpilogueBwdGQAISC_fSF_Li256ELb0ELb0EEENS1_19SingleTileSchedulerILb0ELb0ELb0ELi128EEEEEEEEEvNT_6ParamsE:
        .type           _ZN7cutlass13device_kernelIN5flash11enable_sm90INS1_16FlashAttnBwdSm90INS1_25CollectiveMainloopBwdSm90ILi2ELi2ELi2EN4cute5tupleIJNS5_1CILi1EEES8_S8_EEENS6_IJNS7_ILi80EEENS7_ILi128EEESB_EEENS_10bfloat16_tEfNS_4arch4Sm90ELb0ELb0ELb0ELb0ELb0ELb1ELb0ELb1ELi2ELi1ELi2ELi1ELb0EEENS1_24CollectiveEpilogueBwdGQAISC_fSF_Li256ELb0ELb0EEENS1_19SingleTileSchedulerILb0ELb0ELb0ELi128EEEEEEEEEvNT_6ParamsE,@function
        .size           _ZN7cutlass13device_kernelIN5flash11enable_sm90INS1_16FlashAttnBwdSm90INS1_25CollectiveMainloopBwdSm90ILi2ELi2ELi2EN4cute5tupleIJNS5_1CILi1EEES8_S8_EEENS6_IJNS7_ILi80EEENS7_ILi128EEESB_EEENS_10bfloat16_tEfNS_4arch4Sm90ELb0ELb0ELb0ELb0ELb0ELb1ELb0ELb1ELi2ELi1ELi2ELi1ELb0EEENS1_24CollectiveEpilogueBwdGQAISC_fSF_Li256ELb0ELb0EEENS1_19SingleTileSchedulerILb0ELb0ELb0ELi128EEEEEEEEEvNT_6ParamsE,(.L_x_7316 - _ZN7cutlass13device_kernelIN5flash11enable_sm90INS1_16FlashAttnBwdSm90INS1_25CollectiveMainloopBwdSm90ILi2ELi2ELi2EN4cute5tupleIJNS5_1CILi1EEES8_S8_EEENS6_IJNS7_ILi80EEENS7_ILi128EEESB_EEENS_10bfloat16_tEfNS_4arch4Sm90ELb0ELb0ELb0ELb0ELb0ELb1ELb0ELb1ELi2ELi1ELi2ELi1ELb0EEENS1_24CollectiveEpilogueBwdGQAISC_fSF_Li256ELb0ELb0EEENS1_19SingleTileSchedulerILb0ELb0ELb0ELi128EEEEEEEEEvNT_6ParamsE)
        .other          _ZN7cutlass13device_kernelIN5flash11enable_sm90INS1_16FlashAttnBwdSm90INS1_25CollectiveMainloopBwdSm90ILi2ELi2ELi2EN4cute5tupleIJNS5_1CILi1EEES8_S8_EEENS6_IJNS7_ILi80EEENS7_ILi128EEESB_EEENS_10bfloat16_tEfNS_4arch4Sm90ELb0ELb0ELb0ELb0ELb0ELb1ELb0ELb1ELi2ELi1ELi2ELi1ELb0EEENS1_24CollectiveEpilogueBwdGQAISC_fSF_Li256ELb0ELb0EEENS1_19SingleTileSchedulerILb0ELb0ELb0ELi128EEEEEEEEEvNT_6ParamsE,@"STO_CUDA_ENTRY STV_DEFAULT"
_ZN7cutlass13device_kernelIN5flash11enable_sm90INS1_16FlashAttnBwdSm90INS1_25CollectiveMainloopBwdSm90ILi2ELi2ELi2EN4cute5tupleIJNS5_1CILi1EEES8_S8_EEENS6_IJNS7_ILi80EEENS7_ILi128EEESB_EEENS_10bfloat16_tEfNS_4arch4Sm90ELb0ELb0ELb0ELb0ELb0ELb1ELb0ELb1ELi2ELi1ELi2ELi1ELb0EEENS1_24CollectiveEpilogueBwdGQAISC_fSF_Li256ELb0ELb0EEENS1_19SingleTileSchedulerILb0ELb0ELb0ELi128EEEEEEEEEvNT_6ParamsE:
        /* <DEDUP_REMOVED lines=23> */
.L_x_3834:
[----:B------:R-:W-:Y:S05]  /*0170*/  BSYNC B0 ;  /* 0x0000000000007941 */ /* 0x000fea0003800000 */
.L_x_3833:
        /* <DEDUP_REMOVED lines=34> */
.L_x_3835:
        /* <DEDUP_REMOVED lines=22> */
.L_x_3836:
        /* <DEDUP_REMOVED lines=8> */
.L_x_3839:
        /* <DEDUP_REMOVED lines=33> */
.L_x_3842:
        /* <DEDUP_REMOVED lines=15> */
.L_x_3841:
        /* <DEDUP_REMOVED lines=23> */
.L_x_3844:
        /* <DEDUP_REMOVED lines=15> */
.L_x_3843:
        /* <DEDUP_REMOVED lines=8> */
.L_x_3914:
[CC--:B------:R-:W-:Y:S01]  /*0b60*/  LEA.HI R5, R3.reuse, R0.reuse, RZ, 0x5 ;  /* 0x0000000003057211 */ /* 0x0c0fe200078f28ff */
[----:B------:R-:W-:Y:S01]  /*0b70*/  IMAD.SHL.U32 R4, R0, 0x40, RZ ;  /* 0x0000004000047824 */ /* 0x000fe200078e00ff */
[----:B------:R-:W-:Y:S02]  /*0b80*/  SHF.L.U32 R10, RZ, 0x1f, RZ ;  /* 0x0000001fff0a7819 */ /* 0x000fe400000006ff */
[----:B------:R-:W-:Y:S02]  /*0b90*/  SHF.R.S32.HI R5, RZ, 0x5, R5 ;  /* 0x00000005ff057819 */ /* 0x000fe40000011405 */
[----:B------:R-:W-:Y:S01]  /*0ba0*/  LEA.HI R6, R3, R0, RZ, 0x4 ;  /* 0x0000000003067211 */ /* 0x000fe200078f20ff */
[----:B------:R-:W3:Y:S01]  /*0bb0*/  SYNCS.PHASECHK.TRANS64.TRYWAIT P0, [R16+URZ+0x38800], R10 ;  /* 0x0388000a100075a7 */ /* 0x000ee2000800017f */
[----:B------:R-:W-:Y:S01]  /*0bc0*/  LOP3.LUT R4, R4, 0x1c0, RZ, 0xc0, !PT ;  /* 0x000001c004047812 */ /* 0x000fe200078ec0ff */
[----:B------:R-:W-:Y:S01]  /*0bd0*/  IMAD.SHL.U32 R5, R5, 0x10, RZ ;  /* 0x0000001005057824 */ /* 0x000fe200078e00ff */
[----:B------:R-:W-:-:S04]  /*0be0*/  SHF.R.S32.HI R9, RZ, 0x4, R6 ;  /* 0x00000004ff097819 */ /* 0x000fc80000011406 */
[----:B------:R-:W-:Y:S02]  /*0bf0*/  LEA.HI R7, R6, R9, RZ, 0x1 ;  /* 0x0000000906077211 */ /* 0x000fe400078f08ff */
[----:B------:R-:W-:Y:S02]  /*0c00*/  LEA.HI R6, R3, R0, RZ, 0x3 ;  /* 0x0000000003067211 */ /* 0x000fe400078f18ff */
[----:B------:R-:W-:Y:S02]  /*0c10*/  LOP3.LUT R5, R4, 0x30, R5, 0xf8, !PT ;  /* 0x0000003004057812 */ /* 0x000fe400078ef805 */
[----:B--2---:R-:W-:Y:S02]  /*0c20*/  LEA.HI R3, R14, R14, RZ, 0x1 ;  /* 0x0000000e0e037211 */ /* 0x004fe400078f08ff */
[----:B------:R-:W-:Y:S02]  /*0c30*/  LOP3.LUT R8, R7, 0x7ffffe, RZ, 0xc0, !PT ;  /* 0x007ffffe07087812 */ /* 0x000fe400078ec0ff */
[----:B------:R-:W-:-:S02]  /*0c40*/  LOP3.LUT R7, R5, 0x8, R6, 0xf8, !PT ;  /* 0x0000000805077812 */ /* 0x000fc400078ef806 */
[----:B------:R-:W-:Y:S01]  /*0c50*/  LOP3.LUT R5, R2, 0xffffff80, RZ, 0xc0, !PT ;  /* 0xffffff8002057812 */ /* 0x000fe200078ec0ff */
[----:B------:R-:W-:Y:S01]  /*0c60*/  IMAD.IADD R8, R9, 0x1, -R8 ;  /* 0x0000000109087824 */ /* 0x000fe200078e0a08 */
[----:B------:R-:W-:Y:S02]  /*0c70*/  LOP3.LUT R3, R3, 0xfffffffe, RZ, 0xc0, !PT ;  /* 0xfffffffe03037812 */ /* 0x000fe400078ec0ff */
[----:B------:R-:W-:Y:S01]  /*0c80*/  SHF.R.U32.HI R4, RZ, 0x3, R4 ;  /* 0x00000003ff047819 */ /* 0x000fe20000011604 */
[----:B------:R-:W-:Y:S02]  /*0c90*/  IMAD.IADD R5, R0, 0x1, -R5 ;  /* 0x0000000100057824 */ /* 0x000fe400078e0a05 */
[----:B------:R-:W-:Y:S01]  /*0ca0*/  IMAD.IADD R0, R14, 0x1, -R3 ;  /* 0x000000010e007824 */ /* 0x000fe200078e0a03 */
[----:B------:R-:W-:Y:S01]  /*0cb0*/  LOP3.LUT R4, R7, R4, RZ, 0x3c, !PT ;  /* 0x0000000407047212 */ /* 0x000fe200078e3cff */
[----:B------:R-:W-:-:S03]  /*0cc0*/  IMAD R3, R17, 0xa, R8 ;  /* 0x0000000a11037824 */ /* 0x000fc600078e0208 */
[----:B------:R2:W-:Y:S01]  /*0cd0*/  STL [R1+0x4], R0 ;  /* 0x0000040001007387 */ /* 0x0005e20000100800 */
[----:B---3--:R-:W-:Y:S05]  /*0ce0*/  @P0 BRA `(.L_x_3846) ;  /* 0x0000000000080947 */ /* 0x008fea0003800000 */
[----:B------:R-:W3:Y:S02]  /*0cf0*/  SYNCS.PHASECHK.TRANS64.TRYWAIT P0, [R16+URZ+0x38800], R10 ;  /* 0x0388000a100075a7 */ /* 0x000ee4000800017f */
[----:B---3--:R-:W-:Y:S05]  /*0d00*/  @!P0 BRA `(.L_x_3847) ;  /* 0x0000008c00488947 */ /* 0x008fea0003800000 */
.L_x_3846:
[----:B--2---:R-:W-:Y:S01]  /*0d10*/  IMAD.U32 R0, R3, 0x200, R4 ;  /* 0x0000020003007824 */ /* 0x004fe200078e0004 */
[----:B------:R-:W2:Y:S01]  /*0d20*/  LDC R6, c[0x0][0x280] ;  /* 0x0000a000ff067b82 */ /* 0x000ea20000000800 */
[----:B------:R-:W-:Y:S01]  /*0d30*/  IMAD.SHL.U32 R7, R5, 0x4, RZ ;  /* 0x0000000405077824 */ /* 0x000fe200078e00ff */
[----:B------:R-:W-:Y:S02]  /*0d40*/  CS2R R24, SRZ ;  /* 0x0000000000187805 */ /* 0x000fe4000001ff00 */
[----:B------:R-:W-:Y:S01]  /*0d50*/  CS2R R88, SRZ ;  /* 0x0000000000587805 */ /* 0x000fe2000001ff00 */
[----:B------:R3:W-:Y:S01]  /*0d60*/  STL [R1+0x18], R0 ;  /* 0x0000180001007387 */ /* 0x0007e20000100800 */
        /* <DEDUP_REMOVED lines=9> */
[----:B---3--:R-:W-:Y:S02]  /*0e00*/  SHF.R.S32.HI R0, RZ, 0x1f, R5 ;  /* 0x0000001fff007819 */ /* 0x008fe40000011405 */
[----:B------:R-:W-:Y:S02]  /*0e10*/  CS2R R108, SRZ ;  /* 0x00000000006c7805 */ /* 0x000fe4000001ff00 */
[----:B------:R-:W-:Y:S02]  /*0e20*/  CS2R R110, SRZ ;  /* 0x00000000006e7805 */ /* 0x000fe4000001ff00 */
[----:B------:R-:W-:Y:S02]  /*0e30*/  CS2R R112, SRZ ;  /* 0x0000000000707805 */ /* 0x000fe4000001ff00 */
[----:B------:R-:W-:Y:S02]  /*0e40*/  LEA.HI R2, R0, R5, RZ, 0x2 ;  /* 0x0000000500027211 */ /* 0x000fe400078f10ff */
[----:B------:R-:W-:-:S02]  /*0e50*/  CS2R R114, SRZ ;  /* 0x0000000000727805 */ /* 0x000fc4000001ff00 */
[----:B------:R-:W-:Y:S02]  /*0e60*/  CS2R R116, SRZ ;  /* 0x0000000000747805 */ /* 0x000fe4000001ff00 */
[----:B------:R-:W-:Y:S02]  /*0e70*/  CS2R R118, SRZ ;  /* 0x0000000000767805 */ /* 0x000fe4000001ff00 */
[----:B------:R-:W-:Y:S02]  /*0e80*/  LOP3.LUT R4, R2, 0x7ffffffc, RZ, 0xc0, !PT ;  /* 0x7ffffffc02047812 */ /* 0x000fe400078ec0ff */
[----:B------:R-:W-:Y:S02]  /*0e90*/  CS2R R120, SRZ ;  /* 0x0000000000787805 */ /* 0x000fe4000001ff00 */
[----:B--2---:R-:W-:Y:S02]  /*0ea0*/  ISETP.GE.AND P0, PT, R6, 0x1, PT ;  /* 0x000000010600780c */ /* 0x004fe40003f06270 */
[----:B------:R-:W-:-:S02]  /*0eb0*/  CS2R R122, SRZ ;  /* 0x00000000007a7805 */ /* 0x000fc4000001ff00 */
[----:B------:R-:W-:Y:S01]  /*0ec0*/  CS2R R124, SRZ ;  /* 0x00000000007c7805 */ /* 0x000fe2000001ff00 */
[----:B------:R-:W-:Y:S01]  /*0ed0*/  IMAD.IADD R3, R5, 0x1, -R4 ;  /* 0x0000000105037824 */ /* 0x000fe200078e0a04 */
[----:B------:R-:W-:Y:S02]  /*0ee0*/  CS2R R126, SRZ ;  /* 0x00000000007e7805 */ /* 0x000fe4000001ff00 */
[----:B------:R-:W-:Y:S02]  /*0ef0*/  CS2R R128, SRZ ;  /* 0x0000000000807805 */ /* 0x000fe4000001ff00 */
[----:B------:R-:W-:Y:S02]  /*0f00*/  CS2R R130, SRZ ;  /* 0x0000000000827805 */ /* 0x000fe4000001ff00 */
[----:B------:R-:W-:Y:S01]  /*0f10*/  CS2R R132, SRZ ;  /* 0x0000000000847805 */ /* 0x000fe2000001ff00 */
[----:B------:R2:W-:Y:S01]  /*0f20*/  STL [R1+0x1c], R3 ;  /* 0x00001c0301007387 */ /* 0x0005e20000100800 */
[----:B------:R-:W-:-:S02]  /*0f30*/  CS2R R134, SRZ ;  /* 0x0000000000867805 */ /* 0x000fc4000001ff00 */
[----:B------:R-:W-:Y:S02]  /*0f40*/  CS2R R136, SRZ ;  /* 0x0000000000887805 */ /* 0x000fe4000001ff00 */
[----:B------:R-:W-:Y:S01]  /*0f50*/  CS2R R138, SRZ ;  /* 0x00000000008a7805 */ /* 0x000fe2000001ff00 */
[----:B------:R2:W-:Y:S01]  /*0f60*/  STL [R1+0x10], R7 ;  /* 0x0000100701007387 */ /* 0x0005e20000100800 */
        /* <DEDUP_REMOVED lines=37> */
[----:B--2---:R-:W-:Y:S06]  /*11c0*/  @!P0 BRA `(.L_x_3848) ;  /* 0x00000050008c8947 */ /* 0x004fec0003800000 */
[----:B------:R-:W2:Y:S01]  /*11d0*/  LDL.LU R8, [R1] ;  /* 0x0000000001087983 */ /* 0x000ea20000300800 */
[----:B------:R-:W3:Y:S01]  /*11e0*/  LDC R7, c[0x0][0x290] ;  /* 0x0000a400ff077b82 */ /* 0x000ee20000000800 */
[----:B------:R-:W-:Y:S01]  /*11f0*/  LEA.HI R5, R0, R5, RZ, 0x5 ;  /* 0x0000000500057211 */ /* 0x000fe200078f28ff */
[----:B------:R-:W-:Y:S01]  /*1200*/  VIADD R6, R6, 0x4f ;  /* 0x0000004f06067836 */ /* 0x000fe20000000000 */
[----:B------:R-:W4:Y:S01]  /*1210*/  S2R R9, SR_TID.X ;  /* 0x0000000000097919 */ /* 0x000f220000002100 */
[--C-:B------:R-:W-:Y:S02]  /*1220*/  SHF.R.S32.HI R0, RZ, 0x2, R2.reuse ;  /* 0x00000002ff007819 */ /* 0x100fe40000011402 */
[----:B------:R-:W-:Y:S02]  /*1230*/  CS2R R236, SRZ ;  /* 0x0000000000ec7805 */ /* 0x000fe4000001ff00 */
[----:B------:R-:W-:Y:S01]  /*1240*/  SHF.R.S32.HI R3, RZ, 0x1f, R2 ;  /* 0x0000001fff037819 */ /* 0x000fe20000011402 */
[----:B------:R-:W3:Y:S01]  /*1250*/  S2R R4, SR_CTAID.X ;  /* 0x0000000000047919 */ /* 0x000ee20000002500 */
[----:B------:R-:W-:Y:S01]  /*1260*/  SHF.R.S32.HI R5, RZ, 0x5, R5 ;  /* 0x00000005ff057819 */ /* 0x000fe20000011405 */
[----:B------:R-:W-:Y:S01]  /*1270*/  IMAD.HI R6, R6, 0x66666667, RZ ;  /* 0x6666666706067827 */ /* 0x000fe200078e02ff */
[----:B------:R-:W-:-:S02]  /*1280*/  LEA.HI R3, R3, R0, RZ, 0x3 ;  /* 0x0000000003037211 */ /* 0x000fc400078f18ff */
[----:B------:R-:W-:Y:S02]  /*1290*/  CS2R R150, SRZ ;  /* 0x0000000000967805 */ /* 0x000fe4000001ff00 */
[----:B------:R-:W-:Y:S02]  /*12a0*/  CS2R R148, SRZ ;  /* 0x0000000000947805 */ /* 0x000fe4000001ff00 */
[----:B------:R-:W-:Y:S02]  /*12b0*/  CS2R R146, SRZ ;  /* 0x0000000000927805 */ /* 0x000fe4000001ff00 */
[----:B------:R-:W-:Y:S02]  /*12c0*/  LOP3.LUT R3, R3, 0xfffffff8, RZ, 0xc0, !PT ;  /* 0xfffffff803037812 */ /* 0x000fe400078ec0ff */
        /* <DEDUP_REMOVED lines=20> */
[C---:B----4-:R-:W-:Y:S01]  /*1410*/  VIADD R10, R9.reuse, 0xffffff80 ;  /* 0xffffff80090a7836 */ /* 0x050fe20000000000 */
[----:B------:R-:W-:Y:S01]  /*1420*/  CS2R R104, SRZ ;  /* 0x0000000000687805 */ /* 0x000fe2000001ff00 */
[----:B------:R-:W-:Y:S01]  /*1430*/  VIADD R9, R9, 0xffffff80 ;  /* 0xffffff8009097836 */ /* 0x000fe20000000000 */
[----:B------:R-:W-:Y:S01]  /*1440*/  CS2R R102, SRZ ;  /* 0x0000000000667805 */ /* 0x000fe2000001ff00 */
[----:B---3--:R-:W-:Y:S01]  /*1450*/  IMAD R4, R4, -0x80, R7 ;  /* 0xffffff8004047824 */ /* 0x008fe200078e0207 */
[----:B------:R-:W-:-:S02]  /*1460*/  CS2R R100, SRZ ;  /* 0x0000000000647805 */ /* 0x000fc4000001ff00 */
[----:B------:R-:W-:Y:S02]  /*1470*/  CS2R R98, SRZ ;  /* 0x0000000000627805 */ /* 0x000fe4000001ff00 */
[----:B------:R-:W-:Y:S01]  /*1480*/  SHF.R.S32.HI R9, RZ, 0x1f, R9 ;  /* 0x0000001fff097819 */ /* 0x000fe20000011409 */
[----:B------:R-:W-:Y:S01]  /*1490*/  IMAD R4, R5, -0x10, R4 ;  /* 0xfffffff005047824 */ /* 0x000fe200078e0204 */
[----:B------:R-:W-:Y:S02]  /*14a0*/  SHF.R.U32.HI R5, RZ, 0x1f, R6 ;  /* 0x0000001fff057819 */ /* 0x000fe40000011606 */
[----:B------:R-:W-:Y:S02]  /*14b0*/  CS2R R96, SRZ ;  /* 0x0000000000607805 */ /* 0x000fe4000001ff00 */
[----:B------:R-:W-:Y:S02]  /*14c0*/  LEA.HI R9, R9, R10, RZ, 0x7 ;  /* 0x0000000a09097211 */ /* 0x000fe400078f38ff */
[----:B------:R-:W-:-:S02]  /*14d0*/  CS2R R94, SRZ ;  /* 0x00000000005e7805 */ /* 0x000fc4000001ff00 */
[----:B------:R-:W-:Y:S02]  /*14e0*/  IADD3 R3, R4, R3, -R0 ;  /* 0x0000000304037210 */ /* 0x000fe40007ffe800 */
[----:B------:R-:W-:Y:S02]  /*14f0*/  CS2R R92, SRZ ;  /* 0x00000000005c7805 */ /* 0x000fe4000001ff00 */
[----:B------:R-:W-:Y:S02]  /*1500*/  SHF.R.S32.HI R9, RZ, 0x7, R9 ;  /* 0x00000007ff097819 */ /* 0x000fe40000011409 */
[----:B------:R-:W-:Y:S02]  /*1510*/  CS2R R90, SRZ ;  /* 0x00000000005a7805 */ /* 0x000fe4000001ff00 */
[----:B------:R-:W-:Y:S02]  /*1520*/  LEA.HI.SX32 R5, R6, R5, 0x1b ;  /* 0x0000000506057211 */ /* 0x000fe400078fdaff */
[----:B------:R-:W-:-:S02]  /*1530*/  CS2R R88, SRZ ;  /* 0x0000000000587805 */ /* 0x000fc4000001ff00 */
[----:B------:R-:W-:Y:S02]  /*1540*/  LEA.HI R2, R9, R9, RZ, 0x1 ;  /* 0x0000000909027211 */ /* 0x000fe400078f08ff */
[----:B------:R-:W-:Y:S02]  /*1550*/  CS2R R86, SRZ ;  /* 0x0000000000567805 */ /* 0x000fe4000001ff00 */
[----:B------:R-:W-:Y:S01]  /*1560*/  CS2R R84, SRZ ;  /* 0x0000000000547805 */ /* 0x000fe2000001ff00 */
[----:B------:R-:W-:Y:S01]  /*1570*/  STL [R1+0x14], R5 ;  /* 0x0000140501007387 */ /* 0x000fe20000100800 */
[----:B------:R-:W-:Y:S02]  /*1580*/  LOP3.LUT R2, R2, 0xfffffffe, RZ, 0xc0, !PT ;  /* 0xfffffffe02027812 */ /* 0x000fe400078ec0ff */
[----:B------:R-:W-:Y:S02]  /*1590*/  CS2R R82, SRZ ;  /* 0x0000000000527805 */ /* 0x000fe4000001ff00 */
[----:B------:R-:W-:-:S02]  /*15a0*/  CS2R R80, SRZ ;  /* 0x0000000000507805 */ /* 0x000fc4000001ff00 */
[----:B------:R-:W-:Y:S02]  /*15b0*/  CS2R R78, SRZ ;  /* 0x00000000004e7805 */ /* 0x000fe4000001ff00 */
[----:B------:R-:W-:Y:S01]  /*15c0*/  CS2R R76, SRZ ;  /* 0x00000000004c7805 */ /* 0x000fe2000001ff00 */
[----:B------:R-:W-:Y:S01]  /*15d0*/  IMAD.IADD R2, R9, 0x1, -R2 ;  /* 0x0000000109027824 */ /* 0x000fe200078e0a02 */
[----:B------:R-:W-:Y:S02]  /*15e0*/  CS2R R74, SRZ ;  /* 0x00000000004a7805 */ /* 0x000fe4000001ff00 */
[----:B------:R-:W-:Y:S02]  /*15f0*/  CS2R R72, SRZ ;  /* 0x0000000000487805 */ /* 0x000fe4000001ff00 */
[----:B------:R-:W-:Y:S01]  /*1600*/  CS2R R70, SRZ ;  /* 0x0000000000467805 */ /* 0x000fe2000001ff00 */
[----:B------:R-:W-:Y:S01]  /*1610*/  IMAD R0, R2, -0x40, R3 ;  /* 0xffffffc002007824 */ /* 0x000fe200078e0203 */
        /* <DEDUP_REMOVED lines=23> */
[----:B--2---:R-:W-:-:S05]  /*1790*/  LOP3.LUT R4, R8, 0x1, RZ, 0xfc, !PT ;  /* 0x0000000108047812 */ /* 0x004fca00078efcff */
[----:B------:R-:W-:Y:S04]  /*17a0*/  STL [R1], R4 ;  /* 0x0000000401007387 */ /* 0x000fe80000100800 */
[----:B------:R2:W-:Y:S02]  /*17b0*/  STL [R1+0x8], R0 ;  /* 0x0000080001007387 */ /* 0x0005e40000100800 */
[----:B--2---:R-:W-:-:S07]  /*17c0*/  IMAD.MOV.U32 R0, RZ, RZ, RZ ;  /* 0x000000ffff007224 */ /* 0x004fce00078e00ff */
.L_x_3859:
[----:B------:R-:W2:Y:S02]  /*17d0*/  LDL R2, [R1] ;  /* 0x0000000001027983 */ /* 0x000ea40000100800 */
[----:B--2---:R-:W-:-:S13]  /*17e0*/  ISETP.NE.AND P0, PT, R2, 0x3, PT ;  /* 0x000000030200780c */ /* 0x004fda0003f05270 */
[----:B------:R-:W-:Y:S05]  /*17f0*/  @!P0 BRA `(.L_x_3849) ;  /* 0x0000000000048947 */ /* 0x000fea0003800000 */
[----:B------:R-:W-:Y:S01]  /*1800*/  BPT.TRAP 0x1 ;  /* 0x000000040000795c */ /* 0x000fe20000300000 */
.L_x_3849:
        /* <DEDUP_REMOVED lines=8> */
.L_x_3850:
[----:B---3--:R-:W-:Y:S05]  /*1890*/  @P1 BRA `(.L_x_3851) ;  /* 0x0000000000081947 */ /* 0x008fea0003800000 */
[----:B------:R-:W3:Y:S02]  /*18a0*/  SYNCS.PHASECHK.TRANS64.TRYWAIT P1, [R2+URZ+0x38810], R153 ;  /* 0x03881099020075a7 */ /* 0x000ee4000802017f */
[----:B---3--:R-:W-:Y:S05]  /*18b0*/  @!P1 BRA `(.L_x_3852) ;  /* 0x00000080007c9947 */ /* 0x008fea0003800000 */
.L_x_3851:
        /* <DEDUP_REMOVED lines=8> */
[----:B------:R-:W-:-:S04]  /*1940*/  LOP3.LUT R235, R3, 0x3fff, RZ, 0xc0, !PT ;  /* 0x00003fff03eb7812 */ /* 0x000fc800078ec0ff */
[----:B------:R-:W-:-:S05]  /*1950*/  LOP3.LUT R3, R235, 0x10000, RZ, 0xfc, !PT ;  /* 0x00010000eb037812 */ /* 0x000fca00078efcff */
[----:B------:R-:W-:-:S05]  /*1960*/  IMAD R3, R0, 0x500, R3 ;  /* 0x0000050000037824 */ /* 0x000fca00078e0203 */
[----:B------:R-:W-:Y:S01]  /*1970*/  R2UR UR6, R3 ;  /* 0x00000000030672ca */ /* 0x000fe200000e0000 */
[----:B------:R-:W-:Y:S01]  /*1980*/  WARPGROUP.ARRIVE ;  /* 0x00000000000079c5 */ /* 0x000fe20000000000 */
[----:B------:R-:W-:Y:S01]  /*1990*/  UMOV UR9, 0x40000040 ;  /* 0x4000004000097882 */ /* 0x000fe20000000000 */
[----:B------:R-:W-:-:S10]  /*19a0*/  UMOV UR11, 0x40000040 ;  /* 0x40000040000b7882 */ /* 0x000fd40000000000 */
[----:B------:R-:W-:Y:S01]  /*19b0*/  UMOV UR10, UR6 ;  /* 0x00000006000a7c82 */ /* 0x000fe20008000000 */
[----:B------:R-:W-:Y:S01]  /*19c0*/  UIADD3 UR14, UR6, 0x80, URZ ;  /* 0x00000080060e7890 */ /* 0x000fe2000fffe03f */
[----:B------:R-:W-:Y:S01]  /*19d0*/  UMOV UR13, UR9 ;  /* 0x00000009000d7c82 */ /* 0x000fe20008000000 */
[----:B------:R-:W-:Y:S01]  /*19e0*/  UMOV UR15, 0x40000040 ;  /* 0x40000040000f7882 */ /* 0x000fe20000000000 */
[----:B------:R-:W-:Y:S01]  /*19f0*/  UIADD3 UR7, UR6, 0x180, URZ ;  /* 0x0000018006077890 */ /* 0x000fe2000fffe03f */
[----:B----4-:R-:W-:-:S05]  /*1a00*/  IMAD R4, R4, 0x2000, R22 ;  /* 0x0000200004047824 */ /* 0x010fca00078e0216 */
[----:B------:R-:W-:-:S13]  /*1a10*/  R2UR UR4, R4 ;  /* 0x00000000040472ca */ /* 0x000fda00000e0000 */
[----:B------:R-:W-:-:S04]  /*1a20*/  USHF.R.U32.HI UR5, URZ, 0x4, UR4 ;  /* 0x000000043f057899 */ /* 0x000fc80008011604 */
[----:B------:R-:W-:-:S04]  /*1a30*/  ULOP3.LUT UR5, UR5, 0x3fff, URZ, 0xc0, !UPT ;  /* 0x00003fff05057892 */ /* 0x000fc8000f8ec03f */
[----:B------:R-:W-:-:S09]  /*1a40*/  ULOP3.LUT UR8, UR5, 0x10000, URZ, 0xfc, !UPT ;  /* 0x0001000005087892 */ /* 0x000fd2000f8efc3f */
[----:B------:R-:W-:Y:S01]  /*1a50*/  HGMMA.64x16x16.F32.BF16 R224, gdesc[UR8], RZ, !UPT, gsb0 ;  /* 0x0020000008e079f0 */ /* 0x000fe2000c0018ff */
[----:B------:R-:W-:Y:S02]  /*1a60*/  UMOV UR12, UR8 ;  /* 0x00000008000c7c82 */ /* 0x000fe40008000000 */
        /* <DEDUP_REMOVED lines=11> */
[----:B------:R-:W-:Y:S01]  /*1b20*/  UMOV UR12, UR8 ;  /* 0x00000008000c7c82 */ /* 0x000fe20008000000 */
[----:B------:R-:W-:Y:S01]  /*1b30*/  UMOV UR13, UR9 ;  /* 0x00000009000d7c82 */ /* 0x000fe20008000000 */
[----:B------:R-:W-:Y:S01]  /*1b40*/  UMOV UR14, UR7 ;  /* 0x00000007000e7c82 */ /* 0x000fe20008000000 */
[----:B------:R-:W-:Y:S01]  /*1b50*/  UMOV UR15, 0x40000040 ;  /* 0x40000040000f7882 */ /* 0x000fe20000000000 */
        /* <DEDUP_REMOVED lines=235> */
[----:B------:R1:W2:Y:S04]  /*2a10*/  LDS.64 R20, [R23+0x2e060] ;  /* 0x02e0600017147984 */ /* 0x0002a80000000a00 */
[----:B------:R2:W2:Y:S04]  /*2a20*/  LDS.64 R18, [R23+0x2e080] ;  /* 0x02e0800017127984 */ /* 0x0004a80000000a00 */
[----:B-1----:R1:W1:Y:S04]  /*2a30*/  LDS.64 R16, [R23+0x2e0a0] ;  /* 0x02e0a00017107984 */ /* 0x0022680000000a00 */
[----:B------:R1:W1:Y:S04]  /*2a40*/  LDS.64 R14, [R23+0x2e0c0] ;  /* 0x02e0c000170e7984 */ /* 0x0002680000000a00 */
[----:B------:R1:W1:Y:S04]  /*2a50*/  LDS.64 R12, [R23+0x2e0e0] ;  /* 0x02e0e000170c7984 */ /* 0x0002680000000a00 */
[----:B------:R1:W1:Y:S04]  /*2a60*/  LDS.64 R10, [R23+0x2e100] ;  /* 0x02e10000170a7984 */ /* 0x0002680000000a00 */
[----:B------:R1:W1:Y:S01]  /*2a70*/  LDS.64 R8, [R23+0x2e120] ;  /* 0x02e1200017087984 */ /* 0x0002620000000a00 */
[----:B------:R-:W-:Y:S05]  /*2a80*/  @!P0 BRA `(.L_x_3853) ;  /* 0x0000000000048947 */ /* 0x000fea0003800000 */
[----:B------:R-:W-:Y:S01]  /*2a90*/  BPT.TRAP 0x1 ;  /* 0x000000040000795c */ /* 0x000fe20000300000 */
.L_x_3853:
[----:B------:R1:W1:Y:S01]  /*2aa0*/  SYNCS.PHASECHK.TRANS64.TRYWAIT P1, [R2+URZ+0x38830], R153 ;  /* 0x03883099020075a7 */ /* 0x000262000802017f */
[----:B------:R-:W-:Y:S05]  /*2ab0*/  @!P0 BRA `(.L_x_3854) ;  /* 0x0000000000048947 */ /* 0x000fea0003800000 */
[----:B------:R-:W-:Y:S01]  /*2ac0*/  BPT.TRAP 0x1 ;  /* 0x000000040000795c */ /* 0x000fe20000300000 */
.L_x_3854:
[----:B------:R-:W-:-:S05]  /*2ad0*/  VIADD R3, R22, 0x24000 ;  /* 0x0002400016037836 */ /* 0x000fca0000000000 */
[----:B------:R-:W-:-:S04]  /*2ae0*/  SHF.R.U32.HI R3, RZ, 0x4, R3 ;  /* 0x00000004ff037819 */ /* 0x000fc80000011603 */
[----:B------:R-:W-:-:S04]  /*2af0*/  LOP3.LUT R22, R3, 0x3fff, RZ, 0xc0, !PT ;  /* 0x00003fff03167812 */ /* 0x000fc800078ec0ff */
[----:B------:R-:W-:Y:S01]  /*2b00*/  LOP3.LUT R3, R22, 0x10000, RZ, 0xfc, !PT ;  /* 0x0001000016037812 */ /* 0x000fe200078efcff */
[----:B-1----:R-:W-:Y:S06]  /*2b10*/  @P1 BRA `(.L_x_3855) ;  /* 0x0000000000081947 */ /* 0x002fec0003800000 */
[----:B------:R-:W1:Y:S02]  /*2b20*/  SYNCS.PHASECHK.TRANS64.TRYWAIT P1, [R2+URZ+0x38830], R153 ;  /* 0x03883099020075a7 */ /* 0x000e64000802017f */
[----:B-1----:R-:W-:Y:S05]  /*2b30*/  @!P1 BRA `(.L_x_3856) ;  /* 0x0000006c00f09947 */ /* 0x002fea0003800000 */
.L_x_3855:
        /* <DEDUP_REMOVED lines=58> */
[----:B------:R-:W-:Y:S02]  /*2ee0*/  FSEL R220, R220, -INF , P2 ;  /* 0xff800000dcdc7808 */ /* 0x000fe40001000000 */
[----:B------:R-:W-:Y:S02]  /*2ef0*/  FSEL R208, R208, -INF , P2 ;  /* 0xff800000d0d07808 */ /* 0x000fe40001000000 */
[----:B------:R-:W-:Y:S01]  /*2f00*/  FSEL R210, R210, -INF , P1 ;  /* 0xff800000d2d27808 */ /* 0x000fe20000800000 */
[----:B------:R-:W-:Y:S01]  /*2f10*/  HGMMA.64x16x16.F32.BF16 R184, gdesc[UR8], R184, gsb0 ;  /* 0x0020000008b879f0 */ /* 0x000fe200080018b8 */
[----:B------:R-:W-:Y:S01]  /*2f20*/  UIADD3 UR10, UR4, 0x82, URZ ;  /* 0x00000082040a7890 */ /* 0x000fe2000fffe03f */
[----:B------:R-:W-:Y:S01]  /*2f30*/  FSEL R209, R209, -INF , P2 ;  /* 0xff800000d1d17808 */ /* 0x000fe20001000000 */
[----:B------:R-:W-:Y:S01]  /*2f40*/  UMOV UR11, 0x40000040 ;  /* 0x40000040000b7882 */ /* 0x000fe20000000000 */
[----:B------:R-:W-:-:S02]  /*2f50*/  FSEL R211, R211, -INF , P1 ;  /* 0xff800000d3d37808 */ /* 0x000fc40000800000 */
[----:B------:R-:W-:Y:S02]  /*2f60*/  FSEL R230, R230, -INF , P1 ;  /* 0xff800000e6e67808 */ /* 0x000fe40000800000 */
[----:B------:R-:W-:Y:S01]  /*2f70*/  FSEL R3, R228, -INF , P2 ;  /* 0xff800000e4037808 */ /* 0x000fe20001000000 */
        /* <DEDUP_REMOVED lines=61> */
[----:B------:R-:W-:-:S02]  /*3350*/  WARPGROUP.DEPBAR.LE gsb0, 0x0 ;  /* 0x00008000000079c5 */ /* 0x000fc40000010000 */
[----:B------:R-:W-:Y:S01]  /*3360*/  WARPGROUP.ARRIVE ;  /* 0x00000000000079c5 */ /* 0x000fe20000000000 */
[----:B------:R-:W-:Y:S01]  /*3370*/  FSEL R6, R216, -INF , P2 ;  /* 0xff800000d8067808 */ /* 0x000fe20001000000 */
[--C-:B------:R-:W-:Y:S01]  /*3380*/  FFMA.FTZ R225, R225, UR5, -R7.reuse ;  /* 0x00000005e1e17c23 */ /* 0x100fe20008010807 */
[----:B------:R-:W-:Y:S01]  /*3390*/  FFMA.FTZ R227, R227, UR5, -R7 ;  /* 0x00000005e3e37c23 */ /* 0x000fe20008010807 */
[----:B--2---:R-:W-:Y:S01]  /*33a0*/  FFMA.FTZ R3, R3, UR5, -R232 ;  /* 0x0000000503037c23 */ /* 0x004fe200080108e8 */
[----:B------:R-:W-:Y:S01]  /*33b0*/  FSEL R229, R229, -INF , P2 ;  /* 0xff800000e5e57808 */ /* 0x000fe20001000000 */
[----:B------:R-:W-:Y:S01]  /*33c0*/  HGMMA.64x16x16.F32.BF16 R184, gdesc[UR8], R184, gsb0 ;  /* 0x0020000008b879f0 */ /* 0x000fe200080018b8 */
[----:B------:R-:W-:Y:S01]  /*33d0*/  UIADD3 UR10, UR4, 0x86, URZ ;  /* 0x00000086040a7890 */ /* 0x000fe2000fffe03f */
[----:B------:R-:W-:Y:S01]  /*33e0*/  FSEL R216, R218, -INF , P1 ;  /* 0xff800000dad87808 */ /* 0x000fe20000800000 */
[----:B------:R-:W-:Y:S01]  /*33f0*/  UMOV UR11, 0x40000040 ;  /* 0x40000040000b7882 */ /* 0x000fe20000000000 */
[----:B------:R-:W-:Y:S01]  /*3400*/  FSEL R7, R217, -INF , P2 ;  /* 0xff800000d9077808 */ /* 0x000fe20001000000 */
[----:B------:R-:W-:Y:S01]  /*3410*/  FFMA.FTZ R6, R6, UR5, -R4 ;  /* 0x0000000506067c23 */ /* 0x000fe20008010804 */
[----:B------:R1:W-:Y:S01]  /*3420*/  MUFU.EX2 R228, R227 ;  /* 0x000000e300e47308 */ /* 0x0003e20000000800 */
[----:B------:R-:W-:-:S07]  /*3430*/  FSEL R231, R231, -INF , P1 ;  /* 0xff800000e7e77808 */ /* 0x000fce0000800000 */
[----:B------:R-:W-:Y:S08]  /*3440*/  MUFU.EX2 R234, R226 ;  /* 0x000000e200ea7308 */ /* 0x000ff00000000800 */
[----:B------:R-:W-:Y:S08]  /*3450*/  MUFU.EX2 R224, R224 ;  /* 0x000000e000e07308 */ /* 0x000ff00000000800 */
[----:B------:R-:W-:Y:S01]  /*3460*/  MUFU.EX2 R225, R225 ;  /* 0x000000e100e17308 */ /* 0x000fe20000000800 */
[----:B------:R-:W-:-:S02]  /*3470*/  WARPGROUP.DEPBAR.LE gsb0, 0x0 ;  /* 0x00008000000079c5 */ /* 0x000fc40000010000 */
[----:B------:R-:W-:Y:S01]  /*3480*/  WARPGROUP.ARRIVE ;  /* 0x00000000000079c5 */ /* 0x000fe20000000000 */
[----:B------:R-:W-:Y:S01]  /*3490*/  FSEL R218, R219, -INF , P1 ;  /* 0xff800000dbda7808 */ /* 0x000fe20000800000 */
[----:B------:R-:W-:Y:S01]  /*34a0*/  FFMA.FTZ R216, R216, UR5, -R4 ;  /* 0x00000005d8d87c23 */ /* 0x000fe20008010804 */
[----:B------:R-:W-:Y:S01]  /*34b0*/  FSEL R217, R222, -INF , P1 ;  /* 0xff800000ded97808 */ /* 0x000fe20000800000 */
[--C-:B------:R-:W-:Y:S01]  /*34c0*/  FFMA.FTZ R7, R7, UR5, -R5.reuse ;  /* 0x0000000507077c23 */ /* 0x100fe20008010805 */
[----:B-1----:R-:W-:Y:S01]  /*34d0*/  FFMA.FTZ R227, R230, UR5, -R232 ;  /* 0x00000005e6e37c23 */ /* 0x002fe200080108e8 */
[----:B------:R-:W-:Y:S01]  /*34e0*/  HGMMA.64x16x16.F32.BF16 R176, gdesc[UR8], R176, gsb0 ;  /* 0x0020000008b079f0 */ /* 0x000fe200080018b0 */
[----:B------:R-:W-:Y:S01]  /*34f0*/  UMOV UR10, UR7 ;  /* 0x00000007000a7c82 */ /* 0x000fe20008000000 */
[----:B------:R-:W-:Y:S01]  /*3500*/  UMOV UR11, 0x40000040 ;  /* 0x40000040000b7882 */ /* 0x000fe20000000000 */
[----:B------:R-:W-:Y:S01]  /*3510*/  UIADD3 UR7, UR4, 0x280, URZ ;  /* 0x0000028004077890 */ /* 0x000fe2000fffe03f */
[----:B------:R-:W-:Y:S01]  /*3520*/  FFMA.FTZ R218, R218, UR5, -R5 ;  /* 0x00000005dada7c23 */ /* 0x000fe20008010805 */
[----:B------:R-:W-:Y:S01]  /*3530*/  FFMA.FTZ R217, R217, UR5, -R20 ;  /* 0x00000005d9d97c23 */ /* 0x000fe20008010814 */
[----:B------:R-:W-:Y:S01]  /*3540*/  FSEL R219, R221, -INF , P2 ;  /* 0xff800000dddb7808 */ /* 0x000fe20001000000 */
[----:B------:R-:W2:Y:S01]  /*3550*/  LDL R230, [R1+0x18] ;  /* 0x0000180001e67983 */ /* 0x000ea20000100800 */
[----:B------:R-:W-:-:S03]  /*3560*/  FSEL R222, R215, -INF , P1 ;  /* 0xff800000d7de7808 */ /* 0x000fc60000800000 */
[----:B------:R-:W3:Y:S01]  /*3570*/  LDL R232, [R1+0xc] ;  /* 0x00000c0001e87983 */ /* 0x000ee20000100800 */
        /* <DEDUP_REMOVED lines=114> */
[----:B------:R-:W-:Y:S01]  /*3ca0*/  MUFU.EX2 R5, R6 ;  /* 0x0000000600057308 */ /* 0x000fe20000000800 */
[----:B------:R-:W-:Y:S02]  /*3cb0*/  WARPGROUP.DEPBAR.LE gsb0, 0x0 ;  /* 0x00008000000079c5 */ /* 0x000fe40000010000 */
[----:B------:R-:W-:-:S06]  /*3cc0*/  WARPGROUP.ARRIVE ;  /* 0x00000000000079c5 */ /* 0x000fcc0000000000 */
[----:B------:R-:W-:Y:S01]  /*3cd0*/  HGMMA.64x16x16.F32.BF16 R184, gdesc[UR8], R184, gsb0 ;  /* 0x0020000008b879f0 */ /* 0x000fe200080018b8 */
[----:B------:R1:W-:Y:S02]  /*3ce0*/  MUFU.EX2 R6, R216 ;  /* 0x000000d800067308 */ /* 0x0003e40000000800 */
[----:B-1----:R-:W-:-:S06]  /*3cf0*/  FFMA.FTZ R216, R220, UR5, -R20 ;  /* 0x00000005dcd87c23 */ /* 0x002fcc0008010814 */
[----:B------:R1:W-:Y:S01]  /*3d00*/  MUFU.EX2 R20, R218 ;  /* 0x000000da00147308 */ /* 0x0003e20000000800 */
[----:B------:R-:W-:Y:S01]  /*3d10*/  FSEL R220, R223, -INF , P1 ;  /* 0xff800000dfdc7808 */ /* 0x000fe20000800000 */
[--C-:B-1----:R-:W-:Y:S01]  /*3d20*/  FFMA.FTZ R218, R208, UR5, -R18.reuse ;  /* 0x00000005d0da7c23 */ /* 0x102fe20008010812 */
[----:B------:R-:W-:-:S05]  /*3d30*/  FFMA.FTZ R208, R210, UR5, -R18 ;  /* 0x00000005d2d07c23 */ /* 0x000fca0008010812 */
[----:B------:R1:W-:Y:S01]  /*3d40*/  MUFU.EX2 R18, R216 ;  /* 0x000000d800127308 */ /* 0x0003e20000000800 */
[----:B------:R-:W-:Y:S01]  /*3d50*/  FSEL R210, R212, -INF , P2 ;  /* 0xff800000d4d27808 */ /* 0x000fe20001000000 */
[----:B------:R-:W-:Y:S01]  /*3d60*/  FFMA.FTZ R219, R219, UR5, -R21 ;  /* 0x00000005dbdb7c23 */ /* 0x000fe20008010815 */
[----:B------:R-:W-:Y:S01]  /*3d70*/  FSEL R215, R202, -INF , P1 ;  /* 0xff800000cad77808 */ /* 0x000fe20000800000 */
[--C-:B-1----:R-:W-:Y:S01]  /*3d80*/  FFMA.FTZ R216, R209, UR5, -R19.reuse ;  /* 0x00000005d1d87c23 */ /* 0x102fe20008010813 */
[----:B------:R-:W-:Y:S01]  /*3d90*/  FFMA.FTZ R209, R211, UR5, -R19 ;  /* 0x00000005d3d17c23 */ /* 0x000fe20008010813 */
[----:B------:R-:W-:Y:S02]  /*3da0*/  FSEL R211, R214, -INF , P1 ;  /* 0xff800000d6d37808 */ /* 0x000fe40000800000 */
[----:B------:R-:W-:Y:S01]  /*3db0*/  FSEL R214, R213, -INF , P2 ;  /* 0xff800000d5d67808 */ /* 0x000fe20001000000 */
[----:B------:R-:W-:Y:S01]  /*3dc0*/  FFMA.FTZ R220, R220, UR5, -R21 ;  /* 0x00000005dcdc7c23 */ /* 0x000fe20008010815 */
[----:B------:R-:W-:Y:S01]  /*3dd0*/  FSEL R213, R200, -INF , P2 ;  /* 0xff800000c8d57808 */ /* 0x000fe20001000000 */
[--C-:B------:R-:W-:Y:S01]  /*3de0*/  FFMA.FTZ R210, R210, UR5, -R16.reuse ;  /* 0x00000005d2d27c23 */ /* 0x100fe20008010810 */
[----:B------:R-:W-:Y:S01]  /*3df0*/  FFMA.FTZ R211, R211, UR5, -R16 ;  /* 0x00000005d3d37c23 */ /* 0x000fe20008010810 */
[----:B------:R-:W-:Y:S01]  /*3e00*/  FSEL R200, R201, -INF , P2 ;  /* 0xff800000c9c87808 */ /* 0x000fe20001000000 */
[----:B------:R1:W-:Y:S01]  /*3e10*/  MUFU.EX2 R21, R217 ;  /* 0x000000d900157308 */ /* 0x0003e20000000800 */
[----:B------:R-:W-:-:S02]  /*3e20*/  FSEL R202, R203, -INF , P1 ;  /* 0xff800000cbca7808 */ /* 0x000fc40000800000 */
[----:B------:R-:W-:-:S05]  /*3e30*/  FSEL R201, R204, -INF , P2 ;  /* 0xff800000ccc97808 */ /* 0x000fca0001000000 */
[----:B------:R4:W-:Y:S01]  /*3e40*/  MUFU.EX2 R16, R218 ;  /* 0x000000da00107308 */ /* 0x0009e20000000800 */
[--C-:B-1----:R-:W-:Y:S01]  /*3e50*/  FFMA.FTZ R217, R222, UR5, -R17.reuse ;  /* 0x00000005ded97c23 */ /* 0x102fe20008010811 */
[----:B----4-:R-:W-:-:S06]  /*3e60*/  FFMA.FTZ R218, R214, UR5, -R17 ;  /* 0x00000005d6da7c23 */ /* 0x010fcc0008010811 */
[----:B------:R1:W-:Y:S01]  /*3e70*/  MUFU.EX2 R19, R219 ;  /* 0x000000db00137308 */ /* 0x0003e20000000800 */
[----:B------:R-:W-:Y:S01]  /*3e80*/  FFMA.FTZ R214, R215, UR5, -R14 ;  /* 0x00000005d7d67c23 */ /* 0x000fe2000801080e */
[----:B------:R-:W-:Y:S01]  /*3e90*/  FFMA.FTZ R215, R200, UR5, -R15 ;  /* 0x00000005c8d77c23 */ /* 0x000fe2000801080f */
[----:B------:R-:W-:-:S05]  /*3ea0*/  FSEL R200, R205, -INF , P2 ;  /* 0xff800000cdc87808 */ /* 0x000fca0001000000 */
[----:B------:R4:W-:Y:S01]  /*3eb0*/  MUFU.EX2 R17, R208 ;  /* 0x000000d000117308 */ /* 0x0009e20000000800 */
[----:B-1----:R-:W-:Y:S01]  /*3ec0*/  FSEL R219, R206, -INF , P1 ;  /* 0xff800000cedb7808 */ /* 0x002fe20000800000 */
[----:B------:R-:W-:-:S06]  /*3ed0*/  UIADD3 UR10, UR4, 0x306, URZ ;  /* 0x00000306040a7890 */ /* 0x000fcc000fffe03f */
[----:B------:R1:W-:Y:S01]  /*3ee0*/  MUFU.EX2 R212, R220 ;  /* 0x000000dc00d47308 */ /* 0x0003e20000000800 */
[----:B----4-:R-:W-:Y:S01]  /*3ef0*/  FFMA.FTZ R208, R213, UR5, -R14 ;  /* 0x00000005d5d07c23 */ /* 0x010fe2000801080e */
[----:B------:R-:W-:-:S06]  /*3f00*/  FFMA.FTZ R219, R219, UR5, -R12 ;  /* 0x00000005dbdb7c23 */ /* 0x000fcc000801080c */
[----:B------:R4:W-:Y:S01]  /*3f10*/  MUFU.EX2 R14, R216 ;  /* 0x000000d8000e7308 */ /* 0x0009e20000000800 */
[----:B-1----:R-:W-:Y:S01]  /*3f20*/  FFMA.FTZ R220, R201, UR5, -R12 ;  /* 0x00000005c9dc7c23 */ /* 0x002fe2000801080c */
[----:B------:R-:W-:Y:S01]  /*3f30*/  FSEL R201, R194, -INF , P1 ;  /* 0xff800000c2c97808 */ /* 0x000fe20000800000 */
[----:B------:R-:W-:Y:S02]  /*3f40*/  WARPGROUP.DEPBAR.LE gsb0, 0x0 ;  /* 0x00008000000079c5 */ /* 0x000fe40000010000 */
[----:B----4-:R-:W-:Y:S01]  /*3f50*/  FFMA.FTZ R216, R202, UR5, -R15 ;  /* 0x00000005cad87c23 */ /* 0x010fe2000801080f */
[----:B------:R-:W-:Y:S02]  /*3f60*/  FSEL R202, R207, -INF , P1 ;  /* 0xff800000cfca7808 */ /* 0x000fe40000800000 */
[----:B------:R1:W-:Y:S01]  /*3f70*/  MUFU.EX2 R15, R209 ;  /* 0x000000d1000f7308 */ /* 0x0003e20000000800 */
[----:B------:R-:W-:-:S07]  /*3f80*/  UMOV UR11, 0x40000040 ;  /* 0x40000040000b7882 */ /* 0x000fce0000000000 */
[----:B------:R4:W-:Y:S01]  /*3f90*/  MUFU.EX2 R213, R210 ;  /* 0x000000d200d57308 */ /* 0x0009e20000000800 */
[--C-:B-1----:R-:W-:Y:S02]  /*3fa0*/  FFMA.FTZ R209, R202, UR5, -R13.reuse ;  /* 0x00000005cad17c23 */ /* 0x102fe4000801080d */
[----:B------:R-:W1:Y:S05]  /*3fb0*/  LDS.64 R202, [R23+0x2e380] ;  /* 0x02e3800017ca7984 */ /* 0x000e6a0000000a00 */
[----:B------:R5:W-:Y:S01]  /*3fc0*/  MUFU.EX2 R12, R211 ;  /* 0x000000d3000c7308 */ /* 0x000be20000000800 */
[----:B----4-:R-:W-:Y:S01]  /*3fd0*/  FFMA.FTZ R210, R200, UR5, -R13 ;  /* 0x00000005c8d27c23 */ /* 0x010fe2000801080d */
[----:B-----5:R-:W-:-:S02]  /*3fe0*/  FFMA.FTZ R211, R201, UR5, -R10 ;  /* 0x00000005c9d37c23 */ /* 0x020fc4000801080a */
[----:B------:R-:W4:Y:S01]  /*3ff0*/  LDS.64 R200, [R23+0x2e3a0] ;  /* 0x02e3a00017c87984 */ /* 0x000f220000000a00 */
[----:B------:R-:W-:-:S06]  /*4000*/  WARPGROUP.ARRIVE ;  /* 0x00000000000079c5 */ /* 0x000fcc0000000000 */
[----:B------:R-:W-:Y:S01]  /*4010*/  HGMMA.64x16x16.F32.BF16 R176, gdesc[UR8], R176, gsb0 ;  /* 0x0020000008b079f0 */ /* 0x000fe200080018b0 */
[----:B------:R-:W-:Y:S02]  /*4020*/  FSEL R13, R192, -INF , P2 ;  /* 0xff800000c00d7808 */ /* 0x000fe40001000000 */
[----:B------:R-:W-:Y:S02]  /*4030*/  FSEL R204, R193, -INF , P2 ;  /* 0xff800000c1cc7808 */ /* 0x000fe40001000000 */
[----:B------:R-:W-:Y:S02]  /*4040*/  FSEL R192, R195, -INF , P1 ;  /* 0xff800000c3c07808 */ /* 0x000fe40000800000 */
[----:B------:R-:W-:Y:S01]  /*4050*/  FSEL R193, R196, -INF , P2 ;  /* 0xff800000c4c17808 */ /* 0x000fe20001000000 */
[--C-:B------:R-:W-:Y:S02]  /*4060*/  FFMA.FTZ R204, R204, UR5, -R11.reuse ;  /* 0x00000005cccc7c23 */ /* 0x100fe4000801080b */
[----:B------:R-:W-:-:S02]  /*4070*/  FFMA.FTZ R205, R192, UR5, -R11 ;  /* 0x00000005c0cd7c23 */ /* 0x000fc4000801080b */
[----:B------:R5:W-:Y:S01]  /*4080*/  MUFU.EX2 R11, R208 ;  /* 0x000000d0000b7308 */ /* 0x000be20000000800 */
[----:B------:R-:W-:Y:S02]  /*4090*/  FSEL R207, R198, -INF , P1 ;  /* 0xff800000c6cf7808 */ /* 0x000fe40000800000 */
[----:B------:R-:W-:Y:S01]  /*40a0*/  FSEL R206, R197, -INF , P2 ;  /* 0xff800000c5ce7808 */ /* 0x000fe20001000000 */
[----:B-----5:R-:W-:Y:S01]  /*40b0*/  FFMA.FTZ R208, R193, UR5, -R8 ;  /* 0x00000005c1d07c23 */ /* 0x020fe20008010808 */
[----:B------:R-:W-:Y:S02]  /*40c0*/  LOP3.LUT R193, R22, 0x2800000, RZ, 0xfc, !PT ;  /* 0x0280000016c17812 */ /* 0x000fe400078efcff */
[----:B------:R-:W-:Y:S01]  /*40d0*/  FSEL R22, R199, -INF , P1 ;  /* 0xff800000c7167808 */ /* 0x000fe20000800000 */
[----:B------:R5:W2:Y:S01]  /*40e0*/  MUFU.EX2 R226, R3 ;  /* 0x0000000300e27308 */ /* 0x000aa20000000800 */
[----:B------:R-:W-:Y:S01]  /*40f0*/  FFMA.FTZ R222, R13, UR5, -R10 ;  /* 0x000000050dde7c23 */ /* 0x000fe2000801080a */
[----:B------:R-:W-:Y:S01]  /*4100*/  FFMA.FTZ R207, R207, UR5, -R8 ;  /* 0x00000005cfcf7c23 */ /* 0x000fe20008010808 */
[--C-:B------:R-:W-:Y:S01]  /*4110*/  FFMA.FTZ R206, R206, UR5, -R9.reuse ;  /* 0x00000005cece7c23 */ /* 0x100fe20008010809 */
[----:B------:R-:W-:Y:S01]  /*4120*/  FFMA.FTZ R223, R22, UR5, -R9 ;  /* 0x0000000516df7c23 */ /* 0x000fe20008010809 */
[--C-:B-----5:R-:W-:Y:S01]  /*4130*/  FFMA.FTZ R3, R229, UR5, -R233.reuse ;  /* 0x00000005e5037c23 */ /* 0x120fe200080108e9 */
[----:B------:R-:W-:Y:S01]  /*4140*/  FFMA.FTZ R233, R231, UR5, -R233 ;  /* 0x00000005e7e97c23 */ /* 0x000fe200080108e9 */
[----:B------:R-:W-:Y:S01]  /*4150*/  UIADD3 UR5, UR4, 0x386, URZ ;  /* 0x0000038604057890 */ /* 0x000fe2000fffe03f */
[----:B------:R-:W-:-:S06]  /*4160*/  UMOV UR11, 0x40000040 ;  /* 0x40000040000b7882 */ /* 0x000fcc0000000000 */
[----:B------:R-:W-:Y:S01]  /*4170*/  UMOV UR10, UR5 ;  /* 0x00000005000a7c82 */ /* 0x000fe20008000000 */
[----:B------:R-:W-:Y:S02]  /*4180*/  WARPGROUP.DEPBAR.LE gsb0, 0x0 ;  /* 0x00008000000079c5 */ /* 0x000fe40000010000 */
[----:B------:R-:W-:-:S06]  /*4190*/  WARPGROUP.ARRIVE ;  /* 0x00000000000079c5 */ /* 0x000fcc0000000000 */
[----:B------:R-:W-:Y:S01]  /*41a0*/  HGMMA.64x16x16.F32.BF16 R168, gdesc[UR8], R168, gsb0 ;  /* 0x0020000008a879f0 */ /* 0x000fe200080018a8 */
[----:B------:R1:W-:Y:S01]  /*41b0*/  MUFU.EX2 R8, R214 ;  /* 0x000000d600087308 */ /* 0x0003e20000000800 */
[----:B------:R-:W-:-:S07]  /*41c0*/  UIADD3 UR6, UR4, 0x406, URZ ;  /* 0x0000040604067890 */ /* 0x000fce000fffe03f */
[----:B------:R4:W-:Y:S01]  /*41d0*/  MUFU.EX2 R22, R216 ;  /* 0x000000d800167308 */ /* 0x0009e20000000800 */
[----:B-1----:R-:W-:-:S07]  /*41e0*/  FADD.FTZ R214, R184, -R202 ;  /* 0x800000cab8d67221 */ /* 0x002fce0000010000 */
[----:B------:R1:W-:Y:S01]  /*41f0*/  MUFU.EX2 R184, R220 ;  /* 0x000000dc00b87308 */ /* 0x0003e20000000800 */
[----:B----4-:R-:W-:Y:S01]  /*4200*/  FADD.FTZ R216, R188, -R200 ;  /* 0x800000c8bcd87221 */ /* 0x010fe20000010000 */
[----:B------:R-:W-:Y:S01]  /*4210*/  UMOV UR10, UR6 ;  /* 0x00000006000a7c82 */ /* 0x000fe20008000000 */
[----:B------:R-:W-:Y:S01]  /*4220*/  UMOV UR11, 0x40000040 ;  /* 0x40000040000b7882 */ /* 0x000fe20000000000 */
[----:B-1----:R-:W-:Y:S01]  /*4230*/  FADD.FTZ R220, R189, -R201 ;  /* 0x800000c9bddc7221 */ /* 0x002fe20000010000 */
[----:B------:R-:W-:Y:S02]  /*4240*/  WARPGROUP.DEPBAR.LE gsb0, 0x0 ;  /* 0x00008000000079c5 */ /* 0x000fe40000010000 */
[----:B------:R-:W1:Y:S01]  /*4250*/  LDS.64 R188, [R23+0x2e3c0] ;  /* 0x02e3c00017bc7984 */ /* 0x000e620000000a00 */
[----:B------:R-:W-:-:S06]  /*4260*/  WARPGROUP.ARRIVE ;  /* 0x00000000000079c5 */ /* 0x000fcc0000000000 */
[----:B------:R-:W-:Y:S01]  /*4270*/  HGMMA.64x16x16.F32.BF16 R160, gdesc[UR8], R160, gsb0 ;  /* 0x0020000008a079f0 */ /* 0x000fe200080018a0 */
[----:B------:R-:W-:Y:S01]  /*4280*/  UIADD3 UR4, UR4, 0x486, URZ ;  /* 0x0000048604047890 */ /* 0x000fe2000fffe03f */
[----:B------:R-:W-:Y:S01]  /*4290*/  FADD.FTZ R221, R190, -R200 ;  /* 0x800000c8bedd7221 */ /* 0x000fe20000010000 */
[----:B------:R-:W-:Y:S01]  /*42a0*/  FADD.FTZ R229, R191, -R201 ;  /* 0x800000c9bfe57221 */ /* 0x000fe20000010000 */
[----:B------:R-:W-:Y:S01]  /*42b0*/  UMOV UR7, 0x40000040 ;  /* 0x4000004000077882 */ /* 0x000fe20000000000 */
[----:B------:R-:W-:-:S03]  /*42c0*/  UMOV UR5, UR9 ;  /* 0x0000000900057c82 */ /* 0x000fc60008000000 */
[----:B------:R-:W-:Y:S01]  /*42d0*/  UMOV UR6, UR4 ;  /* 0x0000000400067c82 */ /* 0x000fe20008000000 */
[----:B------:R-:W-:Y:S01]  /*42e0*/  UMOV UR4, UR8 ;  /* 0x0000000800047c82 */ /* 0x000fe20008000000 */
[----:B------:R-:W-:Y:S02]  /*42f0*/  WARPGROUP.DEPBAR.LE gsb0, 0x0 ;  /* 0x00008000000079c5 */ /* 0x000fe40000010000 */
[----:B------:R-:W-:Y:S04]  /*4300*/  LDS.64 R200, [R23+0x2e3e0] ;  /* 0x02e3e00017c87984 */ /* 0x000fe80000000a00 */
[----:B------:R-:W4:Y:S01]  /*4310*/  LDS.64 R190, [R23+0x2e400] ;  /* 0x02e4000017be7984 */ /* 0x000f220000000a00 */
[----:B------:R-:W-:-:S06]  /*4320*/  WARPGROUP.ARRIVE ;  /* 0x00000000000079c5 */ /* 0x000fcc0000000000 */
[----:B------:R-:W-:Y:S01]  /*4330*/  HGMMA.64x16x16.F32.BF16 R152, gdesc[UR4], R152, gsb0 ;  /* 0x00200000049879f0 */ /* 0x000fe20008001898 */
[----:B------:R-:W-:Y:S01]  /*4340*/  IMAD R193, R0, 0x500, R193 ;  /* 0x0000050000c17824 */ /* 0x000fe200078e02c1 */
[----:B------:R5:W-:Y:S04]  /*4350*/  MUFU.EX2 R10, R218 ;  /* 0x000000da000a7308 */ /* 0x000be80000000800 */
[----:B------:R-:W-:-:S04]  /*4360*/  R2UR UR12, R193 ;  /* 0x00000000c10c72ca */ /* 0x000fc800000e0000 */
[----:B------:R3:W-:Y:S01]  /*4370*/  MUFU.EX2 R13, R217 ;  /* 0x000000d9000d7308 */ /* 0x0007e20000000800 */
[----:B-----5:R-:W-:-:S07]  /*4380*/  FADD.FTZ R218, R187, -R203 ;  /* 0x800000cbbbda7221 */ /* 0x020fce0000010000 */
[----:B------:R5:W-:Y:S01]  /*4390*/  MUFU.EX2 R9, R215 ;  /* 0x000000d700097308 */ /* 0x000be20000000800 */
[----:B---3--:R-:W-:Y:S01]  /*43a0*/  FADD.FTZ R217, R185, -R203 ;  /* 0x800000cbb9d97221 */ /* 0x008fe20000010000 */
[----:B-----5:R-:W-:Y:S01]  /*43b0*/  FADD.FTZ R215, R186, -R202 ;  /* 0x800000cabad77221 */ /* 0x020fe20000010000 */
[----:B------:R-:W-:Y:S02]  /*43c0*/  WARPGROUP.DEPBAR.LE gsb0, 0x0 ;  /* 0x00008000000079c5 */ /* 0x000fe40000010000 */
[----:B------:R-:W3:Y:S04]  /*43d0*/  LDS.64 R192, [R23+0x2e420] ;  /* 0x02e4200017c07984 */ /* 0x000ee80000000a00 */
[----:B------:R-:W5:Y:S04]  /*43e0*/  LDS.64 R202, [R23+0x2e4a0] ;  /* 0x02e4a00017ca7984 */ /* 0x000f680000000a00 */
[----:B------:R-:W5:Y:S04]  /*43f0*/  LDS.64 R196, [R23+0x2e440] ;  /* 0x02e4400017c47984 */ /* 0x000f680000000a00 */
[----:B------:R-:W5:Y:S04]  /*4400*/  LDS.64 R194, [R23+0x2e460] ;  /* 0x02e4600017c27984 */ /* 0x000f680000000a00 */
[----:B------:R5:W5:Y:S01]  /*4410*/  LDS.64 R198, [R23+0x2e480] ;  /* 0x02e4800017c67984 */ /* 0x000b620000000a00 */
[----:B------:R-:W5:Y:S01]  /*4420*/  MUFU.EX2 R3, R3 ;  /* 0x0000000300037308 */ /* 0x000f620000000800 */
[--C-:B-1----:R-:W-:Y:S01]  /*4430*/  FADD.FTZ R176, R176, -R188.reuse ;  /* 0x800000bcb0b07221 */ /* 0x102fe20000010000 */
[----:B------:R-:W-:Y:S01]  /*4440*/  FADD.FTZ R178, R178, -R188 ;  /* 0x800000bcb2b27221 */ /* 0x000fe20000010000 */
[--C-:B----4-:R-:W-:Y:S01]  /*4450*/  FADD.FTZ R188, R168, -R190.reuse ;  /* 0x800000bea8bc7221 */ /* 0x110fe20000010000 */
[----:B------:R-:W-:-:S04]  /*4460*/  FADD.FTZ R170, R170, -R190 ;  /* 0x800000beaaaa7221 */ /* 0x000fc80000010000 */
[----:B------:R-:W1:Y:S01]  /*4470*/  MUFU.EX2 R7, R7 ;  /* 0x0000000700077308 */ /* 0x000e620000000800 */
[--C-:B------:R-:W-:Y:S01]  /*4480*/  FADD.FTZ R177, R177, -R189.reuse ;  /* 0x800000bdb1b17221 */ /* 0x100fe20000010000 */
[----:B------:R-:W-:Y:S01]  /*4490*/  FADD.FTZ R179, R179, -R189 ;  /* 0x800000bdb3b37221 */ /* 0x000fe20000010000 */
[----:B------:R-:W-:-:S05]  /*44a0*/  FADD.FTZ R189, R169, -R191 ;  /* 0x800000bfa9bd7221 */ /* 0x000fca0000010000 */
[----:B------:R2:W-:Y:S01]  /*44b0*/  MUFU.EX2 R185, R210 ;  /* 0x000000d200b97308 */ /* 0x0005e20000000800 */
[----:B------:R-:W-:Y:S01]  /*44c0*/  FADD.FTZ R171, R171, -R191 ;  /* 0x800000bfabab7221 */ /* 0x000fe20000010000 */
[--C-:B---3--:R-:W-:Y:S01]  /*44d0*/  FADD.FTZ R190, R173, -R193.reuse ;  /* 0x800000c1adbe7221 */ /* 0x108fe20000010000 */
[----:B------:R-:W-:-:S05]  /*44e0*/  FADD.FTZ R175, R175, -R193 ;  /* 0x800000c1afaf7221 */ /* 0x000fca0000010000 */
[----:B------:R-:W3:Y:S01]  /*44f0*/  MUFU.EX2 R227, R227 ;  /* 0x000000e300e37308 */ /* 0x000ee20000000800 */
[----:B--2---:R-:W-:Y:S01]  /*4500*/  FMUL.FTZ R210, R226, R216 ;  /* 0x000000d8e2d27220 */ /* 0x004fe20000410000 */
[----:B-----5:R-:W-:Y:S01]  /*4510*/  FADD.FTZ R193, R157, -R203 ;  /* 0x800000cb9dc17221 */ /* 0x020fe20000010000 */
[----:B------:R-:W-:Y:S01]  /*4520*/  FMUL.FTZ R157, R3, R220 ;  /* 0x000000dc039d7220 */ /* 0x000fe20000410000 */
[----:B------:R-:W-:-:S04]  /*4530*/  FADD.FTZ R172, R172, -R192 ;  /* 0x800000c0acac7221 */ /* 0x000fc80000010000 */
[----:B------:R-:W2:Y:S01]  /*4540*/  MUFU.EX2 R4, R233 ;  /* 0x000000e900047308 */ /* 0x000ea20000000800 */
[----:B------:R-:W-:Y:S01]  /*4550*/  FADD.FTZ R174, R174, -R192 ;  /* 0x800000c0aeae7221 */ /* 0x000fe20000010000 */
[----:B------:R-:W-:Y:S01]  /*4560*/  FADD.FTZ R173, R160, -R196 ;  /* 0x800000c4a0ad7221 */ /* 0x000fe20000010000 */
[----:B------:R-:W-:Y:S01]  /*4570*/  FADD.FTZ R191, R161, -R197 ;  /* 0x800000c5a1bf7221 */ /* 0x000fe20000010000 */
[----:B------:R-:W-:Y:S01]  /*4580*/  FADD.FTZ R192, R156, -R202 ;  /* 0x800000ca9cc07221 */ /* 0x000fe20000010000 */
[----:B------:R-:W-:-:S03]  /*4590*/  F2FP.BF16.F32.PACK_AB R210, R157, R210 ;  /* 0x000000d29dd2723e */ /* 0x000fc600000010ff */
[----:B------:R-:W4:Y:S01]  /*45a0*/  MUFU.EX2 R187, R219 ;  /* 0x000000db00bb7308 */ /* 0x000f220000000800 */
[----:B------:R-:W-:Y:S01]  /*45b0*/  FADD.FTZ R162, R162, -R196 ;  /* 0x800000c4a2a27221 */ /* 0x000fe20000010000 */
[----:B------:R-:W-:-:S06]  /*45c0*/  FADD.FTZ R163, R163, -R197 ;  /* 0x800000c5a3a37221 */ /* 0x000fcc0000010000 */
[----:B------:R-:W5:Y:S08]  /*45d0*/  MUFU.EX2 R186, R209 ;  /* 0x000000d100ba7308 */ /* 0x000f700000000800 */
[----:B------:R-:W5:Y:S08]  /*45e0*/  MUFU.EX2 R23, R222 ;  /* 0x000000de00177308 */ /* 0x000f700000000800 */
[----:B------:R3:W5:Y:S08]  /*45f0*/  MUFU.EX2 R168, R211 ;  /* 0x000000d300a87308 */ /* 0x0007700000000800 */
[----:B------:R4:W5:Y:S08]  /*4600*/  MUFU.EX2 R169, R204 ;  /* 0x000000cc00a97308 */ /* 0x0009700000000800 */
[----:B------:R-:W5:Y:S08]  /*4610*/  MUFU.EX2 R160, R205 ;  /* 0x000000cd00a07308 */ /* 0x000f700000000800 */
[----:B------:R-:W5:Y:S08]  /*4620*/  MUFU.EX2 R161, R208 ;  /* 0x000000d000a17308 */ /* 0x000f700000000800 */
[----:B------:R-:W5:Y:S08]  /*4630*/  MUFU.EX2 R156, R207 ;  /* 0x000000cf009c7308 */ /* 0x000f700000000800 */
[----:B------:R-:W5:Y:S08]  /*4640*/  MUFU.EX2 R157, R206 ;  /* 0x000000ce009d7308 */ /* 0x000f700000000800 */
[----:B------:R-:W5:Y:S01]  /*4650*/  MUFU.EX2 R223, R223 ;  /* 0x000000df00df7308 */ /* 0x000f620000000800 */
[----:B------:R-:W-:Y:S01]  /*4660*/  FMUL.FTZ R162, R8, R162 ;  /* 0x000000a208a27220 */ /* 0x000fe20000410000 */
[----:B------:R-:W-:Y:S01]  /*4670*/  FMUL.FTZ R163, R22, R163 ;  /* 0x000000a316a37220 */ /* 0x000fe20000410000 */
[----:B------:R-:W-:Y:S01]  /*4680*/  FMUL.FTZ R176, R5, R176 ;  /* 0x000000b005b07220 */ /* 0x000fe20000410000 */
[----:B-1----:R-:W-:Y:S01]  /*4690*/  FMUL.FTZ R177, R7, R177 ;  /* 0x000000b107b17220 */ /* 0x002fe20000410000 */
[--C-:B------:R-:W-:Y:S01]  /*46a0*/  FADD.FTZ R180, R180, -R200.reuse ;  /* 0x800000c8b4b47221 */ /* 0x100fe20000010000 */
[----:B------:R-:W-:Y:S01]  /*46b0*/  FADD.FTZ R182, R182, -R200 ;  /* 0x800000c8b6b67221 */ /* 0x000fe20000010000 */
[--C-:B------:R-:W-:Y:S01]  /*46c0*/  FADD.FTZ R181, R181, -R201.reuse ;  /* 0x800000c9b5b57221 */ /* 0x100fe20000010000 */
[----:B------:R-:W-:Y:S01]  /*46d0*/  FADD.FTZ R183, R183, -R201 ;  /* 0x800000c9b7b77221 */ /* 0x000fe20000010000 */
[--C-:B------:R-:W-:Y:S01]  /*46e0*/  FADD.FTZ R164, R164, -R194.reuse ;  /* 0x800000c2a4a47221 */ /* 0x100fe20000010000 */
[----:B------:R-:W-:Y:S01]  /*46f0*/  FADD.FTZ R166, R166, -R194 ;  /* 0x800000c2a6a67221 */ /* 0x000fe20000010000 */
[----:B---3--:R-:W-:Y:S01]  /*4700*/  FMUL.FTZ R211, R227, R221 ;  /* 0x000000dde3d37220 */ /* 0x008fe20000410000 */
[----:B--2---:R-:W-:Y:S01]  /*4710*/  FMUL.FTZ R194, R4, R229 ;  /* 0x000000e504c27220 */ /* 0x004fe20000410000 */
        /* <DEDUP_REMOVED lines=8> */
[----:B------:R-:W-:Y:S01]  /*47a0*/  FADD.FTZ R158, R158, -R202 ;  /* 0x800000ca9e9e7221 */ /* 0x000fe20000010000 */
[----:B------:R-:W-:Y:S01]  /*47b0*/  FADD.FTZ R159, R159, -R203 ;  /* 0x800000cb9f9f7221 */ /* 0x000fe20000010000 */
[----:B------:R-:W-:Y:S01]  /*47c0*/  FMUL.FTZ R209, R234, R215 ;  /* 0x000000d7ead17220 */ /* 0x000fe20000410000 */
[----:B------:R-:W-:Y:S01]  /*47d0*/  FMUL.FTZ R218, R228, R218 ;  /* 0x000000dae4da7220 */ /* 0x000fe20000410000 */
[----:B------:R-:W-:Y:S01]  /*47e0*/  F2FP.BF16.F32.PACK_AB R197, R163, R162 ;  /* 0x000000a2a3c5723e */ /* 0x000fe200000010ff */
[----:B------:R-:W-:Y:S01]  /*47f0*/  FMUL.FTZ R178, R6, R178 ;  /* 0x000000b206b27220 */ /* 0x000fe20000410000 */
[----:B------:R-:W-:Y:S01]  /*4800*/  FMUL.FTZ R179, R20, R179 ;  /* 0x000000b314b37220 */ /* 0x000fe20000410000 */
[----:B----4-:R-:W-:Y:S01]  /*4810*/  F2FP.BF16.F32.PACK_AB R204, R177, R176 ;  /* 0x000000b0b1cc723e */ /* 0x010fe200000010ff */
[----:B------:R-:W-:Y:S01]  /*4820*/  FMUL.FTZ R180, R18, R180 ;  /* 0x000000b412b47220 */ /* 0x000fe20000410000 */
[----:B------:R-:W-:Y:S01]  /*4830*/  FMUL.FTZ R182, R21, R182 ;  /* 0x000000b615b67220 */ /* 0x000fe20000410000 */
[----:B------:R-:W-:Y:S01]  /*4840*/  FMUL.FTZ R181, R19, R181 ;  /* 0x000000b513b57220 */ /* 0x000fe20000410000 */
[----:B------:R-:W-:Y:S01]  /*4850*/  FMUL.FTZ R183, R212, R183 ;  /* 0x000000b7d4b77220 */ /* 0x000fe20000410000 */
[----:B------:R-:W-:-:S02]  /*4860*/  IMAD R162, R0, 0x2800, R230 ;  /* 0x0000280000a27824 */ /* 0x000fc400078e02e6 */
        /* <DEDUP_REMOVED lines=14> */
[----:B-----5:R-:W-:Y:S01]  /*4950*/  FMUL.FTZ R167, R186, R167 ;  /* 0x000000a7baa77220 */ /* 0x020fe20000410000 */
        /* <DEDUP_REMOVED lines=21> */
[----:B------:R-:W-:Y:S01]  /*4ab0*/  STSM.16.MT88.4 [R162+0x2e800], R208 ;  /* 0x02e800d0a2007844 */ /* 0x000fe20000004200 */
[----:B------:R-:W-:Y:S02]  /*4ac0*/  F2FP.BF16.F32.PACK_AB R192, R153, R152 ;  /* 0x0000009899c0723e */ /* 0x000fe400000010ff */
[----:B------:R-:W-:-:S02]  /*4ad0*/  F2FP.BF16.F32.PACK_AB R193, R155, R154 ;  /* 0x0000009a9bc1723e */ /* 0x000fc400000010ff */
[----:B------:R-:W-:Y:S02]  /*4ae0*/  F2FP.BF16.F32.PACK_AB R194, R163, R194 ;  /* 0x000000c2a3c2723e */ /* 0x000fe400000010ff */
[----:B------:R-:W-:Y:S01]  /*4af0*/  F2FP.BF16.F32.PACK_AB R195, R159, R158 ;  /* 0x0000009e9fc3723e */ /* 0x000fe200000010ff */
[----:B------:R-:W-:Y:S01]  /*4b00*/  STSM.16.MT88.4 [R162+0x2f000], R204 ;  /* 0x02f000cca2007844 */ /* 0x000fe20000004200 */
[----:B------:R-:W-:Y:S02]  /*4b10*/  F2FP.BF16.F32.PACK_AB R224, R225, R224 ;  /* 0x000000e0e1e0723e */ /* 0x000fe400000010ff */
[----:B------:R-:W-:Y:S01]  /*4b20*/  F2FP.BF16.F32.PACK_AB R225, R228, R234 ;  /* 0x000000eae4e1723e */ /* 0x000fe200000010ff */
[----:B------:R-:W-:Y:S01]  /*4b30*/  STSM.16.MT88.4 [R162+0x2f800], R200 ;  /* 0x02f800c8a2007844 */ /* 0x000fe20000004200 */
[----:B------:R-:W-:Y:S02]  /*4b40*/  F2FP.BF16.F32.PACK_AB R226, R3, R226 ;  /* 0x000000e203e2723e */ /* 0x000fe400000010ff */
[----:B------:R-:W-:Y:S01]  /*4b50*/  F2FP.BF16.F32.PACK_AB R227, R4, R227 ;  /* 0x000000e304e3723e */ /* 0x000fe200000010ff */
[----:B------:R-:W-:Y:S04]  /*4b60*/  STSM.16.MT88.4 [R162+0x30000], R196 ;  /* 0x030000c4a2007844 */ /* 0x000fe80000004200 */
[----:B------:R1:W-:Y:S01]  /*4b70*/  STSM.16.MT88.4 [R162+0x30800], R192 ;  /* 0x030800c0a2007844 */ /* 0x0003e20000004200 */
[----:B------:R-:W-:Y:S01]  /*4b80*/  WARPGROUP.ARRIVE ;  /* 0x00000000000079c5 */ /* 0x000fe20000000000 */
[----:B------:R-:W-:Y:S01]  /*4b90*/  UMOV UR6, UR12 ;  /* 0x0000000c00067c82 */ /* 0x000fe20008000000 */
[----:B------:R-:W-:Y:S01]  /*4ba0*/  UMOV UR7, 0x40000040 ;  /* 0x4000004000077882 */ /* 0x000fe20000000000 */
[----:B------:R-:W-:Y:S01]  /*4bb0*/  UIADD3 UR4, UR12, 0x80, URZ ;  /* 0x000000800c047890 */ /* 0x000fe2000fffe03f */
[----:B------:R-:W2:Y:S08]  /*4bc0*/  LDL R164, [R1+0x4] ;  /* 0x0000040001a47983 */ /* 0x000eb00000100800 */
[----:B------:R-:W-:Y:S01]  /*4bd0*/  HGMMA.64x128x16.F32.BF16 R24, R224, gdesc[UR4].tnspB, R24, gsb0 ;  /* 0x41e00004e0187df0 */ /* 0x000fe20008001818 */
[----:B------:R-:W-:-:S02]  /*4be0*/  F2FP.BF16.F32.PACK_AB R152, R7, R5 ;  /* 0x000000050798723e */ /* 0x000fc400000010ff */
[----:B------:R-:W-:Y:S02]  /*4bf0*/  F2FP.BF16.F32.PACK_AB R153, R20, R6 ;  /* 0x000000061499723e */ /* 0x000fe400000010ff */
[----:B------:R-:W-:Y:S02]  /*4c00*/  F2FP.BF16.F32.PACK_AB R154, R19, R18 ;  /* 0x00000012139a723e */ /* 0x000fe400000010ff */
[----:B------:R-:W-:Y:S01]  /*4c10*/  F2FP.BF16.F32.PACK_AB R155, R212, R21 ;  /* 0x00000015d49b723e */ /* 0x000fe200000010ff */
        /* <DEDUP_REMOVED lines=22> */
[----:B------:R-:W-:Y:S02]  /*4d80*/  F2FP.BF16.F32.PACK_AB R152, R9, R11 ;  /* 0x0000000b0998723e */ /* 0x000fe400000010ff */
[----:B------:R-:W-:Y:S02]  /*4d90*/  F2FP.BF16.F32.PACK_AB R153, R22, R8 ;  /* 0x000000081699723e */ /* 0x000fe400000010ff */
[----:B------:R-:W-:Y:S02]  /*4da0*/  F2FP.BF16.F32.PACK_AB R154, R185, R184 ;  /* 0x000000b8b99a723e */ /* 0x000fe400000010ff */
[----:B------:R-:W-:-:S04]  /*4db0*/  F2FP.BF16.F32.PACK_AB R155, R186, R187 ;  /* 0x000000bbba9b723e */ /* 0x000fc800000010ff */
[----:B------:R-:W-:-:S06]  /*4dc0*/  WARPGROUP.ARRIVE ;  /* 0x00000000000079c5 */ /* 0x000fcc0000000000 */
[----:B------:R-:W-:Y:S03]  /*4dd0*/  HGMMA.64x128x16.F32.BF16 R24, R152, gdesc[UR4].tnspB, R24, gsb0 ;  /* 0x41e0000498187df0 */ /* 0x000fe60008001818 */
[----:B------:R-:W3:Y:S01]  /*4de0*/  S2R R166, SR_CgaCtaId ;  /* 0x0000000000a67919 */ /* 0x000ee20000008800 */
[----:B------:R-:W-:Y:S01]  /*4df0*/  MOV R165, 0x400 ;  /* 0x0000040000a57802 */ /* 0x000fe20000000f00 */
[----:B--2---:R-:W-:Y:S01]  /*4e00*/  IMAD R4, R164, 0x4000, R232 ;  /* 0x00004000a4047824 */ /* 0x004fe200078e02e8 */
[----:B------:R-:W-:Y:S02]  /*4e10*/  WARPGROUP.DEPBAR.LE gsb0, 0x0 ;  /* 0x00008000000079c5 */ /* 0x000fe40000010000 */
[----:B------:R-:W-:Y:S02]  /*4e20*/  F2FP.BF16.F32.PACK_AB R152, R169, R23 ;  /* 0x00000017a998723e */ /* 0x000fe400000010ff */
[----:B------:R-:W-:-:S02]  /*4e30*/  F2FP.BF16.F32.PACK_AB R153, R160, R168 ;  /* 0x000000a8a099723e */ /* 0x000fc400000010ff */
[----:B------:R-:W-:Y:S02]  /*4e40*/  F2FP.BF16.F32.PACK_AB R154, R157, R161 ;  /* 0x000000a19d9a723e */ /* 0x000fe400000010ff */
[----:B------:R-:W-:-:S04]  /*4e50*/  F2FP.BF16.F32.PACK_AB R155, R223, R156 ;  /* 0x0000009cdf9b723e */ /* 0x000fc800000010ff */
        /* <DEDUP_REMOVED lines=270> */
.L_x_3857:
[----:B------:R-:W-:Y:S01]  /*5f40*/  LOP3.LUT R235, R235, 0x2800000, RZ, 0xfc, !PT ;  /* 0x02800000ebeb7812 */ /* 0x000fe200078efcff */
[----:B------:R-:W-:Y:S01]  /*5f50*/  VIADD R3, R2, 0x38840 ;  /* 0x0003884002037836 */ /* 0x000fe20000000000 */
[----:B------:R-:W2:Y:S01]  /*5f60*/  LDL R7, [R1+0x10] ;  /* 0x0000100001077983 */ /* 0x000ea20000100800 */
[----:B------:R-:W-:Y:S02]  /*5f70*/  UMOV UR7, 0x40000040 ;  /* 0x4000004000077882 */ /* 0x000fe40000000000 */
[----:B------:R-:W-:Y:S01]  /*5f80*/  IMAD R235, R0, 0x500, R235 ;  /* 0x0000050000eb7824 */ /* 0x000fe200078e02eb */
[----:B------:R-:W-:Y:S01]  /*5f90*/  PRMT R3, RZ, 0x654, R3 ;  /* 0x00000654ff037816 */ /* 0x000fe20000000003 */
[----:B------:R-:W1:Y:S03]  /*5fa0*/  S2R R5, SR_TID.X ;  /* 0x0000000000057919 */ /* 0x000e660000002100 */
[----:B------:R-:W-:Y:S01]  /*5fb0*/  R2UR UR4, R235 ;  /* 0x00000000eb0472ca */ /* 0x000fe200000e0000 */
[----:B------:R2:W-:Y:S01]  /*5fc0*/  SYNCS.ARRIVE.TRANS64.RED.A1T0 RZ, [R3+URZ], RZ ;  /* 0x000000ff03ff79a7 */ /* 0x0005e2000810043f */
[----:B------:R-:W-:-:S11]  /*5fd0*/  WARPGROUP.ARRIVE ;  /* 0x00000000000079c5 */ /* 0x000fd60000000000 */
[----:B------:R-:W-:Y:S02]  /*5fe0*/  UMOV UR6, UR4 ;  /* 0x0000000400067c82 */ /* 0x000fe40008000000 */
[----:B------:R-:W-:Y:S01]  /*5ff0*/  HGMMA.64x128x16.F32.BF16 R88, R208, gdesc[UR4].tnspB, R88, gsb0 ;  /* 0x41e00004d0587df0 */ /* 0x000fe20008001858 */
[----:B------:R-:W-:Y:S01]  /*6000*/  UIADD3 UR6, UR4, 0x80, URZ ;  /* 0x0000008004067890 */ /* 0x000fe2000fffe03f */
[----:B------:R-:W-:Y:S01]  /*6010*/  UMOV UR7, 0x40000040 ;  /* 0x4000004000077882 */ /* 0x000fe20000000000 */
[C---:B-1----:R-:W-:Y:S02]  /*6020*/  VIADD R4, R5.reuse, 0xffffff80 ;  /* 0xffffff8005047836 */ /* 0x042fe40000000000 */
[----:B------:R-:W-:Y:S01]  /*6030*/  VIADD R6, R5, 0xffffff80 ;  /* 0xffffff8005067836 */ /* 0x000fe20000000000 */
[----:B------:R-:W-:Y:S02]  /*6040*/  SHF.R.U32.HI R5, RZ, 0x7, R5 ;  /* 0x00000007ff057819 */ /* 0x000fe40000011605 */
[----:B------:R-:W-:-:S04]  /*6050*/  SHF.R.S32.HI R4, RZ, 0x1f, R4 ;  /* 0x0000001fff047819 */ /* 0x000fc80000011404 */
[----:B------:R-:W-:-:S04]  /*6060*/  LEA.HI R4, R4, R6, RZ, 0x7 ;  /* 0x0000000604047211 */ /* 0x000fc800078f38ff */
[----:B------:R-:W-:Y:S01]  /*6070*/  SHF.R.S32.HI R4, RZ, 0x7, R4 ;  /* 0x00000007ff047819 */ /* 0x000fe20000011404 */
[----:B------:R-:W-:Y:S02]  /*6080*/  WARPGROUP.DEPBAR.LE gsb0, 0x0 ;  /* 0x00008000000079c5 */ /* 0x000fe40000010000 */
[----:B------:R-:W-:-:S06]  /*6090*/  WARPGROUP.ARRIVE ;  /* 0x00000000000079c5 */ /* 0x000fcc0000000000 */
[----:B------:R-:W-:Y:S01]  /*60a0*/  HGMMA.64x128x16.F32.BF16 R88, R204, gdesc[UR4].tnspB, R88, gsb0 ;  /* 0x41e00004cc587df0 */ /* 0x000fe20008001858 */
[----:B------:R-:W-:Y:S01]  /*60b0*/  UIADD3 UR6, UR4, 0x100, URZ ;  /* 0x0000010004067890 */ /* 0x000fe2000fffe03f */
[----:B------:R-:W-:Y:S01]  /*60c0*/  UMOV UR7, 0x40000040 ;  /* 0x4000004000077882 */ /* 0x000fe20000000000 */
[----:B--2---:R-:W-:Y:S02]  /*60d0*/  IMAD R3, R4, 0x1400, R7 ;  /* 0x0000140004037824 */ /* 0x004fe400078e0207 */
[----:B------:R-:W-:Y:S02]  /*60e0*/  VIADD R4, R5, 0x9 ;  /* 0x0000000905047836 */ /* 0x000fe40000000000 */
[----:B------:R-:W-:Y:S01]  /*60f0*/  IMAD R3, R3, 0x4, R232 ;  /* 0x0000000403037824 */ /* 0x000fe200078e02e8 */
        /* <DEDUP_REMOVED lines=36> */
.L_x_3858:
[----:B-1----:R-:W2:Y:S01]  /*6340*/  LDL R3, [R1+0x14] ;  /* 0x0000140001037983 */ /* 0x002ea20000100800 */
[----:B------:R-:W-:Y:S02]  /*6350*/  VIADD R236, R236, 0x1 ;  /* 0x00000001ecec7836 */ /* 0x000fe40000000000 */
[----:B------:R-:W-:Y:S02]  /*6360*/  VIADD R2, R2, 0x38820 ;  /* 0x0003882002027836 */ /* 0x000fe40000000000 */
[----:B------:R-:W-:-:S03]  /*6370*/  VIADD R0, R0, 0x1 ;  /* 0x0000000100007836 */ /* 0x000fc60000000000 */
[----:B------:R-:W-:Y:S02]  /*6380*/  PRMT R2, RZ, 0x654, R2 ;  /* 0x00000654ff027816 */ /* 0x000fe40000000002 */
[C---:B------:R-:W-:Y:S02]  /*6390*/  ISETP.NE.AND P0, PT, R0.reuse, 0x2, PT ;  /* 0x000000020000780c */ /* 0x040fe40003f05270 */
[----:B------:R1:W-:Y:S02]  /*63a0*/  SYNCS.ARRIVE.TRANS64.RED.A1T0 RZ, [R2+URZ], RZ ;  /* 0x000000ff02ff79a7 */ /* 0x0003e4000810043f */
[----:B------:R-:W-:Y:S02]  /*63b0*/  SEL R0, R0, RZ, P0 ;  /* 0x000000ff00007207 */ /* 0x000fe40000000000 */
[----:B-1----:R-:W-:-:S04]  /*63c0*/  SEL R2, RZ, 0x1, P0 ;  /* 0x00000001ff027807 */ /* 0x002fc80000000000 */
[----:B------:R-:W-:Y:S02]  /*63d0*/  LOP3.LUT R237, R237, R2, RZ, 0x3c, !PT ;  /* 0x00000002eded7212 */ /* 0x000fe400078e3cff */
[----:B--2---:R-:W-:-:S13]  /*63e0*/  ISETP.GE.AND P1, PT, R236, R3, PT ;  /* 0x00000003ec00720c */ /* 0x004fda0003f26270 */
[----:B------:R-:W-:Y:S05]  /*63f0*/  @!P1 BRA `(.L_x_3859) ;  /* 0xffffffb000f49947 */ /* 0x000fea000383ffff */
.L_x_3848:
[----:B------:R-:W2:Y:S01]  /*6400*/  LDL.LU R7, [R1+0x10] ;  /* 0x0000100001077983 */ /* 0x000ea20000300800 */
[----:B------:R-:W3:Y:S01]  /*6410*/  S2UR UR8, SR_CTAID.Y ;  /* 0x00000000000879c3 */ /* 0x000ee20000002600 */
[----:B------:R-:W-:Y:S01]  /*6420*/  ULDC UR5, c[0x0][0x850] ;  /* 0x0002140000057ab9 */ /* 0x000fe20000000800 */
[----:B------:R-:W-:Y:S01]  /*6430*/  ULDC.64 UR10, c[0x0][0x818] ;  /* 0x00020600000a7ab9 */ /* 0x000fe20000000a00 */
[----:B------:R-:W-:Y:S01]  /*6440*/  UISETP.NE.AND UP0, UPT, UR5, 0x1, UPT ;  /* 0x000000010500788c */ /* 0x000fe2000bf05270 */
[----:B------:R-:W4:Y:S01]  /*6450*/  S2R R0, SR_TID.X ;  /* 0x0000000000007919 */ /* 0x000f220000002100 */
[----:B------:R-:W-:Y:S01]  /*6460*/  ULDC.64 UR12, c[0x0][0x840] ;  /* 0x00021000000c7ab9 */ /* 0x000fe20000000a00 */
[----:B------:R-:W-:Y:S02]  /*6470*/  MOV R14, 0x400 ;  /* 0x00000400000e7802 */ /* 0x000fe40000000f00 */
[----:B------:R-:W5:Y:S01]  /*6480*/  S2UR UR4, SR_CTAID.X ;  /* 0x00000000000479c3 */ /* 0x000f620000002500 */
[----:B------:R-:W1:Y:S05]  /*6490*/  S2R R15, SR_CgaCtaId ;  /* 0x00000000000f7919 */ /* 0x000e6a0000008800 */
[----:B------:R-:W-:Y:S01]  /*64a0*/  @UP0 ULDC UR6, c[0x0][0x854] ;  /* 0x0002150000060ab9 */ /* 0x000fe20000000800 */
[----:B------:R-:W-:Y:S01]  /*64b0*/  @UP0 ULDC UR9, c[0x0][0x858] ;  /* 0x0002160000090ab9 */ /* 0x000fe20000000800 */
[----:B------:R-:W1:Y:S01]  /*64c0*/  S2UR UR16, SR_CTAID.Z ;  /* 0x00000000001079c3 */ /* 0x000e620000002700 */
[----:B---3--:R-:W-:-:S07]  /*64d0*/  UIMAD.WIDE.U32 UR6, UR8, UR6, URZ ;  /* 0x00000006080672a5 */ /* 0x008fce000f8e003f */
[----:B------:R-:W3:Y:S01]  /*64e0*/  LDC.64 R12, c[0x0][0x848] ;  /* 0x00021200ff0c7b82 */ /* 0x000ee20000000a00 */
[----:B------:R-:W-:Y:S02]  /*64f0*/  @UP0 USHF.R.U32.HI UR8, URZ, UR9, UR7 ;  /* 0x000000093f080299 */ /* 0x000fe40008011607 */
[----:B-----5:R-:W-:-:S05]  /*6500*/  USHF.L.U32 UR4, UR4, 0xe, URZ ;  /* 0x0000000e04047899 */ /* 0x020fca000800063f */
[----:B------:R-:W5:Y:S01]  /*6510*/  LDC.64 R10, c[0x0][0x820] ;  /* 0x00020800ff0a7b82 */ /* 0x000f620000000a00 */
[----:B------:R-:W-:Y:S02]  /*6520*/  USHF.R.S32.HI UR6, URZ, 0x1f, UR8 ;  /* 0x0000001f3f067899 */ /* 0x000fe40008011408 */
[----:B------:R-:W-:Y:S01]  /*6530*/  USHF.R.S32.HI UR5, URZ, 0x1f, UR4 ;  /* 0x0000001f3f057899 */ /* 0x000fe20008011404 */
[C---:B----4-:R-:W-:Y:S01]  /*6540*/  VIADD R6, R0.reuse, 0xffffff80 ;  /* 0xffffff8000067836 */ /* 0x050fe20000000000 */
[----:B------:R-:W-:Y:S01]  /*6550*/  UIMAD UR7, UR6, UR10, URZ ;  /* 0x0000000a060772a4 */ /* 0x000fe2000f8e023f */
[----:B------:R-:W-:Y:S01]  /*6560*/  VIADD R0, R0, 0xffffff80 ;  /* 0xffffff8000007836 */ /* 0x000fe20000000000 */
[----:B------:R-:W-:Y:S01]  /*6570*/  UIMAD UR6, UR6, UR12, URZ ;  /* 0x0000000c060672a4 */ /* 0x000fe2000f8e023f */
[----:B-1----:R-:W-:Y:S01]  /*6580*/  LEA R14, R15, R14, 0x18 ;  /* 0x0000000e0f0e7211 */ /* 0x002fe200078ec0ff */
[----:B------:R-:W-:Y:S02]  /*6590*/  UIMAD.WIDE.U32 UR14, UR8, UR10, UR4 ;  /* 0x0000000a080e72a5 */ /* 0x000fe4000f8e0004 */
[----:B------:R-:W-:Y:S01]  /*65a0*/  UIMAD.WIDE.U32 UR4, UR8, UR12, UR4 ;  /* 0x0000000c080472a5 */ /* 0x000fe2000f8e0004 */
[----:B------:R-:W-:Y:S01]  /*65b0*/  SHF.R.S32.HI R0, RZ, 0x1f, R0 ;  /* 0x0000001fff007819 */ /* 0x000fe20000011400 */
[----:B------:R-:W-:-:S02]  /*65c0*/  UIMAD UR6, UR8, UR13, UR6 ;  /* 0x0000000d080672a4 */ /* 0x000fc4000f8e0206 */
[----:B------:R-:W-:Y:S01]  /*65d0*/  UIMAD UR7, UR8, UR11, UR7 ;  /* 0x0000000b080772a4 */ /* 0x000fe2000f8e0207 */
[----:B------:R-:W-:Y:S01]  /*65e0*/  LEA.HI R0, R0, R6, RZ, 0x7 ;  /* 0x0000000600007211 */ /* 0x000fe200078f38ff */
[----:B------:R-:W-:Y:S02]  /*65f0*/  UIADD3 UR6, UR5, UR6, URZ ;  /* 0x0000000605067290 */ /* 0x000fe4000fffe03f */
[----:B------:R-:W-:Y:S01]  /*6600*/  IMAD.U32 R5, RZ, RZ, UR5 ;  /* 0x00000005ff057e24 */ /* 0x000fe2000f8e00ff */
[----:B------:R-:W-:Y:S01]  /*6610*/  USHF.R.S32.HI UR8, URZ, 0x1f, UR16 ;  /* 0x0000001f3f087899 */ /* 0x000fe20008011410 */
[----:B------:R-:W-:Y:S01]  /*6620*/  IMAD.U32 R4, RZ, RZ, UR4 ;  /* 0x00000004ff047e24 */ /* 0x000fe2000f8e00ff */
[----:B------:R-:W-:Y:S01]  /*6630*/  UIADD3 UR7, UR15, UR7, URZ ;  /* 0x000000070f077290 */ /* 0x000fe2000fffe03f */
[----:B------:R-:W-:Y:S01]  /*6640*/  SHF.R.S32.HI R0, RZ, 0x7, R0 ;  /* 0x00000007ff007819 */ /* 0x000fe20000011400 */
[----:B------:R-:W-:Y:S01]  /*6650*/  IMAD.U32 R5, RZ, RZ, UR6 ;  /* 0x00000006ff057e24 */ /* 0x000fe2000f8e00ff */
[----:B------:R-:W-:Y:S01]  /*6660*/  ULDC UR4, c[0x0][0x740] ;  /* 0x0001d00000047ab9 */ /* 0x000fe20000000800 */
[----:B---3--:R-:W-:-:S02]  /*6670*/  IMAD R8, R12, UR8, RZ ;  /* 0x000000080c087c24 */ /* 0x008fc4000f8e02ff */
[----:B------:R-:W-:Y:S01]  /*6680*/  FMUL.FTZ R88, R88, UR4 ;  /* 0x0000000458587c20 */ /* 0x000fe20008410000 */
[----:B------:R-:W-:-:S04]  /*6690*/  IMAD.WIDE.U32 R4, R12, UR16, R4 ;  /* 0x000000100c047c25 */ /* 0x000fc8000f8e0004 */
[----:B------:R-:W-:Y:S01]  /*66a0*/  FMUL.FTZ R89, R89, UR4 ;  /* 0x0000000459597c20 */ /* 0x000fe20008410000 */
[----:B------:R-:W1:Y:S01]  /*66b0*/  S2R R12, SR_TID.X ;  /* 0x00000000000c7919 */ /* 0x000e620000002100 */
[----:B------:R-:W-:Y:S01]  /*66c0*/  FMUL.FTZ R90, R90, UR4 ;  /* 0x000000045a5a7c20 */ /* 0x000fe20008410000 */
[----:B------:R-:W-:Y:S02]  /*66d0*/  IMAD.U32 R3, RZ, RZ, UR15 ;  /* 0x0000000fff037e24 */ /* 0x000fe4000f8e00ff */
[----:B------:R-:W-:Y:S01]  /*66e0*/  FMUL.FTZ R91, R91, UR4 ;  /* 0x000000045b5b7c20 */ /* 0x000fe20008410000 */
[----:B------:R-:W-:Y:S02]  /*66f0*/  IMAD.U32 R2, RZ, RZ, UR14 ;  /* 0x0000000eff027e24 */ /* 0x000fe4000f8e00ff */
[----:B------:R-:W-:Y:S01]  /*6700*/  FMUL.FTZ R92, R92, UR4 ;  /* 0x000000045c5c7c20 */ /* 0x000fe20008410000 */
[----:B------:R-:W-:Y:S02]  /*6710*/  IMAD.U32 R3, RZ, RZ, UR7 ;  /* 0x00000007ff037e24 */ /* 0x000fe4000f8e00ff */
[----:B------:R-:W-:Y:S01]  /*6720*/  FMUL.FTZ R93, R93, UR4 ;  /* 0x000000045d5d7c20 */ /* 0x000fe20008410000 */
[----:B-----5:R-:W-:-:S02]  /*6730*/  IMAD R6, R10, UR8, RZ ;  /* 0x000000080a067c24 */ /* 0x020fc4000f8e02ff */
[----:B------:R-:W-:Y:S01]  /*6740*/  FMUL.FTZ R94, R94, UR4 ;  /* 0x000000045e5e7c20 */ /* 0x000fe20008410000 */
[----:B------:R-:W-:-:S04]  /*6750*/  IMAD.WIDE.U32 R2, R10, UR16, R2 ;  /* 0x000000100a027c25 */ /* 0x000fc8000f8e0002 */
[----:B------:R-:W-:Y:S01]  /*6760*/  FMUL.FTZ R95, R95, UR4 ;  /* 0x000000045f5f7c20 */ /* 0x000fe20008410000 */
[----:B------:R-:W-:Y:S01]  /*6770*/  FMUL.FTZ R96, R96, UR4 ;  /* 0x0000000460607c20 */ /* 0x000fe20008410000 */
[----:B------:R-:W-:Y:S01]  /*6780*/  FMUL.FTZ R97, R97, UR4 ;  /* 0x0000000461617c20 */ /* 0x000fe20008410000 */
[----:B------:R-:W-:Y:S02]  /*6790*/  IMAD R9, R13, UR16, R8 ;  /* 0x000000100d097c24 */ /* 0x000fe4000f8e0208 */
        /* <DEDUP_REMOVED lines=54> */
[----:B--2---:R-:W-:-:S02]  /*6b00*/  IMAD R0, R0, 0x2000, R7 ;  /* 0x0000200000007824 */ /* 0x004fc400078e0207 */
[----:B------:R-:W-:Y:S01]  /*6b10*/  IMAD R7, R11, UR16, R6 ;  /* 0x000000100b077c24 */ /* 0x000fe2000f8e0206 */
[----:B------:R-:W-:Y:S05]  /*6b20*/  WARPSYNC.ALL ;  /* 0x0000000000007948 */ /* 0x000fea0003800000 */
[----:B------:R-:W-:Y:S02]  /*6b30*/  IMAD R0, R0, 0x4, R14 ;  /* 0x0000000400007824 */ /* 0x000fe400078e020e */
[----:B------:R-:W-:Y:S02]  /*6b40*/  IMAD.IADD R7, R3, 0x1, R7 ;  /* 0x0000000103077824 */ /* 0x000fe400078e0207 */
[----:B------:R-:W-:Y:S01]  /*6b50*/  IMAD.IADD R6, R5, 0x1, R9 ;  /* 0x0000000105067824 */ /* 0x000fe200078e0209 */
[----:B------:R-:W-:Y:S01]  /*6b60*/  BAR.SYNC.DEFER_BLOCKING 0x1, 0x100 ;  /* 0x0044000000007b1d */ /* 0x000fe20000010000 */
[----:B-1----:R-:W-:-:S07]  /*6b70*/  ISETP.NE.AND P1, PT, R12, 0x80, PT ;  /* 0x000000800c00780c */ /* 0x002fce0003f25270 */
        /* <DEDUP_REMOVED lines=38> */
.L_x_3862:
[----:B------:R-:W-:Y:S01]  /*6de0*/  @P0 ELECT P2, URZ, PT ;  /* 0x00000000003f082f */ /* 0x000fe20003840000 */
[----:B------:R1:W-:-:S12]  /*6df0*/  UBLKRED.G.S.ADD.F32.RN [UR4], [UR6], UR7, desc[UR8] ;  /* 0x00000804060073bb */ /* 0x0003d800080a1407 */
[----:B------:R-:W-:Y:S02]  /*6e00*/  @P2 PLOP3.LUT P0, PT, P2, PT, PT, 0x8, 0x0 ;  /* 0x000000000000281c */ /* 0x000fe4000170e170 */
[----:B------:R-:W-:-:S11]  /*6e10*/  PLOP3.LUT P2, PT, PT, PT, PT, 0x8, 0x0 ;  /* 0x000000000000781c */ /* 0x000fd60003f4e170 */
[----:B-1----:R-:W-:Y:S05]  /*6e20*/  @P0 BRA.U.ANY `(.L_x_3862) ;  /* 0xfffffffd00ec0947 */ /* 0x002fea000393ffff */
[----:B------:R0:W-:Y:S01]  /*6e30*/  UTMACMDFLUSH ;  /* 0x00000000000079b7 */ /* 0x0001e20000000000 */
[----:B------:R-:W-:-:S04]  /*6e40*/  DEPBAR.LE SB0, 0x0 ;  /* 0x000080000000791a */ /* 0x000fc80000000000 */
.L_x_3861:
[----:B------:R-:W-:Y:S05]  /*6e50*/  BSYNC B0 ;  /* 0x0000000000007941 */ /* 0x000fea0003800000 */
.L_x_3860:
        /* <DEDUP_REMOVED lines=25> */
[----:B------:R-:W1:Y:S01]  /*6ff0*/  S2R R3, SR_CgaCtaId ;  /* 0x0000000000037919 */ /* 0x000e620000008800 */
[----:B------:R-:W-:Y:S01]  /*7000*/  MOV R2, 0x400 ;  /* 0x0000040000027802 */ /* 0x000fe20000000f00 */
[----:B------:R-:W-:Y:S01]  /*7010*/  UMOV UR7, 0x1000 ;  /* 0x0000100000077882 */ /* 0x000fe20000000000 */
[----:B------:R-:W-:Y:S01]  /*7020*/  R2UR UR4, R8 ;  /* 0x00000000080472ca */ /* 0x000fe200000e0000 */
[----:B------:R-:W-:Y:S01]  /*7030*/  UMOV UR8, 0x0 ;  /* 0x0000000000087882 */ /* 0x000fe20000000000 */
[----:B------:R-:W-:Y:S01]  /*7040*/  R2UR UR5, R7 ;  /* 0x00000000070572ca */ /* 0x000fe200000e0000 */
[----:B------:R-:W-:Y:S01]  /*7050*/  UMOV UR9, 0x14f00000 ;  /* 0x14f0000000097882 */ /* 0x000fe20000000000 */
[----:B------:R-:W-:Y:S02]  /*7060*/  PLOP3.LUT P0, PT, PT, PT, PT, 0x80, 0x0 ;  /* 0x000000000000781c */ /* 0x000fe40003f0f070 */
[----:B-1----:R-:W-:-:S04]  /*7070*/  LEA R2, R3, R2, 0x18 ;  /* 0x0000000203027211 */ /* 0x002fc800078ec0ff */
[----:B------:R-:W-:-:S15]  /*7080*/  R2UR UR6, R2 ;  /* 0x00000000020672ca */ /* 0x000fde00000e0000 */
.L_x_3863:
        /* <DEDUP_REMOVED lines=8> */
.L_x_3838:
        /* <DEDUP_REMOVED lines=51> */
.L_x_3878:
        /* <DEDUP_REMOVED lines=21> */
.L_x_3867:
[----:B------:R-:W-:Y:S05]  /*7590*/  BSYNC B0 ;  /* 0x0000000000007941 */ /* 0x000fea0003800000 */
.L_x_3866:
        /* <DEDUP_REMOVED lines=13> */
.L_x_3869:
[----:B------:R-:W-:Y:S05]  /*7670*/  BSYNC B0 ;  /* 0x0000000000007941 */ /* 0x000fea0003800000 */
.L_x_3868:
[----:B------:R-:W-:Y:S06]  /*7680*/  BAR.ARV 0xa, 0xa0 ;  /* 0x0282800000007b1d */ /* 0x000fec0000002000 */
[----:B------:R-:W-:Y:S04]  /*7690*/  BSSY B0, `(.L_x_3870) ;  /* 0x0000003000007945 */ /* 0x000fe80003800000 */
[----:B------:R-:W-:Y:S05]  /*76a0*/  @!P0 BRA `(.L_x_3871) ;  /* 0x0000000000048947 */ /* 0x000fea0003800000 */
[----:B------:R-:W-:-:S04]  /*76b0*/  DEPBAR.LE SB0, 0x0 ;  /* 0x000080000000791a */ /* 0x000fc80000000000 */
.L_x_3871:
[----:B------:R-:W-:Y:S05]  /*76c0*/  BSYNC B0 ;  /* 0x0000000000007941 */ /* 0x000fea0003800000 */
.L_x_3870:
        /* <DEDUP_REMOVED lines=13> */
.L_x_3873:
[----:B------:R-:W-:Y:S05]  /*77a0*/  BSYNC B0 ;  /* 0x0000000000007941 */ /* 0x000fea0003800000 */
.L_x_3872:
        /* <DEDUP_REMOVED lines=13> */
.L_x_3875:
[----:B------:R-:W-:Y:S05]  /*7880*/  BSYNC B0 ;  /* 0x0000000000007941 */ /* 0x000fea0003800000 */
.L_x_3874:
[----:B------:R-:W-:Y:S01]  /*7890*/  VIADD R0, R0, 0xfffffffe ;  /* 0xfffffffe00007836 */ /* 0x000fe20000000000 */
[----:B------:R-:W-:Y:S06]  /*78a0*/  BAR.ARV 0xa, 0xa0 ;  /* 0x0282800000007b1d */ /* 0x000fec0000002000 */
[----:B------:R-:W-:Y:S01]  /*78b0*/  BSSY B0, `(.L_x_3876) ;  /* 0x0000004000007945 */ /* 0x000fe20003800000 */
[----:B------:R-:W-:-:S03]  /*78c0*/  ISETP.NE.AND P1, PT, R0, RZ, PT ;  /* 0x000000ff0000720c */ /* 0x000fc60003f25270 */
[----:B------:R-:W-:Y:S10]  /*78d0*/  @!P0 BRA `(.L_x_3877) ;  /* 0x0000000000048947 */ /* 0x000ff40003800000 */
[----:B------:R-:W-:-:S04]  /*78e0*/  DEPBAR.LE SB0, 0x0 ;  /* 0x000080000000791a */ /* 0x000fc80000000000 */
.L_x_3877:
[----:B------:R-:W-:Y:S05]  /*78f0*/  BSYNC B0 ;  /* 0x0000000000007941 */ /* 0x000fea0003800000 */
.L_x_3876:
[----:B------:R-:W-:Y:S06]  /*7900*/  BAR.ARV 0xb, 0xa0 ;  /* 0x02c2800000007b1d */ /* 0x000fec0000002000 */
[----:B------:R-:W-:Y:S02]  /*7910*/  UIADD3 UR5, UR5, 0x2, URZ ;  /* 0x0000000205057890 */ /* 0x000fe4000fffe03f */
[----:B------:R-:W-:Y:S01]  /*7920*/  UIADD3 UR4, UR4, 0x1, URZ ;  /* 0x0000000104047890 */ /* 0x000fe2000fffe03f */
[----:B------:R-:W-:Y:S11]  /*7930*/  @P1 BRA `(.L_x_3878) ;  /* 0xfffffff800c01947 */ /* 0x000ff6000383ffff */
[----:B------:R-:W-:-:S12]  /*7940*/  UIADD3 UR4, UR9, 0x5000, URZ ;  /* 0x0000500009047890 */ /* 0x000fd8000fffe03f */
.L_x_3865:
        /* <DEDUP_REMOVED lines=19> */
.L_x_3880:
[----:B------:R-:W-:Y:S05]  /*7a80*/  BSYNC B0 ;  /* 0x0000000000007941 */ /* 0x000fea0003800000 */
.L_x_3879:
        /* <DEDUP_REMOVED lines=19> */
.L_x_3882:
[----:B------:R-:W-:Y:S05]  /*7bc0*/  BSYNC B0 ;  /* 0x0000000000007941 */ /* 0x000fea0003800000 */
.L_x_3881:
[----:B------:R-:W-:Y:S06]  /*7bd0*/  BAR.ARV 0xa, 0xa0 ;  /* 0x0282800000007b1d */ /* 0x000fec0000002000 */
[----:B------:R-:W-:Y:S04]  /*7be0*/  BSSY B0, `(.L_x_3883) ;  /* 0x0000003000007945 */ /* 0x000fe80003800000 */
[----:B------:R-:W-:Y:S05]  /*7bf0*/  @!P0 BRA `(.L_x_3884) ;  /* 0x0000000000048947 */ /* 0x000fea0003800000 */
[----:B------:R-:W-:-:S04]  /*7c00*/  DEPBAR.LE SB0, 0x0 ;  /* 0x000080000000791a */ /* 0x000fc80000000000 */
.L_x_3884:
[----:B------:R-:W-:Y:S05]  /*7c10*/  BSYNC B0 ;  /* 0x0000000000007941 */ /* 0x000fea0003800000 */
.L_x_3883:
[----:B------:R-:W-:Y:S06]  /*7c20*/  BAR.ARV 0xb, 0xa0 ;  /* 0x02c2800000007b1d */ /* 0x000fec0000002000 */
[----:B------:R-:W-:Y:S05]  /*7c30*/  BRA `(.L_x_3840) ;  /* 0x0000001c00547947 */ /* 0x000fea0003800000 */
.L_x_3864:
        /* <DEDUP_REMOVED lines=55> */
.L_x_3915:
        /* <DEDUP_REMOVED lines=10> */
.L_x_3888:
        /* <DEDUP_REMOVED lines=84> */
.L_x_3899:
[----:B------:R-:W-:-:S04]  /*8590*/  SHF.L.U32 R21, R18, 0x1f, RZ ;  /* 0x0000001f12157819 */ /* 0x000fc800000006ff */
[----:B-1----:R-:W1:Y:S02]  /*85a0*/  SYNCS.PHASECHK.TRANS64.TRYWAIT P1, [R20+URZ+0x38840], R21 ;  /* 0x03884015140075a7 */ /* 0x002e64000802017f */
[----:B-12---:R-:W-:Y:S05]  /*85b0*/  @!P1 BRA `(.L_x_3891) ;  /* 0x0000001400789947 */ /* 0x006fea0003800000 */
.L_x_3916:
[----:B------:R-:W-:Y:S05]  /*85c0*/  @P0 BRA `(.L_x_3892) ;  /* 0x0000000000140947 */ /* 0x000fea0003800000 */
[----:B------:R-:W-:Y:S01]  /*85d0*/  ISETP.NE.AND P1, PT, R12, RZ, PT ;  /* 0x000000ff0c00720c */ /* 0x000fe20003f25270 */
[----:B------:R-:W-:-:S04]  /*85e0*/  IMAD.MOV.U32 R3, RZ, RZ, 0x5140 ;  /* 0x00005140ff037424 */ /* 0x000fc800078e00ff */
[----:B------:R2:W-:Y:S08]  /*85f0*/  SYNCS.ARRIVE.TRANS64 RZ, [R20+URZ+0x38830], R3 ;  /* 0x0388300314ff79a7 */ /* 0x0005f0000800003f */
[----:B------:R-:W-:Y:S05]  /*8600*/  @!P1 BRA `(.L_x_3892) ;  /* 0x0000000000049947 */ /* 0x000fea0003800000 */
[----:B------:R-:W-:Y:S01]  /*8610*/  BPT.TRAP 0x1 ;  /* 0x000000040000795c */ /* 0x000fe20000300000 */
.L_x_3892:
        /* <DEDUP_REMOVED lines=36> */
.L_x_3917:
[----:B------:R-:W-:Y:S05]  /*8860*/  @P0 BRA `(.L_x_3894) ;  /* 0x0000000000140947 */ /* 0x000fea0003800000 */
[----:B------:R-:W-:Y:S01]  /*8870*/  ISETP.NE.AND P1, PT, R12, RZ, PT ;  /* 0x000000ff0c00720c */ /* 0x000fe20003f25270 */
[----:B------:R-:W-:-:S04]  /*8880*/  IMAD.MOV.U32 R0, RZ, RZ, 0x5140 ;  /* 0x00005140ff007424 */ /* 0x000fc800078e00ff */
[----:B------:R4:W-:Y:S08]  /*8890*/  SYNCS.ARRIVE.TRANS64 RZ, [R20+URZ+0x38818], R0 ;  /* 0x0388180014ff79a7 */ /* 0x0009f0000800003f */
[----:B------:R-:W-:Y:S05]  /*88a0*/  @!P1 BRA `(.L_x_3894) ;  /* 0x0000000000049947 */ /* 0x000fea0003800000 */
[----:B------:R-:W-:Y:S01]  /*88b0*/  BPT.TRAP 0x1 ;  /* 0x000000040000795c */ /* 0x000fe20000300000 */
.L_x_3894:
        /* <DEDUP_REMOVED lines=27> */
.L_x_3918:
        /* <DEDUP_REMOVED lines=9> */
.L_x_3896:
        /* <DEDUP_REMOVED lines=31> */
.L_x_3920:
[----:B------:R-:W-:Y:S05]  /*8cf0*/  @P0 BRA `(.L_x_3898) ;  /* 0x0000000000140947 */ /* 0x000fea0003800000 */
[----:B------:R-:W-:Y:S01]  /*8d00*/  ISETP.NE.AND P1, PT, R12, RZ, PT ;  /* 0x000000ff0c00720c */ /* 0x000fe20003f25270 */
[----:B-1----:R-:W-:-:S04]  /*8d10*/  IMAD.MOV.U32 R5, RZ, RZ, 0x5140 ;  /* 0x00005140ff057424 */ /* 0x002fc800078e00ff */
[----:B------:R2:W-:Y:S08]  /*8d20*/  SYNCS.ARRIVE.TRANS64 RZ, [R20+URZ+0x38810], R5 ;  /* 0x0388100514ff79a7 */ /* 0x0005f0000800003f */
[----:B------:R-:W-:Y:S05]  /*8d30*/  @!P1 BRA `(.L_x_3898) ;  /* 0x0000000000049947 */ /* 0x000fea0003800000 */
[----:B------:R-:W-:Y:S01]  /*8d40*/  BPT.TRAP 0x1 ;  /* 0x000000040000795c */ /* 0x000fe20000300000 */
.L_x_3898:
        /* <DEDUP_REMOVED lines=28> */
.L_x_3890:
[----:B------:R-:W-:-:S13]  /*8f10*/  ISETP.NE.AND P1, PT, R10, RZ, PT ;  /* 0x000000ff0a00720c */ /* 0x000fda0003f25270 */
[----:B------:R-:W-:Y:S05]  /*8f20*/  @!P1 BRA `(.L_x_3889) ;  /* 0x0000000400289947 */ /* 0x000fea0003800000 */
[----:B------:R-:W-:-:S04]  /*8f30*/  SHF.L.U32 R9, R18, 0x1f, RZ ;  /* 0x0000001f12097819 */ /* 0x000fc800000006ff */
[----:B------:R-:W3:Y:S02]  /*8f40*/  SYNCS.PHASECHK.TRANS64.TRYWAIT P1, [R20+URZ+0x38840], R9 ;  /* 0x03884009140075a7 */ /* 0x000ee4000802017f */
[----:B---3--:R-:W-:Y:S05]  /*8f50*/  @!P1 BRA `(.L_x_3900) ;  /* 0x0000000c00649947 */ /* 0x008fea0003800000 */
.L_x_3921:
[----:B------:R-:W-:Y:S05]  /*8f60*/  @P0 BRA `(.L_x_3901) ;  /* 0x0000000000140947 */ /* 0x000fea0003800000 */
[----:B------:R-:W-:Y:S01]  /*8f70*/  ISETP.NE.AND P1, PT, R12, RZ, PT ;  /* 0x000000ff0c00720c */ /* 0x000fe20003f25270 */
[----:B-12---:R-:W-:-:S04]  /*8f80*/  IMAD.MOV.U32 R5, RZ, RZ, 0x5140 ;  /* 0x00005140ff057424 */ /* 0x006fc800078e00ff */
[----:B------:R4:W-:Y:S08]  /*8f90*/  SYNCS.ARRIVE.TRANS64 RZ, [R20+URZ+0x38830], R5 ;  /* 0x0388300514ff79a7 */ /* 0x0009f0000800003f */
[----:B------:R-:W-:Y:S05]  /*8fa0*/  @!P1 BRA `(.L_x_3901) ;  /* 0x0000000000049947 */ /* 0x000fea0003800000 */
[----:B------:R-:W-:Y:S01]  /*8fb0*/  BPT.TRAP 0x1 ;  /* 0x000000040000795c */ /* 0x000fe20000300000 */
.L_x_3901:
        /* <DEDUP_REMOVED lines=33> */
.L_x_3922:
[----:B------:R-:W-:Y:S05]  /*91d0*/  @P0 BRA `(.L_x_3903) ;  /* 0x0000000000140947 */ /* 0x000fea0003800000 */
[----:B------:R-:W-:Y:S01]  /*91e0*/  ISETP.NE.AND P0, PT, R12, RZ, PT ;  /* 0x000000ff0c00720c */ /* 0x000fe20003f05270 */
[----:B------:R-:W-:-:S04]  /*91f0*/  IMAD.MOV.U32 R5, RZ, RZ, 0x5140 ;  /* 0x00005140ff057424 */ /* 0x000fc800078e00ff */
[----:B------:R2:W-:Y:S08]  /*9200*/  SYNCS.ARRIVE.TRANS64 RZ, [R20+URZ+0x38818], R5 ;  /* 0x0388180514ff79a7 */ /* 0x0005f0000800003f */
[----:B------:R-:W-:Y:S05]  /*9210*/  @!P0 BRA `(.L_x_3903) ;  /* 0x0000000000048947 */ /* 0x000fea0003800000 */
[----:B------:R-:W-:Y:S01]  /*9220*/  BPT.TRAP 0x1 ;  /* 0x000000040000795c */ /* 0x000fe20000300000 */
.L_x_3903:
        /* <DEDUP_REMOVED lines=26> */
.L_x_3889:
[----:B------:R-:W-:Y:S01]  /*93d0*/  IMAD R4, R13, 0x8, R20 ;  /* 0x000000080d047824 */ /* 0x000fe200078e0214 */
[----:B------:R-:W-:Y:S01]  /*93e0*/  SHF.L.U32 R3, R18, 0x1f, RZ ;  /* 0x0000001f12037819 */ /* 0x000fe200000006ff */
[----:B------:R-:W4:Y:S03]  /*93f0*/  S2R R2, SR_TID.X ;  /* 0x0000000000027919 */ /* 0x000f260000002100 */
[----:B------:R-:W5:Y:S01]  /*9400*/  SYNCS.PHASECHK.TRANS64.TRYWAIT P0, [R4+URZ+0x38840], R3 ;  /* 0x03884003040075a7 */ /* 0x000f62000800017f */
[----:B----4-:R-:W-:-:S04]  /*9410*/  LOP3.LUT R2, R2, 0x7f, RZ, 0xc0, !PT ;  /* 0x0000007f02027812 */ /* 0x010fc800078ec0ff */
[----:B------:R-:W-:Y:S01]  /*9420*/  ISETP.NE.AND P1, PT, R2, RZ, PT ;  /* 0x000000ff0200720c */ /* 0x000fe20003f25270 */
[----:B-----5:R-:W-:-:S12]  /*9430*/  @!P0 BRA `(.L_x_3904) ;  /* 0x0000000800548947 */ /* 0x020fd80003800000 */
.L_x_3923:
[----:B------:R-:W-:Y:S05]  /*9440*/  @P1 BRA `(.L_x_3905) ;  /* 0x0000000000181947 */ /* 0x000fea0003800000 */
[----:B------:R-:W5:Y:S01]  /*9450*/  S2R R2, SR_TID.X ;  /* 0x0000000000027919 */ /* 0x000f620000002100 */
[----:B----4-:R-:W-:-:S04]  /*9460*/  IMAD.MOV.U32 R3, RZ, RZ, 0x5140 ;  /* 0x00005140ff037424 */ /* 0x010fc800078e00ff */
[----:B------:R4:W-:Y:S01]  /*9470*/  SYNCS.ARRIVE.TRANS64 RZ, [R4+URZ+0x38830], R3 ;  /* 0x0388300304ff79a7 */ /* 0x0009e2000800003f */
[----:B-----5:R-:W-:-:S13]  /*9480*/  LOP3.LUT P0, RZ, R2, 0x1f, RZ, 0xc0, !PT ;  /* 0x0000001f02ff7812 */ /* 0x020fda000780c0ff */
[----:B----4-:R-:W-:Y:S05]  /*9490*/  @!P0 BRA `(.L_x_3905) ;  /* 0x0000000000048947 */ /* 0x010fea0003800000 */
[----:B------:R-:W-:Y:S01]  /*94a0*/  BPT.TRAP 0x1 ;  /* 0x000000040000795c */ /* 0x000fe20000300000 */
.L_x_3905:
        /* <DEDUP_REMOVED lines=40> */
.L_x_3886:
[----:B------:R-:W-:Y:S05]  /*9730*/  BSYNC B0 ;  /* 0x0000000000007941 */ /* 0x000fea0003800000 */
.L_x_3885:
[----:B------:R-:W-:-:S03]  /*9740*/  UMOV UR6, 0xffffffff ;  /* 0xffffffff00067882 */ /* 0x000fc60000000000 */
[----:B------:R-:W-:Y:S05]  /*9750*/  BRA.DIV UR6, `(.L_x_3906) ;  /* 0x0000000606a07947 */ /* 0x000fea000b800000 */
[----:B------:R-:W-:-:S13]  /*9760*/  ELECT P0, URZ, PT ;  /* 0x00000000003f782f */ /* 0x000fda0003800000 */
.L_x_3926:
[----:B------:R-:W-:Y:S05]  /*9770*/  @!P0 BRA `(.L_x_3840) ;  /* 0x0000000000848947 */ /* 0x000fea0003800000 */
[----:B------:R-:W2:Y:S02]  /*9780*/  LDL.LU R2, [R1] ;  /* 0x0000000001027983 */ /* 0x000ea40000300800 */
[----:B--2---:R-:W-:-:S04]  /*9790*/  LOP3.LUT R2, R2, 0x2, RZ, 0xfc, !PT ;  /* 0x0000000202027812 */ /* 0x004fc800078efcff */
[----:B------:R-:W-:-:S13]  /*97a0*/  ISETP.NE.AND P0, PT, R2, 0x3, PT ;  /* 0x000000030200780c */ /* 0x000fda0003f05270 */
[----:B------:R-:W-:Y:S05]  /*97b0*/  @!P0 BRA `(.L_x_3907) ;  /* 0x0000000000048947 */ /* 0x000fea0003800000 */
[----:B------:R-:W-:Y:S01]  /*97c0*/  BPT.TRAP 0x1 ;  /* 0x000000040000795c */ /* 0x000fe20000300000 */
.L_x_3907:
        /* <DEDUP_REMOVED lines=15> */
.L_x_3927:
[----:B------:R-:W2:Y:S02]  /*98c0*/  SYNCS.PHASECHK.TRANS64.TRYWAIT P1, [R3+URZ], R2 ;  /* 0x00000002030075a7 */ /* 0x000ea4000802017f */
[----:B--2---:R-:W-:Y:S05]  /*98d0*/  @!P1 BRA `(.L_x_3909) ;  /* 0x0000000400789947 */ /* 0x004fea0003800000 */
.L_x_3928:
[----:B------:R-:W-:Y:S05]  /*98e0*/  @!P0 BRA `(.L_x_3910) ;  /* 0x0000000000048947 */ /* 0x000fea0003800000 */
[----:B------:R-:W-:Y:S01]  /*98f0*/  BPT.TRAP 0x1 ;  /* 0x000000040000795c */ /* 0x000fe20000300000 */
.L_x_3910:
[----:B--2---:R-:W-:-:S04]  /*9900*/  VIADD R3, R8, 0x38840 ;  /* 0x0003884008037836 */ /* 0x004fc80000000000 */
[----:B------:R-:W-:-:S04]  /*9910*/  IMAD R5, R0, 0x8, R3 ;  /* 0x0000000800057824 */ /* 0x000fc800078e0203 */
[----:B------:R-:W2:Y:S02]  /*9920*/  SYNCS.PHASECHK.TRANS64.TRYWAIT P0, [R5+URZ], R4 ;  /* 0x00000004050075a7 */ /* 0x000ea4000800017f */
[----:B--2---:R-:W-:Y:S05]  /*9930*/  @!P0 BRA `(.L_x_3911) ;  /* 0x0000000400748947 */ /* 0x004fea0003800000 */
.L_x_3929:
[----:B------:R-:W-:-:S07]  /*9940*/  IMAD R3, R6, 0x8, R3 ;  /* 0x0000000806037824 */ /* 0x000fce00078e0203 */
.L_x_3912:
[----:B---3--:R3:W4:Y:S02]  /*9950*/  SYNCS.PHASECHK.TRANS64.TRYWAIT P0, [R3+URZ], R2 ;  /* 0x00000002030075a7 */ /* 0x008724000800017f */
[----:B----4-:R-:W-:Y:S05]  /*9960*/  @!P0 NANOSLEEP.SYNCS 0x989680 ;  /* 0x009896800000895d */ /* 0x010fea0003900000 */
[----:B------:R-:W4:Y:S02]  /*9970*/  @!P0 SYNCS.PHASECHK.TRANS64 P0, [R3+URZ], R2 ;  /* 0x00000002030085a7 */ /* 0x000f24000800007f */
[----:B----4-:R-:W-:Y:S05]  /*9980*/  @!P0 BRA `(.L_x_3912) ;  /* 0xfffffffc00f08947 */ /* 0x010fea000383ffff */
.L_x_3840:
[----:B------:R-:W-:Y:S05]  /*9990*/  BSYNC B6 ;  /* 0x0000000000067941 */ /* 0x000fea0003800000 */
.L_x_3837:
[----:B------:R-:W-:Y:S05]  /*99a0*/  EXIT ;  /* 0x000000000000794d */ /* 0x000fea0003800000 */
.L_x_3845:
[----:B------:R-:W-:Y:S02]  /*99b0*/  IMAD.MOV.U32 R13, RZ, RZ, R17 ;  /* 0x000000ffff0d7224 */ /* 0x000fe400078e0011 */
[----:B------:R-:W-:Y:S02]  /*99c0*/  IMAD.MOV.U32 R12, RZ, RZ, RZ ;  /* 0x000000ffff0c7224 */ /* 0x000fe400078e00ff */
[----:B------:R-:W-:Y:S02]  /*99d0*/  IMAD.MOV.U32 R11, RZ, RZ, 0x1f ;  /* 0x0000001fff0b7424 */ /* 0x000fe400078e00ff */
[----:B------:R-:W-:-:S07]  /*99e0*/  IMAD.MOV.U32 R15, RZ, RZ, -0x1 ;  /* 0xffffffffff0f7424 */ /* 0x000fce00078e00ff */
[----:B------:R-:W-:Y:S05]  /*99f0*/  WARPSYNC.COLLECTIVE R15, `(.L_x_3913) ;  /* 0x000000000f087348 */ /* 0x000fea0003c00000 */
[----:B------:R1:W2:Y:S02]  /*9a00*/  SHFL.IDX P6, R14, R13, R12, R11 ;  /* 0x0000000c0d0e7389 */ /* 0x0002a400000c000b */
[----:B-12---:R-:W-:Y:S01]  /*9a10*/  ENDCOLLECTIVE ;  /* 0x000000000000791b */ /* 0x006fe20003800000 */
.L_x_3913:
[----:B------:R-:W-:Y:S05]  /*9a20*/  BRA `(.L_x_3914) ;  /* 0xffffff70004c7947 */ /* 0x000fea000383ffff */
.L_x_3847:
[----:B------:R-:W3:Y:S01]  /*9a30*/  S2R R2, SR_CgaCtaId ;  /* 0x0000000000027919 */ /* 0x000ee20000008800 */
[----:B--2---:R-:W-:-:S04]  /*9a40*/  MOV R0, 0x400 ;  /* 0x0000040000007802 */ /* 0x004fc80000000f00 */
[----:B---3--:R-:W-:-:S04]  /*9a50*/  LEA R0, R2, R0, 0x18 ;  /* 0x0000000002007211 */ /* 0x008fc800078ec0ff */
[----:B------:R2:W3:Y:S03]  /*9a60*/  SYNCS.PHASECHK.TRANS64.TRYWAIT P0, [R0+URZ+0x38800], R10 ;  /* 0x0388000a000075a7 */ /* 0x0004e6000800017f */
[----:B---3--:R-:W-:Y:S05]  /*9a70*/  @!P0 NANOSLEEP.SYNCS 0x989680 ;  /* 0x009896800000895d */ /* 0x008fea0003900000 */
[----:B------:R-:W3:Y:S02]  /*9a80*/  @!P0 SYNCS.PHASECHK.TRANS64 P0, [R0+URZ+0x38800], R10 ;  /* 0x0388000a000085a7 */ /* 0x000ee4000800007f */
[----:B---3--:R-:W-:Y:S05]  /*9a90*/  @!P0 BRA `(.L_x_3847) ;  /* 0xfffffffc00e48947 */ /* 0x008fea000383ffff */
[----:B------:R-:W-:Y:S05]  /*9aa0*/  BRA `(.L_x_3846) ;  /* 0xffffff7000987947 */ /* 0x000fea000383ffff */
.L_x_3852:
[----:B---3--:R3:W4:Y:S02]  /*9ab0*/  SYNCS.PHASECHK.TRANS64.TRYWAIT P1, [R2+URZ+0x38810], R153 ;  /* 0x03881099020075a7 */ /* 0x008724000802017f */
[----:B----4-:R-:W-:Y:S05]  /*9ac0*/  @!P1 NANOSLEEP.SYNCS 0x989680 ;  /* 0x009896800000995d */ /* 0x010fea0003900000 */
[----:B------:R-:W4:Y:S02]  /*9ad0*/  @!P1 SYNCS.PHASECHK.TRANS64 P1, [R2+URZ+0x38810], R153 ;  /* 0x03881099020095a7 */ /* 0x000f24000802007f */
[----:B----4-:R-:W-:Y:S05]  /*9ae0*/  @!P1 BRA `(.L_x_3852) ;  /* 0xfffffffc00f09947 */ /* 0x010fea000383ffff */
[----:B------:R-:W-:Y:S05]  /*9af0*/  BRA `(.L_x_3851) ;  /* 0xffffff7c00707947 */ /* 0x000fea000383ffff */
.L_x_3856:
[----:B------:R1:W1:Y:S02]  /*9b00*/  SYNCS.PHASECHK.TRANS64.TRYWAIT P1, [R2+URZ+0x38830], R153 ;  /* 0x03883099020075a7 */ /* 0x000264000802017f */
[----:B-1----:R-:W-:Y:S05]  /*9b10*/  @!P1 NANOSLEEP.SYNCS 0x989680 ;  /* 0x009896800000995d */ /* 0x002fea0003900000 */
[----:B------:R-:W1:Y:S02]  /*9b20*/  @!P1 SYNCS.PHASECHK.TRANS64 P1, [R2+URZ+0x38830], R153 ;  /* 0x03883099020095a7 */ /* 0x000e64000802007f */
[----:B-1----:R-:W-:Y:S05]  /*9b30*/  @!P1 BRA `(.L_x_3856) ;  /* 0xfffffffc00f09947 */ /* 0x002fea000383ffff */
[----:B------:R-:W-:Y:S05]  /*9b40*/  BRA `(.L_x_3855) ;  /* 0xffffff8c00fc7947 */ /* 0x000fea000383ffff */
.L_x_3887:
[----:B-1----:R1:W2:Y:S02]  /*9b50*/  SYNCS.PHASECHK.TRANS64.TRYWAIT P1, [R20+URZ+0x38820], R3 ;  /* 0x03882003140075a7 */ /* 0x0022a4000802017f */
[----:B--2---:R-:W-:Y:S05]  /*9b60*/  @!P1 NANOSLEEP.SYNCS 0x989680 ;  /* 0x009896800000995d */ /* 0x004fea0003900000 */
[----:B------:R-:W2:Y:S02]  /*9b70*/  @!P1 SYNCS.PHASECHK.TRANS64 P1, [R20+URZ+0x38820], R3 ;  /* 0x03882003140095a7 */ /* 0x000ea4000802007f */
[----:B--2---:R-:W-:Y:S05]  /*9b80*/  @!P1 BRA `(.L_x_3887) ;  /* 0xfffffffc00f09947 */ /* 0x004fea000383ffff */
[----:B------:R-:W-:Y:S05]  /*9b90*/  BRA `(.L_x_3915) ;  /* 0xffffffe400047947 */ /* 0x000fea000383ffff */
.L_x_3891:
[----:B-1----:R1:W2:Y:S02]  /*9ba0*/  SYNCS.PHASECHK.TRANS64.TRYWAIT P1, [R20+URZ+0x38840], R21 ;  /* 0x03884015140075a7 */ /* 0x0022a4000802017f */
[----:B--2---:R-:W-:Y:S05]  /*9bb0*/  @!P1 NANOSLEEP.SYNCS 0x989680 ;  /* 0x009896800000995d */ /* 0x004fea0003900000 */
[----:B------:R-:W2:Y:S02]  /*9bc0*/  @!P1 SYNCS.PHASECHK.TRANS64 P1, [R20+URZ+0x38840], R21 ;  /* 0x03884015140095a7 */ /* 0x000ea4000802007f */
[----:B--2---:R-:W-:Y:S05]  /*9bd0*/  @!P1 BRA `(.L_x_3891) ;  /* 0xfffffffc00f09947 */ /* 0x004fea000383ffff */
[----:B------:R-:W-:Y:S05]  /*9be0*/  BRA `(.L_x_3916) ;  /* 0xffffffe800747947 */ /* 0x000fea000383ffff */
.L_x_3893:
[----:B---3--:R3:W4:Y:S02]  /*9bf0*/  SYNCS.PHASECHK.TRANS64.TRYWAIT P1, [R20+URZ+0x38828], R21 ;  /* 0x03882815140075a7 */ /* 0x008724000802017f */
[----:B----4-:R-:W-:Y:S05]  /*9c00*/  @!P1 NANOSLEEP.SYNCS 0x989680 ;  /* 0x009896800000995d */ /* 0x010fea0003900000 */
[----:B------:R-:W4:Y:S02]  /*9c10*/  @!P1 SYNCS.PHASECHK.TRANS64 P1, [R20+URZ+0x38828], R21 ;  /* 0x03882815140095a7 */ /* 0x000f24000802007f */
[----:B----4-:R-:W-:Y:S05]  /*9c20*/  @!P1 BRA `(.L_x_3893) ;  /* 0xfffffffc00f09947 */ /* 0x010fea000383ffff */
[----:B------:R-:W-:Y:S05]  /*9c30*/  BRA `(.L_x_3917) ;  /* 0xffffffec00087947 */ /* 0x000fea000383ffff */
.L_x_3895:
[----:B--2---:R2:W4:Y:S02]  /*9c40*/  SYNCS.PHASECHK.TRANS64.TRYWAIT P1, [R20+URZ+0x38848], R21 ;  /* 0x03884815140075a7 */ /* 0x004524000802017f */
[----:B----4-:R-:W-:Y:S05]  /*9c50*/  @!P1 NANOSLEEP.SYNCS 0x989680 ;  /* 0x009896800000995d */ /* 0x010fea0003900000 */
[----:B------:R-:W4:Y:S02]  /*9c60*/  @!P1 SYNCS.PHASECHK.TRANS64 P1, [R20+URZ+0x38848], R21 ;  /* 0x03884815140095a7 */ /* 0x000f24000802007f */
[----:B----4-:R-:W-:Y:S05]  /*9c70*/  @!P1 BRA `(.L_x_3895) ;  /* 0xfffffffc00f09947 */ /* 0x010fea000383ffff */
[----:B------:R-:W-:Y:S05]  /*9c80*/  BRA `(.L_x_3918) ;  /* 0xffffffec00787947 */ /* 0x000fea000383ffff */
.L_x_3897:
[----:B------:R-:W-:-:S07]  /*9c90*/  SHF.L.U32 R5, R18, 0x1f, RZ ;  /* 0x0000001f12057819 */ /* 0x000fce00000006ff */
.L_x_3919:
[----:B-1----:R1:W2:Y:S02]  /*9ca0*/  SYNCS.PHASECHK.TRANS64.TRYWAIT P1, [R20+URZ+0x38820], R5 ;  /* 0x03882005140075a7 */ /* 0x0022a4000802017f */
[----:B--2---:R-:W-:Y:S05]  /*9cb0*/  @!P1 NANOSLEEP.SYNCS 0x989680 ;  /* 0x009896800000995d */ /* 0x004fea0003900000 */
[----:B------:R-:W2:Y:S02]  /*9cc0*/  @!P1 SYNCS.PHASECHK.TRANS64 P1, [R20+URZ+0x38820], R5 ;  /* 0x03882005140095a7 */ /* 0x000ea4000802007f */
[----:B--2---:R-:W-:Y:S05]  /*9cd0*/  @!P1 BRA `(.L_x_3919) ;  /* 0xfffffffc00f09947 */ /* 0x004fea000383ffff */
[----:B------:R-:W-:Y:S05]  /*9ce0*/  BRA `(.L_x_3920) ;  /* 0xfffffff000007947 */ /* 0x000fea000383ffff */
.L_x_3900:
[----:B---3--:R3:W4:Y:S02]  /*9cf0*/  SYNCS.PHASECHK.TRANS64.TRYWAIT P1, [R20+URZ+0x38840], R9 ;  /* 0x03884009140075a7 */ /* 0x008724000802017f */
[----:B----4-:R-:W-:Y:S05]  /*9d00*/  @!P1 NANOSLEEP.SYNCS 0x989680 ;  /* 0x009896800000995d */ /* 0x010fea0003900000 */
[----:B------:R-:W4:Y:S02]  /*9d10*/  @!P1 SYNCS.PHASECHK.TRANS64 P1, [R20+URZ+0x38840], R9 ;  /* 0x03884009140095a7 */ /* 0x000f24000802007f */
[----:B----4-:R-:W-:Y:S05]  /*9d20*/  @!P1 BRA `(.L_x_3900) ;  /* 0xfffffffc00f09947 */ /* 0x010fea000383ffff */
[----:B------:R-:W-:Y:S05]  /*9d30*/  BRA `(.L_x_3921) ;  /* 0xfffffff000887947 */ /* 0x000fea000383ffff */
.L_x_3902:
[----:B-1----:R1:W2:Y:S02]  /*9d40*/  SYNCS.PHASECHK.TRANS64.TRYWAIT P1, [R20+URZ+0x38828], R9 ;  /* 0x03882809140075a7 */ /* 0x0022a4000802017f */
[----:B--2---:R-:W-:Y:S05]  /*9d50*/  @!P1 NANOSLEEP.SYNCS 0x989680 ;  /* 0x009896800000995d */ /* 0x004fea0003900000 */
[----:B------:R-:W2:Y:S02]  /*9d60*/  @!P1 SYNCS.PHASECHK.TRANS64 P1, [R20+URZ+0x38828], R9 ;  /* 0x03882809140095a7 */ /* 0x000ea4000802007f */
[----:B--2---:R-:W-:Y:S05]  /*9d70*/  @!P1 BRA `(.L_x_3902) ;  /* 0xfffffffc00f09947 */ /* 0x004fea000383ffff */
[----:B------:R-:W-:Y:S05]  /*9d80*/  BRA `(.L_x_3922) ;  /* 0xfffffff400107947 */ /* 0x000fea000383ffff */
.L_x_3904:
[----:B----4-:R4:W1:Y:S02]  /*9d90*/  SYNCS.PHASECHK.TRANS64.TRYWAIT P0, [R4+URZ+0x38840], R3 ;  /* 0x03884003040075a7 */ /* 0x010864000800017f */
[----:B-1----:R-:W-:Y:S05]  /*9da0*/  @!P0 NANOSLEEP.SYNCS 0x989680 ;  /* 0x009896800000895d */ /* 0x002fea0003900000 */
[----:B------:R-:W1:Y:S02]  /*9db0*/  @!P0 SYNCS.PHASECHK.TRANS64 P0, [R4+URZ+0x38840], R3 ;  /* 0x03884003040085a7 */ /* 0x000e64000800007f */
[----:B-1----:R-:W-:Y:S05]  /*9dc0*/  @!P0 BRA `(.L_x_3904) ;  /* 0xfffffffc00f08947 */ /* 0x002fea000383ffff */
[----:B------:R-:W-:Y:S05]  /*9dd0*/  BRA `(.L_x_3923) ;  /* 0xfffffff400987947 */ /* 0x000fea000383ffff */
.L_x_3906:
[----:B------:R-:W-:Y:S01]  /*9de0*/  BSSY B0, `(.L_x_3924) ;  /* 0x0000006000007945 */ /* 0x000fe20003800000 */
[----:B------:R-:W-:-:S07]  /*9df0*/  IMAD.MOV.U32 R15, RZ, RZ, -0x1 ;  /* 0xffffffffff0f7424 */ /* 0x000fce00078e00ff */
[----:B------:R-:W-:Y:S05]  /*9e00*/  WARPSYNC.COLLECTIVE R15, `(.L_x_3925) ;  /* 0x000000000f0c7348 */ /* 0x000fea0003c00000 */
[----:B------:R-:W-:Y:S02]  /*9e10*/  ELECT P6, UR62, PT ;  /* 0x00000000003e782f */ /* 0x000fe400038c0000 */
[----:B------:R-:W-:Y:S01]  /*9e20*/  MOV R14, UR62 ;  /* 0x0000003e000e7c02 */ /* 0x000fe20008000f00 */
[----:B------:R-:W-:Y:S10]  /*9e30*/  ENDCOLLECTIVE ;  /* 0x000000000000791b */ /* 0x000ff40003800000 */
.L_x_3925:
[----:B------:R-:W-:Y:S05]  /*9e40*/  BSYNC B0 ;  /* 0x0000000000007941 */ /* 0x000fea0003800000 */
.L_x_3924:
[----:B------:R-:W-:Y:S01]  /*9e50*/  PLOP3.LUT P0, PT, P6, PT, PT, 0x80, 0x0 ;  /* 0x000000000000781c */ /* 0x000fe2000370f070 */
[----:B------:R-:W-:-:S12]  /*9e60*/  BRA `(.L_x_3926) ;  /* 0xfffffff800407947 */ /* 0x000fd8000383ffff */
.L_x_3908:
[----:B-1----:R1:W2:Y:S02]  /*9e70*/  SYNCS.PHASECHK.TRANS64.TRYWAIT P1, [R7+URZ], R4 ;  /* 0x00000004070075a7 */ /* 0x0022a4000802017f */
[----:B--2---:R-:W-:Y:S05]  /*9e80*/  @!P1 NANOSLEEP.SYNCS 0x989680 ;  /* 0x009896800000995d */ /* 0x004fea0003900000 */
[----:B------:R-:W2:Y:S02]  /*9e90*/  @!P1 SYNCS.PHASECHK.TRANS64 P1, [R7+URZ], R4 ;  /* 0x00000004070095a7 */ /* 0x000ea4000802007f */
[----:B--2---:R-:W-:Y:S05]  /*9ea0*/  @!P1 BRA `(.L_x_3908) ;  /* 0xfffffffc00f09947 */ /* 0x004fea000383ffff */
[----:B------:R-:W-:Y:S05]  /*9eb0*/  BRA `(.L_x_3927) ;  /* 0xfffffff800807947 */ /* 0x000fea000383ffff */
.L_x_3909:
[----:B--2---:R2:W3:Y:S02]  /*9ec0*/  SYNCS.PHASECHK.TRANS64.TRYWAIT P1, [R3+URZ], R2 ;  /* 0x00000002030075a7 */ /* 0x0044e4000802017f */
[----:B---3--:R-:W-:Y:S05]  /*9ed0*/  @!P1 NANOSLEEP.SYNCS 0x989680 ;  /* 0x009896800000995d */ /* 0x008fea0003900000 */
[----:B------:R-:W3:Y:S02]  /*9ee0*/  @!P1 SYNCS.PHASECHK.TRANS64 P1, [R3+URZ], R2 ;  /* 0x00000002030095a7 */ /* 0x000ee4000802007f */
[----:B---3--:R-:W-:Y:S05]  /*9ef0*/  @!P1 BRA `(.L_x_3909) ;  /* 0xfffffffc00f09947 */ /* 0x008fea000383ffff */
[----:B------:R-:W-:Y:S05]  /*9f00*/  BRA `(.L_x_3928) ;  /* 0xfffffff800747947 */ /* 0x000fea000383ffff */
.L_x_3911:
[----:B--2---:R2:W3:Y:S02]  /*9f10*/  SYNCS.PHASECHK.TRANS64.TRYWAIT P0, [R5+URZ], R4 ;  /* 0x00000004050075a7 */ /* 0x0044e4000800017f */
[----:B---3--:R-:W-:Y:S05]  /*9f20*/  @!P0 NANOSLEEP.SYNCS 0x989680 ;  /* 0x009896800000895d */ /* 0x008fea0003900000 */
[----:B------:R-:W3:Y:S02]  /*9f30*/  @!P0 SYNCS.PHASECHK.TRANS64 P0, [R5+URZ], R4 ;  /* 0x00000004050085a7 */ /* 0x000ee4000800007f */
[----:B---3--:R-:W-:Y:S05]  /*9f40*/  @!P0 BRA `(.L_x_3911) ;  /* 0xfffffffc00f08947 */ /* 0x008fea000383ffff */
[----:B------:R-:W-:Y:S05]  /*9f50*/  BRA `(.L_x_3929) ;  /* 0xfffffff800787947 */ /* 0x000fea000383ffff */
.L_x_3930:
        /* <DEDUP_REMOVED lines=10> */
.L_x_7316:


//--------------------- .text._ZN7cutlass13device_kernelIN5flash11enable_sm90INS1_16FlashAttnBwdSm90INS1_25CollectiveMainloopBwdSm90ILi2ELi2ELi2EN4cute5tupleIJNS5_1CILi1EEES8_S8_EEENS6_IJNS7_ILi80EEENS7_ILi128EEESB_EEENS_10bfloat16_tEfNS_4arch4Sm90ELb0ELb0ELb0ELb0ELb1ELb1ELb0ELb1ELi2ELi1ELi2ELi1ELb0EEENS1_24CollectiveEpilogueBwdGQAISC_fSF_Li256ELb0ELb1EEENS1_19SingleTileSchedulerILb0ELb0ELb0ELi128EEEEEEEEEvNT_6ParamsE --------------------------
	.section	.text._ZN7cutlass13device_kernelIN5flash11enable_sm90INS1_16FlashAttnBwdSm90INS1_25CollectiveMainloopBwdSm90ILi2ELi2ELi2EN4cute5tupleIJNS5_1CILi1EEES8_S8_EEENS6_IJNS7_ILi80EEENS7_ILi128EEESB_EEENS_10bfloat16_tEfNS_4arch4Sm90ELb0ELb0ELb0ELb0ELb1ELb1ELb0ELb1ELi2ELi1ELi2ELi1ELb0EEENS1_24CollectiveEpilogueBwdGQAISC_fSF_Li256ELb0ELb1EEENS1_19SingleTileSchedulerILb0ELb0ELb0ELi128EEEEEEEEEvNT_6ParamsE,"ax",@progbits
	.align	128
.text._ZN7cutlass13device_kernelIN5flash11enable_sm90INS1_16FlashAttnBwdSm90INS1_25CollectiveMainloopBwdSm90ILi2ELi2ELi2EN4cute5tupleIJNS5_1CILi1EEES8_S8_EEENS6_IJNS7_ILi80EEENS7_ILi128EEESB_EEENS_10bfloat16_tEfNS_4arch4Sm90ELb0ELb0ELb0ELb0ELb1ELb1ELb0ELb1ELi2ELi1ELi2ELi1ELb0EEENS1_24CollectiveEpilogueBwdGQAISC_fSF_Li256ELb0ELb1EEENS1_19SingleTileSchedulerILb0ELb0ELb0ELi128EEEEEEEEEvNT_6ParamsE:
        .type           _ZN7cutlass13device_kernelIN5flash11enable_sm90INS1_16FlashAttnBwdSm90INS1_25CollectiveMainloopBwdSm90ILi2ELi2ELi2EN4cute5tupleIJNS5_1CILi1EEES8_S8_EEENS6_IJNS7_ILi80EEENS7_ILi128EEESB_EEENS_10bfloat16_tEfNS_4arch4Sm90ELb0ELb0ELb0ELb0ELb1ELb1ELb0ELb1ELi2ELi1ELi2ELi1ELb0EEENS1_24CollectiveEpilogueBwdGQAISC_fSF_Li256ELb0ELb1EEENS1_19SingleTileSchedulerILb0ELb0ELb0ELi128EEEEEEEEEvNT_6ParamsE,@function
        .size           _ZN7cutlass13device_kernelIN5flash11enable_sm90INS1_16FlashAttnBwdSm90INS1_25CollectiveMainloopBwdSm90ILi2ELi2ELi2EN4cute5tupleIJNS5_1CILi1EEES8_S8_EEENS6_IJNS7_ILi80EEENS7_ILi128EEESB_EEENS_10bfloat16_tEfNS_4arch4Sm90ELb0ELb0ELb0ELb0ELb1ELb1ELb0ELb1ELi2ELi1ELi2ELi1ELb0EEENS1_24CollectiveEpilogueBwdGQAISC_fSF_Li256ELb0ELb1EEENS1_19SingleTileSchedulerILb0ELb0ELb0ELi128EEEEEEEEEvNT_6ParamsE,(.L_x_7317 - _ZN7cutlass13device_kernelIN5flash11enable_sm90INS1_16FlashAttnBwdSm90INS1_25CollectiveMainloopBwdSm90ILi2ELi2ELi2EN4cute5tupleIJNS5_1CILi1EEES8_S8_EEENS6_IJNS7_ILi80EEENS7_ILi128EEESB_EEENS_10bfloat16_tEfNS_4arch4Sm90ELb0ELb0ELb0ELb0ELb1ELb1ELb0ELb1ELi2ELi1ELi2ELi1ELb0EEENS1_24CollectiveEpilogueBwdGQAISC_fSF_Li256ELb0ELb1EEENS1_19SingleTileSchedulerILb0ELb0ELb0ELi128EEEEEEEEEvNT_6ParamsE)
        .other          _ZN7cutlass13device_kernelIN5flash11enable_sm90INS1_16FlashAttnBwdSm90INS1_25CollectiveMainloopBwdSm90ILi2ELi2ELi2EN4cute5tupleIJNS5_1CILi1EEES8_S8_EEENS6_IJNS7_ILi80EEENS7_ILi128EEESB_EEENS_10bfloat16_tEfNS_4arch4Sm90ELb0ELb0ELb0ELb0ELb1ELb1ELb0ELb1ELi2ELi1ELi2ELi1ELb0EEENS1_24CollectiveEpilogueBwdGQAISC_fSF_Li256ELb0ELb1EEENS1_19SingleTileSchedulerILb0ELb0ELb0ELi128EEEEEEEEEvNT_6ParamsE,@"STO_CUDA_ENTRY STV_DEFAULT"
_ZN7cutlass13device_kernelIN5flash11enable_sm90INS1_16FlashAttnBwdSm90INS1_25CollectiveMainloopBwdSm90ILi2ELi2ELi2EN4cute5tupleIJNS5_1CILi1EEES8_S8_EEENS6_IJNS7_ILi80EEENS7_ILi128EEESB_EEENS_10bfloat16_tEfNS_4arch4Sm90ELb0ELb0ELb0ELb0ELb1ELb1ELb0ELb1ELi2ELi1ELi2ELi1ELb0EEENS1_24CollectiveEpilogueBwdGQAISC_fSF_Li256ELb0ELb1EEENS1_19SingleTileSchedulerILb0ELb0ELb0ELi128EEEEEEEEEvNT_6ParamsE:
        /* <DEDUP_REMOVED lines=23> */
.L_x_3932:
[----:B------:R-:W-:Y:S05]  /*0170*/  BSYNC B0 ;  /* 0x0000000000007941 */ /* 0x000fea0003800000 */
.L_x_3931:
        /* <DEDUP_REMOVED lines=34> */
.L_x_3933:
        /* <DEDUP_REMOVED lines=22> */
.L_x_3934:
[----:B---3--:R-:W-:Y:S01]  /*0500*/  ISETP.NE.AND P0, PT, R2, RZ, PT ;  /* 0x000000ff0200720c */ /* 0x008fe20003f05270 */
[----:B------:R-:W-:Y:S01]  /*0510*/  IMAD.MOV.U32 R2, RZ, RZ, 0x1 ;  /* 0x00000001ff027424 */ /* 0x000fe200078e00ff */
[----:B------:R-:W-:Y:S01]  /*0520*/  NOP ;  /* 0x0000000000007918 */ /* 0x000fe20000000000 */
[----:B------:R-:W-:Y:S01]  /*0530*/  ULDC.64 UR38, c[0x0][0x208] ;  /* 0x0000820000267ab9 */ /* 0x000fe20000000a00 */
[----:B------:R-:W-:Y:S02]  /*0540*/  BSSY B6, `(.L_x_3935) ;  /* 0x0000a0d000067945 */ /* 0x000fe40003800000 */
[----:B------:R-:W-:-:S05]  /*0550*/  SEL R2, R2, 0x2, !P0 ;  /* 0x0000000202027807 */ /* 0x000fca0004000000 */
[----:B------:R3:W-:Y:S01]  /*0560*/  STL [R1+0x4], R2 ;  /* 0x0000040201007387 */ /* 0x0007e20000100800 */
[----:B-12-4-:R-:W-:Y:S06]  /*0570*/  BAR.SYNC.DEFER_BLOCKING 0x0 ;  /* 0x0000000000007b1d */ /* 0x016fec0000010000 */
[----:B------:R-:W-:Y:S05]  /*0580*/  @!P0 BRA `(.L_x_3936) ;  /* 0x0000006c00fc8947 */ /* 0x000fea0003800000 */
.L_x_3937:
        /* <DEDUP_REMOVED lines=33> */
.L_x_3940:
        /* <DEDUP_REMOVED lines=15> */
.L_x_3939:
        /* <DEDUP_REMOVED lines=23> */
.L_x_3942:
        /* <DEDUP_REMOVED lines=15> */
.L_x_3941:
        /* <DEDUP_REMOVED lines=8> */
.L_x_4040:
        /* <DEDUP_REMOVED lines=23> */
[----:B------:R2:W-:Y:S01]  /*0ce0*/  STL [R1], R0 ;  /* 0x0000000001007387 */ /* 0x0005e20000100800 */
[----:B---3--:R-:W-:Y:S05]  /*0cf0*/  @P0 BRA `(.L_x_3944) ;  /* 0x0000000000080947 */ /* 0x008fea0003800000 */
[----:B------:R-:W3:Y:S02]  /*0d00*/  SYNCS.PHASECHK.TRANS64.TRYWAIT P0, [R16+URZ+0x38800], R10 ;  /* 0x0388000a100075a7 */ /* 0x000ee4000800017f */
[----:B---3--:R-:W-:Y:S05]  /*0d10*/  @!P0 BRA `(.L_x_3945) ;  /* 0x0000009800648947 */ /* 0x008fea0003800000 */
.L_x_3944:
        /* <DEDUP_REMOVED lines=76> */
[----:B------:R-:W2:Y:S01]  /*11e0*/  LDL.LU R8, [R1+0x4] ;  /* 0x0000040001087983 */ /* 0x000ea20000300800 */
[----:B------:R-:W3:Y:S01]  /*11f0*/  LDC R7, c[0x0][0x290] ;  /* 0x0000a400ff077b82 */ /* 0x000ee20000000800 */
[----:B------:R-:W-:Y:S01]  /*1200*/  LEA.HI R5, R0, R5, RZ, 0x5 ;  /* 0x0000000500057211 */ /* 0x000fe200078f28ff */
[----:B------:R-:W-:Y:S01]  /*1210*/  VIADD R6, R6, 0x4f ;  /* 0x0000004f06067836 */ /* 0x000fe20000000000 */
[----:B------:R-:W4:Y:S01]  /*1220*/  S2R R9, SR_TID.X ;  /* 0x0000000000097919 */ /* 0x000f220000002100 */
[--C-:B------:R-:W-:Y:S01]  /*1230*/  SHF.R.S32.HI R0, RZ, 0x2, R2.reuse ;  /* 0x00000002ff007819 */ /* 0x100fe20000011402 */
[----:B------:R-:W-:Y:S01]  /*1240*/  IMAD.MOV.U32 R235, RZ, RZ, RZ ;  /* 0x000000ffffeb7224 */ /* 0x000fe200078e00ff */
[----:B------:R-:W-:Y:S01]  /*1250*/  SHF.R.S32.HI R3, RZ, 0x1f, R2 ;  /* 0x0000001fff037819 */ /* 0x000fe20000011402 */
[----:B------:R-:W3:Y:S01]  /*1260*/  S2R R4, SR_CTAID.X ;  /* 0x0000000000047919 */ /* 0x000ee20000002500 */
[----:B------:R-:W-:Y:S01]  /*1270*/  SHF.R.S32.HI R5, RZ, 0x5, R5 ;  /* 0x00000005ff057819 */ /* 0x000fe20000011405 */
[----:B------:R-:W-:Y:S01]  /*1280*/  IMAD.HI R6, R6, 0x66666667, RZ ;  /* 0x6666666706067827 */ /* 0x000fe200078e02ff */
[----:B------:R-:W-:-:S02]  /*1290*/  LEA.HI R3, R3, R0, RZ, 0x3 ;  /* 0x0000000003037211 */ /* 0x000fc400078f18ff */
[----:B------:R-:W-:Y:S02]  /*12a0*/  CS2R R150, SRZ ;  /* 0x0000000000967805 */ /* 0x000fe4000001ff00 */
[----:B------:R-:W-:Y:S01]  /*12b0*/  CS2R R148, SRZ ;  /* 0x0000000000947805 */ /* 0x000fe2000001ff00 */
[----:B------:R-:W-:Y:S01]  /*12c0*/  IMAD.MOV.U32 R236, RZ, RZ, RZ ;  /* 0x000000ffffec7224 */ /* 0x000fe200078e00ff */
[----:B------:R-:W-:Y:S02]  /*12d0*/  LOP3.LUT R3, R3, 0xfffffff8, RZ, 0xc0, !PT ;  /* 0xfffffff803037812 */ /* 0x000fe400078ec0ff */
        /* <DEDUP_REMOVED lines=67> */
[----:B---3--:R-:W-:Y:S01]  /*1710*/  IMAD.MOV.U32 R0, RZ, RZ, RZ ;  /* 0x000000ffff007224 */ /* 0x008fe200078e00ff */
        /* <DEDUP_REMOVED lines=11> */
[----:B--2---:R-:W-:-:S07]  /*17d0*/  LOP3.LUT R237, R8, 0x1, RZ, 0xfc, !PT ;  /* 0x0000000108ed7812 */ /* 0x004fce00078efcff */
.L_x_3957:
[----:B------:R-:W-:-:S13]  /*17e0*/  ISETP.NE.AND P0, PT, R237, 0x3, PT ;  /* 0x00000003ed00780c */ /* 0x000fda0003f05270 */
[----:B------:R-:W-:Y:S05]  /*17f0*/  @!P0 BRA `(.L_x_3947) ;  /* 0x0000000000048947 */ /* 0x000fea0003800000 */
[----:B------:R-:W-:Y:S01]  /*1800*/  BPT.TRAP 0x1 ;  /* 0x000000040000795c */ /* 0x000fe20000300000 */
.L_x_3947:
        /* <DEDUP_REMOVED lines=8> */
.L_x_3948:
[----:B---3--:R-:W-:Y:S05]  /*1890*/  @P1 BRA `(.L_x_3949) ;  /* 0x0000000000081947 */ /* 0x008fea0003800000 */
[----:B------:R-:W3:Y:S02]  /*18a0*/  SYNCS.PHASECHK.TRANS64.TRYWAIT P1, [R2+URZ+0x38810], R153 ;  /* 0x03881099020075a7 */ /* 0x000ee4000802017f */
[----:B---3--:R-:W-:Y:S05]  /*18b0*/  @!P1 BRA `(.L_x_3950) ;  /* 0x0000008c009c9947 */ /* 0x008fea0003800000 */
.L_x_3949:
[----:B------:R-:W-:Y:S05]  /*18c0*/  WARPSYNC.ALL ;  /* 0x0000000000007948 */ /* 0x000fea0003800000 */
[----:B------:R-:W4:Y:S01]  /*18d0*/  LDL R4, [R1] ;  /* 0x0000000001047983 */ /* 0x000f220000100800 */
        /* <DEDUP_REMOVED lines=284> */
.L_x_3951:
[----:B------:R1:W1:Y:S01]  /*2aa0*/  SYNCS.PHASECHK.TRANS64.TRYWAIT P1, [R2+URZ+0x38830], R153 ;  /* 0x03883099020075a7 */ /* 0x000262000802017f */
[----:B------:R-:W-:Y:S05]  /*2ab0*/  @!P0 BRA `(.L_x_3952) ;  /* 0x0000000000048947 */ /* 0x000fea0003800000 */
[----:B------:R-:W-:Y:S01]  /*2ac0*/  BPT.TRAP 0x1 ;  /* 0x000000040000795c */ /* 0x000fe20000300000 */
.L_x_3952:
[----:B------:R-:W-:-:S05]  /*2ad0*/  VIADD R3, R22, 0x24000 ;  /* 0x0002400016037836 */ /* 0x000fca0000000000 */
[----:B------:R-:W-:-:S04]  /*2ae0*/  SHF.R.U32.HI R3, RZ, 0x4, R3 ;  /* 0x00000004ff037819 */ /* 0x000fc80000011603 */
[----:B------:R-:W-:-:S04]  /*2af0*/  LOP3.LUT R22, R3, 0x3fff, RZ, 0xc0, !PT ;  /* 0x00003fff03167812 */ /* 0x000fc800078ec0ff */
[----:B------:R-:W-:Y:S01]  /*2b00*/  LOP3.LUT R3, R22, 0x10000, RZ, 0xfc, !PT ;  /* 0x0001000016037812 */ /* 0x000fe200078efcff */
[----:B-1----:R-:W-:Y:S06]  /*2b10*/  @P1 BRA `(.L_x_3953) ;  /* 0x0000000000081947 */ /* 0x002fec0003800000 */
[----:B------:R-:W1:Y:S02]  /*2b20*/  SYNCS.PHASECHK.TRANS64.TRYWAIT P1, [R2+URZ+0x38830], R153 ;  /* 0x03883099020075a7 */ /* 0x000e64000802017f */
[----:B-1----:R-:W-:Y:S05]  /*2b30*/  @!P1 BRA `(.L_x_3954) ;  /* 0x0000007c00109947 */ /* 0x002fea0003800000 */
.L_x_3953:
[----:B------:R-:W-:Y:S01]  /*2b40*/  UIADD3 UR4, UR4, 0x8000, URZ ;  /* 0x0000800004047890 */ /* 0x000fe2000fffe03f */
[----:B------:R-:W-:-:S03]  /*2b50*/  IMAD R3, R0, 0x500, R3 ;  /* 0x0000050000037824 */ /* 0x000fc600078e0203 */
[----:B------:R-:W-:-:S03]  /*2b60*/  USHF.R.U32.HI UR5, URZ, 0x4, UR4 ;  /* 0x000000043f057899 */ /* 0x000fc60008011604 */
[----:B------:R-:W-:Y:S01]  /*2b70*/  R2UR UR4, R3 ;  /* 0x00000000030472ca */ /* 0x000fe200000e0000 */
[----:B------:R-:W-:Y:S01]  /*2b80*/  ULOP3.LUT UR5, UR5, 0x3fff, URZ, 0xc0, !UPT ;  /* 0x00003fff05057892 */ /* 0x000fe2000f8ec03f */
[----:B------:R-:W-:Y:S01]  /*2b90*/  WARPGROUP.ARRIVE ;  /* 0x00000000000079c5 */ /* 0x000fe20000000000 */
[----:B------:R-:W-:Y:S01]  /*2ba0*/  UMOV UR11, 0x40000040 ;  /* 0x40000040000b7882 */ /* 0x000fe20000000000 */
[----:B------:R-:W-:Y:S01]  /*2bb0*/  UMOV UR9, 0x40000040 ;  /* 0x4000004000097882 */ /* 0x000fe20000000000 */
[----:B------:R-:W-:Y:S01]  /*2bc0*/  ULOP3.LUT UR6, UR5, 0x10000, URZ, 0xfc, !UPT ;  /* 0x0001000005067892 */ /* 0x000fe2000f8efc3f */
[----:B------:R-:W5:Y:S01]  /*2bd0*/  LDL R3, [R1+0x4] ;  /* 0x0000040001037983 */ /* 0x000f620000100800 */
[----:B------:R-:W-:Y:S01]  /*2be0*/  UMOV UR15, 0x40000040 ;  /* 0x40000040000f7882 */ /* 0x000fe20000000000 */
[----:B------:R-:W-:Y:S01]  /*2bf0*/  UMOV UR13, UR9 ;  /* 0x00000009000d7c82 */ /* 0x000fe20008000000 */
[----:B------:R-:W-:Y:S01]  /*2c00*/  UMOV UR19, 0x40000040 ;  /* 0x4000004000137882 */ /* 0x000fe20000000000 */
[----:B------:R-:W-:Y:S01]  /*2c10*/  UMOV UR17, UR9 ;  /* 0x0000000900117c82 */ /* 0x000fe20008000000 */
[----:B------:R-:W-:Y:S01]  /*2c20*/  UMOV UR23, 0x40000040 ;  /* 0x4000004000177882 */ /* 0x000fe20000000000 */
        /* <DEDUP_REMOVED lines=35> */
[----:B------:R-:W-:Y:S02]  /*2e60*/  WARPGROUP.DEPBAR.LE gsb0, 0x0 ;  /* 0x00008000000079c5 */ /* 0x000fe40000010000 */
[----:B------:R-:W-:Y:S01]  /*2e70*/  WARPGROUP.ARRIVE ;  /* 0x00000000000079c5 */ /* 0x000fe20000000000 */
[----:B------:R-:W-:Y:S01]  /*2e80*/  UIADD3 UR13, UR4, 0x206, URZ ;  /* 0x00000206040d7890 */ /* 0x000fe2000fffe03f */
[----:B------:R-:W-:Y:S02]  /*2e90*/  ISETP.GT.AND P1, PT, R3, 0x8, PT ;  /* 0x000000080300780c */ /* 0x000fe40003f24270 */
[----:B------:R-:W-:Y:S02]  /*2ea0*/  FSEL R228, R228, -INF , P2 ;  /* 0xff800000e4e47808 */ /* 0x000fe40001000000 */
[----:B------:R-:W-:Y:S01]  /*2eb0*/  HGMMA.64x16x16.F32.BF16 R184, gdesc[UR8], R184, gsb0 ;  /* 0x0020000008b879f0 */ /* 0x000fe200080018b8 */
[----:B------:R-:W-:Y:S01]  /*2ec0*/  UIADD3 UR10, UR4, 0x82, URZ ;  /* 0x00000082040a7890 */ /* 0x000fe2000fffe03f */
[----:B------:R-:W-:Y:S01]  /*2ed0*/  FSEL R3, R230, -INF , P1 ;  /* 0xff800000e6037808 */ /* 0x000fe20000800000 */
[----:B------:R-:W-:Y:S01]  /*2ee0*/  UMOV UR11, 0x40000040 ;  /* 0x40000040000b7882 */ /* 0x000fe20000000000 */
[----:B------:R-:W-:-:S02]  /*2ef0*/  FSEL R218, R218, -INF , P1 ;  /* 0xff800000dada7808 */ /* 0x000fc40000800000 */
[----:B------:R-:W-:Y:S02]  /*2f00*/  FSEL R225, R225, -INF , P2 ;  /* 0xff800000e1e17808 */ /* 0x000fe40001000000 */
[----:B------:R-:W-:Y:S02]  /*2f10*/  FSEL R227, R227, -INF , P1 ;  /* 0xff800000e3e37808 */ /* 0x000fe40000800000 */
[----:B------:R-:W-:Y:S02]  /*2f20*/  FSEL R229, R229, -INF , P2 ;  /* 0xff800000e5e57808 */ /* 0x000fe40001000000 */
[----:B------:R-:W-:Y:S02]  /*2f30*/  FSEL R217, R217, -INF , P2 ;  /* 0xff800000d9d97808 */ /* 0x000fe40001000000 */
[----:B------:R-:W-:Y:S02]  /*2f40*/  FSEL R231, R231, -INF , P1 ;  /* 0xff800000e7e77808 */ /* 0x000fe40000800000 */
[----:B------:R-:W-:-:S02]  /*2f50*/  FSEL R220, R220, -INF , P2 ;  /* 0xff800000dcdc7808 */ /* 0x000fc40001000000 */
[----:B------:R-:W-:Y:S02]  /*2f60*/  FSEL R222, R222, -INF , P1 ;  /* 0xff800000dede7808 */ /* 0x000fe40000800000 */
[----:B------:R-:W-:Y:S02]  /*2f70*/  FSEL R208, R208, -INF , P2 ;  /* 0xff800000d0d07808 */ /* 0x000fe40001000000 */
[----:B------:R-:W-:Y:S02]  /*2f80*/  FSEL R210, R210, -INF , P1 ;  /* 0xff800000d2d27808 */ /* 0x000fe40000800000 */
[----:B------:R-:W-:Y:S02]  /*2f90*/  FSEL R221, R221, -INF , P2 ;  /* 0xff800000dddd7808 */ /* 0x000fe40001000000 */
[----:B------:R-:W-:Y:S02]  /*2fa0*/  FSEL R223, R223, -INF , P1 ;  /* 0xff800000dfdf7808 */ /* 0x000fe40000800000 */
[----:B------:R-:W-:-:S02]  /*2fb0*/  FSEL R224, R224, -INF , P2 ;  /* 0xff800000e0e07808 */ /* 0x000fc40001000000 */
        /* <DEDUP_REMOVED lines=58> */
[----:B------:R-:W-:Y:S01]  /*3360*/  WARPGROUP.ARRIVE ;  /* 0x00000000000079c5 */ /* 0x000fe20000000000 */
[----:B------:R-:W-:Y:S01]  /*3370*/  UIADD3 UR12, UR4, 0x186, URZ ;  /* 0x00000186040c7890 */ /* 0x000fe2000fffe03f */
[----:B------:R-:W-:-:S04]  /*3380*/  ULDC UR5, c[0x0][0x744] ;  /* 0x0001d10000057ab9 */ /* 0x000fc80000000800 */
[----:B------:R-:W-:Y:S01]  /*3390*/  HGMMA.64x16x16.F32.BF16 R184, gdesc[UR8], R184, gsb0 ;  /* 0x0020000008b879f0 */ /* 0x000fe200080018b8 */
[----:B------:R-:W-:Y:S02]  /*33a0*/  UIADD3 UR10, UR4, 0x86, URZ ;  /* 0x00000086040a7890 */ /* 0x000fe4000fffe03f */
[----:B------:R-:W-:Y:S01]  /*33b0*/  UIADD3 UR7, UR4, 0x106, URZ ;  /* 0x0000010604077890 */ /* 0x000fe2000fffe03f */
[--C-:B--2---:R-:W-:Y:S01]  /*33c0*/  FFMA.FTZ R228, R228, UR5, -R6.reuse ;  /* 0x00000005e4e47c23 */ /* 0x104fe20008010806 */
[----:B------:R-:W-:Y:S01]  /*33d0*/  UMOV UR11, 0x40000040 ;  /* 0x40000040000b7882 */ /* 0x000fe20000000000 */
[----:B------:R-:W-:Y:S01]  /*33e0*/  FFMA.FTZ R3, R3, UR5, -R6 ;  /* 0x0000000503037c23 */ /* 0x000fe20008010806 */
[----:B------:R-:W-:Y:S01]  /*33f0*/  FFMA.FTZ R218, R218, UR5, -R4 ;  /* 0x00000005dada7c23 */ /* 0x000fe20008010804 */
[----:B----4-:R-:W-:Y:S01]  /*3400*/  FFMA.FTZ R225, R225, UR5, -R233 ;  /* 0x00000005e1e17c23 */ /* 0x010fe200080108e9 */
[----:B------:R-:W-:Y:S01]  /*3410*/  FFMA.FTZ R220, R220, UR5, -R20 ;  /* 0x00000005dcdc7c23 */ /* 0x000fe20008010814 */
[--C-:B------:R-:W-:Y:S01]  /*3420*/  FFMA.FTZ R224, R224, UR5, -R232.reuse ;  /* 0x00000005e0e07c23 */ /* 0x100fe200080108e8 */
[----:B------:R-:W-:Y:S01]  /*3430*/  FFMA.FTZ R226, R226, UR5, -R232 ;  /* 0x00000005e2e27c23 */ /* 0x000fe200080108e8 */
[----:B------:R-:W-:-:S02]  /*3440*/  WARPGROUP.DEPBAR.LE gsb0, 0x0 ;  /* 0x00008000000079c5 */ /* 0x000fc40000010000 */
[----:B------:R-:W-:Y:S01]  /*3450*/  WARPGROUP.ARRIVE ;  /* 0x00000000000079c5 */ /* 0x000fe20000000000 */
[----:B------:R-:W-:Y:S01]  /*3460*/  FSEL R6, R216, -INF , P2 ;  /* 0xff800000d8067808 */ /* 0x000fe20001000000 */
[----:B------:R-:W-:Y:S01]  /*3470*/  FFMA.FTZ R233, R227, UR5, -R233 ;  /* 0x00000005e3e97c23 */ /* 0x000fe200080108e9 */
[----:B------:R-:W2:Y:S01]  /*3480*/  LDL R232, [R1+0x8] ;  /* 0x0000080001e87983 */ /* 0x000ea20000100800 */
[--C-:B------:R-:W-:Y:S01]  /*3490*/  FFMA.FTZ R227, R229, UR5, -R7.reuse ;  /* 0x00000005e5e37c23 */ /* 0x100fe20008010807 */
[----:B------:R-:W-:Y:S01]  /*34a0*/  FFMA.FTZ R7, R231, UR5, -R7 ;  /* 0x00000005e7077c23 */ /* 0x000fe20008010807 */
[----:B------:R-:W-:Y:S01]  /*34b0*/  HGMMA.64x16x16.F32.BF16 R176, gdesc[UR8], R176, gsb0 ;  /* 0x0020000008b079f0 */ /* 0x000fe200080018b0 */
[----:B------:R-:W-:Y:S01]  /*34c0*/  UMOV UR10, UR7 ;  /* 0x00000007000a7c82 */ /* 0x000fe20008000000 */
[----:B------:R-:W-:Y:S01]  /*34d0*/  UMOV UR11, 0x40000040 ;  /* 0x40000040000b7882 */ /* 0x000fe20000000000 */
[----:B------:R-:W-:Y:S01]  /*34e0*/  UIADD3 UR7, UR4, 0x280, URZ ;  /* 0x0000028004077890 */ /* 0x000fe2000fffe03f */
[----:B------:R-:W-:Y:S01]  /*34f0*/  FFMA.FTZ R6, R6, UR5, -R4 ;  /* 0x0000000506067c23 */ /* 0x000fe20008010804 */
[----:B------:R-:W3:Y:S01]  /*3500*/  LDL R231, [R1+0x14] ;  /* 0x0000140001e77983 */ /* 0x000ee20000100800 */
        /* <DEDUP_REMOVED lines=120> */
[----:B------:R-:W-:Y:S01]  /*3c90*/  FSEL R4, R219, -INF , P1 ;  /* 0xff800000db047808 */ /* 0x000fe20000800000 */
[----:B------:R-:W-:-:S04]  /*3ca0*/  FFMA.FTZ R219, R217, UR5, -R5 ;  /* 0x00000005d9db7c23 */ /* 0x000fc80008010805 */
[----:B------:R-:W-:Y:S01]  /*3cb0*/  FFMA.FTZ R217, R4, UR5, -R5 ;  /* 0x0000000504d97c23 */ /* 0x000fe20008010805 */
[----:B------:R-:W-:Y:S02]  /*3cc0*/  WARPGROUP.DEPBAR.LE gsb0, 0x0 ;  /* 0x00008000000079c5 */ /* 0x000fe40000010000 */
[----:B------:R-:W-:-:S06]  /*3cd0*/  WARPGROUP.ARRIVE ;  /* 0x00000000000079c5 */ /* 0x000fcc0000000000 */
[----:B------:R-:W-:Y:S01]  /*3ce0*/  HGMMA.64x16x16.F32.BF16 R184, gdesc[UR8], R184, gsb0 ;  /* 0x0020000008b879f0 */ /* 0x000fe200080018b8 */
[----:B------:R-:W-:Y:S08]  /*3cf0*/  MUFU.EX2 R5, R6 ;  /* 0x0000000600057308 */ /* 0x000ff00000000800 */
[----:B------:R1:W-:Y:S02]  /*3d00*/  MUFU.EX2 R6, R218 ;  /* 0x000000da00067308 */ /* 0x0003e40000000800 */
[----:B-1----:R-:W-:-:S06]  /*3d10*/  FFMA.FTZ R218, R222, UR5, -R20 ;  /* 0x00000005deda7c23 */ /* 0x002fcc0008010814 */
[----:B------:R-:W-:Y:S08]  /*3d20*/  MUFU.EX2 R4, R7 ;  /* 0x0000000700047308 */ /* 0x000ff00000000800 */
[----:B------:R1:W-:Y:S08]  /*3d30*/  MUFU.EX2 R20, R217 ;  /* 0x000000d900147308 */ /* 0x0003f00000000800 */
[----:B------:R4:W-:Y:S01]  /*3d40*/  MUFU.EX2 R7, R219 ;  /* 0x000000db00077308 */ /* 0x0009e20000000800 */
[--C-:B-1----:R-:W-:Y:S01]  /*3d50*/  FFMA.FTZ R217, R208, UR5, -R18.reuse ;  /* 0x00000005d0d97c23 */ /* 0x102fe20008010812 */
[----:B------:R-:W-:Y:S01]  /*3d60*/  FFMA.FTZ R208, R210, UR5, -R18 ;  /* 0x00000005d2d07c23 */ /* 0x000fe20008010812 */
[----:B------:R-:W-:-:S02]  /*3d70*/  FSEL R210, R209, -INF , P2 ;  /* 0xff800000d1d27808 */ /* 0x000fc40001000000 */
[----:B------:R-:W-:Y:S02]  /*3d80*/  FSEL R209, R211, -INF , P1 ;  /* 0xff800000d3d17808 */ /* 0x000fe40000800000 */
[----:B------:R-:W-:Y:S01]  /*3d90*/  FSEL R211, R214, -INF , P1 ;  /* 0xff800000d6d37808 */ /* 0x000fe20000800000 */
[--C-:B----4-:R-:W-:Y:S01]  /*3da0*/  FFMA.FTZ R219, R221, UR5, -R21.reuse ;  /* 0x00000005dddb7c23 */ /* 0x110fe20008010815 */
[----:B------:R-:W-:Y:S01]  /*3db0*/  FFMA.FTZ R221, R223, UR5, -R21 ;  /* 0x00000005dfdd7c23 */ /* 0x000fe20008010815 */
[----:B------:R-:W-:Y:S01]  /*3dc0*/  FSEL R214, R213, -INF , P2 ;  /* 0xff800000d5d67808 */ /* 0x000fe20001000000 */
[----:B------:R1:W-:Y:S01]  /*3dd0*/  MUFU.EX2 R21, R218 ;  /* 0x000000da00157308 */ /* 0x0003e20000000800 */
[----:B------:R-:W-:Y:S01]  /*3de0*/  FSEL R213, R200, -INF , P2 ;  /* 0xff800000c8d57808 */ /* 0x000fe20001000000 */
[--C-:B------:R-:W-:Y:S01]  /*3df0*/  FFMA.FTZ R210, R210, UR5, -R19.reuse ;  /* 0x00000005d2d27c23 */ /* 0x100fe20008010813 */
[----:B------:R-:W-:Y:S01]  /*3e00*/  FSEL R200, R201, -INF , P2 ;  /* 0xff800000c9c87808 */ /* 0x000fe20001000000 */
[----:B------:R-:W-:Y:S01]  /*3e10*/  FFMA.FTZ R209, R209, UR5, -R19 ;  /* 0x00000005d1d17c23 */ /* 0x000fe20008010813 */
[----:B-1----:R-:W-:-:S03]  /*3e20*/  FSEL R218, R215, -INF , P1 ;  /* 0xff800000d7da7808 */ /* 0x002fc60000800000 */
[----:B------:R1:W-:Y:S01]  /*3e30*/  MUFU.EX2 R18, R220 ;  /* 0x000000dc00127308 */ /* 0x0003e20000000800 */
[----:B------:R-:W-:Y:S02]  /*3e40*/  FSEL R215, R202, -INF , P1 ;  /* 0xff800000cad77808 */ /* 0x000fe40000800000 */
[----:B------:R-:W-:-:S05]  /*3e50*/  FSEL R202, R203, -INF , P1 ;  /* 0xff800000cbca7808 */ /* 0x000fca0000800000 */
[----:B------:R4:W-:Y:S01]  /*3e60*/  MUFU.EX2 R19, R219 ;  /* 0x000000db00137308 */ /* 0x0009e20000000800 */
[----:B-1----:R-:W-:Y:S01]  /*3e70*/  FSEL R220, R212, -INF , P2 ;  /* 0xff800000d4dc7808 */ /* 0x002fe20001000000 */
[--C-:B------:R-:W-:Y:S01]  /*3e80*/  FFMA.FTZ R211, R211, UR5, -R16.reuse ;  /* 0x00000005d3d37c23 */ /* 0x100fe20008010810 */
[----:B------:R-:W-:Y:S01]  /*3e90*/  FSEL R201, R206, -INF , P1 ;  /* 0xff800000cec97808 */ /* 0x000fe20000800000 */
[--C-:B------:R-:W-:Y:S02]  /*3ea0*/  FFMA.FTZ R218, R218, UR5, -R17.reuse ;  /* 0x00000005dada7c23 */ /* 0x100fe40008010811 */
[----:B------:R-:W-:Y:S01]  /*3eb0*/  FFMA.FTZ R220, R220, UR5, -R16 ;  /* 0x00000005dcdc7c23 */ /* 0x000fe20008010810 */
[----:B----4-:R-:W-:Y:S01]  /*3ec0*/  FFMA.FTZ R219, R214, UR5, -R17 ;  /* 0x00000005d6db7c23 */ /* 0x010fe20008010811 */
[----:B------:R-:W-:Y:S01]  /*3ed0*/  FFMA.FTZ R214, R215, UR5, -R14 ;  /* 0x00000005d7d67c23 */ /* 0x000fe2000801080e */
[----:B------:R-:W-:Y:S01]  /*3ee0*/  FFMA.FTZ R215, R200, UR5, -R15 ;  /* 0x00000005c8d77c23 */ /* 0x000fe2000801080f */
[----:B------:R-:W-:Y:S01]  /*3ef0*/  FSEL R200, R207, -INF , P1 ;  /* 0xff800000cfc87808 */ /* 0x000fe20000800000 */
[----:B------:R1:W-:Y:S01]  /*3f00*/  MUFU.EX2 R16, R217 ;  /* 0x000000d900107308 */ /* 0x0003e20000000800 */
[----:B------:R-:W-:Y:S01]  /*3f10*/  UIADD3 UR10, UR4, 0x306, URZ ;  /* 0x00000306040a7890 */ /* 0x000fe2000fffe03f */
[----:B------:R-:W-:-:S06]  /*3f20*/  WARPGROUP.DEPBAR.LE gsb0, 0x0 ;  /* 0x00008000000079c5 */ /* 0x000fcc0000010000 */
[----:B------:R4:W-:Y:S01]  /*3f30*/  MUFU.EX2 R17, R208 ;  /* 0x000000d000117308 */ /* 0x0009e20000000800 */
[----:B-1----:R-:W-:Y:S02]  /*3f40*/  FFMA.FTZ R217, R202, UR5, -R15 ;  /* 0x00000005cad97c23 */ /* 0x002fe4000801080f */
[----:B------:R-:W1:Y:S05]  /*3f50*/  LDS.64 R202, [R23+0x2e380] ;  /* 0x02e3800017ca7984 */ /* 0x000e6a0000000a00 */
[----:B------:R5:W-:Y:S01]  /*3f60*/  MUFU.EX2 R15, R209 ;  /* 0x000000d1000f7308 */ /* 0x000be20000000800 */
[----:B----4-:R-:W-:-:S07]  /*3f70*/  FFMA.FTZ R208, R213, UR5, -R14 ;  /* 0x00000005d5d07c23 */ /* 0x010fce000801080e */
[----:B------:R4:W-:Y:S01]  /*3f80*/  MUFU.EX2 R213, R220 ;  /* 0x000000dc00d57308 */ /* 0x0009e20000000800 */
[----:B-----5:R-:W-:Y:S01]  /*3f90*/  FFMA.FTZ R209, R200, UR5, -R13 ;  /* 0x00000005c8d17c23 */ /* 0x020fe2000801080d */
[----:B------:R-:W-:Y:S01]  /*3fa0*/  UMOV UR11, 0x40000040 ;  /* 0x40000040000b7882 */ /* 0x000fe20000000000 */
[----:B----4-:R-:W-:Y:S02]  /*3fb0*/  FFMA.FTZ R220, R201, UR5, -R12 ;  /* 0x00000005c9dc7c23 */ /* 0x010fe4000801080c */
[----:B------:R-:W4:Y:S01]  /*3fc0*/  LDS.64 R200, [R23+0x2e3a0] ;  /* 0x02e3a00017c87984 */ /* 0x000f220000000a00 */
[----:B------:R-:W-:-:S06]  /*3fd0*/  WARPGROUP.ARRIVE ;  /* 0x00000000000079c5 */ /* 0x000fcc0000000000 */
[----:B------:R-:W-:Y:S01]  /*3fe0*/  HGMMA.64x16x16.F32.BF16 R176, gdesc[UR8], R176, gsb0 ;  /* 0x0020000008b079f0 */ /* 0x000fe200080018b0 */
[----:B------:R5:W-:Y:S01]  /*3ff0*/  MUFU.EX2 R212, R221 ;  /* 0x000000dd00d47308 */ /* 0x000be20000000800 */
[----:B------:R-:W-:Y:S02]  /*4000*/  FSEL R223, R192, -INF , P2 ;  /* 0xff800000c0df7808 */ /* 0x000fe40001000000 */
[----:B------:R-:W-:Y:S02]  /*4010*/  FSEL R192, R195, -INF , P1 ;  /* 0xff800000c3c07808 */ /* 0x000fe40000800000 */
[----:B-----5:R-:W-:Y:S02]  /*4020*/  FSEL R221, R204, -INF , P2 ;  /* 0xff800000ccdd7808 */ /* 0x020fe40001000000 */
[----:B------:R-:W-:Y:S01]  /*4030*/  FSEL R204, R193, -INF , P2 ;  /* 0xff800000c1cc7808 */ /* 0x000fe20001000000 */
[----:B------:R5:W-:Y:S01]  /*4040*/  MUFU.EX2 R14, R210 ;  /* 0x000000d2000e7308 */ /* 0x000be20000000800 */
[----:B------:R-:W-:-:S03]  /*4050*/  FSEL R193, R196, -INF , P2 ;  /* 0xff800000c4c17808 */ /* 0x000fc60001000000 */
[--C-:B------:R-:W-:Y:S01]  /*4060*/  FFMA.FTZ R204, R204, UR5, -R11.reuse ;  /* 0x00000005cccc7c23 */ /* 0x100fe2000801080b */
[----:B-----5:R-:W-:Y:S01]  /*4070*/  FSEL R210, R205, -INF , P2 ;  /* 0xff800000cdd27808 */ /* 0x020fe20001000000 */
[----:B------:R-:W-:Y:S02]  /*4080*/  FFMA.FTZ R205, R192, UR5, -R11 ;  /* 0x00000005c0cd7c23 */ /* 0x000fe4000801080b */
[----:B------:R5:W-:Y:S01]  /*4090*/  MUFU.EX2 R11, R208 ;  /* 0x000000d0000b7308 */ /* 0x000be20000000800 */
[----:B------:R-:W-:Y:S01]  /*40a0*/  FSEL R207, R198, -INF , P1 ;  /* 0xff800000c6cf7808 */ /* 0x000fe20000800000 */
[----:B------:R-:W-:Y:S01]  /*40b0*/  FFMA.FTZ R210, R210, UR5, -R13 ;  /* 0x00000005d2d27c23 */ /* 0x000fe2000801080d */
[----:B------:R-:W-:Y:S02]  /*40c0*/  FSEL R13, R194, -INF , P1 ;  /* 0xff800000c20d7808 */ /* 0x000fe40000800000 */
[----:B------:R-:W-:Y:S01]  /*40d0*/  FSEL R206, R197, -INF , P2 ;  /* 0xff800000c5ce7808 */ /* 0x000fe20001000000 */
[----:B-----5:R-:W-:Y:S01]  /*40e0*/  FFMA.FTZ R208, R193, UR5, -R8 ;  /* 0x00000005c1d07c23 */ /* 0x020fe20008010808 */
[----:B------:R-:W-:-:S02]  /*40f0*/  LOP3.LUT R193, R22, 0x2800000, RZ, 0xfc, !PT ;  /* 0x0280000016c17812 */ /* 0x000fc400078efcff */
[----:B------:R-:W-:Y:S01]  /*4100*/  FSEL R22, R199, -INF , P1 ;  /* 0xff800000c7167808 */ /* 0x000fe20000800000 */
[----:B------:R-:W-:Y:S01]  /*4110*/  FFMA.FTZ R221, R221, UR5, -R12 ;  /* 0x00000005dddd7c23 */ /* 0x000fe2000801080c */
[----:B------:R-:W-:Y:S01]  /*4120*/  FFMA.FTZ R223, R223, UR5, -R10 ;  /* 0x00000005dfdf7c23 */ /* 0x000fe2000801080a */
[----:B------:R5:W-:Y:S01]  /*4130*/  MUFU.EX2 R12, R211 ;  /* 0x000000d3000c7308 */ /* 0x000be20000000800 */
[----:B------:R-:W-:Y:S01]  /*4140*/  FFMA.FTZ R207, R207, UR5, -R8 ;  /* 0x00000005cfcf7c23 */ /* 0x000fe20008010808 */
[--C-:B------:R-:W-:Y:S01]  /*4150*/  FFMA.FTZ R206, R206, UR5, -R9.reuse ;  /* 0x00000005cece7c23 */ /* 0x100fe20008010809 */
[----:B------:R-:W-:Y:S01]  /*4160*/  FFMA.FTZ R229, R22, UR5, -R9 ;  /* 0x0000000516e57c23 */ /* 0x000fe20008010809 */
[----:B-----5:R-:W-:Y:S01]  /*4170*/  FFMA.FTZ R211, R13, UR5, -R10 ;  /* 0x000000050dd37c23 */ /* 0x020fe2000801080a */
[----:B------:R-:W-:Y:S01]  /*4180*/  UIADD3 UR5, UR4, 0x386, URZ ;  /* 0x0000038604057890 */ /* 0x000fe2000fffe03f */
[----:B------:R-:W-:Y:S02]  /*4190*/  WARPGROUP.DEPBAR.LE gsb0, 0x0 ;  /* 0x00008000000079c5 */ /* 0x000fe40000010000 */
[----:B------:R-:W-:Y:S01]  /*41a0*/  WARPGROUP.ARRIVE ;  /* 0x00000000000079c5 */ /* 0x000fe20000000000 */
[----:B------:R-:W-:-:S03]  /*41b0*/  UMOV UR11, 0x40000040 ;  /* 0x40000040000b7882 */ /* 0x000fc60000000000 */
[----:B------:R-:W-:Y:S02]  /*41c0*/  UMOV UR10, UR5 ;  /* 0x00000005000a7c82 */ /* 0x000fe40008000000 */
[----:B------:R-:W-:Y:S01]  /*41d0*/  HGMMA.64x16x16.F32.BF16 R168, gdesc[UR8], R168, gsb0 ;  /* 0x0020000008a879f0 */ /* 0x000fe200080018a8 */
[----:B------:R1:W5:Y:S01]  /*41e0*/  MUFU.EX2 R8, R214 ;  /* 0x000000d600087308 */ /* 0x0003620000000800 */
[----:B------:R-:W-:-:S07]  /*41f0*/  UIADD3 UR6, UR4, 0x406, URZ ;  /* 0x0000040604067890 */ /* 0x000fce000fffe03f */
[----:B------:R4:W2:Y:S01]  /*4200*/  MUFU.EX2 R22, R217 ;  /* 0x000000d900167308 */ /* 0x0008a20000000800 */
        /* <DEDUP_REMOVED lines=26> */
[----:B---3--:R-:W-:-:S07]  /*43b0*/  FADD.FTZ R219, R187, -R203 ;  /* 0x800000cbbbdb7221 */ /* 0x008fce0000010000 */
[----:B------:R3:W-:Y:S01]  /*43c0*/  MUFU.EX2 R9, R215 ;  /* 0x000000d700097308 */ /* 0x0007e20000000800 */
[----:B-----5:R-:W-:Y:S01]  /*43d0*/  FADD.FTZ R218, R185, -R203 ;  /* 0x800000cbb9da7221 */ /* 0x020fe20000010000 */
[----:B---3--:R-:W-:Y:S01]  /*43e0*/  FADD.FTZ R215, R186, -R202 ;  /* 0x800000cabad77221 */ /* 0x008fe20000010000 */
[----:B------:R-:W-:Y:S02]  /*43f0*/  WARPGROUP.DEPBAR.LE gsb0, 0x0 ;  /* 0x00008000000079c5 */ /* 0x000fe40000010000 */
[----:B------:R-:W3:Y:S04]  /*4400*/  LDS.64 R192, [R23+0x2e420] ;  /* 0x02e4200017c07984 */ /* 0x000ee80000000a00 */
[----:B------:R-:W5:Y:S04]  /*4410*/  LDS.64 R196, [R23+0x2e440] ;  /* 0x02e4400017c47984 */ /* 0x000f680000000a00 */
[----:B------:R-:W2:Y:S04]  /*4420*/  LDS.64 R202, [R23+0x2e4a0] ;  /* 0x02e4a00017ca7984 */ /* 0x000ea80000000a00 */
[----:B------:R-:W2:Y:S04]  /*4430*/  LDS.64 R194, [R23+0x2e460] ;  /* 0x02e4600017c27984 */ /* 0x000ea80000000a00 */
[----:B------:R2:W2:Y:S01]  /*4440*/  LDS.64 R198, [R23+0x2e480] ;  /* 0x02e4800017c67984 */ /* 0x0004a20000000a00 */
[----:B------:R-:W2:Y:S01]  /*4450*/  MUFU.EX2 R3, R3 ;  /* 0x0000000300037308 */ /* 0x000ea20000000800 */
[--C-:B-1----:R-:W-:Y:S01]  /*4460*/  FADD.FTZ R176, R176, -R188.reuse ;  /* 0x800000bcb0b07221 */ /* 0x102fe20000010000 */
[----:B------:R-:W-:Y:S01]  /*4470*/  FADD.FTZ R178, R178, -R188 ;  /* 0x800000bcb2b27221 */ /* 0x000fe20000010000 */
[--C-:B------:R-:W-:Y:S01]  /*4480*/  FADD.FTZ R177, R177, -R189.reuse ;  /* 0x800000bdb1b17221 */ /* 0x100fe20000010000 */
[----:B------:R-:W-:Y:S01]  /*4490*/  FADD.FTZ R179, R179, -R189 ;  /* 0x800000bdb3b37221 */ /* 0x000fe20000010000 */
[--C-:B----4-:R-:W-:Y:S01]  /*44a0*/  FADD.FTZ R188, R168, -R190.reuse ;  /* 0x800000bea8bc7221 */ /* 0x110fe20000010000 */
[----:B------:R-:W-:Y:S01]  /*44b0*/  FADD.FTZ R170, R170, -R190 ;  /* 0x800000beaaaa7221 */ /* 0x000fe20000010000 */
[--C-:B------:R-:W-:Y:S01]  /*44c0*/  FADD.FTZ R189, R169, -R191.reuse ;  /* 0x800000bfa9bd7221 */ /* 0x100fe20000010000 */
[----:B------:R-:W-:Y:S01]  /*44d0*/  FADD.FTZ R171, R171, -R191 ;  /* 0x800000bfabab7221 */ /* 0x000fe20000010000 */
[----:B------:R-:W1:Y:S08]  /*44e0*/  MUFU.EX2 R187, R220 ;  /* 0x000000dc00bb7308 */ /* 0x000e700000000800 */
[----:B------:R-:W4:Y:S01]  /*44f0*/  MUFU.EX2 R185, R210 ;  /* 0x000000d200b97308 */ /* 0x000f220000000800 */
[--C-:B---3--:R-:W-:Y:S01]  /*4500*/  FADD.FTZ R172, R172, -R192.reuse ;  /* 0x800000c0acac7221 */ /* 0x108fe20000010000 */
[----:B------:R-:W-:Y:S01]  /*4510*/  FADD.FTZ R174, R174, -R192 ;  /* 0x800000c0aeae7221 */ /* 0x000fe20000010000 */
[--C-:B------:R-:W-:Y:S01]  /*4520*/  FADD.FTZ R190, R173, -R193.reuse ;  /* 0x800000c1adbe7221 */ /* 0x100fe20000010000 */
[----:B------:R-:W-:-:S04]  /*4530*/  FADD.FTZ R175, R175, -R193 ;  /* 0x800000c1afaf7221 */ /* 0x000fc80000010000 */
[----:B------:R3:W4:Y:S01]  /*4540*/  MUFU.EX2 R186, R209 ;  /* 0x000000d100ba7308 */ /* 0x0007220000000800 */
[----:B-----5:R-:W-:Y:S01]  /*4550*/  FADD.FTZ R173, R160, -R196 ;  /* 0x800000c4a0ad7221 */ /* 0x020fe20000010000 */
[----:B------:R-:W-:Y:S01]  /*4560*/  FADD.FTZ R191, R161, -R197 ;  /* 0x800000c5a1bf7221 */ /* 0x000fe20000010000 */
[----:B--2---:R-:W-:Y:S01]  /*4570*/  FADD.FTZ R192, R156, -R202 ;  /* 0x800000ca9cc07221 */ /* 0x004fe20000010000 */
[----:B------:R-:W-:-:S04]  /*4580*/  FADD.FTZ R193, R157, -R203 ;  /* 0x800000cb9dc17221 */ /* 0x000fc80000010000 */
[----:B------:R-:W2:Y:S01]  /*4590*/  MUFU.EX2 R23, R223 ;  /* 0x000000df00177308 */ /* 0x000ea20000000800 */
[----:B------:R-:W-:Y:S01]  /*45a0*/  FADD.FTZ R162, R162, -R196 ;  /* 0x800000c4a2a27221 */ /* 0x000fe20000010000 */
[----:B------:R-:W-:-:S06]  /*45b0*/  FADD.FTZ R163, R163, -R197 ;  /* 0x800000c5a3a37221 */ /* 0x000fcc0000010000 */
[----:B------:R5:W2:Y:S08]  /*45c0*/  MUFU.EX2 R168, R211 ;  /* 0x000000d300a87308 */ /* 0x000ab00000000800 */
[----:B------:R1:W2:Y:S08]  /*45d0*/  MUFU.EX2 R169, R204 ;  /* 0x000000cc00a97308 */ /* 0x0002b00000000800 */
[----:B------:R-:W2:Y:S08]  /*45e0*/  MUFU.EX2 R160, R205 ;  /* 0x000000cd00a07308 */ /* 0x000eb00000000800 */
[----:B------:R-:W2:Y:S08]  /*45f0*/  MUFU.EX2 R161, R208 ;  /* 0x000000d000a17308 */ /* 0x000eb00000000800 */
[----:B------:R-:W2:Y:S08]  /*4600*/  MUFU.EX2 R156, R207 ;  /* 0x000000cf009c7308 */ /* 0x000eb00000000800 */
[----:B------:R-:W2:Y:S08]  /*4610*/  MUFU.EX2 R157, R206 ;  /* 0x000000ce009d7308 */ /* 0x000eb00000000800 */
[----:B------:R-:W2:Y:S01]  /*4620*/  MUFU.EX2 R229, R229 ;  /* 0x000000e500e57308 */ /* 0x000ea20000000800 */
[----:B------:R-:W-:Y:S01]  /*4630*/  FMUL.FTZ R162, R8, R162 ;  /* 0x000000a208a27220 */ /* 0x000fe20000410000 */
        /* <DEDUP_REMOVED lines=9> */
[----:B---3--:R-:W-:Y:S01]  /*46d0*/  FMUL.FTZ R209, R226, R215 ;  /* 0x000000d7e2d17220 */ /* 0x008fe20000410000 */
[----:B------:R-:W-:Y:S01]  /*46e0*/  FMUL.FTZ R194, R216, R219 ;  /* 0x000000dbd8c27220 */ /* 0x000fe20000410000 */
        /* <DEDUP_REMOVED lines=11> */
[----:B-----5:R-:W-:Y:S01]  /*47a0*/  FMUL.FTZ R211, R3, R222 ;  /* 0x000000de03d37220 */ /* 0x020fe20000410000 */
[----:B------:R-:W-:Y:S01]  /*47b0*/  FMUL.FTZ R221, R227, R221 ;  /* 0x000000dde3dd7220 */ /* 0x000fe20000410000 */
[----:B------:R-:W-:Y:S01]  /*47c0*/  FMUL.FTZ R230, R4, R230 ;  /* 0x000000e604e67220 */ /* 0x000fe20000410000 */
[----:B------:R-:W-:Y:S01]  /*47d0*/  F2FP.BF16.F32.PACK_AB R197, R163, R162 ;  /* 0x000000a2a3c5723e */ /* 0x000fe200000010ff */
[----:B------:R-:W-:Y:S01]  /*47e0*/  FMUL.FTZ R178, R6, R178 ;  /* 0x000000b206b27220 */ /* 0x000fe20000410000 */
[----:B------:R-:W-:Y:S01]  /*47f0*/  FMUL.FTZ R179, R20, R179 ;  /* 0x000000b314b37220 */ /* 0x000fe20000410000 */
[----:B-1----:R-:W-:Y:S01]  /*4800*/  F2FP.BF16.F32.PACK_AB R204, R177, R176 ;  /* 0x000000b0b1cc723e */ /* 0x002fe200000010ff */
        /* <DEDUP_REMOVED lines=18> */
[----:B----4-:R-:W-:Y:S01]  /*4930*/  FMUL.FTZ R165, R185, R165 ;  /* 0x000000a5b9a57220 */ /* 0x010fe20000410000 */
[----:B------:R-:W-:Y:S01]  /*4940*/  FMUL.FTZ R167, R186, R167 ;  /* 0x000000a7baa77220 */ /* 0x000fe20000410000 */
[----:B--2---:R-:W-:Y:S01]  /*4950*/  FMUL.FTZ R152, R23, R152 ;  /* 0x0000009817987220 */ /* 0x004fe20000410000 */
        /* <DEDUP_REMOVED lines=26> */
[----:B------:R-:W-:Y:S02]  /*4b00*/  F2FP.BF16.F32.PACK_AB R195, R159, R158 ;  /* 0x0000009e9fc3723e */ /* 0x000fe400000010ff */
[----:B------:R-:W-:Y:S01]  /*4b10*/  F2FP.BF16.F32.PACK_AB R225, R216, R226 ;  /* 0x000000e2d8e1723e */ /* 0x000fe200000010ff */
[----:B------:R-:W-:Y:S01]  /*4b20*/  STSM.16.MT88.4 [R162+0x2f000], R204 ;  /* 0x02f000cca2007844 */ /* 0x000fe20000004200 */
[----:B------:R-:W-:Y:S02]  /*4b30*/  F2FP.BF16.F32.PACK_AB R226, R227, R228 ;  /* 0x000000e4e3e2723e */ /* 0x000fe400000010ff */
[----:B------:R-:W-:Y:S01]  /*4b40*/  F2FP.BF16.F32.PACK_AB R227, R4, R3 ;  /* 0x0000000304e3723e */ /* 0x000fe200000010ff */
[----:B------:R-:W-:Y:S04]  /*4b50*/  STSM.16.MT88.4 [R162+0x2f800], R200 ;  /* 0x02f800c8a2007844 */ /* 0x000fe80000004200 */
[----:B------:R-:W-:Y:S04]  /*4b60*/  STSM.16.MT88.4 [R162+0x30000], R196 ;  /* 0x030000c4a2007844 */ /* 0x000fe80000004200 */
[----:B------:R1:W-:Y:S01]  /*4b70*/  STSM.16.MT88.4 [R162+0x30800], R192 ;  /* 0x030800c0a2007844 */ /* 0x0003e20000004200 */
[----:B------:R-:W-:Y:S01]  /*4b80*/  WARPGROUP.ARRIVE ;  /* 0x00000000000079c5 */ /* 0x000fe20000000000 */
[----:B------:R-:W-:Y:S01]  /*4b90*/  UMOV UR6, UR12 ;  /* 0x0000000c00067c82 */ /* 0x000fe20008000000 */
[----:B------:R-:W-:Y:S01]  /*4ba0*/  UMOV UR7, 0x40000040 ;  /* 0x4000004000077882 */ /* 0x000fe20000000000 */
[----:B------:R-:W-:Y:S01]  /*4bb0*/  UIADD3 UR4, UR12, 0x80, URZ ;  /* 0x000000800c047890 */ /* 0x000fe2000fffe03f */
[----:B------:R-:W2:Y:S08]  /*4bc0*/  LDL R164, [R1] ;  /* 0x0000000001a47983 */ /* 0x000eb00000100800 */
        /* <DEDUP_REMOVED lines=311> */
.L_x_3955:
[----:B------:R-:W-:Y:S01]  /*5f40*/  LOP3.LUT R3, R234, 0x2800000, RZ, 0xfc, !PT ;  /* 0x02800000ea037812 */ /* 0x000fe200078efcff */
[----:B------:R-:W2:Y:S01]  /*5f50*/  LDL R7, [R1+0xc] ;  /* 0x00000c0001077983 */ /* 0x000ea20000100800 */
[----:B------:R-:W-:-:S03]  /*5f60*/  UMOV UR7, 0x40000040 ;  /* 0x4000004000077882 */ /* 0x000fc60000000000 */
[----:B------:R-:W-:Y:S01]  /*5f70*/  IMAD R3, R0, 0x500, R3 ;  /* 0x0000050000037824 */ /* 0x000fe200078e0203 */
[----:B------:R-:W1:Y:S04]  /*5f80*/  S2R R5, SR_TID.X ;  /* 0x0000000000057919 */ /* 0x000e680000002100 */
        /* <DEDUP_REMOVED lines=59> */
.L_x_3956:
        /* <DEDUP_REMOVED lines=12> */
.L_x_3946:
[----:B------:R-:W2:Y:S01]  /*6400*/  LDL.LU R14, [R1+0xc] ;  /* 0x00000c00010e7983 */ /* 0x000ea20000300800 */
[----:B------:R-:W3:Y:S01]  /*6410*/  LDC R0, c[0x0][0x850] ;  /* 0x00021400ff007b82 */ /* 0x000ee20000000800 */
[----:B------:R-:W-:Y:S01]  /*6420*/  ULDC.64 UR4, c[0x0][0x818] ;  /* 0x0002060000047ab9 */ /* 0x000fe20000000a00 */
[----:B------:R-:W-:Y:S01]  /*6430*/  ULDC.64 UR6, c[0x0][0x840] ;  /* 0x0002100000067ab9 */ /* 0x000fe20000000a00 */
[----:B------:R-:W4:Y:S01]  /*6440*/  S2R R5, SR_CTAID.Y ;  /* 0x0000000000057919 */ /* 0x000f220000002600 */
[----:B------:R-:W5:Y:S01]  /*6450*/  S2R R10, SR_TID.X ;  /* 0x00000000000a7919 */ /* 0x000f620000002100 */
[----:B------:R-:W1:Y:S01]  /*6460*/  S2R R20, SR_CTAID.X ;  /* 0x0000000000147919 */ /* 0x000e620000002500 */
[----:B------:R-:W1:Y:S01]  /*6470*/  S2R R15, SR_CTAID.Z ;  /* 0x00000000000f7919 */ /* 0x000e620000002700 */
[----:B------:R-:W2:Y:S01]  /*6480*/  S2R R16, SR_TID.X ;  /* 0x0000000000107919 */ /* 0x000ea20000002100 */
[----:B---3--:R-:W-:Y:S01]  /*6490*/  ISETP.NE.AND P0, PT, R0, 0x1, PT ;  /* 0x000000010000780c */ /* 0x008fe20003f05270 */
[----:B----4-:R-:W-:-:S12]  /*64a0*/  IMAD.MOV.U32 R4, RZ, RZ, R5 ;  /* 0x000000ffff047224 */ /* 0x010fd800078e0005 */
[----:B------:R-:W3:Y:S01]  /*64b0*/  @P0 LDC R2, c[0x0][0x854] ;  /* 0x00021500ff020b82 */ /* 0x000ee20000000800 */
[C---:B-----5:R-:W-:Y:S02]  /*64c0*/  VIADD R12, R10.reuse, 0xffffff80 ;  /* 0xffffff800a0c7836 */ /* 0x060fe40000000000 */
[----:B------:R-:W-:Y:S02]  /*64d0*/  VIADD R10, R10, 0xffffff80 ;  /* 0xffffff800a0a7836 */ /* 0x000fe40000000000 */
[----:B-1----:R-:W-:-:S03]  /*64e0*/  IMAD.SHL.U32 R6, R20, 0x4000, RZ ;  /* 0x0000400014067824 */ /* 0x002fc600078e00ff */
[----:B------:R-:W1:Y:S01]  /*64f0*/  @P0 LDC R3, c[0x0][0x858] ;  /* 0x00021600ff030b82 */ /* 0x000e620000000800 */
[----:B------:R-:W-:Y:S02]  /*6500*/  SHF.R.S32.HI R10, RZ, 0x1f, R10 ;  /* 0x0000001fff0a7819 */ /* 0x000fe4000001140a */
[----:B------:R-:W-:Y:S02]  /*6510*/  SHF.R.S32.HI R7, RZ, 0x1f, R6 ;  /* 0x0000001fff077819 */ /* 0x000fe40000011406 */
[----:B------:R-:W-:Y:S02]  /*6520*/  LEA.HI R10, R10, R12, RZ, 0x7 ;  /* 0x0000000c0a0a7211 */ /* 0x000fe400078f38ff */
[----:B------:R-:W-:Y:S02]  /*6530*/  MOV R12, 0x400 ;  /* 0x00000400000c7802 */ /* 0x000fe40000000f00 */
[----:B------:R-:W-:Y:S01]  /*6540*/  SHF.R.S32.HI R10, RZ, 0x7, R10 ;  /* 0x00000007ff0a7819 */ /* 0x000fe2000001140a */
[----:B---3--:R-:W-:-:S05]  /*6550*/  @P0 IMAD.HI.U32 R2, R5, R2, RZ ;  /* 0x0000000205020227 */ /* 0x008fca00078e00ff */
[----:B-1----:R-:W-:-:S04]  /*6560*/  @P0 SHF.R.U32.HI R4, RZ, R3, R2 ;  /* 0x00000003ff040219 */ /* 0x002fc80000011602 */
[----:B------:R-:W-:Y:S01]  /*6570*/  SHF.R.S32.HI R8, RZ, 0x1f, R4 ;  /* 0x0000001fff087819 */ /* 0x000fe20000011404 */
[----:B------:R-:W-:-:S04]  /*6580*/  IMAD.WIDE.U32 R2, R4, UR4, R6 ;  /* 0x0000000404027c25 */ /* 0x000fc8000f8e0006 */
[C---:B------:R-:W-:Y:S02]  /*6590*/  IMAD R9, R8.reuse, UR4, RZ ;  /* 0x0000000408097c24 */ /* 0x040fe4000f8e02ff */
        /* <DEDUP_REMOVED lines=8> */
[----:B------:R-:W-:-:S04]  /*6620*/  IMAD.WIDE.U32 R2, R15, UR4, R2 ;  /* 0x000000040f027c25 */ /* 0x000fc8000f8e0002 */
[----:B------:R-:W-:-:S04]  /*6630*/  IMAD.WIDE.U32 R6, R15, UR6, R6 ;  /* 0x000000060f067c25 */ /* 0x000fc8000f8e0006 */
[----:B--2---:R-:W-:Y:S01]  /*6640*/  IMAD R9, R10, 0x2000, R14 ;  /* 0x000020000a097824 */ /* 0x004fe200078e020e */
[----:B------:R-:W-:Y:S01]  /*6650*/  SHF.R.S32.HI R10, RZ, 0x1f, R15 ;  /* 0x0000001fff0a7819 */ /* 0x000fe2000001140f */
[----:B------:R-:W1:Y:S04]  /*6660*/  S2R R14, SR_CgaCtaId ;  /* 0x00000000000e7919 */ /* 0x000e680000008800 */
[C---:B------:R-:W-:Y:S01]  /*6670*/  IMAD R11, R10.reuse, UR4, RZ ;  /* 0x000000040a0b7c24 */ /* 0x040fe2000f8e02ff */
[----:B------:R-:W-:Y:S01]  /*6680*/  ULDC UR4, c[0x0][0x740] ;  /* 0x0001d00000047ab9 */ /* 0x000fe20000000800 */
[----:B------:R-:W-:Y:S02]  /*6690*/  IMAD R10, R10, UR6, RZ ;  /* 0x000000060a0a7c24 */ /* 0x000fe4000f8e02ff */
[----:B------:R-:W-:Y:S01]  /*66a0*/  FMUL.FTZ R88, R88, UR4 ;  /* 0x0000000458587c20 */ /* 0x000fe20008410000 */
[----:B------:R-:W-:-:S02]  /*66b0*/  IMAD R11, R15, UR5, R11 ;  /* 0x000000050f0b7c24 */ /* 0x000fc4000f8e020b */
        /* <DEDUP_REMOVED lines=23> */
[----:B-1----:R-:W-:Y:S01]  /*6830*/  LEA R12, R14, R12, 0x18 ;  /* 0x0000000c0e0c7211 */ /* 0x002fe200078ec0ff */
        /* <DEDUP_REMOVED lines=85> */
.L_x_3960:
[----:B------:R-:W2:Y:S04]  /*6d90*/  LDG.E.STRONG.GPU R0, desc[UR38][R8.64] ;  /* 0x0000002608007981 */ /* 0x000ea8000c1ef900 */
[----:B--2---:R-:W-:Y:S01]  /*6da0*/  CCTL.IVALL ;  /* 0x00000000ff00798f */ /* 0x004fe20002000000 */
[----:B------:R-:W-:Y:S05]  /*6db0*/  YIELD ;  /* 0x0000000000007946 */ /* 0x000fea0003800000 */
[----:B------:R-:W-:-:S13]  /*6dc0*/  ISETP.NE.AND P3, PT, R0, R5, PT ;  /* 0x000000050000720c */ /* 0x000fda0003f65270 */
[----:B------:R-:W-:Y:S05]  /*6dd0*/  @P3 BRA `(.L_x_3960) ;  /* 0xfffffffc00ec3947 */ /* 0x000fea000383ffff */
.L_x_3959:
[----:B------:R-:W-:Y:S05]  /*6de0*/  BSYNC B0 ;  /* 0x0000000000007941 */ /* 0x000fea0003800000 */
.L_x_3958:
[----:B------:R-:W-:Y:S01]  /*6df0*/  UMOV UR4, 0xffffffff ;  /* 0xffffffff00047882 */ /* 0x000fe20000000000 */
[----:B------:R-:W-:Y:S02]  /*6e00*/  LEA.HI.X R14, R2, R17, R14, 0x2, P2 ;  /* 0x00000011020e7211 */ /* 0x000fe400010f140e */
[----:B------:R-:W-:Y:S01]  /*6e10*/  LEA.HI.X R12, R6, R19, R12, 0x2, P0 ;  /* 0x00000013060c7211 */ /* 0x000fe200000f140c */
[----:B------:R-:W-:Y:S06]  /*6e20*/  BRA.DIV UR4, `(.L_x_3961) ;  /* 0x0000003a04687947 */ /* 0x000fec000b800000 */
[----:B------:R-:W-:Y:S01]  /*6e30*/  NOP ;  /* 0x0000000000007918 */ /* 0x000fe20000000000 */
.L_x_4043:
        /* <DEDUP_REMOVED lines=20> */
.L_x_3964:
[----:B------:R-:W-:Y:S01]  /*6f80*/  @P0 ELECT P2, URZ, PT ;  /* 0x00000000003f082f */ /* 0x000fe20003840000 */
[----:B------:R1:W-:-:S12]  /*6f90*/  UBLKRED.G.S.ADD.F32.RN [UR4], [UR6], UR7, desc[UR8] ;  /* 0x00000804060073bb */ /* 0x0003d800080a1407 */
[----:B------:R-:W-:Y:S02]  /*6fa0*/  @P2 PLOP3.LUT P0, PT, P2, PT, PT, 0x8, 0x0 ;  /* 0x000000000000281c */ /* 0x000fe4000170e170 */
[----:B------:R-:W-:-:S11]  /*6fb0*/  PLOP3.LUT P2, PT, PT, PT, PT, 0x8, 0x0 ;  /* 0x000000000000781c */ /* 0x000fd60003f4e170 */
[----:B-1----:R-:W-:Y:S05]  /*6fc0*/  @P0 BRA.U.ANY `(.L_x_3964) ;  /* 0xfffffffd00ec0947 */ /* 0x002fea000393ffff */
[----:B------:R0:W-:Y:S01]  /*6fd0*/  UTMACMDFLUSH ;  /* 0x00000000000079b7 */ /* 0x0001e20000000000 */
[----:B------:R-:W-:-:S04]  /*6fe0*/  DEPBAR.LE SB0, 0x0 ;  /* 0x000080000000791a */ /* 0x000fc80000000000 */
.L_x_3963:
[----:B------:R-:W-:Y:S05]  /*6ff0*/  BSYNC B0 ;  /* 0x0000000000007941 */ /* 0x000fea0003800000 */
.L_x_3962:
        /* <DEDUP_REMOVED lines=14> */
.L_x_3966:
[----:B------:R-:W-:Y:S05]  /*70e0*/  BSYNC B0 ;  /* 0x0000000000007941 */ /* 0x000fea0003800000 */
.L_x_3965:
        /* <DEDUP_REMOVED lines=22> */
.L_x_3969:
[----:B------:R-:W2:Y:S04]  /*7250*/  LDG.E.STRONG.GPU R0, desc[UR38][R2.64] ;  /* 0x0000002602007981 */ /* 0x000ea8000c1ef900 */
[----:B--2---:R-:W-:Y:S01]  /*7260*/  CCTL.IVALL ;  /* 0x00000000ff00798f */ /* 0x004fe20002000000 */
[----:B------:R-:W-:Y:S05]  /*7270*/  YIELD ;  /* 0x0000000000007946 */ /* 0x000fea0003800000 */
[----:B------:R-:W-:-:S13]  /*7280*/  ISETP.NE.AND P0, PT, R0, R5, PT ;  /* 0x000000050000720c */ /* 0x000fda0003f05270 */
[----:B------:R-:W-:Y:S05]  /*7290*/  @P0 BRA `(.L_x_3969) ;  /* 0xfffffffc00ec0947 */ /* 0x000fea000383ffff */
.L_x_3968:
[----:B------:R-:W-:Y:S05]  /*72a0*/  BSYNC B0 ;  /* 0x0000000000007941 */ /* 0x000fea0003800000 */
.L_x_3967:
[----:B------:R-:W-:-:S03]  /*72b0*/  UMOV UR4, 0xffffffff ;  /* 0xffffffff00047882 */ /* 0x000fc60000000000 */
[----:B------:R-:W-:Y:S05]  /*72c0*/  BRA.DIV UR4, `(.L_x_3970) ;  /* 0x00000036045c7947 */ /* 0x000fea000b800000 */
[----:B------:R-:W-:Y:S01]  /*72d0*/  NOP ;  /* 0x0000000000007918 */ /* 0x000fe20000000000 */
.L_x_4046:
        /* <DEDUP_REMOVED lines=10> */
[----:B------:R-:W2:Y:S01]  /*7380*/  S2R R4, SR_CgaCtaId ;  /* 0x0000000000047919 */ /* 0x000ea20000008800 */
[----:B------:R-:W-:Y:S01]  /*7390*/  MOV R0, 0x400 ;  /* 0x0000040000007802 */ /* 0x000fe20000000f00 */
[----:B------:R-:W-:Y:S01]  /*73a0*/  UMOV UR7, 0x1000 ;  /* 0x0000100000077882 */ /* 0x000fe20000000000 */
[----:B------:R-:W-:Y:S01]  /*73b0*/  R2UR UR4, R16 ;  /* 0x00000000100472ca */ /* 0x000fe200000e0000 */
[----:B------:R-:W-:Y:S01]  /*73c0*/  UMOV UR8, 0x0 ;  /* 0x0000000000087882 */ /* 0x000fe20000000000 */
[----:B------:R-:W-:Y:S01]  /*73d0*/  R2UR UR5, R14 ;  /* 0x000000000e0572ca */ /* 0x000fe200000e0000 */
[----:B------:R-:W-:Y:S01]  /*73e0*/  UMOV UR9, 0x14f00000 ;  /* 0x14f0000000097882 */ /* 0x000fe20000000000 */
[----:B------:R-:W-:Y:S02]  /*73f0*/  PLOP3.LUT P0, PT, PT, PT, PT, 0x80, 0x0 ;  /* 0x000000000000781c */ /* 0x000fe40003f0f070 */
[----:B--2---:R-:W-:-:S04]  /*7400*/  LEA R0, R4, R0, 0x18 ;  /* 0x0000000004007211 */ /* 0x004fc800078ec0ff */
[----:B------:R-:W-:-:S15]  /*7410*/  R2UR UR6, R0 ;  /* 0x00000000000672ca */ /* 0x000fde00000e0000 */
.L_x_3973:
[----:B------:R-:W-:Y:S01]  /*7420*/  @P0 ELECT P2, URZ, PT ;  /* 0x00000000003f082f */ /* 0x000fe20003840000 */
[----:B------:R2:W-:-:S12]  /*7430*/  UBLKRED.G.S.ADD.F32.RN [UR4], [UR6], UR7, desc[UR8] ;  /* 0x00000804060073bb */ /* 0x0005d800080a1407 */
[----:B------:R-:W-:Y:S02]  /*7440*/  @P2 PLOP3.LUT P0, PT, P2, PT, PT, 0x8, 0x0 ;  /* 0x000000000000281c */ /* 0x000fe4000170e170 */
[----:B------:R-:W-:-:S11]  /*7450*/  PLOP3.LUT P2, PT, PT, PT, PT, 0x8, 0x0 ;  /* 0x000000000000781c */ /* 0x000fd60003f4e170 */
[----:B--2---:R-:W-:Y:S05]  /*7460*/  @P0 BRA.U.ANY `(.L_x_3973) ;  /* 0xfffffffd00ec0947 */ /* 0x004fea000393ffff */
[----:B------:R0:W-:Y:S01]  /*7470*/  UTMACMDFLUSH ;  /* 0x00000000000079b7 */ /* 0x0001e20000000000 */
[----:B------:R-:W-:-:S04]  /*7480*/  DEPBAR.LE SB0, 0x0 ;  /* 0x000080000000791a */ /* 0x000fc80000000000 */
.L_x_3972:
[----:B------:R-:W-:Y:S05]  /*7490*/  BSYNC B0 ;  /* 0x0000000000007941 */ /* 0x000fea0003800000 */
.L_x_3971:
        /* <DEDUP_REMOVED lines=14> */
.L_x_3936:
        /* <DEDUP_REMOVED lines=41> */
[----:B------:R-:W-:-:S03]  /*7810*/  UMOV UR4, URZ ;  /* 0x0000003f00047c82 */ /* 0x000fc60008000000 */
        /* <DEDUP_REMOVED lines=17> */
.L_x_4000:
        /* <DEDUP_REMOVED lines=17> */
.L_x_3978:
[----:B------:R-:W2:Y:S04]  /*7a40*/  LDG.E.STRONG.GPU R6, desc[UR38][R2.64] ;  /* 0x0000002602067981 */ /* 0x000ea8000c1ef900 */
[----:B--2---:R-:W-:Y:S01]  /*7a50*/  CCTL.IVALL ;  /* 0x00000000ff00798f */ /* 0x004fe20002000000 */
[----:B------:R-:W-:Y:S05]  /*7a60*/  YIELD ;  /* 0x0000000000007946 */ /* 0x000fea0003800000 */
[----:B------:R-:W-:-:S13]  /*7a70*/  ISETP.NE.AND P3, PT, R6, UR26, PT ;  /* 0x0000001a06007c0c */ /* 0x000fda000bf65270 */
[----:B------:R-:W-:Y:S05]  /*7a80*/  @P3 BRA `(.L_x_3978) ;  /* 0xfffffffc00ec3947 */ /* 0x000fea000383ffff */
.L_x_3977:
[----:B------:R-:W-:Y:S05]  /*7a90*/  BSYNC B0 ;  /* 0x0000000000007941 */ /* 0x000fea0003800000 */
.L_x_3976:
[----:B------:R-:W-:-:S03]  /*7aa0*/  UMOV UR23, 0xffffffff ;  /* 0xffffffff00177882 */ /* 0x000fc60000000000 */
[----:B------:R-:W-:Y:S05]  /*7ab0*/  BRA.DIV UR23, `(.L_x_3979) ;  /* 0x0000002e177c7947 */ /* 0x000fea000b800000 */
[----:B------:R-:W-:Y:S01]  /*7ac0*/  NOP ;  /* 0x0000000000007918 */ /* 0x000fe20000000000 */
.L_x_4049:
        /* <DEDUP_REMOVED lines=19> */
.L_x_3981:
[----:B------:R-:W-:Y:S05]  /*7c00*/  BSYNC B0 ;  /* 0x0000000000007941 */ /* 0x000fea0003800000 */
.L_x_3980:
        /* <DEDUP_REMOVED lines=13> */
.L_x_3983:
[----:B------:R-:W-:Y:S05]  /*7ce0*/  BSYNC B0 ;  /* 0x0000000000007941 */ /* 0x000fea0003800000 */
.L_x_3982:
[----:B------:R-:W-:Y:S06]  /*7cf0*/  BAR.ARV 0xa, 0xa0 ;  /* 0x0282800000007b1d */ /* 0x000fec0000002000 */
[----:B------:R-:W-:Y:S04]  /*7d00*/  BSSY B0, `(.L_x_3984) ;  /* 0x0000003000007945 */ /* 0x000fe80003800000 */
[----:B------:R-:W-:Y:S05]  /*7d10*/  @!P0 BRA `(.L_x_3985) ;  /* 0x0000000000048947 */ /* 0x000fea0003800000 */
[----:B------:R-:W-:-:S04]  /*7d20*/  DEPBAR.LE SB0, 0x0 ;  /* 0x000080000000791a */ /* 0x000fc80000000000 */
.L_x_3985:
[----:B------:R-:W-:Y:S05]  /*7d30*/  BSYNC B0 ;  /* 0x0000000000007941 */ /* 0x000fea0003800000 */
.L_x_3984:
        /* <DEDUP_REMOVED lines=19> */
.L_x_3987:
[----:B------:R-:W-:Y:S05]  /*7e70*/  BSYNC B0 ;  /* 0x0000000000007941 */ /* 0x000fea0003800000 */
.L_x_3986:
        /* <DEDUP_REMOVED lines=9> */
.L_x_3990:
[----:B------:R-:W2:Y:S04]  /*7f10*/  LDG.E.STRONG.GPU R6, desc[UR38][R2.64] ;  /* 0x0000002602067981 */ /* 0x000ea8000c1ef900 */
[----:B--2---:R-:W-:Y:S01]  /*7f20*/  CCTL.IVALL ;  /* 0x00000000ff00798f */ /* 0x004fe20002000000 */
[----:B------:R-:W-:Y:S05]  /*7f30*/  YIELD ;  /* 0x0000000000007946 */ /* 0x000fea0003800000 */
[----:B------:R-:W-:-:S13]  /*7f40*/  ISETP.NE.AND P3, PT, R6, UR26, PT ;  /* 0x0000001a06007c0c */ /* 0x000fda000bf65270 */
[----:B------:R-:W-:Y:S05]  /*7f50*/  @P3 BRA `(.L_x_3990) ;  /* 0xfffffffc00ec3947 */ /* 0x000fea000383ffff */
.L_x_3989:
[----:B------:R-:W-:Y:S05]  /*7f60*/  BSYNC B0 ;  /* 0x0000000000007941 */ /* 0x000fea0003800000 */
.L_x_3988:
[----:B------:R-:W-:-:S03]  /*7f70*/  UMOV UR8, 0xffffffff ;  /* 0xffffffff00087882 */ /* 0x000fc60000000000 */
[----:B------:R-:W-:Y:S05]  /*7f80*/  BRA.DIV UR8, `(.L_x_3991) ;  /* 0x0000002a08647947 */ /* 0x000fea000b800000 */
[----:B------:R-:W-:Y:S01]  /*7f90*/  NOP ;  /* 0x0000000000007918 */ /* 0x000fe20000000000 */
.L_x_4052:
        /* <DEDUP_REMOVED lines=13> */
.L_x_3993:
[----:B------:R-:W-:Y:S05]  /*8070*/  BSYNC B0 ;  /* 0x0000000000007941 */ /* 0x000fea0003800000 */
.L_x_3992:
        /* <DEDUP_REMOVED lines=13> */
.L_x_3995:
[----:B------:R-:W-:Y:S05]  /*8150*/  BSYNC B0 ;  /* 0x0000000000007941 */ /* 0x000fea0003800000 */
.L_x_3994:
[----:B------:R-:W-:Y:S06]  /*8160*/  BAR.ARV 0xa, 0xa0 ;  /* 0x0282800000007b1d */ /* 0x000fec0000002000 */
[----:B------:R-:W-:Y:S04]  /*8170*/  BSSY B0, `(.L_x_3996) ;  /* 0x0000003000007945 */ /* 0x000fe80003800000 */
[----:B------:R-:W-:Y:S05]  /*8180*/  @!P0 BRA `(.L_x_3997) ;  /* 0x0000000000048947 */ /* 0x000fea0003800000 */
[----:B------:R-:W-:-:S04]  /*8190*/  DEPBAR.LE SB0, 0x0 ;  /* 0x000080000000791a */ /* 0x000fc80000000000 */
.L_x_3997:
[----:B------:R-:W-:Y:S05]  /*81a0*/  BSYNC B0 ;  /* 0x0000000000007941 */ /* 0x000fea0003800000 */
.L_x_3996:
        /* <DEDUP_REMOVED lines=19> */
.L_x_3999:
[----:B------:R-:W-:Y:S05]  /*82e0*/  BSYNC B0 ;  /* 0x0000000000007941 */ /* 0x000fea0003800000 */
.L_x_3998:
[----:B------:R-:W-:Y:S02]  /*82f0*/  UIADD3 UR4, UR4, 0x2, URZ ;  /* 0x0000000204047890 */ /* 0x000fe4000fffe03f */
[----:B------:R-:W-:Y:S01]  /*8300*/  UIADD3 UR5, UR5, 0x1, URZ ;  /* 0x0000000105057890 */ /* 0x000fe2000fffe03f */
[----:B------:R-:W-:Y:S11]  /*8310*/  @P2 BRA `(.L_x_4000) ;  /* 0xfffffff400842947 */ /* 0x000ff6000383ffff */
.L_x_3975:
        /* <DEDUP_REMOVED lines=13> */
.L_x_4003:
[----:B------:R-:W2:Y:S04]  /*83f0*/  LDG.E.STRONG.GPU R0, desc[UR38][R2.64] ;  /* 0x0000002602007981 */ /* 0x000ea8000c1ef900 */
[----:B--2---:R-:W-:Y:S01]  /*8400*/  CCTL.IVALL ;  /* 0x00000000ff00798f */ /* 0x004fe20002000000 */
[----:B------:R-:W-:Y:S05]  /*8410*/  YIELD ;  /* 0x0000000000007946 */ /* 0x000fea0003800000 */
[----:B------:R-:W-:-:S13]  /*8420*/  ISETP.NE.AND P2, PT, R0, UR26, PT ;  /* 0x0000001a00007c0c */ /* 0x000fda000bf45270 */
[----:B------:R-:W-:Y:S05]  /*8430*/  @P2 BRA `(.L_x_4003) ;  /* 0xfffffffc00ec2947 */ /* 0x000fea000383ffff */
.L_x_4002:
[----:B------:R-:W-:Y:S05]  /*8440*/  BSYNC B0 ;  /* 0x0000000000007941 */ /* 0x000fea0003800000 */
.L_x_4001:
[----:B------:R-:W-:-:S03]  /*8450*/  UMOV UR5, 0xffffffff ;  /* 0xffffffff00057882 */ /* 0x000fc60000000000 */
[----:B------:R-:W-:Y:S05]  /*8460*/  BRA.DIV UR5, `(.L_x_4004) ;  /* 0x0000002605487947 */ /* 0x000fea000b800000 */
[----:B------:R-:W-:Y:S01]  /*8470*/  NOP ;  /* 0x0000000000007918 */ /* 0x000fe20000000000 */
.L_x_4055:
        /* <DEDUP_REMOVED lines=22> */
.L_x_4006:
[----:B------:R-:W-:Y:S05]  /*85e0*/  BSYNC B0 ;  /* 0x0000000000007941 */ /* 0x000fea0003800000 */
.L_x_4005:
        /* <DEDUP_REMOVED lines=20> */
.L_x_4008:
[----:B------:R-:W-:Y:S05]  /*8730*/  BSYNC B0 ;  /* 0x0000000000007941 */ /* 0x000fea0003800000 */
.L_x_4007:
[----:B------:R-:W-:Y:S06]  /*8740*/  BAR.ARV 0xa, 0xa0 ;  /* 0x0282800000007b1d */ /* 0x000fec0000002000 */
[----:B------:R-:W-:Y:S04]  /*8750*/  BSSY B0, `(.L_x_4009) ;  /* 0x0000003000007945 */ /* 0x000fe80003800000 */
[----:B------:R-:W-:Y:S05]  /*8760*/  @!P0 BRA `(.L_x_4010) ;  /* 0x0000000000048947 */ /* 0x000fea0003800000 */
[----:B------:R-:W-:-:S04]  /*8770*/  DEPBAR.LE SB0, 0x0 ;  /* 0x000080000000791a */ /* 0x000fc80000000000 */
.L_x_4010:
[----:B------:R-:W-:Y:S05]  /*8780*/  BSYNC B0 ;  /* 0x0000000000007941 */ /* 0x000fea0003800000 */
.L_x_4009:
        /* <DEDUP_REMOVED lines=19> */
.L_x_3974:
        /* <DEDUP_REMOVED lines=55> */
.L_x_4056:
        /* <DEDUP_REMOVED lines=10> */
.L_x_4014:
        /* <DEDUP_REMOVED lines=84> */
.L_x_4025:
[----:B------:R-:W-:-:S04]  /*9210*/  SHF.L.U32 R21, R18, 0x1f, RZ ;  /* 0x0000001f12157819 */ /* 0x000fc800000006ff */
[----:B-1----:R-:W1:Y:S02]  /*9220*/  SYNCS.PHASECHK.TRANS64.TRYWAIT P1, [R20+URZ+0x38840], R21 ;  /* 0x03884015140075a7 */ /* 0x002e64000802017f */
[----:B-12---:R-:W-:Y:S05]  /*9230*/  @!P1 BRA `(.L_x_4017) ;  /* 0x0000001800049947 */ /* 0x006fea0003800000 */
.L_x_4057:
[----:B------:R-:W-:Y:S05]  /*9240*/  @P0 BRA `(.L_x_4018) ;  /* 0x0000000000140947 */ /* 0x000fea0003800000 */
[----:B------:R-:W-:Y:S01]  /*9250*/  ISETP.NE.AND P1, PT, R12, RZ, PT ;  /* 0x000000ff0c00720c */ /* 0x000fe20003f25270 */
[----:B------:R-:W-:-:S04]  /*9260*/  IMAD.MOV.U32 R3, RZ, RZ, 0x5140 ;  /* 0x00005140ff037424 */ /* 0x000fc800078e00ff */
[----:B------:R2:W-:Y:S08]  /*9270*/  SYNCS.ARRIVE.TRANS64 RZ, [R20+URZ+0x38830], R3 ;  /* 0x0388300314ff79a7 */ /* 0x0005f0000800003f */
[----:B------:R-:W-:Y:S05]  /*9280*/  @!P1 BRA `(.L_x_4018) ;  /* 0x0000000000049947 */ /* 0x000fea0003800000 */
[----:B------:R-:W-:Y:S01]  /*9290*/  BPT.TRAP 0x1 ;  /* 0x000000040000795c */ /* 0x000fe20000300000 */
.L_x_4018:
        /* <DEDUP_REMOVED lines=36> */
.L_x_4058:
[----:B------:R-:W-:Y:S05]  /*94e0*/  @P0 BRA `(.L_x_4020) ;  /* 0x0000000000140947 */ /* 0x000fea0003800000 */
[----:B------:R-:W-:Y:S01]  /*94f0*/  ISETP.NE.AND P1, PT, R12, RZ, PT ;  /* 0x000000ff0c00720c */ /* 0x000fe20003f25270 */
[----:B------:R-:W-:-:S04]  /*9500*/  IMAD.MOV.U32 R0, RZ, RZ, 0x5140 ;  /* 0x00005140ff007424 */ /* 0x000fc800078e00ff */
[----:B------:R4:W-:Y:S08]  /*9510*/  SYNCS.ARRIVE.TRANS64 RZ, [R20+URZ+0x38818], R0 ;  /* 0x0388180014ff79a7 */ /* 0x0009f0000800003f */
[----:B------:R-:W-:Y:S05]  /*9520*/  @!P1 BRA `(.L_x_4020) ;  /* 0x0000000000049947 */ /* 0x000fea0003800000 */
[----:B------:R-:W-:Y:S01]  /*9530*/  BPT.TRAP 0x1 ;  /* 0x000000040000795c */ /* 0x000fe20000300000 */
.L_x_4020:
        /* <DEDUP_REMOVED lines=27> */
.L_x_4059:
        /* <DEDUP_REMOVED lines=9> */
.L_x_4022:
        /* <DEDUP_REMOVED lines=31> */
.L_x_4061:
[----:B------:R-:W-:Y:S05]  /*9970*/  @P0 BRA `(.L_x_4024) ;  /* 0x0000000000140947 */ /* 0x000fea0003800000 */
[----:B------:R-:W-:Y:S01]  /*9980*/  ISETP.NE.AND P1, PT, R12, RZ, PT ;  /* 0x000000ff0c00720c */ /* 0x000fe20003f25270 */
[----:B-1----:R-:W-:-:S04]  /*9990*/  IMAD.MOV.U32 R5, RZ, RZ, 0x5140 ;  /* 0x00005140ff057424 */ /* 0x002fc800078e00ff */
[----:B------:R2:W-:Y:S08]  /*99a0*/  SYNCS.ARRIVE.TRANS64 RZ, [R20+URZ+0x38810], R5 ;  /* 0x0388100514ff79a7 */ /* 0x0005f0000800003f */
[----:B------:R-:W-:Y:S05]  /*99b0*/  @!P1 BRA `(.L_x_4024) ;  /* 0x0000000000049947 */ /* 0x000fea0003800000 */
[----:B------:R-:W-:Y:S01]  /*99c0*/  BPT.TRAP 0x1 ;  /* 0x000000040000795c */ /* 0x000fe20000300000 */
.L_x_4024:
        /* <DEDUP_REMOVED lines=28> */
.L_x_4016:
[----:B------:R-:W-:-:S13]  /*9b90*/  ISETP.NE.AND P1, PT, R10, RZ, PT ;  /* 0x000000ff0a00720c */ /* 0x000fda0003f25270 */
[----:B------:R-:W-:Y:S05]  /*9ba0*/  @!P1 BRA `(.L_x_4015) ;  /* 0x0000000400289947 */ /* 0x000fea0003800000 */
[----:B------:R-:W-:-:S04]  /*9bb0*/  SHF.L.U32 R9, R18, 0x1f, RZ ;  /* 0x0000001f12097819 */ /* 0x000fc800000006ff */
[----:B------:R-:W3:Y:S02]  /*9bc0*/  SYNCS.PHASECHK.TRANS64.TRYWAIT P1, [R20+URZ+0x38840], R9 ;  /* 0x03884009140075a7 */ /* 0x000ee4000802017f */
[----:B---3--:R-:W-:Y:S05]  /*9bd0*/  @!P1 BRA `(.L_x_4026) ;  /* 0x0000000c00f09947 */ /* 0x008fea0003800000 */
.L_x_4062:
[----:B------:R-:W-:Y:S05]  /*9be0*/  @P0 BRA `(.L_x_4027) ;  /* 0x0000000000140947 */ /* 0x000fea0003800000 */
[----:B------:R-:W-:Y:S01]  /*9bf0*/  ISETP.NE.AND P1, PT, R12, RZ, PT ;  /* 0x000000ff0c00720c */ /* 0x000fe20003f25270 */
[----:B-12---:R-:W-:-:S04]  /*9c00*/  IMAD.MOV.U32 R5, RZ, RZ, 0x5140 ;  /* 0x00005140ff057424 */ /* 0x006fc800078e00ff */
[----:B------:R4:W-:Y:S08]  /*9c10*/  SYNCS.ARRIVE.TRANS64 RZ, [R20+URZ+0x38830], R5 ;  /* 0x0388300514ff79a7 */ /* 0x0009f0000800003f */
[----:B------:R-:W-:Y:S05]  /*9c20*/  @!P1 BRA `(.L_x_4027) ;  /* 0x0000000000049947 */ /* 0x000fea0003800000 */
[----:B------:R-:W-:Y:S01]  /*9c30*/  BPT.TRAP 0x1 ;  /* 0x000000040000795c */ /* 0x000fe20000300000 */
.L_x_4027:
        /* <DEDUP_REMOVED lines=33> */
.L_x_4063:
[----:B------:R-:W-:Y:S05]  /*9e50*/  @P0 BRA `(.L_x_4029) ;  /* 0x0000000000140947 */ /* 0x000fea0003800000 */
[----:B------:R-:W-:Y:S01]  /*9e60*/  ISETP.NE.AND P0, PT, R12, RZ, PT ;  /* 0x000000ff0c00720c */ /* 0x000fe20003f05270 */
[----:B------:R-:W-:-:S04]  /*9e70*/  IMAD.MOV.U32 R5, RZ, RZ, 0x5140 ;  /* 0x00005140ff057424 */ /* 0x000fc800078e00ff */
[----:B------:R2:W-:Y:S08]  /*9e80*/  SYNCS.ARRIVE.TRANS64 RZ, [R20+URZ+0x38818], R5 ;  /* 0x0388180514ff79a7 */ /* 0x0005f0000800003f */
[----:B------:R-:W-:Y:S05]  /*9e90*/  @!P0 BRA `(.L_x_4029) ;  /* 0x0000000000048947 */ /* 0x000fea0003800000 */
[----:B------:R-:W-:Y:S01]  /*9ea0*/  BPT.TRAP 0x1 ;  /* 0x000000040000795c */ /* 0x000fe20000300000 */
.L_x_4029:
        /* <DEDUP_REMOVED lines=26> */
.L_x_4015:
[----:B------:R-:W-:Y:S01]  /*a050*/  IMAD R4, R13, 0x8, R20 ;  /* 0x000000080d047824 */ /* 0x000fe200078e0214 */
[----:B------:R-:W-:Y:S01]  /*a060*/  SHF.L.U32 R3, R18, 0x1f, RZ ;  /* 0x0000001f12037819 */ /* 0x000fe200000006ff */
[----:B------:R-:W4:Y:S03]  /*a070*/  S2R R2, SR_TID.X ;  /* 0x0000000000027919 */ /* 0x000f260000002100 */
[----:B------:R-:W5:Y:S01]  /*a080*/  SYNCS.PHASECHK.TRANS64.TRYWAIT P0, [R4+URZ+0x38840], R3 ;  /* 0x03884003040075a7 */ /* 0x000f62000800017f */
[----:B----4-:R-:W-:-:S04]  /*a090*/  LOP3.LUT R2, R2, 0x7f, RZ, 0xc0, !PT ;  /* 0x0000007f02027812 */ /* 0x010fc800078ec0ff */
[----:B------:R-:W-:Y:S01]  /*a0a0*/  ISETP.NE.AND P1, PT, R2, RZ, PT ;  /* 0x000000ff0200720c */ /* 0x000fe20003f25270 */
[----:B-----5:R-:W-:-:S12]  /*a0b0*/  @!P0 BRA `(.L_x_4030) ;  /* 0x0000000800e08947 */ /* 0x020fd80003800000 */
.L_x_4064:
[----:B------:R-:W-:Y:S05]  /*a0c0*/  @P1 BRA `(.L_x_4031) ;  /* 0x0000000000181947 */ /* 0x000fea0003800000 */
[----:B------:R-:W5:Y:S01]  /*a0d0*/  S2R R2, SR_TID.X ;  /* 0x0000000000027919 */ /* 0x000f620000002100 */
[----:B----4-:R-:W-:-:S04]  /*a0e0*/  IMAD.MOV.U32 R3, RZ, RZ, 0x5140 ;  /* 0x00005140ff037424 */ /* 0x010fc800078e00ff */
[----:B------:R4:W-:Y:S01]  /*a0f0*/  SYNCS.ARRIVE.TRANS64 RZ, [R4+URZ+0x38830], R3 ;  /* 0x0388300304ff79a7 */ /* 0x0009e2000800003f */
[----:B-----5:R-:W-:-:S13]  /*a100*/  LOP3.LUT P0, RZ, R2, 0x1f, RZ, 0xc0, !PT ;  /* 0x0000001f02ff7812 */ /* 0x020fda000780c0ff */
[----:B----4-:R-:W-:Y:S05]  /*a110*/  @!P0 BRA `(.L_x_4031) ;  /* 0x0000000000048947 */ /* 0x010fea0003800000 */
[----:B------:R-:W-:Y:S01]  /*a120*/  BPT.TRAP 0x1 ;  /* 0x000000040000795c */ /* 0x000fe20000300000 */
.L_x_4031:
        /* <DEDUP_REMOVED lines=40> */
.L_x_4012:
[----:B------:R-:W-:Y:S05]  /*a3b0*/  BSYNC B0 ;  /* 0x0000000000007941 */ /* 0x000fea0003800000 */
.L_x_4011:
[----:B------:R-:W-:-:S03]  /*a3c0*/  UMOV UR6, 0xffffffff ;  /* 0xffffffff00067882 */ /* 0x000fc60000000000 */
[----:B------:R-:W-:Y:S05]  /*a3d0*/  BRA.DIV UR6, `(.L_x_4032) ;  /* 0x0000000a062c7947 */ /* 0x000fea000b800000 */
[----:B------:R-:W-:-:S13]  /*a3e0*/  ELECT P0, URZ, PT ;  /* 0x00000000003f782f */ /* 0x000fda0003800000 */
.L_x_4067:
[----:B------:R-:W-:Y:S05]  /*a3f0*/  @!P0 BRA `(.L_x_3938) ;  /* 0x0000000000848947 */ /* 0x000fea0003800000 */
[----:B------:R-:W2:Y:S02]  /*a400*/  LDL.LU R2, [R1+0x4] ;  /* 0x0000040001027983 */ /* 0x000ea40000300800 */
[----:B--2---:R-:W-:-:S04]  /*a410*/  LOP3.LUT R2, R2, 0x2, RZ, 0xfc, !PT ;  /* 0x0000000202027812 */ /* 0x004fc800078efcff */
[----:B------:R-:W-:-:S13]  /*a420*/  ISETP.NE.AND P0, PT, R2, 0x3, PT ;  /* 0x000000030200780c */ /* 0x000fda0003f05270 */
[----:B------:R-:W-:Y:S05]  /*a430*/  @!P0 BRA `(.L_x_4033) ;  /* 0x0000000000048947 */ /* 0x000fea0003800000 */
[----:B------:R-:W-:Y:S01]  /*a440*/  BPT.TRAP 0x1 ;  /* 0x000000040000795c */ /* 0x000fe20000300000 */
.L_x_4033:
        /* <DEDUP_REMOVED lines=15> */
.L_x_4068:
[----:B------:R-:W2:Y:S02]  /*a540*/  SYNCS.PHASECHK.TRANS64.TRYWAIT P1, [R3+URZ], R2 ;  /* 0x00000002030075a7 */ /* 0x000ea4000802017f */
[----:B--2---:R-:W-:Y:S05]  /*a550*/  @!P1 BRA `(.L_x_4035) ;  /* 0x0000000800049947 */ /* 0x004fea0003800000 */
.L_x_4069:
[----:B------:R-:W-:Y:S05]  /*a560*/  @!P0 BRA `(.L_x_4036) ;  /* 0x0000000000048947 */ /* 0x000fea0003800000 */
[----:B------:R-:W-:Y:S01]  /*a570*/  BPT.TRAP 0x1 ;  /* 0x000000040000795c */ /* 0x000fe20000300000 */
.L_x_4036:
[----:B--2---:R-:W-:-:S04]  /*a580*/  VIADD R3, R8, 0x38840 ;  /* 0x0003884008037836 */ /* 0x004fc80000000000 */
[----:B------:R-:W-:-:S04]  /*a590*/  IMAD R5, R0, 0x8, R3 ;  /* 0x0000000800057824 */ /* 0x000fc800078e0203 */
[----:B------:R-:W2:Y:S02]  /*a5a0*/  SYNCS.PHASECHK.TRANS64.TRYWAIT P0, [R5+URZ], R4 ;  /* 0x00000004050075a7 */ /* 0x000ea4000800017f */
[----:B--2---:R-:W-:Y:S05]  /*a5b0*/  @!P0 BRA `(.L_x_4037) ;  /* 0x0000000800008947 */ /* 0x004fea0003800000 */
.L_x_4070:
[----:B------:R-:W-:-:S07]  /*a5c0*/  IMAD R3, R6, 0x8, R3 ;  /* 0x0000000806037824 */ /* 0x000fce00078e0203 */
.L_x_4038:
[----:B---3--:R3:W4:Y:S02]  /*a5d0*/  SYNCS.PHASECHK.TRANS64.TRYWAIT P0, [R3+URZ], R2 ;  /* 0x00000002030075a7 */ /* 0x008724000800017f */
[----:B----4-:R-:W-:Y:S05]  /*a5e0*/  @!P0 NANOSLEEP.SYNCS 0x989680 ;  /* 0x009896800000895d */ /* 0x010fea0003900000 */
[----:B------:R-:W4:Y:S02]  /*a5f0*/  @!P0 SYNCS.PHASECHK.TRANS64 P0, [R3+URZ], R2 ;  /* 0x00000002030085a7 */ /* 0x000f24000800007f */
[----:B----4-:R-:W-:Y:S05]  /*a600*/  @!P0 BRA `(.L_x_4038) ;  /* 0xfffffffc00f08947 */ /* 0x010fea000383ffff */
.L_x_3938:
[----:B------:R-:W-:Y:S05]  /*a610*/  BSYNC B6 ;  /* 0x0000000000067941 */ /* 0x000fea0003800000 */
.L_x_3935:
[----:B------:R-:W-:Y:S05]  /*a620*/  EXIT ;  /* 0x000000000000794d */ /* 0x000fea0003800000 */
.L_x_3943:
[----:B------:R-:W-:Y:S02]  /*a630*/  IMAD.MOV.U32 R13, RZ, RZ, R17 ;  /* 0x000000ffff0d7224 */ /* 0x000fe400078e0011 */
[----:B------:R-:W-:Y:S02]  /*a640*/  IMAD.MOV.U32 R12, RZ, RZ, RZ ;  /* 0x000000ffff0c7224 */ /* 0x000fe400078e00ff */
[----:B------:R-:W-:Y:S02]  /*a650*/  IMAD.MOV.U32 R11, RZ, RZ, 0x1f ;  /* 0x0000001fff0b7424 */ /* 0x000fe400078e00ff */
[----:B------:R-:W-:-:S07]  /*a660*/  IMAD.MOV.U32 R15, RZ, RZ, -0x1 ;  /* 0xffffffffff0f7424 */ /* 0x000fce00078e00ff */
[----:B------:R-:W-:Y:S05]  /*a670*/  WARPSYNC.COLLECTIVE R15, `(.L_x_4039) ;  /* 0x000000000f087348 */ /* 0x000fea0003c00000 */
[----:B------:R1:W2:Y:S02]  /*a680*/  SHFL.IDX P6, R14, R13, R12, R11 ;  /* 0x0000000c0d0e7389 */ /* 0x0002a400000c000b */
[----:B-12---:R-:W-:Y:S01]  /*a690*/  ENDCOLLECTIVE ;  /* 0x000000000000791b */ /* 0x006fe20003800000 */
.L_x_4039:
[----:B------:R-:W-:Y:S05]  /*a6a0*/  BRA `(.L_x_4040) ;  /* 0xffffff6400307947 */ /* 0x000fea000383ffff */
.L_x_3945:
        /* <DEDUP_REMOVED lines=8> */
.L_x_3950:
[----:B---3--:R3:W4:Y:S02]  /*a730*/  SYNCS.PHASECHK.TRANS64.TRYWAIT P1, [R2+URZ+0x38810], R153 ;  /* 0x03881099020075a7 */ /* 0x008724000802017f */
[----:B----4-:R-:W-:Y:S05]  /*a740*/  @!P1 NANOSLEEP.SYNCS 0x989680 ;  /* 0x009896800000995d */ /* 0x010fea0003900000 */
[----:B------:R-:W4:Y:S02]  /*a750*/  @!P1 SYNCS.PHASECHK.TRANS64 P1, [R2+URZ+0x38810], R153 ;  /* 0x03881099020095a7 */ /* 0x000f24000802007f */
[----:B----4-:R-:W-:Y:S05]  /*a760*/  @!P1 BRA `(.L_x_3950) ;  /* 0xfffffffc00f09947 */ /* 0x010fea000383ffff */
[----:B------:R-:W-:Y:S05]  /*a770*/  BRA `(.L_x_3949) ;  /* 0xffffff7000507947 */ /* 0x000fea000383ffff */
.L_x_3954:
[----:B------:R1:W1:Y:S02]  /*a780*/  SYNCS.PHASECHK.TRANS64.TRYWAIT P1, [R2+URZ+0x38830], R153 ;  /* 0x03883099020075a7 */ /* 0x000264000802017f */
[----:B-1----:R-:W-:Y:S05]  /*a790*/  @!P1 NANOSLEEP.SYNCS 0x989680 ;  /* 0x009896800000995d */ /* 0x002fea0003900000 */
[----:B------:R-:W1:Y:S02]  /*a7a0*/  @!P1 SYNCS.PHASECHK.TRANS64 P1, [R2+URZ+0x38830], R153 ;  /* 0x03883099020095a7 */ /* 0x000e64000802007f */
[----:B-1----:R-:W-:Y:S05]  /*a7b0*/  @!P1 BRA `(.L_x_3954) ;  /* 0xfffffffc00f09947 */ /* 0x002fea000383ffff */
[----:B------:R-:W-:Y:S05]  /*a7c0*/  BRA `(.L_x_3953) ;  /* 0xffffff8000dc7947 */ /* 0x000fea000383ffff */
.L_x_3961:
[----:B------:R-:W-:Y:S01]  /*a7d0*/  BSSY B0, `(.L_x_4041) ;  /* 0x0000005000007945 */ /* 0x000fe20003800000 */
[----:B------:R-:W-:-:S07]  /*a7e0*/  IMAD.MOV.U32 R15, RZ, RZ, -0x1 ;  /* 0xffffffffff0f7424 */ /* 0x000fce00078e00ff */
[----:B---3--:R-:W-:Y:S05]  /*a7f0*/  WARPSYNC.COLLECTIVE R15, `(.L_x_4042) ;  /* 0x000000000f087348 */ /* 0x008fea0003c00000 */
[----:B------:R-:W-:Y:S01]  /*a800*/  NOP ;  /* 0x0000000000007918 */ /* 0x000fe20000000000 */
[----:B---3--:R-:W-:Y:S01]  /*a810*/  ENDCOLLECTIVE ;  /* 0x000000000000791b */ /* 0x008fe20003800000 */
.L_x_4042:
[----:B------:R-:W-:Y:S05]  /*a820*/  BSYNC B0 ;  /* 0x0000000000007941 */ /* 0x000fea0003800000 */
.L_x_4041:
[----:B------:R-:W-:Y:S05]  /*a830*/  BRA `(.L_x_4043) ;  /* 0xffffffc400807947 */ /* 0x000fea000383ffff */
.L_x_3970:
[----:B------:R-:W-:Y:S01]  /*a840*/  BSSY B0, `(.L_x_4044) ;  /* 0x0000005000007945 */ /* 0x000fe20003800000 */
[----:B------:R-:W-:-:S07]  /*a850*/  IMAD.MOV.U32 R15, RZ, RZ, -0x1 ;  /* 0xffffffffff0f7424 */ /* 0x000fce00078e00ff */
[----:B-1-3--:R-:W-:Y:S05]  /*a860*/  WARPSYNC.COLLECTIVE R15, `(.L_x_4045) ;  /* 0x000000000f087348 */ /* 0x00afea0003c00000 */
[----:B------:R-:W-:Y:S01]  /*a870*/  NOP ;  /* 0x0000000000007918 */ /* 0x000fe20000000000 */
[----:B-1-3--:R-:W-:Y:S01]  /*a880*/  ENDCOLLECTIVE ;  /* 0x000000000000791b */ /* 0x00afe20003800000 */
.L_x_4045:
[----:B------:R-:W-:Y:S05]  /*a890*/  BSYNC B0 ;  /* 0x0000000000007941 */ /* 0x000fea0003800000 */
.L_x_4044:
[----:B------:R-:W-:Y:S05]  /*a8a0*/  BRA `(.L_x_4046) ;  /* 0xffffffc8008c7947 */ /* 0x000fea000383ffff */
.L_x_3979:
[----:B------:R-:W-:Y:S01]  /*a8b0*/  BSSY B0, `(.L_x_4047) ;  /* 0x0000005000007945 */ /* 0x000fe20003800000 */
[----:B------:R-:W-:-:S07]  /*a8c0*/  IMAD.MOV.U32 R15, RZ, RZ, -0x1 ;  /* 0xffffffffff0f7424 */ /* 0x000fce00078e00ff */
[----:B------:R-:W-:Y:S05]  /*a8d0*/  WARPSYNC.COLLECTIVE R15, `(.L_x_4048) ;  /* 0x000000000f087348 */ /* 0x000fea0003c00000 */
[----:B------:R-:W-:Y:S01]  /*a8e0*/  NOP ;  /* 0x0000000000007918 */ /* 0x000fe20000000000 */
[----:B------:R-:W-:Y:S01]  /*a8f0*/  ENDCOLLECTIVE ;  /* 0x000000000000791b */ /* 0x000fe20003800000 */
.L_x_4048:
[----:B------:R-:W-:Y:S05]  /*a900*/  BSYNC B0 ;  /* 0x0000000000007941 */ /* 0x000fea0003800000 */
.L_x_4047:
[----:B------:R-:W-:Y:S05]  /*a910*/  BRA `(.L_x_4049) ;  /* 0xffffffd0006c7947 */ /* 0x000fea000383ffff */
.L_x_3991:
[----:B------:R-:W-:Y:S01]  /*a920*/  BSSY B0, `(.L_x_4050) ;  /* 0x0000005000007945 */ /* 0x000fe20003800000 */
[----:B------:R-:W-:-:S07]  /*a930*/  IMAD.MOV.U32 R15, RZ, RZ, -0x1 ;  /* 0xffffffffff0f7424 */ /* 0x000fce00078e00ff */
[----:B------:R-:W-:Y:S05]  /*a940*/  WARPSYNC.COLLECTIVE R15, `(.L_x_4051) ;  /* 0x000000000f087348 */ /* 0x000fea0003c00000 */
[----:B------:R-:W-:Y:S01]  /*a950*/  NOP ;  /* 0x0000000000007918 */ /* 0x000fe20000000000 */
[----:B------:R-:W-:Y:S01]  /*a960*/  ENDCOLLECTIVE ;  /* 0x000000000000791b */ /* 0x000fe20003800000 */
.L_x_4051:
[----:B------:R-:W-:Y:S05]  /*a970*/  BSYNC B0 ;  /* 0x0000000000007941 */ /* 0x000fea0003800000 */
.L_x_4050:
[----:B------:R-:W-:Y:S05]  /*a980*/  BRA `(.L_x_4052) ;  /* 0xffffffd400847947 */ /* 0x000fea000383ffff */
.L_x_4004:
[----:B------:R-:W-:Y:S01]  /*a990*/  BSSY B0, `(.L_x_4053) ;  /* 0x0000005000007945 */ /* 0x000fe20003800000 */
[----:B------:R-:W-:-:S07]  /*a9a0*/  IMAD.MOV.U32 R15, RZ, RZ, -0x1 ;  /* 0xffffffffff0f7424 */ /* 0x000fce00078e00ff */
[----:B------:R-:W-:Y:S05]  /*a9b0*/  WARPSYNC.COLLECTIVE R15, `(.L_x_4054) ;  /* 0x000000000f087348 */ /* 0x000fea0003c00000 */
[----:B------:R-:W-:Y:S01]  /*a9c0*/  NOP ;  /* 0x0000000000007918 */ /* 0x000fe20000000000 */
[----:B------:R-:W-:Y:S01]  /*a9d0*/  ENDCOLLECTIVE ;  /* 0x000000000000791b */ /* 0x000fe20003800000 */
.L_x_4054:
[----:B------:R-:W-:Y:S05]  /*a9e0*/  BSYNC B0 ;  /* 0x0000000000007941 */ /* 0x000fea0003800000 */
.L_x_4053:
[----:B------:R-:W-:Y:S05]  /*a9f0*/  BRA `(.L_x_4055) ;  /* 0xffffffd800a07947 */ /* 0x000fea000383ffff */
.L_x_4013:
[----:B-1----:R1:W2:Y:S02]  /*aa00*/  SYNCS.PHASECHK.TRANS64.TRYWAIT P1, [R20+URZ+0x38820], R3 ;  /* 0x03882003140075a7 */ /* 0x0022a4000802017f */
[----:B--2---:R-:W-:Y:S05]  /*aa10*/  @!P1 NANOSLEEP.SYNCS 0x989680 ;  /* 0x009896800000995d */ /* 0x004fea0003900000 */
[----:B------:R-:W2:Y:S02]  /*aa20*/  @!P1 SYNCS.PHASECHK.TRANS64 P1, [R20+URZ+0x38820], R3 ;  /* 0x03882003140095a7 */ /* 0x000ea4000802007f */
[----:B--2---:R-:W-:Y:S05]  /*aa30*/  @!P1 BRA `(.L_x_4013) ;  /* 0xfffffffc00f09947 */ /* 0x004fea000383ffff */
[----:B------:R-:W-:Y:S05]  /*aa40*/  BRA `(.L_x_4056) ;  /* 0xffffffe000787947 */ /* 0x000fea000383ffff */
.L_x_4017:
[----:B-1----:R1:W2:Y:S02]  /*aa50*/  SYNCS.PHASECHK.TRANS64.TRYWAIT P1, [R20+URZ+0x38840], R21 ;  /* 0x03884015140075a7 */ /* 0x0022a4000802017f */
[----:B--2---:R-:W-:Y:S05]  /*aa60*/  @!P1 NANOSLEEP.SYNCS 0x989680 ;  /* 0x009896800000995d */ /* 0x004fea0003900000 */
[----:B------:R-:W2:Y:S02]  /*aa70*/  @!P1 SYNCS.PHASECHK.TRANS64 P1, [R20+URZ+0x38840], R21 ;  /* 0x03884015140095a7 */ /* 0x000ea4000802007f */
[----:B--2---:R-:W-:Y:S05]  /*aa80*/  @!P1 BRA `(.L_x_4017) ;  /* 0xfffffffc00f09947 */ /* 0x004fea000383ffff */
[----:B------:R-:W-:Y:S05]  /*aa90*/  BRA `(.L_x_4057) ;  /* 0xffffffe400e87947 */ /* 0x000fea000383ffff */
.L_x_4019:
[----:B---3--:R3:W4:Y:S02]  /*aaa0*/  SYNCS.PHASECHK.TRANS64.TRYWAIT P1, [R20+URZ+0x38828], R21 ;  /* 0x03882815140075a7 */ /* 0x008724000802017f */
[----:B----4-:R-:W-:Y:S05]  /*aab0*/  @!P1 NANOSLEEP.SYNCS 0x989680 ;  /* 0x009896800000995d */ /* 0x010fea0003900000 */
[----:B------:R-:W4:Y:S02]  /*aac0*/  @!P1 SYNCS.PHASECHK.TRANS64 P1, [R20+URZ+0x38828], R21 ;  /* 0x03882815140095a7 */ /* 0x000f24000802007f */
[----:B----4-:R-:W-:Y:S05]  /*aad0*/  @!P1 BRA `(.L_x_4019) ;  /* 0xfffffffc00f09947 */ /* 0x010fea000383ffff */
[----:B------:R-:W-:Y:S05]  /*aae0*/  BRA `(.L_x_4058) ;  /* 0xffffffe8007c7947 */ /* 0x000fea000383ffff */
.L_x_4021:
[----:B--2---:R2:W4:Y:S02]  /*aaf0*/  SYNCS.PHASECHK.TRANS64.TRYWAIT P1, [R20+URZ+0x38848], R21 ;  /* 0x03884815140075a7 */ /* 0x004524000802017f */
[----:B----4-:R-:W-:Y:S05]  /*ab00*/  @!P1 NANOSLEEP.SYNCS 0x989680 ;  /* 0x009896800000995d */ /* 0x010fea0003900000 */
[----:B------:R-:W4:Y:S02]  /*ab10*/  @!P1 SYNCS.PHASECHK.TRANS64 P1, [R20+URZ+0x38848], R21 ;  /* 0x03884815140095a7 */ /* 0x000f24000802007f */
[----:B----4-:R-:W-:Y:S05]  /*ab20*/  @!P1 BRA `(.L_x_4021) ;  /* 0xfffffffc00f09947 */ /* 0x010fea000383ffff */
[----:B------:R-:W-:Y:S05]  /*ab30*/  BRA `(.L_x_4059) ;  /* 0xffffffe800ec7947 */ /* 0x000fea000383ffff */
.L_x_4023:
[----:B------:R-:W-:-:S07]  /*ab40*/  SHF.L.U32 R5, R18, 0x1f, RZ ;  /* 0x0000001f12057819 */ /* 0x000fce00000006ff */
.L_x_4060:
[----:B-1----:R1:W2:Y:S02]  /*ab50*/  SYNCS.PHASECHK.TRANS64.TRYWAIT P1, [R20+URZ+0x38820], R5 ;  /* 0x03882005140075a7 */ /* 0x0022a4000802017f */
[----:B--2---:R-:W-:Y:S05]  /*ab60*/  @!P1 NANOSLEEP.SYNCS 0x989680 ;  /* 0x009896800000995d */ /* 0x004fea0003900000 */
[----:B------:R-:W2:Y:S02]  /*ab70*/  @!P1 SYNCS.PHASECHK.TRANS64 P1, [R20+URZ+0x38820], R5 ;  /* 0x03882005140095a7 */ /* 0x000ea4000802007f */
[----:B--2---:R-:W-:Y:S05]  /*ab80*/  @!P1 BRA `(.L_x_4060) ;  /* 0xfffffffc00f09947 */ /* 0x004fea000383ffff */
[----:B------:R-:W-:Y:S05]  /*ab90*/  BRA `(.L_x_4061) ;  /* 0xffffffec00747947 */ /* 0x000fea000383ffff */
.L_x_4026:
[----:B---3--:R3:W4:Y:S02]  /*aba0*/  SYNCS.PHASECHK.TRANS64.TRYWAIT P1, [R20+URZ+0x38840], R9 ;  /* 0x03884009140075a7 */ /* 0x008724000802017f */
[----:B----4-:R-:W-:Y:S05]  /*abb0*/  @!P1 NANOSLEEP.SYNCS 0x989680 ;  /* 0x009896800000995d */ /* 0x010fea0003900000 */
[----:B------:R-:W4:Y:S02]  /*abc0*/  @!P1 SYNCS.PHASECHK.TRANS64 P1, [R20+URZ+0x38840], R9 ;  /* 0x03884009140095a7 */ /* 0x000f24000802007f */
[----:B----4-:R-:W-:Y:S05]  /*abd0*/  @!P1 BRA `(.L_x_4026) ;  /* 0xfffffffc00f09947 */ /* 0x010fea000383ffff */
[----:B------:R-:W-:Y:S05]  /*abe0*/  BRA `(.L_x_4062) ;  /* 0xffffffec00fc7947 */ /* 0x000fea000383ffff */
.L_x_4028:
[----:B-1----:R1:W2:Y:S02]  /*abf0*/  SYNCS.PHASECHK.TRANS64.TRYWAIT P1, [R20+URZ+0x38828], R9 ;  /* 0x03882809140075a7 */ /* 0x0022a4000802017f */
[----:B--2---:R-:W-:Y:S05]  /*ac00*/  @!P1 NANOSLEEP.SYNCS 0x989680 ;  /* 0x009896800000995d */ /* 0x004fea0003900000 */
[----:B------:R-:W2:Y:S02]  /*ac10*/  @!P1 SYNCS.PHASECHK.TRANS64 P1, [R20+URZ+0x38828], R9 ;  /* 0x03882809140095a7 */ /* 0x000ea4000802007f */
[----:B--2---:R-:W-:Y:S05]  /*ac20*/  @!P1 BRA `(.L_x_4028) ;  /* 0xfffffffc00f09947 */ /* 0x004fea000383ffff */
[----:B------:R-:W-:Y:S05]  /*ac30*/  BRA `(.L_x_4063) ;  /* 0xfffffff000847947 */ /* 0x000fea000383ffff */
.L_x_4030:
[----:B----4-:R4:W1:Y:S02]  /*ac40*/  SYNCS.PHASECHK.TRANS64.TRYWAIT P0, [R4+URZ+0x38840], R3 ;  /* 0x03884003040075a7 */ /* 0x010864000800017f */
[----:B-1----:R-:W-:Y:S05]  /*ac50*/  @!P0 NANOSLEEP.SYNCS 0x989680 ;  /* 0x009896800000895d */ /* 0x002fea0003900000 */
[----:B------:R-:W1:Y:S02]  /*ac60*/  @!P0 SYNCS.PHASECHK.TRANS64 P0, [R4+URZ+0x38840], R3 ;  /* 0x03884003040085a7 */ /* 0x000e64000800007f */
[----:B-1----:R-:W-:Y:S05]  /*ac70*/  @!P0 BRA `(.L_x_4030) ;  /* 0xfffffffc00f08947 */ /* 0x002fea000383ffff */
[----:B------:R-:W-:Y:S05]  /*ac80*/  BRA `(.L_x_4064) ;  /* 0xfffffff4000c7947 */ /* 0x000fea000383ffff */
.L_x_4032:
[----:B------:R-:W-:Y:S01]  /*ac90*/  BSSY B0, `(.L_x_4065) ;  /* 0x0000006000007945 */ /* 0x000fe20003800000 */
[----:B------:R-:W-:-:S07]  /*aca0*/  IMAD.MOV.U32 R15, RZ, RZ, -0x1 ;  /* 0xffffffffff0f7424 */ /* 0x000fce00078e00ff */
[----:B------:R-:W-:Y:S05]  /*acb0*/  WARPSYNC.COLLECTIVE R15, `(.L_x_4066) ;  /* 0x000000000f0c7348 */ /* 0x000fea0003c00000 */
[----:B------:R-:W-:Y:S02]  /*acc0*/  ELECT P6, UR62, PT ;  /* 0x00000000003e782f */ /* 0x000fe400038c0000 */
[----:B------:R-:W-:Y:S01]  /*acd0*/  MOV R14, UR62 ;  /* 0x0000003e000e7c02 */ /* 0x000fe20008000f00 */
[----:B------:R-:W-:Y:S10]  /*ace0*/  ENDCOLLECTIVE ;  /* 0x000000000000791b */ /* 0x000ff40003800000 */
.L_x_4066:
[----:B------:R-:W-:Y:S05]  /*acf0*/  BSYNC B0 ;  /* 0x0000000000007941 */ /* 0x000fea0003800000 */
.L_x_4065:
[----:B------:R-:W-:Y:S01]  /*ad00*/  PLOP3.LUT P0, PT, P6, PT, PT, 0x80, 0x0 ;  /* 0x000000000000781c */ /* 0x000fe2000370f070 */
[----:B------:R-:W-:-:S12]  /*ad10*/  BRA `(.L_x_4067) ;  /* 0xfffffff400b47947 */ /* 0x000fd8000383ffff */
.L_x_4034:
[----:B-1----:R1:W2:Y:S02]  /*ad20*/  SYNCS.PHASECHK.TRANS64.TRYWAIT P1, [R7+URZ], R4 ;  /* 0x00000004070075a7 */ /* 0x0022a4000802017f */
[----:B--2---:R-:W-:Y:S05]  /*ad30*/  @!P1 NANOSLEEP.SYNCS 0x989680 ;  /* 0x009896800000995d */ /* 0x004fea0003900000 */
[----:B------:R-:W2:Y:S02]  /*ad40*/  @!P1 SYNCS.PHASECHK.TRANS64 P1, [R7+URZ], R4 ;  /* 0x00000004070095a7 */ /* 0x000ea4000802007f */
[----:B--2---:R-:W-:Y:S05]  /*ad50*/  @!P1 BRA `(.L_x_4034) ;  /* 0xfffffffc00f09947 */ /* 0x004fea000383ffff */
[----:B------:R-:W-:Y:S05]  /*ad60*/  BRA `(.L_x_4068) ;  /* 0xfffffff400f47947 */ /* 0x000fea000383ffff */
.L_x_4035:
[----:B--2---:R2:W3:Y:S02]  /*ad70*/  SYNCS.PHASECHK.TRANS64.TRYWAIT P1, [R3+URZ], R2 ;  /* 0x00000002030075a7 */ /* 0x0044e4000802017f */
[----:B---3--:R-:W-:Y:S05]  /*ad80*/  @!P1 NANOSLEEP.SYNCS 0x989680 ;  /* 0x009896800000995d */ /* 0x008fea0003900000 */
[----:B------:R-:W3:Y:S02]  /*ad90*/  @!P1 SYNCS.PHASECHK.TRANS64 P1, [R3+URZ], R2 ;  /* 0x00000002030095a7 */ /* 0x000ee4000802007f */
[----:B---3--:R-:W-:Y:S05]  /*ada0*/  @!P1 BRA `(.L_x_4035) ;  /* 0xfffffffc00f09947 */ /* 0x008fea000383ffff */
[----:B------:R-:W-:Y:S05]  /*adb0*/  BRA `(.L_x_4069) ;  /* 0xfffffff400e87947 */ /* 0x000fea000383ffff */
.L_x_4037:
[----:B--2---:R2:W3:Y:S02]  /*adc0*/  SYNCS.PHASECHK.TRANS64.TRYWAIT P0, [R5+URZ], R4 ;  /* 0x00000004050075a7 */ /* 0x0044e4000800017f */
[----:B---3--:R-:W-:Y:S05]  /*add0*/  @!P0 NANOSLEEP.SYNCS 0x989680 ;  /* 0x009896800000895d */ /* 0x008fea0003900000 */
[----:B------:R-:W3:Y:S02]  /*ade0*/  @!P0 SYNCS.PHASECHK.TRANS64 P0, [R5+URZ], R4 ;  /* 0x00000004050085a7 */ /* 0x000ee4000800007f */
[----:B---3--:R-:W-:Y:S05]  /*adf0*/  @!P0 BRA `(.L_x_4037) ;  /* 0xfffffffc00f08947 */ /* 0x008fea000383ffff */
[----:B------:R-:W-:Y:S05]  /*ae00*/  BRA `(.L_x_4070) ;  /* 0xfffffff400ec7947 */ /* 0x000fea000383ffff */
.L_x_4071:
        /* <DEDUP_REMOVED lines=15> */
.L_x_7317:


//--------------------- .text._ZN7cutlass13device_kernelIN5flash22FlashAttnBwdPreprocessIN4cute5tupleIJNS3_1CILi80EEENS5_ILi128EEEEEENS_10bfloat16_tEfNS_4arch4Sm90ELb1ELb0EEEEEvNT_6ParamsE --------------------------
	.section	.text._ZN7cutlass13device_kernelIN5flash22FlashAttnBwdPreprocessIN4cute5tupleIJNS3_1CILi80EEENS5_ILi128EEEEEENS_10bfloat16_tEfNS_4arch4Sm90ELb1ELb0EEEEEvNT_6ParamsE,"ax",@progbits
	.align	128
.text._ZN7cutlass13device_kernelIN5flash22FlashAttnBwdPreprocessIN4cute5tupleIJNS3_1CILi80EEENS5_ILi128EEEEEENS_10bfloat16_tEfNS_4arch4Sm90ELb1ELb0EEEEEvNT_6ParamsE:
        .type           _ZN7cutlass13device_kernelIN5flash22FlashAttnBwdPreprocessIN4cute5tupleIJNS3_1CILi80EEENS5_ILi128EEEEEENS_10bfloat16_tEfNS_4arch4Sm90ELb1ELb0EEEEEvNT_6ParamsE,@function
        .size           _ZN7cutlass13device_kernelIN5flash22FlashAttnBwdPreprocessIN4cute5tupleIJNS3_1CILi80EEENS5_ILi128EEEEEENS_10bfloat16_tEfNS_4arch4Sm90ELb1ELb0EEEEEvNT_6ParamsE,(.L_x_7318 - _ZN7cutlass13device_kernelIN5flash22FlashAttnBwdPreprocessIN4cute5tupleIJNS3_1CILi80EEENS5_ILi128EEEEEENS_10bfloat16_tEfNS_4arch4Sm90ELb1ELb0EEEEEvNT_6ParamsE)
        .other          _ZN7cutlass13device_kernelIN5flash22FlashAttnBwdPreprocessIN4cute5tupleIJNS3_1CILi80EEENS5_ILi128EEEEEENS_10bfloat16_tEfNS_4arch4Sm90ELb1ELb0EEEEEvNT_6ParamsE,@"STO_CUDA_ENTRY STV_DEFAULT"
_ZN7cutlass13device_kernelIN5flash22FlashAttnBwdPreprocessIN4cute5tupleIJNS3_1CILi80EEENS5_ILi128EEEEEENS_10bfloat16_tEfNS_4arch4Sm90ELb1ELb0EEEEEvNT_6ParamsE:
[----:B------:R-:W-:Y:S01]  /*0000*/  LDC R1, c[0x0][0x28] ;  /* 0x00000a00ff017b82 */ /* 0x000fe20000000800 */
[----:B------:R-:W0:Y:S07]  /*0010*/  S2R R0, SR_TID.X ;  /* 0x0000000000007919 */ /* 0x000e2e0000002100 */
[----:B------:R-:W1:Y:S01]  /*0020*/  LDC R7, c[0x0][0x218] ;  /* 0x00008600ff077b82 */ /* 0x000e620000000800 */
[----:B------:R-:W-:Y:S01]  /*0030*/  ULDC.64 UR4, c[0x0][0x208] ;  /* 0x0000820000047ab9 */ /* 0x000fe20000000a00 */
[----:B------:R-:W-:Y:S01]  /*0040*/  BSSY B0, `(.L_x_4072) ;  /* 0x0000027000007945 */ /* 0x000fe20003800000 */
[----:B------:R-:W1:Y:S05]  /*0050*/  S2R R2, SR_CTAID.X ;  /* 0x0000000000027919 */ /* 0x000e6a0000002500 */
[----:B------:R-:W2:Y:S08]  /*0060*/  S2UR UR6, SR_CTAID.Y ;  /* 0x00000000000679c3 */ /* 0x000eb00000002600 */
[----:B------:R-:W3:Y:S08]  /*0070*/  S2UR UR7, SR_CTAID.Z ;  /* 0x00000000000779c3 */ /* 0x000ef00000002700 */
[----:B------:R-:W4:Y:S01]  /*0080*/  LDC.64 R16, c[0x0][0x230] ;  /* 0x00008c00ff107b82 */ /* 0x000f220000000a00 */
[----:B0-----:R-:W-:-:S07]  /*0090*/  SHF.R.S32.HI R3, RZ, 0x1f, R0 ;  /* 0x0000001fff037819 */ /* 0x001fce0000011400 */
[----:B------:R-:W0:Y:S01]  /*00a0*/  LDC.64 R20, c[0x0][0x238] ;  /* 0x00008e00ff147b82 */ /* 0x000e220000000a00 */
[----:B------:R-:W-:Y:S01]  /*00b0*/  ISETP.GT.AND P0, PT, R0, 0x4f, PT ;  /* 0x0000004f0000780c */ /* 0x000fe20003f04270 */
[----:B--2---:R-:W-:Y:S01]  /*00c0*/  USHF.R.S32.HI UR8, URZ, 0x1f, UR6 ;  /* 0x0000001f3f087899 */ /* 0x004fe20008011406 */
[----:B------:R-:W-:Y:S01]  /*00d0*/  LEA.HI R4, R3, R0, RZ, 0x4 ;  /* 0x0000000003047211 */ /* 0x000fe200078f20ff */
[----:B-1----:R-:W-:-:S03]  /*00e0*/  IMAD R3, R2, -0x50, R7 ;  /* 0xffffffb002037824 */ /* 0x002fc600078e0207 */
[----:B------:R-:W-:Y:S01]  /*00f0*/  LOP3.LUT R5, R4, 0xfffffff0, RZ, 0xc0, !PT ;  /* 0xfffffff004057812 */ /* 0x000fe200078ec0ff */
[----:B------:R-:W1:Y:S01]  /*0100*/  LDC.64 R8, c[0x0][0x250] ;  /* 0x00009400ff087b82 */ /* 0x000e620000000a00 */
[CC--:B------:R-:W-:Y:S01]  /*0110*/  ISETP.GE.OR P1, PT, R0.reuse, R3.reuse, P0 ;  /* 0x000000030000720c */ /* 0x0c0fe20000726670 */
[----:B---3--:R-:W-:Y:S01]  /*0120*/  USHF.R.S32.HI UR9, URZ, 0x1f, UR7 ;  /* 0x0000001f3f097899 */ /* 0x008fe20008011407 */
[----:B------:R-:W-:Y:S01]  /*0130*/  SHF.R.S32.HI R54, RZ, 0x4, R4 ;  /* 0x00000004ff367819 */ /* 0x000fe20000011404 */
[----:B------:R-:W-:Y:S02]  /*0140*/  IMAD.IADD R5, R0, 0x1, -R5 ;  /* 0x0000000100057824 */ /* 0x000fe400078e0a05 */
[----:B------:R-:W-:Y:S01]  /*0150*/  IMAD.MOV.U32 R4, RZ, RZ, 0x7f800000 ;  /* 0x7f800000ff047424 */ /* 0x000fe200078e00ff */
[----:B------:R-:W-:Y:S02]  /*0160*/  ISETP.GE.AND P3, PT, R54, R3, PT ;  /* 0x000000033600720c */ /* 0x000fe40003f66270 */
[----:B------:R-:W-:-:S05]  /*0170*/  SHF.L.U32 R22, R5, 0x3, RZ ;  /* 0x0000000305167819 */ /* 0x000fca00000006ff */
[----:B------:R-:W-:Y:S06]  /*0180*/  @P1 BRA `(.L_x_4073) ;  /* 0x0000000000481947 */ /* 0x000fec0003800000 */
[----:B------:R-:W2:Y:S01]  /*0190*/  LDC.64 R12, c[0x0][0x290] ;  /* 0x0000a400ff0c7b82 */ /* 0x000ea20000000a00 */
[----:B------:R-:W-:Y:S01]  /*01a0*/  IMAD R11, R2, 0x50, RZ ;  /* 0x00000050020b7824 */ /* 0x000fe200078e02ff */
[----:B------:R-:W-:Y:S01]  /*01b0*/  SHF.R.S32.HI R4, RZ, 0x1f, R0 ;  /* 0x0000001fff047819 */ /* 0x000fe20000011400 */
[----:B------:R-:W-:-:S03]  /*01c0*/  ULDC.64 UR10, c[0x0][0x288] ;  /* 0x0000a200000a7ab9 */ /* 0x000fc60000000a00 */
[C---:B------:R-:W-:Y:S02]  /*01d0*/  IADD3 R10, P1, R11.reuse, R0, RZ ;  /* 0x000000000b0a7210 */ /* 0x040fe40007f3e0ff */
[----:B------:R-:W3:Y:S02]  /*01e0*/  LDC.64 R14, c[0x0][0x298] ;  /* 0x0000a600ff0e7b82 */ /* 0x000ee40000000a00 */
[----:B------:R-:W-:Y:S01]  /*01f0*/  LEA.HI.X.SX32 R11, R11, R4, 0x1, P1 ;  /* 0x000000040b0b7211 */ /* 0x000fe200008f0eff */
[C---:B--2---:R-:W-:Y:S02]  /*0200*/  IMAD R6, R12.reuse, UR8, RZ ;  /* 0x000000080c067c24 */ /* 0x044fe4000f8e02ff */
[----:B------:R-:W-:-:S04]  /*0210*/  IMAD.WIDE.U32 R10, R12, UR6, R10 ;  /* 0x000000060c0a7c25 */ /* 0x000fc8000f8e000a */
[----:B------:R-:W-:Y:S02]  /*0220*/  IMAD R13, R13, UR6, R6 ;  /* 0x000000060d0d7c24 */ /* 0x000fe4000f8e0206 */
[C---:B---3--:R-:W-:Y:S02]  /*0230*/  IMAD R4, R14.reuse, UR9, RZ ;  /* 0x000000090e047c24 */ /* 0x048fe4000f8e02ff */
[----:B------:R-:W-:Y:S02]  /*0240*/  IMAD.IADD R11, R11, 0x1, R13 ;  /* 0x000000010b0b7824 */ /* 0x000fe400078e020d */
[----:B------:R-:W-:Y:S02]  /*0250*/  IMAD R13, R15, UR7, R4 ;  /* 0x000000070f0d7c24 */ /* 0x000fe4000f8e0204 */
[----:B------:R-:W-:-:S05]  /*0260*/  IMAD.WIDE.U32 R10, R14, UR7, R10 ;  /* 0x000000070e0a7c25 */ /* 0x000fca000f8e000a */
[----:B------:R-:W-:Y:S02]  /*0270*/  IADD3 R11, R11, R13, RZ ;  /* 0x0000000d0b0b7210 */ /* 0x000fe40007ffe0ff */
[----:B------:R-:W-:-:S04]  /*0280*/  LEA R12, P1, R10, UR10, 0x2 ;  /* 0x0000000a0a0c7c11 */ /* 0x000fc8000f8210ff */
[----:B------:R-:W-:-:S05]  /*0290*/  LEA.HI.X R13, R10, UR11, R11, 0x2, P1 ;  /* 0x0000000b0a0d7c11 */ /* 0x000fca00088f140b */
[----:B------:R2:W5:Y:S04]  /*02a0*/  LDG.E R4, desc[UR4][R12.64] ;  /* 0x000000040c047981 */ /* 0x000568000c1e1900 */
.L_x_4073:
[----:B------:R-:W-:Y:S05]  /*02b0*/  BSYNC B0 ;  /* 0x0000000000007941 */ /* 0x000fea0003800000 */
.L_x_4072:
[----:B------:R-:W-:Y:S01]  /*02c0*/  ULDC UR10, c[0x0][0x21c] ;  /* 0x00008700000a7ab9 */ /* 0x000fe20000000800 */
[----:B------:R-:W3:Y:S01]  /*02d0*/  LDC.64 R18, c[0x0][0x258] ;  /* 0x00009600ff127b82 */ /* 0x000ee20000000a00 */
[----:B------:R-:W-:Y:S01]  /*02e0*/  ISETP.LT.AND P2, PT, R22, UR10, !P3 ;  /* 0x0000000a16007c0c */ /* 0x000fe2000df41270 */
[----:B----4-:R-:W-:Y:S01]  /*02f0*/  IMAD R6, R16, UR8, RZ ;  /* 0x0000000810067c24 */ /* 0x010fe2000f8e02ff */
[----:B------:R-:W-:Y:S02]  /*0300*/  SHF.R.S32.HI R23, RZ, 0x1f, R22 ;  /* 0x0000001fff177819 */ /* 0x000fe40000011416 */
[----:B------:R-:W-:Y:S01]  /*0310*/  SHF.R.S32.HI R55, RZ, 0x1f, R54 ;  /* 0x0000001fff377819 */ /* 0x000fe20000011436 */
[----:B------:R-:W-:Y:S01]  /*0320*/  IMAD R11, R17, UR6, R6 ;  /* 0x00000006110b7c24 */ /* 0x000fe2000f8e0206 */
[----:B------:R-:W-:Y:S01]  /*0330*/  ISETP.GE.AND P1, PT, R22, UR10, PT ;  /* 0x0000000a16007c0c */ /* 0x000fe2000bf26270 */
[----:B--2---:R-:W-:-:S04]  /*0340*/  IMAD.WIDE.U32 R12, R16, UR6, R22 ;  /* 0x00000006100c7c25 */ /* 0x004fc8000f8e0016 */
[----:B0-----:R-:W-:Y:S02]  /*0350*/  IMAD R6, R20, UR9, RZ ;  /* 0x0000000914067c24 */ /* 0x001fe4000f8e02ff */
[----:B------:R-:W0:Y:S01]  /*0360*/  @P2 LDC.64 R14, c[0x0][0x228] ;  /* 0x00008a00ff0e2b82 */ /* 0x000e220000000a00 */
[----:B------:R-:W-:Y:S02]  /*0370*/  IMAD.IADD R13, R13, 0x1, R11 ;  /* 0x000000010d0d7824 */ /* 0x000fe400078e020b */
[----:B-1----:R-:W-:Y:S02]  /*0380*/  IMAD R16, R8, UR8, RZ ;  /* 0x0000000808107c24 */ /* 0x002fe4000f8e02ff */
[----:B------:R-:W-:Y:S01]  /*0390*/  IMAD R17, R21, UR7, R6 ;  /* 0x0000000715117c24 */ /* 0x000fe2000f8e0206 */
[----:B------:R-:W-:Y:S01]  /*03a0*/  IADD3 R6, R54, 0x10, RZ ;  /* 0x0000001036067810 */ /* 0x000fe20007ffe0ff */
[----:B------:R-:W-:Y:S01]  /*03b0*/  IMAD.WIDE.U32 R20, R20, UR7, R12 ;  /* 0x0000000714147c25 */ /* 0x000fe2000f8e000c */
[----:B------:R-:W1:Y:S02]  /*03c0*/  @P2 LDC.64 R10, c[0x0][0x248] ;  /* 0x00009200ff0a2b82 */ /* 0x000e640000000a00 */
[----:B------:R-:W-:Y:S01]  /*03d0*/  ISETP.LT.AND P4, PT, R6, R3, !P1 ;  /* 0x000000030600720c */ /* 0x000fe20004f81270 */
[----:B------:R-:W-:-:S02]  /*03e0*/  IMAD R13, R9, UR6, R16 ;  /* 0x00000006090d7c24 */ /* 0x000fc4000f8e0210 */
[----:B------:R-:W-:-:S03]  /*03f0*/  IMAD.WIDE.U32 R8, R8, UR6, R22 ;  /* 0x0000000608087c25 */ /* 0x000fc6000f8e0016 */
[----:B------:R-:W2:Y:S01]  /*0400*/  @P2 LDC.64 R30, c[0x0][0x210] ;  /* 0x00008400ff1e2b82 */ /* 0x000ea20000000a00 */
[----:B---3--:R-:W-:Y:S02]  /*0410*/  IMAD R16, R18, UR9, RZ ;  /* 0x0000000912107c24 */ /* 0x008fe4000f8e02ff */
[----:B------:R-:W-:Y:S02]  /*0420*/  IMAD.IADD R9, R9, 0x1, R13 ;  /* 0x0000000109097824 */ /* 0x000fe400078e020d */
[----:B------:R-:W-:-:S03]  /*0430*/  IMAD.WIDE R48, R2, 0x50, R54 ;  /* 0x0000005002307825 */ /* 0x000fc600078e0236 */
[----:B------:R-:W3:Y:S01]  /*0440*/  @P2 LDC.64 R12, c[0x0][0x240] ;  /* 0x00009000ff0c2b82 */ /* 0x000ee20000000a00 */
[----:B------:R-:W-:Y:S02]  /*0450*/  IMAD R19, R19, UR7, R16 ;  /* 0x0000000713137c24 */ /* 0x000fe4000f8e0210 */
[----:B------:R-:W-:Y:S01]  /*0460*/  IMAD.WIDE.U32 R40, R18, UR7, R8 ;  /* 0x0000000712287c25 */ /* 0x000fe2000f8e0008 */
[----:B------:R-:W-:Y:S02]  /*0470*/  IADD3 R9, R21, R17, RZ ;  /* 0x0000001115097210 */ /* 0x000fe40007ffe0ff */
[----:B------:R-:W-:Y:S01]  /*0480*/  @P2 MOV R8, R20 ;  /* 0x0000001400082202 */ /* 0x000fe20000000f00 */
[----:B0-----:R-:W-:Y:S01]  /*0490*/  @P2 IMAD R16, R49, R14, RZ ;  /* 0x0000000e31102224 */ /* 0x001fe200078e02ff */
[----:B------:R-:W0:Y:S01]  /*04a0*/  @P4 LDC.64 R24, c[0x0][0x228] ;  /* 0x00008a00ff184b82 */ /* 0x000e220000000a00 */
[----:B------:R-:W-:Y:S02]  /*04b0*/  IMAD.IADD R41, R41, 0x1, R19 ;  /* 0x0000000129297824 */ /* 0x000fe400078e0213 */
[----:B------:R-:W-:-:S02]  /*04c0*/  @P2 IMAD R17, R48, R15, R16 ;  /* 0x0000000f30112224 */ /* 0x000fc400078e0210 */
[----:B------:R-:W-:Y:S01]  /*04d0*/  @P2 IMAD.WIDE.U32 R14, R48, R14, R8 ;  /* 0x0000000e300e2225 */ /* 0x000fe200078e0008 */
[----:B------:R-:W-:Y:S02]  /*04e0*/  IADD3 R8, R54, 0x20, RZ ;  /* 0x0000002036087810 */ /* 0x000fe40007ffe0ff */
[----:B------:R-:W4:Y:S01]  /*04f0*/  @P4 LDC.64 R28, c[0x0][0x248] ;  /* 0x00009200ff1c4b82 */ /* 0x000f220000000a00 */
[----:B------:R-:W-:Y:S01]  /*0500*/  @P2 IMAD.IADD R15, R15, 0x1, R17 ;  /* 0x000000010f0f2824 */ /* 0x000fe200078e0211 */
[----:B--2---:R-:W-:Y:S01]  /*0510*/  @P2 LEA R30, P5, R14, R30, 0x1 ;  /* 0x0000001e0e1e2211 */ /* 0x004fe200078a08ff */
[----:B-1----:R-:W-:-:S03]  /*0520*/  @P2 IMAD R16, R49, R10, RZ ;  /* 0x0000000a31102224 */ /* 0x002fc600078e02ff */
[----:B------:R-:W-:Y:S01]  /*0530*/  @P2 LEA.HI.X R31, R14, R31, R15, 0x1, P5 ;  /* 0x0000001f0e1f2211 */ /* 0x000fe200028f0c0f */
[----:B------:R-:W-:Y:S01]  /*0540*/  @P2 IMAD R19, R48, R11, R16 ;  /* 0x0000000b30132224 */ /* 0x000fe200078e0210 */
[----:B------:R-:W-:Y:S01]  /*0550*/  ISETP.LT.AND P5, PT, R8, R3, !P1 ;  /* 0x000000030800720c */ /* 0x000fe20004fa1270 */
[----:B------:R-:W-:Y:S01]  /*0560*/  @P2 IMAD.WIDE.U32 R10, R48, R10, R40 ;  /* 0x0000000a300a2225 */ /* 0x000fe200078e0028 */
[----:B------:R-:W-:Y:S02]  /*0570*/  CS2R R14, SRZ ;  /* 0x00000000000e7805 */ /* 0x000fe4000001ff00 */
[----:B------:R-:W-:Y:S01]  /*0580*/  CS2R R16, SRZ ;  /* 0x0000000000107805 */ /* 0x000fe2000001ff00 */
[----:B------:R-:W1:Y:S01]  /*0590*/  @P4 LDC.64 R32, c[0x0][0x210] ;  /* 0x00008400ff204b82 */ /* 0x000e620000000a00 */
[----:B------:R-:W-:Y:S01]  /*05a0*/  @P2 IMAD.IADD R11, R11, 0x1, R19 ;  /* 0x000000010b0b2824 */ /* 0x000fe200078e0213 */
[----:B---3--:R-:W-:Y:S02]  /*05b0*/  @P2 LEA R36, P6, R10, R12, 0x1 ;  /* 0x0000000c0a242211 */ /* 0x008fe400078c08ff */
[----:B------:R-:W-:-:S02]  /*05c0*/  CS2R R18, SRZ ;  /* 0x0000000000127805 */ /* 0x000fc4000001ff00 */
[----:B------:R-:W-:Y:S02]  /*05d0*/  @P2 LEA.HI.X R37, R10, R13, R11, 0x1, P6 ;  /* 0x0000000d0a252211 */ /* 0x000fe400030f0c0b */
[----:B------:R-:W-:Y:S02]  /*05e0*/  CS2R R12, SRZ ;  /* 0x00000000000c7805 */ /* 0x000fe4000001ff00 */
[C---:B------:R-:W-:Y:S01]  /*05f0*/  @P4 IADD3 R23, P6, R48.reuse, 0x10, RZ ;  /* 0x0000001030174810 */ /* 0x040fe20007fde0ff */
[----:B------:R-:W2:Y:S01]  /*0600*/  @P5 LDC.64 R26, c[0x0][0x228] ;  /* 0x00008a00ff1a5b82 */ /* 0x000ea20000000a00 */
[----:B------:R-:W3:Y:S02]  /*0610*/  @P2 LDG.E.128 R16, desc[UR4][R36.64] ;  /* 0x0000000424102981 */ /* 0x000ee4000c1e1d00 */
[----:B------:R-:W-:Y:S02]  /*0620*/  @P4 IADD3.X R11, RZ, R49, RZ, P6, !PT ;  /* 0x00000031ff0b4210 */ /* 0x000fe400037fe4ff */
[----:B------:R4:W3:Y:S01]  /*0630*/  @P2 LDG.E.128 R12, desc[UR4][R30.64] ;  /* 0x000000041e0c2981 */ /* 0x0008e2000c1e1d00 */
[----:B------:R-:W-:-:S02]  /*0640*/  @P4 IADD3 R45, P2, R48, 0x10, RZ ;  /* 0x00000010302d4810 */ /* 0x000fc40007f5e0ff */
[----:B0-----:R-:W-:Y:S01]  /*0650*/  @P4 IMAD R10, R11, R24, RZ ;  /* 0x000000180b0a4224 */ /* 0x001fe200078e02ff */
[----:B------:R-:W0:Y:S01]  /*0660*/  @P4 LDC.64 R34, c[0x0][0x240] ;  /* 0x00009000ff224b82 */ /* 0x000e220000000a00 */
[----:B------:R-:W-:Y:S02]  /*0670*/  @P4 IADD3.X R21, RZ, R49, RZ, P2, !PT ;  /* 0x00000031ff154210 */ /* 0x000fe400017fe4ff */
[----:B------:R-:W-:Y:S02]  /*0680*/  @P4 IMAD R43, R23, R25, R10 ;  /* 0x00000019172b4224 */ /* 0x000fe400078e020a */
[----:B------:R-:W-:-:S03]  /*0690*/  VIADD R10, R54, 0x40 ;  /* 0x00000040360a7836 */ /* 0x000fc60000000000 */
[----:B------:R-:W0:Y:S01]  /*06a0*/  @P5 LDC.64 R64, c[0x0][0x210] ;  /* 0x00008400ff405b82 */ /* 0x000e220000000a00 */
[----:B----4-:R-:W-:Y:S01]  /*06b0*/  @P4 IMAD R30, R21, R28, RZ ;  /* 0x0000001c151e4224 */ /* 0x010fe200078e02ff */
[----:B------:R-:W-:Y:S01]  /*06c0*/  @P5 IADD3 R39, P6, R48, 0x20, RZ ;  /* 0x0000002030275810 */ /* 0x000fe20007fde0ff */
[----:B------:R-:W-:Y:S01]  /*06d0*/  @P4 IMAD.MOV.U32 R21, RZ, RZ, R9 ;  /* 0x000000ffff154224 */ /* 0x000fe200078e0009 */
[----:B------:R-:W-:Y:S01]  /*06e0*/  ISETP.GE.AND P2, PT, R10, R3, PT ;  /* 0x000000030a00720c */ /* 0x000fe20003f46270 */
[----:B------:R-:W-:Y:S01]  /*06f0*/  VIADD R52, R54, 0x30 ;  /* 0x0000003036347836 */ /* 0x000fe20000000000 */
[----:B------:R-:W-:Y:S01]  /*0700*/  @P5 IADD3.X R11, RZ, R49, RZ, P6, !PT ;  /* 0x00000031ff0b5210 */ /* 0x000fe200037fe4ff */
[----:B------:R-:W-:Y:S01]  /*0710*/  @P4 IMAD.WIDE.U32 R24, R23, R24, R20 ;  /* 0x0000001817184225 */ /* 0x000fe200078e0014 */
[----:B------:R-:W-:Y:S01]  /*0720*/  ISETP.GE.OR P2, PT, R22, UR10, P2 ;  /* 0x0000000a16007c0c */ /* 0x000fe20009746670 */
[----:B------:R-:W4:Y:S01]  /*0730*/  @P5 LDC.64 R50, c[0x0][0x240] ;  /* 0x00009000ff325b82 */ /* 0x000f220000000a00 */
[----:B------:R-:W-:Y:S01]  /*0740*/  @P4 MOV R23, R41 ;  /* 0x0000002900174202 */ /* 0x000fe20000000f00 */
[----:B------:R-:W-:Y:S01]  /*0750*/  @P4 IMAD.MOV.U32 R22, RZ, RZ, R40 ;  /* 0x000000ffff164224 */ /* 0x000fe200078e0028 */
[----:B------:R-:W-:Y:S01]  /*0760*/  ISETP.LT.AND P1, PT, R52, R3, !P1 ;  /* 0x000000033400720c */ /* 0x000fe20004f21270 */
[----:B------:R-:W-:Y:S01]  /*0770*/  @P4 IMAD R29, R45, R29, R30 ;  /* 0x0000001d2d1d4224 */ /* 0x000fe200078e021e */
[----:B-1----:R-:W-:Y:S01]  /*0780*/  @P4 LEA R32, P6, R24, R32, 0x1 ;  /* 0x0000002018204211 */ /* 0x002fe200078c08ff */
[----:B--2---:R-:W-:Y:S01]  /*0790*/  @P5 IMAD R30, R11, R26, RZ ;  /* 0x0000001a0b1e5224 */ /* 0x004fe200078e02ff */
[----:B------:R-:W-:Y:S01]  /*07a0*/  @P4 IADD3 R11, R25, R43, RZ ;  /* 0x0000002b190b4210 */ /* 0x000fe20007ffe0ff */
[----:B------:R-:W-:-:S04]  /*07b0*/  @P4 IMAD.WIDE.U32 R22, R45, R28, R22 ;  /* 0x0000001c2d164225 */ /* 0x000fc800078e0016 */
[----:B------:R-:W-:Y:S01]  /*07c0*/  @P5 IMAD.MOV.U32 R21, RZ, RZ, R9 ;  /* 0x000000ffff155224 */ /* 0x000fe200078e0009 */
[----:B------:R-:W-:Y:S01]  /*07d0*/  @P4 LEA.HI.X R33, R24, R33, R11, 0x1, P6 ;  /* 0x0000002118214211 */ /* 0x000fe200030f0c0b */
[----:B------:R-:W-:Y:S01]  /*07e0*/  @P5 IMAD R25, R39, R27, R30 ;  /* 0x0000001b27195224 */ /* 0x000fe200078e021e */
[----:B------:R-:W-:Y:S01]  /*07f0*/  @P4 IADD3 R11, R23, R29, RZ ;  /* 0x0000001d170b4210 */ /* 0x000fe20007ffe0ff */
[----:B------:R-:W-:Y:S01]  /*0800*/  @P5 IMAD.WIDE.U32 R26, R39, R26, R20 ;  /* 0x0000001a271a5225 */ /* 0x000fe200078e0014 */
[C---:B0-----:R-:W-:Y:S01]  /*0810*/  @P4 LEA R34, P6, R22.reuse, R34, 0x1 ;  /* 0x0000002216224211 */ /* 0x041fe200078c08ff */
[----:B------:R-:W0:Y:S03]  /*0820*/  @P5 LDC.64 R28, c[0x0][0x248] ;  /* 0x00009200ff1c5b82 */ /* 0x000e260000000a00 */
[----:B------:R-:W-:Y:S01]  /*0830*/  @P4 LEA.HI.X R35, R22, R35, R11, 0x1, P6 ;  /* 0x0000002316234211 */ /* 0x000fe200030f0c0b */
[----:B------:R-:W-:Y:S01]  /*0840*/  @P5 IMAD.IADD R11, R27, 0x1, R25 ;  /* 0x000000011b0b5824 */ /* 0x000fe200078e0219 */
[----:B------:R-:W-:-:S03]  /*0850*/  @P5 LEA R64, P6, R26, R64, 0x1 ;  /* 0x000000401a405211 */ /* 0x000fc600078c08ff */
[----:B------:R-:W1:Y:S01]  /*0860*/  @P1 LDC.64 R38, c[0x0][0x228] ;  /* 0x00008a00ff261b82 */ /* 0x000e620000000a00 */
[----:B------:R-:W-:Y:S02]  /*0870*/  @P5 LEA.HI.X R65, R26, R65, R11, 0x1, P6 ;  /* 0x000000411a415211 */ /* 0x000fe400030f0c0b */
[----:B------:R-:W-:-:S05]  /*0880*/  @P5 IADD3 R31, P6, R48, 0x20, RZ ;  /* 0x00000020301f5810 */ /* 0x000fca0007fde0ff */
[----:B------:R-:W2:Y:S01]  /*0890*/  @!P2 LDC.64 R66, c[0x0][0x228] ;  /* 0x00008a00ff42ab82 */ /* 0x000ea20000000a00 */
[----:B------:R-:W-:Y:S02]  /*08a0*/  @P5 IADD3.X R11, RZ, R49, RZ, P6, !PT ;  /* 0x00000031ff0b5210 */ /* 0x000fe400037fe4ff */
[----:B------:R-:W-:-:S05]  /*08b0*/  @P1 IADD3 R27, P6, R48, 0x30, RZ ;  /* 0x00000030301b1810 */ /* 0x000fca0007fde0ff */
[----:B------:R-:W-:Y:S01]  /*08c0*/  @P1 IMAD.X R23, RZ, RZ, R49, P6 ;  /* 0x000000ffff171224 */ /* 0x000fe200030e0631 */
[----:B------:R-:W-:Y:S01]  /*08d0*/  @!P2 IADD3 R25, P6, R48, 0x40, RZ ;  /* 0x000000403019a810 */ /* 0x000fe20007fde0ff */
[----:B0-----:R-:W-:Y:S01]  /*08e0*/  @P5 IMAD R22, R11, R28, RZ ;  /* 0x0000001c0b165224 */ /* 0x001fe200078e02ff */
[----:B------:R-:W0:Y:S02]  /*08f0*/  @P1 LDC.64 R36, c[0x0][0x248] ;  /* 0x00009200ff241b82 */ /* 0x000e240000000a00 */
[----:B------:R-:W-:Y:S01]  /*0900*/  @!P2 IADD3.X R11, RZ, R49, RZ, P6, !PT ;  /* 0x00000031ff0ba210 */ /* 0x000fe200037fe4ff */
[--C-:B------:R-:W-:Y:S02]  /*0910*/  @P1 IMAD.MOV.U32 R21, RZ, RZ, R9.reuse ;  /* 0x000000ffff151224 */ /* 0x100fe400078e0009 */
[----:B------:R-:W-:Y:S01]  /*0920*/  @!P2 IMAD.MOV.U32 R47, RZ, RZ, R9 ;  /* 0x000000ffff2fa224 */ /* 0x000fe200078e0009 */
[----:B------:R-:W-:Y:S01]  /*0930*/  @!P2 MOV R46, R20 ;  /* 0x00000014002ea202 */ /* 0x000fe20000000f00 */
[----:B------:R-:W-:Y:S01]  /*0940*/  @P5 IMAD R9, R31, R29, R22 ;  /* 0x0000001d1f095224 */ /* 0x000fe200078e0216 */
[----:B------:R-:W-:Y:S01]  /*0950*/  @P5 MOV R22, R40 ;  /* 0x0000002800165202 */ /* 0x000fe20000000f00 */
[----:B-1----:R-:W-:Y:S01]  /*0960*/  @P1 IMAD R24, R23, R38, RZ ;  /* 0x0000002617181224 */ /* 0x002fe200078e02ff */
[----:B------:R-:W1:Y:S01]  /*0970*/  @!P2 LDC.64 R56, c[0x0][0x210] ;  /* 0x00008400ff38ab82 */ /* 0x000e620000000a00 */
[----:B------:R-:W-:-:S02]  /*0980*/  @P5 IMAD.MOV.U32 R23, RZ, RZ, R41 ;  /* 0x000000ffff175224 */ /* 0x000fc400078e0029 */
[----:B--2---:R-:W-:Y:S02]  /*0990*/  @!P2 IMAD R26, R11, R66, RZ ;  /* 0x000000420b1aa224 */ /* 0x004fe400078e02ff */
[----:B------:R-:W-:Y:S02]  /*09a0*/  @P1 IMAD R11, R27, R39, R24 ;  /* 0x000000271b0b1224 */ /* 0x000fe400078e0218 */
[----:B------:R-:W-:Y:S01]  /*09b0*/  @P5 IMAD.WIDE.U32 R28, R31, R28, R22 ;  /* 0x0000001c1f1c5225 */ /* 0x000fe200078e0016 */
[----:B------:R-:W-:Y:S01]  /*09c0*/  CS2R R22, SRZ ;  /* 0x0000000000167805 */ /* 0x000fe2000001ff00 */
[----:B------:R-:W2:Y:S02]  /*09d0*/  @!P2 LDC.64 R42, c[0x0][0x248] ;  /* 0x00009200ff2aab82 */ /* 0x000ea40000000a00 */
[----:B------:R-:W-:Y:S01]  /*09e0*/  @P1 IMAD.WIDE.U32 R38, R27, R38, R20 ;  /* 0x000000261b261225 */ /* 0x000fe200078e0014 */
[----:B------:R-:W-:-:S03]  /*09f0*/  CS2R R20, SRZ ;  /* 0x0000000000147805 */ /* 0x000fc6000001ff00 */
[C---:B------:R-:W-:Y:S01]  /*0a00*/  @!P2 IMAD R67, R25.reuse, R67, R26 ;  /* 0x000000431943a224 */ /* 0x040fe200078e021a */
[----:B------:R-:W-:Y:S01]  /*0a10*/  CS2R R26, SRZ ;  /* 0x00000000001a7805 */ /* 0x000fe2000001ff00 */
[----:B------:R-:W-:Y:S01]  /*0a20*/  @!P2 IMAD.WIDE.U32 R46, R25, R66, R46 ;  /* 0x00000042192ea225 */ /* 0x000fe200078e002e */
[----:B------:R-:W-:Y:S01]  /*0a30*/  CS2R R24, SRZ ;  /* 0x0000000000187805 */ /* 0x000fe2000001ff00 */
[----:B------:R0:W3:Y:S01]  /*0a40*/  @P4 LDG.E.128 R20, desc[UR4][R32.64] ;  /* 0x0000000420144981 */ /* 0x0000e2000c1e1d00 */
[----:B------:R-:W-:Y:S01]  /*0a50*/  @P5 IADD3 R9, R29, R9, RZ ;  /* 0x000000091d095210 */ /* 0x000fe20007ffe0ff */
[----:B------:R-:W2:Y:S01]  /*0a60*/  @P1 LDC.64 R58, c[0x0][0x210] ;  /* 0x00008400ff3a1b82 */ /* 0x000ea20000000a00 */
[----:B----4-:R-:W-:Y:S02]  /*0a70*/  @P5 LEA R50, P6, R28, R50, 0x1 ;  /* 0x000000321c325211 */ /* 0x010fe400078c08ff */
[----:B------:R4:W3:Y:S01]  /*0a80*/  @P4 LDG.E.128 R24, desc[UR4][R34.64] ;  /* 0x0000000422184981 */ /* 0x0008e2000c1e1d00 */
[----:B------:R-:W-:-:S02]  /*0a90*/  @P1 IADD3 R63, P4, R48, 0x30, RZ ;  /* 0x00000030303f1810 */ /* 0x000fc40007f9e0ff */
[----:B------:R-:W-:Y:S02]  /*0aa0*/  @P5 LEA.HI.X R51, R28, R51, R9, 0x1, P6 ;  /* 0x000000331c335211 */ /* 0x000fe400030f0c09 */
[----:B------:R-:W2:Y:S01]  /*0ab0*/  @P1 LDC.64 R60, c[0x0][0x240] ;  /* 0x00009000ff3c1b82 */ /* 0x000ea20000000a00 */
[----:B------:R-:W-:Y:S01]  /*0ac0*/  @P1 IMAD.X R9, RZ, RZ, R49, P4 ;  /* 0x000000ffff091224 */ /* 0x000fe200020e0631 */
[----:B------:R-:W-:Y:S02]  /*0ad0*/  CS2R R28, SRZ ;  /* 0x00000000001c7805 */ /* 0x000fe4000001ff00 */
[----:B------:R-:W-:Y:S01]  /*0ae0*/  CS2R R30, SRZ ;  /* 0x00000000001e7805 */ /* 0x000fe2000001ff00 */
[----:B0-----:R-:W-:Y:S01]  /*0af0*/  @P1 IMAD R44, R9, R36, RZ ;  /* 0x00000024092c1224 */ /* 0x001fe200078e02ff */
[----:B------:R-:W-:Y:S02]  /*0b00*/  CS2R R32, SRZ ;  /* 0x0000000000207805 */ /* 0x000fe4000001ff00 */
[----:B----4-:R-:W-:Y:S01]  /*0b10*/  CS2R R34, SRZ ;  /* 0x0000000000227805 */ /* 0x010fe2000001ff00 */
[----:B------:R-:W-:Y:S01]  /*0b20*/  @P1 IMAD R53, R63, R37, R44 ;  /* 0x000000253f351224 */ /* 0x000fe200078e022c */
[----:B------:R-:W4:Y:S01]  /*0b30*/  @P5 LDG.E.128 R28, desc[UR4][R64.64] ;  /* 0x00000004401c5981 */ /* 0x000f22000c1e1d00 */
[----:B------:R-:W0:Y:S03]  /*0b40*/  @!P2 LDC.64 R44, c[0x0][0x240] ;  /* 0x00009000ff2cab82 */ /* 0x000e260000000a00 */
[----:B------:R0:W4:Y:S01]  /*0b50*/  @P5 LDG.E.128 R32, desc[UR4][R50.64] ;  /* 0x0000000432205981 */ /* 0x000122000c1e1d00 */
[----:B------:R-:W-:-:S02]  /*0b60*/  @!P2 IADD3 R9, P5, R48, 0x40, RZ ;  /* 0x000000403009a810 */ /* 0x000fc40007fbe0ff */
[----:B------:R-:W-:Y:S02]  /*0b70*/  @!P2 IADD3 R67, R47, R67, RZ ;  /* 0x000000432f43a210 */ /* 0x000fe40007ffe0ff */
[----:B-1----:R-:W-:Y:S01]  /*0b80*/  @!P2 LEA R56, P4, R46, R56, 0x1 ;  /* 0x000000382e38a211 */ /* 0x002fe200078808ff */
[----:B------:R-:W-:-:S03]  /*0b90*/  @!P2 IMAD.X R49, RZ, RZ, R49, P5 ;  /* 0x000000ffff31a224 */ /* 0x000fc600028e0631 */
[----:B------:R-:W-:Y:S01]  /*0ba0*/  @!P2 LEA.HI.X R57, R46, R57, R67, 0x1, P4 ;  /* 0x000000392e39a211 */ /* 0x000fe200020f0c43 */
[----:B--2---:R-:W-:Y:S02]  /*0bb0*/  @!P2 IMAD R46, R49, R42, RZ ;  /* 0x0000002a312ea224 */ /* 0x004fe400078e02ff */
[----:B------:R-:W-:Y:S01]  /*0bc0*/  @P1 IMAD.WIDE.U32 R36, R63, R36, R40 ;  /* 0x000000243f241225 */ /* 0x000fe200078e0028 */
[----:B------:R-:W-:Y:S02]  /*0bd0*/  @P1 IADD3 R11, R39, R11, RZ ;  /* 0x0000000b270b1210 */ /* 0x000fe40007ffe0ff */
[----:B------:R-:W-:Y:S01]  /*0be0*/  @P1 LEA R58, P4, R38, R58, 0x1 ;  /* 0x0000003a263a1211 */ /* 0x000fe200078808ff */
[C---:B------:R-:W-:Y:S02]  /*0bf0*/  @!P2 IMAD R43, R9.reuse, R43, R46 ;  /* 0x0000002b092ba224 */ /* 0x040fe400078e022e */
[----:B------:R-:W-:Y:S01]  /*0c00*/  @!P2 IMAD.WIDE.U32 R46, R9, R42, R40 ;  /* 0x0000002a092ea225 */ /* 0x000fe200078e0028 */
[----:B------:R-:W-:-:S03]  /*0c10*/  @P1 LEA R60, P5, R36, R60, 0x1 ;  /* 0x0000003c243c1211 */ /* 0x000fc600078a08ff */
[----:B------:R-:W-:Y:S01]  /*0c20*/  @P1 IMAD.IADD R53, R37, 0x1, R53 ;  /* 0x0000000125351824 */ /* 0x000fe200078e0235 */
[----:B------:R-:W-:Y:S02]  /*0c30*/  @P1 LEA.HI.X R59, R38, R59, R11, 0x1, P4 ;  /* 0x0000003b263b1211 */ /* 0x000fe400020f0c0b */
[----:B------:R-:W-:Y:S02]  /*0c40*/  @!P2 IADD3 R9, R47, R43, RZ ;  /* 0x0000002b2f09a210 */ /* 0x000fe40007ffe0ff */
[----:B0-----:R-:W-:Y:S02]  /*0c50*/  @!P2 LEA R62, P4, R46, R44, 0x1 ;  /* 0x0000002c2e3ea211 */ /* 0x001fe400078808ff */
[----:B------:R-:W-:Y:S02]  /*0c60*/  CS2R R38, SRZ ;  /* 0x0000000000267805 */ /* 0x000fe4000001ff00 */
[----:B------:R-:W-:Y:S02]  /*0c70*/  @P1 LEA.HI.X R61, R36, R61, R53, 0x1, P5 ;  /* 0x0000003d243d1211 */ /* 0x000fe400028f0c35 */
[----:B------:R-:W-:-:S02]  /*0c80*/  CS2R R36, SRZ ;  /* 0x0000000000247805 */ /* 0x000fc4000001ff00 */
[----:B------:R-:W-:Y:S02]  /*0c90*/  CS2R R40, SRZ ;  /* 0x0000000000287805 */ /* 0x000fe4000001ff00 */
[----:B------:R-:W-:Y:S02]  /*0ca0*/  CS2R R42, SRZ ;  /* 0x00000000002a7805 */ /* 0x000fe4000001ff00 */
[----:B------:R-:W-:Y:S02]  /*0cb0*/  @!P2 LEA.HI.X R63, R46, R45, R9, 0x1, P4 ;  /* 0x0000002d2e3fa211 */ /* 0x000fe400020f0c09 */
[----:B------:R-:W-:Y:S02]  /*0cc0*/  CS2R R44, SRZ ;  /* 0x00000000002c7805 */ /* 0x000fe4000001ff00 */
[----:B------:R-:W-:Y:S02]  /*0cd0*/  CS2R R46, SRZ ;  /* 0x00000000002e7805 */ /* 0x000fe4000001ff00 */
[----:B------:R-:W-:-:S02]  /*0ce0*/  CS2R R48, SRZ ;  /* 0x0000000000307805 */ /* 0x000fc4000001ff00 */
[----:B------:R-:W-:Y:S01]  /*0cf0*/  CS2R R50, SRZ ;  /* 0x0000000000327805 */ /* 0x000fe2000001ff00 */
[----:B------:R3:W2:Y:S04]  /*0d00*/  @P1 LDG.E.128 R36, desc[UR4][R58.64] ;  /* 0x000000043a241981 */ /* 0x0006a8000c1e1d00 */
[----:B------:R-:W2:Y:S04]  /*0d10*/  @P1 LDG.E.128 R40, desc[UR4][R60.64] ;  /* 0x000000043c281981 */ /* 0x000ea8000c1e1d00 */
[----:B------:R0:W2:Y:S04]  /*0d20*/  @!P2 LDG.E.128 R44, desc[UR4][R56.64] ;  /* 0x00000004382ca981 */ /* 0x0000a8000c1e1d00 */
[----:B------:R-:W2:Y:S01]  /*0d30*/  @!P2 LDG.E.128 R48, desc[UR4][R62.64] ;  /* 0x000000043e30a981 */ /* 0x000ea2000c1e1d00 */
[----:B---3--:R-:W-:-:S02]  /*0d40*/  LOP3.LUT R58, R16, 0xffff0000, RZ, 0xc0, !PT ;  /* 0xffff0000103a7812 */ /* 0x008fc400078ec0ff */
[C---:B------:R-:W-:Y:S01]  /*0d50*/  LOP3.LUT R9, R12.reuse, 0xffff0000, RZ, 0xc0, !PT ;  /* 0xffff00000c097812 */ /* 0x040fe200078ec0ff */
[----:B------:R-:W-:Y:S01]  /*0d60*/  IMAD.U32 R12, R12, 0x10000, RZ ;  /* 0x000100000c0c7824 */ /* 0x000fe200078e00ff */
[----:B------:R-:W-:-:S03]  /*0d70*/  SHF.L.U32 R11, R16, 0x10, RZ ;  /* 0x00000010100b7819 */ /* 0x000fc600000006ff */
[----:B------:R-:W-:Y:S01]  /*0d80*/  FMUL.FTZ R53, R9, R58 ;  /* 0x0000003a09357220 */ /* 0x000fe20000410000 */
[----:B------:R-:W-:Y:S01]  /*0d90*/  SHF.L.U32 R16, R17, 0x10, RZ ;  /* 0x0000001011107819 */ /* 0x000fe200000006ff */
[C---:B------:R-:W-:Y:S02]  /*0da0*/  IMAD.U32 R9, R13.reuse, 0x10000, RZ ;  /* 0x000100000d097824 */ /* 0x040fe400078e00ff */
[----:B------:R-:W-:Y:S01]  /*0db0*/  FFMA.FTZ R58, R12, R11, R53 ;  /* 0x0000000b0c3a7223 */ /* 0x000fe20000010035 */
[----:B------:R-:W-:Y:S02]  /*0dc0*/  LOP3.LUT R13, R13, 0xffff0000, RZ, 0xc0, !PT ;  /* 0xffff00000d0d7812 */ /* 0x000fe400078ec0ff */
[----:B------:R-:W-:Y:S01]  /*0dd0*/  LOP3.LUT R12, R17, 0xffff0000, RZ, 0xc0, !PT ;  /* 0xffff0000110c7812 */ /* 0x000fe200078ec0ff */
[----:B------:R-:W-:Y:S01]  /*0de0*/  FFMA.FTZ R58, R9, R16, R58 ;  /* 0x00000010093a7223 */ /* 0x000fe2000001003a */
[----:B------:R-:W-:Y:S01]  /*0df0*/  SHF.L.U32 R16, R18, 0x10, RZ ;  /* 0x0000001012107819 */ /* 0x000fe200000006ff */
[----:B------:R-:W-:-:S02]  /*0e00*/  IMAD.U32 R9, R14, 0x10000, RZ ;  /* 0x000100000e097824 */ /* 0x000fc400078e00ff */
[----:B------:R-:W-:Y:S01]  /*0e10*/  FFMA.FTZ R12, R13, R12, R58 ;  /* 0x0000000c0d0c7223 */ /* 0x000fe2000001003a */
[----:B------:R-:W-:Y:S02]  /*0e20*/  LOP3.LUT R14, R14, 0xffff0000, RZ, 0xc0, !PT ;  /* 0xffff00000e0e7812 */ /* 0x000fe400078ec0ff */
[----:B------:R-:W-:Y:S01]  /*0e30*/  LOP3.LUT R11, R18, 0xffff0000, RZ, 0xc0, !PT ;  /* 0xffff0000120b7812 */ /* 0x000fe200078ec0ff */
[----:B------:R-:W-:Y:S01]  /*0e40*/  FFMA.FTZ R13, R9, R16, R12 ;  /* 0x00000010090d7223 */ /* 0x000fe2000001000c */
[----:B------:R-:W-:Y:S01]  /*0e50*/  SHF.L.U32 R12, R19, 0x10, RZ ;  /* 0x00000010130c7819 */ /* 0x000fe200000006ff */
[C---:B------:R-:W-:Y:S02]  /*0e60*/  IMAD.U32 R9, R15.reuse, 0x10000, RZ ;  /* 0x000100000f097824 */ /* 0x040fe400078e00ff */
[----:B------:R-:W-:Y:S01]  /*0e70*/  FFMA.FTZ R16, R14, R11, R13 ;  /* 0x0000000b0e107223 */ /* 0x000fe2000001000d */
[----:B------:R-:W-:Y:S02]  /*0e80*/  LOP3.LUT R15, R15, 0xffff0000, RZ, 0xc0, !PT ;  /* 0xffff00000f0f7812 */ /* 0x000fe400078ec0ff */
[----:B------:R-:W-:Y:S01]  /*0e90*/  LOP3.LUT R14, R19, 0xffff0000, RZ, 0xc0, !PT ;  /* 0xffff0000130e7812 */ /* 0x000fe200078ec0ff */
[----:B------:R-:W-:-:S04]  /*0ea0*/  FFMA.FTZ R12, R9, R12, R16 ;  /* 0x0000000c090c7223 */ /* 0x000fc80000010010 */
[----:B------:R-:W-:Y:S01]  /*0eb0*/  FFMA.FTZ R9, R15, R14, R12 ;  /* 0x0000000e0f097223 */ /* 0x000fe2000001000c */
[C---:B------:R-:W-:Y:S01]  /*0ec0*/  IMAD.U32 R18, R20.reuse, 0x10000, RZ ;  /* 0x0001000014127824 */ /* 0x040fe200078e00ff */
[----:B------:R-:W-:Y:S02]  /*0ed0*/  LOP3.LUT R20, R20, 0xffff0000, RZ, 0xc0, !PT ;  /* 0xffff000014147812 */ /* 0x000fe400078ec0ff */
[C---:B0-----:R-:W-:Y:S01]  /*0ee0*/  LOP3.LUT R57, R24.reuse, 0xffff0000, RZ, 0xc0, !PT ;  /* 0xffff000018397812 */ /* 0x041fe200078ec0ff */
[----:B------:R-:W-:Y:S01]  /*0ef0*/  IMAD.U32 R53, R24, 0x10000, RZ ;  /* 0x0001000018357824 */ /* 0x000fe200078e00ff */
[C---:B------:R-:W-:Y:S02]  /*0f00*/  SHF.L.U32 R56, R25.reuse, 0x10, RZ ;  /* 0x0000001019387819 */ /* 0x040fe400000006ff */
[----:B------:R-:W-:Y:S01]  /*0f10*/  LOP3.LUT R58, R25, 0xffff0000, RZ, 0xc0, !PT ;  /* 0xffff0000193a7812 */ /* 0x000fe200078ec0ff */
[----:B------:R-:W-:Y:S01]  /*0f20*/  FMUL.FTZ R57, R20, R57 ;  /* 0x0000003914397220 */ /* 0x000fe20000410000 */
[----:B------:R-:W-:-:S02]  /*0f30*/  SHF.L.U32 R14, R27, 0x10, RZ ;  /* 0x000000101b0e7819 */ /* 0x000fc400000006ff */
[----:B------:R-:W-:Y:S02]  /*0f40*/  LOP3.LUT R12, R27, 0xffff0000, RZ, 0xc0, !PT ;  /* 0xffff00001b0c7812 */ /* 0x000fe400078ec0ff */
[----:B----4-:R-:W-:Y:S02]  /*0f50*/  LOP3.LUT R19, R28, 0xffff0000, RZ, 0xc0, !PT ;  /* 0xffff00001c137812 */ /* 0x010fe400078ec0ff */
[----:B------:R-:W-:Y:S01]  /*0f60*/  LOP3.LUT R24, R32, 0xffff0000, RZ, 0xc0, !PT ;  /* 0xffff000020187812 */ /* 0x000fe200078ec0ff */
[----:B------:R-:W-:Y:S01]  /*0f70*/  IMAD.U32 R28, R28, 0x10000, RZ ;  /* 0x000100001c1c7824 */ /* 0x000fe200078e00ff */
[----:B------:R-:W-:Y:S01]  /*0f80*/  SHF.L.U32 R25, R32, 0x10, RZ ;  /* 0x0000001020197819 */ /* 0x000fe200000006ff */
[----:B------:R-:W-:Y:S01]  /*0f90*/  FFMA.FTZ R20, R18, R53, R57 ;  /* 0x0000003512147223 */ /* 0x000fe20000010039 */
[----:B------:R-:W-:Y:S01]  /*0fa0*/  SHF.L.U32 R17, R21, 0x10, RZ ;  /* 0x0000001015117819 */ /* 0x000fe200000006ff */
[----:B------:R-:W-:Y:S01]  /*0fb0*/  FMUL.FTZ R27, R19, R24 ;  /* 0x00000018131b7220 */ /* 0x000fe20000410000 */
[----:B------:R-:W-:Y:S01]  /*0fc0*/  SHF.L.U32 R19, R33, 0x10, RZ ;  /* 0x0000001021137819 */ /* 0x000fe200000006ff */
[----:B------:R-:W-:Y:S01]  /*0fd0*/  IMAD.U32 R18, R29, 0x10000, RZ ;  /* 0x000100001d127824 */ /* 0x000fe200078e00ff */
[----:B------:R-:W-:Y:S01]  /*0fe0*/  LOP3.LUT R21, R21, 0xffff0000, RZ, 0xc0, !PT ;  /* 0xffff000015157812 */ /* 0x000fe200078ec0ff */
[----:B------:R-:W-:Y:S01]  /*0ff0*/  FFMA.FTZ R25, R28, R25, R27 ;  /* 0x000000191c197223 */ /* 0x000fe2000001001b */
[----:B------:R-:W-:Y:S01]  /*1000*/  FFMA.FTZ R56, R17, R56, R20 ;  /* 0x0000003811387223 */ /* 0x000fe20000010014 */
[----:B------:R-:W-:-:S02]  /*1010*/  LOP3.LUT R29, R29, 0xffff0000, RZ, 0xc0, !PT ;  /* 0xffff00001d1d7812 */ /* 0x000fc400078ec0ff */
[----:B------:R-:W-:Y:S01]  /*1020*/  LOP3.LUT R20, R33, 0xffff0000, RZ, 0xc0, !PT ;  /* 0xffff000021147812 */ /* 0x000fe200078ec0ff */
[----:B------:R-:W-:Y:S01]  /*1030*/  FFMA.FTZ R24, R18, R19, R25 ;  /* 0x0000001312187223 */ /* 0x000fe20000010019 */
[----:B------:R-:W-:Y:S02]  /*1040*/  IMAD.U32 R13, R22, 0x10000, RZ ;  /* 0x00010000160d7824 */ /* 0x000fe400078e00ff */
[----:B------:R-:W-:Y:S01]  /*1050*/  FFMA.FTZ R56, R21, R58, R56 ;  /* 0x0000003a15387223 */ /* 0x000fe20000010038 */
[----:B------:R-:W-:Y:S01]  /*1060*/  IMAD.U32 R16, R26, 0x10000, RZ ;  /* 0x000100001a107824 */ /* 0x000fe200078e00ff */
[----:B------:R-:W-:Y:S01]  /*1070*/  SHF.L.U32 R18, R34, 0x10, RZ ;  /* 0x0000001022127819 */ /* 0x000fe200000006ff */
[----:B------:R-:W-:Y:S02]  /*1080*/  IMAD.U32 R17, R30, 0x10000, RZ ;  /* 0x000100001e117824 */ /* 0x000fe400078e00ff */
[----:B------:R-:W-:Y:S01]  /*1090*/  FFMA.FTZ R20, R29, R20, R24 ;  /* 0x000000141d147223 */ /* 0x000fe20000010018 */
[----:B------:R-:W-:Y:S01]  /*10a0*/  LOP3.LUT R22, R22, 0xffff0000, RZ, 0xc0, !PT ;  /* 0xffff000016167812 */ /* 0x000fe200078ec0ff */
[----:B------:R-:W-:Y:S01]  /*10b0*/  FFMA.FTZ R19, R13, R16, R56 ;  /* 0x000000100d137223 */ /* 0x000fe20000010038 */
[----:B------:R-:W-:Y:S01]  /*10c0*/  LOP3.LUT R15, R26, 0xffff0000, RZ, 0xc0, !PT ;  /* 0xffff00001a0f7812 */ /* 0x000fe200078ec0ff */
[----:B------:R-:W-:Y:S01]  /*10d0*/  FFMA.FTZ R17, R17, R18, R20 ;  /* 0x0000001211117223 */ /* 0x000fe20000010014 */
[----:B------:R-:W-:-:S02]  /*10e0*/  LOP3.LUT R30, R30, 0xffff0000, RZ, 0xc0, !PT ;  /* 0xffff00001e1e7812 */ /* 0x000fc400078ec0ff */
[----:B------:R-:W-:Y:S01]  /*10f0*/  LOP3.LUT R13, R34, 0xffff0000, RZ, 0xc0, !PT ;  /* 0xffff0000220d7812 */ /* 0x000fe200078ec0ff */
[----:B------:R-:W-:Y:S01]  /*1100*/  FFMA.FTZ R22, R22, R15, R19 ;  /* 0x0000000f16167223 */ /* 0x000fe20000010013 */
[----:B------:R-:W-:Y:S01]  /*1110*/  SHF.L.U32 R15, R35, 0x10, RZ ;  /* 0x00000010230f7819 */ /* 0x000fe200000006ff */
[----:B------:R-:W-:Y:S02]  /*1120*/  IMAD.U32 R18, R31, 0x10000, RZ ;  /* 0x000100001f127824 */ /* 0x000fe400078e00ff */
[----:B------:R-:W-:-:S04]  /*1130*/  FFMA.FTZ R13, R30, R13, R17 ;  /* 0x0000000d1e0d7223 */ /* 0x000fc80000010011 */
[----:B------:R-:W-:Y:S01]  /*1140*/  FFMA.FTZ R18, R18, R15, R13 ;  /* 0x0000000f12127223 */ /* 0x000fe2000001000d */
[C---:B--2---:R-:W-:Y:S01]  /*1150*/  IMAD.U32 R13, R36.reuse, 0x10000, RZ ;  /* 0x00010000240d7824 */ /* 0x044fe200078e00ff */
[----:B------:R-:W-:Y:S02]  /*1160*/  LOP3.LUT R36, R36, 0xffff0000, RZ, 0xc0, !PT ;  /* 0xffff000024247812 */ /* 0x000fe400078ec0ff */
[C---:B------:R-:W-:Y:S01]  /*1170*/  LOP3.LUT R21, R40.reuse, 0xffff0000, RZ, 0xc0, !PT ;  /* 0xffff000028157812 */ /* 0x040fe200078ec0ff */
[----:B------:R-:W-:Y:S01]  /*1180*/  IMAD.U32 R24, R40, 0x10000, RZ ;  /* 0x0001000028187824 */ /* 0x000fe200078e00ff */
[----:B------:R-:W-:-:S03]  /*1190*/  LOP3.LUT R15, R44, 0xffff0000, RZ, 0xc0, !PT ;  /* 0xffff00002c0f7812 */ /* 0x000fc600078ec0ff */
[----:B------:R-:W-:Y:S01]  /*11a0*/  FMUL.FTZ R36, R36, R21 ;  /* 0x0000001524247220 */ /* 0x000fe20000410000 */
        /* <DEDUP_REMOVED lines=8> */
[----:B------:R-:W-:Y:S01]  /*1230*/  SHF.L.U32 R24, R49, 0x10, RZ ;  /* 0x0000001031187819 */ /* 0x000fe200000006ff */
[----:B------:R-:W-:Y:S01]  /*1240*/  FFMA.FTZ R44, R44, R21, R15 ;  /* 0x000000152c2c7223 */ /* 0x000fe2000001000f */
[----:B------:R-:W-:Y:S01]  /*1250*/  LOP3.LUT R37, R37, 0xffff0000, RZ, 0xc0, !PT ;  /* 0xffff000025257812 */ /* 0x000fe200078ec0ff */
[----:B------:R-:W-:Y:S01]  /*1260*/  FFMA.FTZ R28, R17, R28, R36 ;  /* 0x0000001c111c7223 */ /* 0x000fe20000010024 */
[----:B------:R-:W-:Y:S01]  /*1270*/  LOP3.LUT R30, R41, 0xffff0000, RZ, 0xc0, !PT ;  /* 0xffff0000291e7812 */ /* 0x000fe200078ec0ff */
[----:B------:R-:W-:Y:S01]  /*1280*/  FFMA.FTZ R44, R13, R24, R44 ;  /* 0x000000180d2c7223 */ /* 0x000fe2000001002c */
[----:B------:R-:W-:-:S02]  /*1290*/  LOP3.LUT R45, R45, 0xffff0000, RZ, 0xc0, !PT ;  /* 0xffff00002d2d7812 */ /* 0x000fc400078ec0ff */
[----:B------:R-:W-:Y:S01]  /*12a0*/  LOP3.LUT R26, R49, 0xffff0000, RZ, 0xc0, !PT ;  /* 0xffff0000311a7812 */ /* 0x000fe200078ec0ff */
[----:B------:R-:W-:Y:S02]  /*12b0*/  IMAD.U32 R19, R38, 0x10000, RZ ;  /* 0x0001000026137824 */ /* 0x000fe400078e00ff */
[----:B------:R-:W-:Y:S01]  /*12c0*/  FFMA.FTZ R28, R37, R30, R28 ;  /* 0x0000001e251c7223 */ /* 0x000fe2000001001c */
[----:B------:R-:W-:Y:S01]  /*12d0*/  IMAD.U32 R32, R42, 0x10000, RZ ;  /* 0x000100002a207824 */ /* 0x000fe200078e00ff */
        /* <DEDUP_REMOVED lines=8> */
[----:B------:R-:W-:Y:S01]  /*1360*/  LOP3.LUT R46, R46, 0xffff0000, RZ, 0xc0, !PT ;  /* 0xffff00002e2e7812 */ /* 0x000fe200078ec0ff */
[----:B------:R-:W-:Y:S01]  /*1370*/  FFMA.FTZ R17, R13, R24, R26 ;  /* 0x000000180d117223 */ /* 0x000fe2000001001a */
[----:B------:R-:W-:Y:S01]  /*1380*/  LOP3.LUT R15, R50, 0xffff0000, RZ, 0xc0, !PT ;  /* 0xffff0000320f7812 */ /* 0x000fe200078ec0ff */
[----:B------:R-:W-:Y:S01]  /*1390*/  FFMA.FTZ R38, R38, R25, R19 ;  /* 0x0000001926267223 */ /* 0x000fe20000010013 */
[----:B------:R-:W-:-:S02]  /*13a0*/  LOP3.LUT R23, R23, 0xffff0000, RZ, 0xc0, !PT ;  /* 0xffff000017177812 */ /* 0x000fc400078ec0ff */
[----:B------:R-:W-:Y:S02]  /*13b0*/  LOP3.LUT R31, R31, 0xffff0000, RZ, 0xc0, !PT ;  /* 0xffff00001f1f7812 */ /* 0x000fe400078ec0ff */
[----:B------:R-:W-:Y:S02]  /*13c0*/  LOP3.LUT R16, R35, 0xffff0000, RZ, 0xc0, !PT ;  /* 0xffff000023107812 */ /* 0x000fe400078ec0ff */
[----:B------:R-:W-:Y:S02]  /*13d0*/  SHF.L.U32 R11, R39, 0x10, RZ ;  /* 0x00000010270b7819 */ /* 0x000fe400000006ff */
        /* <DEDUP_REMOVED lines=8> */
[----:B------:R-:W-:Y:S01]  /*1460*/  FFMA.FTZ R18, R31, R16, R18 ;  /* 0x000000101f127223 */ /* 0x000fe20000010012 */
[----:B------:R-:W-:Y:S01]  /*1470*/  LOP3.LUT R47, R47, 0xffff0000, RZ, 0xc0, !PT ;  /* 0xffff00002f2f7812 */ /* 0x000fe200078ec0ff */
[----:B------:R-:W-:Y:S01]  /*1480*/  FFMA.FTZ R24, R13, R24, R46 ;  /* 0x000000180d187223 */ /* 0x000fe2000001002e */
[----:B------:R-:W-:Y:S01]  /*1490*/  LOP3.LUT R22, R51, 0xffff0000, RZ, 0xc0, !PT ;  /* 0xffff000033167812 */ /* 0x000fe200078ec0ff */
[----:B------:R-:W-:Y:S01]  /*14a0*/  FFMA.FTZ R20, R39, R20, R38 ;  /* 0x0000001427147223 */ /* 0x000fe20000010026 */
[----:B------:R-:W0:Y:S03]  /*14b0*/  SHFL.BFLY PT, R12, R9, 0x8, 0x1f ;  /* 0x0d001f00090c7f89 */ /* 0x000e2600000e0000 */
[----:B------:R-:W-:Y:S01]  /*14c0*/  FFMA.FTZ R22, R47, R22, R24 ;  /* 0x000000162f167223 */ /* 0x000fe20000010018 */
[----:B------:R-:W1:Y:S04]  /*14d0*/  SHFL.BFLY PT, R11, R14, 0x8, 0x1f ;  /* 0x0d001f000e0b7f89 */ /* 0x000e6800000e0000 */
[----:B------:R-:W2:Y:S04]  /*14e0*/  SHFL.BFLY PT, R15, R18, 0x8, 0x1f ;  /* 0x0d001f00120f7f89 */ /* 0x000ea800000e0000 */
[----:B------:R-:W3:Y:S04]  /*14f0*/  SHFL.BFLY PT, R17, R20, 0x8, 0x1f ;  /* 0x0d001f0014117f89 */ /* 0x000ee800000e0000 */
[----:B------:R-:W4:Y:S01]  /*1500*/  SHFL.BFLY PT, R21, R22, 0x8, 0x1f ;  /* 0x0d001f0016157f89 */ /* 0x000f2200000e0000 */
[----:B0-----:R-:W-:Y:S01]  /*1510*/  FADD.FTZ R12, R9, R12 ;  /* 0x0000000c090c7221 */ /* 0x001fe20000010000 */
[----:B-1----:R-:W-:Y:S01]  /*1520*/  FADD.FTZ R13, R14, R11 ;  /* 0x0000000b0e0d7221 */ /* 0x002fe20000010000 */
[----:B--2---:R-:W-:-:S03]  /*1530*/  FADD.FTZ R15, R18, R15 ;  /* 0x0000000f120f7221 */ /* 0x004fc60000010000 */
[----:B------:R-:W0:Y:S01]  /*1540*/  SHFL.BFLY PT, R11, R12, 0x4, 0x1f ;  /* 0x0c801f000c0b7f89 */ /* 0x000e2200000e0000 */
[----:B---3--:R-:W-:-:S03]  /*1550*/  FADD.FTZ R19, R20, R17 ;  /* 0x0000001114137221 */ /* 0x008fc60000010000 */
[----:B------:R-:W1:Y:S01]  /*1560*/  SHFL.BFLY PT, R16, R13, 0x4, 0x1f ;  /* 0x0c801f000d107f89 */ /* 0x000e6200000e0000 */
[----:B----4-:R-:W-:-:S03]  /*1570*/  FADD.FTZ R23, R22, R21 ;  /* 0x0000001516177221 */ /* 0x010fc60000010000 */
[----:B------:R-:W2:Y:S04]  /*1580*/  SHFL.BFLY PT, R14, R15, 0x4, 0x1f ;  /* 0x0c801f000f0e7f89 */ /* 0x000ea800000e0000 */
[----:B------:R-:W3:Y:S04]  /*1590*/  SHFL.BFLY PT, R18, R19, 0x4, 0x1f ;  /* 0x0c801f0013127f89 */ /* 0x000ee800000e0000 */
[----:B------:R-:W4:Y:S01]  /*15a0*/  SHFL.BFLY PT, R24, R23, 0x4, 0x1f ;  /* 0x0c801f0017187f89 */ /* 0x000f2200000e0000 */
[----:B0-----:R-:W-:Y:S01]  /*15b0*/  FADD.FTZ R11, R12, R11 ;  /* 0x0000000b0c0b7221 */ /* 0x001fe20000010000 */
[----:B-1----:R-:W-:-:S02]  /*15c0*/  FADD.FTZ R16, R13, R16 ;  /* 0x000000100d107221 */ /* 0x002fc40000010000 */
[----:B------:R-:W0:Y:S01]  /*15d0*/  LDC.64 R12, c[0x0][0x2d0] ;  /* 0x0000b400ff0c7b82 */ /* 0x000e220000000a00 */
[----:B--2---:R-:W-:Y:S02]  /*15e0*/  FADD.FTZ R17, R15, R14 ;  /* 0x0000000e0f117221 */ /* 0x004fe40000010000 */
[----:B------:R-:W1:Y:S01]  /*15f0*/  SHFL.BFLY PT, R9, R16, 0x2, 0x1f ;  /* 0x0c401f0010097f89 */ /* 0x000e6200000e0000 */
[----:B---3--:R-:W-:-:S03]  /*1600*/  FADD.FTZ R20, R19, R18 ;  /* 0x0000001213147221 */ /* 0x008fc60000010000 */
[----:B------:R-:W2:Y:S01]  /*1610*/  SHFL.BFLY PT, R14, R11, 0x2, 0x1f ;  /* 0x0c401f000b0e7f89 */ /* 0x000ea200000e0000 */
[----:B----4-:R-:W-:-:S03]  /*1620*/  FADD.FTZ R24, R23, R24 ;  /* 0x0000001817187221 */ /* 0x010fc60000010000 */
[----:B------:R-:W3:Y:S01]  /*1630*/  SHFL.BFLY PT, R18, R17, 0x2, 0x1f ;  /* 0x0c401f0011127f89 */ /* 0x000ee200000e0000 */
[----:B------:R-:W-:-:S03]  /*1640*/  VIADD R23, R7, 0x4f ;  /* 0x0000004f07177836 */ /* 0x000fc60000000000 */
[----:B------:R-:W4:Y:S04]  /*1650*/  SHFL.BFLY PT, R21, R20, 0x2, 0x1f ;  /* 0x0c401f0014157f89 */ /* 0x000f2800000e0000 */
[----:B------:R-:W0:Y:S01]  /*1660*/  SHFL.BFLY PT, R19, R24, 0x2, 0x1f ;  /* 0x0c401f0018137f89 */ /* 0x000e2200000e0000 */
[----:B------:R-:W-:-:S05]  /*1670*/  IMAD.HI R7, R23, 0x66666667, RZ ;  /* 0x6666666717077827 */ /* 0x000fca00078e02ff */
[----:B------:R-:W-:Y:S01]  /*1680*/  SHF.R.U32.HI R22, RZ, 0x1f, R7 ;  /* 0x0000001fff167819 */ /* 0x000fe20000011607 */
[----:B-1----:R-:W-:-:S03]  /*1690*/  FADD.FTZ R9, R16, R9 ;  /* 0x0000000910097221 */ /* 0x002fc60000010000 */
[----:B------:R-:W-:Y:S01]  /*16a0*/  LEA.HI.SX32 R28, R7, R22, 0x1b ;  /* 0x00000016071c7211 */ /* 0x000fe200078fdaff */
[----:B--2---:R-:W-:Y:S01]  /*16b0*/  FADD.FTZ R7, R11, R14 ;  /* 0x0000000e0b077221 */ /* 0x004fe20000010000 */
[----:B------:R-:W-:Y:S01]  /*16c0*/  SHF.L.U32 R16, R0, 0x2, RZ ;  /* 0x0000000200107819 */ /* 0x000fe200000006ff */
[----:B------:R-:W1:Y:S01]  /*16d0*/  LDC.64 R14, c[0x0][0x2d8] ;  /* 0x0000b600ff0e7b82 */ /* 0x000e620000000a00 */
[----:B---3--:R-:W-:Y:S01]  /*16e0*/  FADD.FTZ R11, R17, R18 ;  /* 0x00000012110b7221 */ /* 0x008fe20000010000 */
[----:B------:R-:W-:Y:S01]  /*16f0*/  IMAD R17, R2, 0x2800, RZ ;  /* 0x0000280002117824 */ /* 0x000fe200078e02ff */
[----:B------:R-:W-:Y:S01]  /*1700*/  SHF.R.S32.HI R26, RZ, 0x1f, R16 ;  /* 0x0000001fff1a7819 */ /* 0x000fe20000011410 */
[----:B----4-:R-:W-:-:S03]  /*1710*/  FADD.FTZ R21, R20, R21 ;  /* 0x0000001514157221 */ /* 0x010fc60000010000 */
[C---:B------:R-:W-:Y:S01]  /*1720*/  IADD3 R16, P1, R17.reuse, R16, RZ ;  /* 0x0000001011107210 */ /* 0x040fe20007f3e0ff */
[----:B0-----:R-:W-:Y:S01]  /*1730*/  FADD.FTZ R19, R24, R19 ;  /* 0x0000001318137221 */ /* 0x001fe20000010000 */
[----:B------:R-:W0:Y:S02]  /*1740*/  SHFL.BFLY PT, R18, R7, 0x1, 0x1f ;  /* 0x0c201f0007127f89 */ /* 0x000e2400000e0000 */
[----:B------:R-:W-:Y:S02]  /*1750*/  LEA.HI.X.SX32 R17, R17, R26, 0x1, P1 ;  /* 0x0000001a11117211 */ /* 0x000fe400008f0eff */
[----:B------:R-:W2:Y:S04]  /*1760*/  SHFL.BFLY PT, R20, R9, 0x1, 0x1f ;  /* 0x0c201f0009147f89 */ /* 0x000ea800000e0000 */
[----:B------:R-:W3:Y:S04]  /*1770*/  SHFL.BFLY PT, R22, R11, 0x1, 0x1f ;  /* 0x0c201f000b167f89 */ /* 0x000ee800000e0000 */
[----:B------:R-:W4:Y:S04]  /*1780*/  SHFL.BFLY PT, R24, R21, 0x1, 0x1f ;  /* 0x0c201f0015187f89 */ /* 0x000f2800000e0000 */
[----:B------:R-:W4:Y:S01]  /*1790*/  SHFL.BFLY PT, R26, R19, 0x1, 0x1f ;  /* 0x0c201f00131a7f89 */ /* 0x000f2200000e0000 */
[----:B------:R-:W-:Y:S01]  /*17a0*/  IMAD R30, R12, UR8, RZ ;  /* 0x000000080c1e7c24 */ /* 0x000fe2000f8e02ff */
[----:B------:R-:W-:-:S03]  /*17b0*/  ISETP.NE.AND P1, PT, R5, RZ, PT ;  /* 0x000000ff0500720c */ /* 0x000fc60003f25270 */
[----:B------:R-:W-:Y:S02]  /*17c0*/  IMAD R25, R13, UR6, R30 ;  /* 0x000000060d197c24 */ /* 0x000fe4000f8e021e */
[----:B------:R-:W-:-:S04]  /*17d0*/  IMAD.WIDE.U32 R12, R12, UR6, R16 ;  /* 0x000000060c0c7c25 */ /* 0x000fc8000f8e0010 */
[--C-:B------:R-:W-:Y:S01]  /*17e0*/  IMAD R28, R28, 0x50, -R23.reuse ;  /* 0x000000501c1c7824 */ /* 0x100fe200078e0a17 */
[----:B------:R-:W-:Y:S01]  /*17f0*/  IADD3 R13, R13, R25, RZ ;  /* 0x000000190d0d7210 */ /* 0x000fe20007ffe0ff */
[----:B------:R-:W-:Y:S02]  /*1800*/  IMAD R23, R2, -0x50, R23 ;  /* 0xffffffb002177824 */ /* 0x000fe400078e0217 */
[C---:B-1----:R-:W-:Y:S02]  /*1810*/  IMAD R16, R14.reuse, UR9, RZ ;  /* 0x000000090e107c24 */ /* 0x042fe4000f8e02ff */
[----:B------:R-:W-:Y:S01]  /*1820*/  IMAD.IADD R23, R23, 0x1, R28 ;  /* 0x0000000117177824 */ /* 0x000fe200078e021c */
[----:B------:R-:W-:Y:S01]  /*1830*/  BSSY B0, `(.L_x_4074) ;  /* 0x0000029000007945 */ /* 0x000fe20003800000 */
[----:B------:R-:W-:Y:S02]  /*1840*/  IMAD R5, R15, UR7, R16 ;  /* 0x000000070f057c24 */ /* 0x000fe4000f8e0210 */
[----:B------:R-:W-:Y:S01]  /*1850*/  IMAD.WIDE.U32 R12, R14, UR7, R12 ;  /* 0x000000070e0c7c25 */ /* 0x000fe2000f8e000c */
[----:B------:R-:W-:-:S03]  /*1860*/  ISETP.GE.OR P0, PT, R0, R23, P0 ;  /* 0x000000170000720c */ /* 0x000fc60000706670 */
[----:B0-----:R-:W-:Y:S01]  /*1870*/  FADD.FTZ R17, R7, R18 ;  /* 0x0000001207117221 */ /* 0x001fe20000010000 */
[----:B--2---:R-:W-:Y:S01]  /*1880*/  FADD.FTZ R23, R9, R20 ;  /* 0x0000001409177221 */ /* 0x004fe20000010000 */
[----:B---3--:R-:W-:Y:S01]  /*1890*/  FADD.FTZ R22, R11, R22 ;  /* 0x000000160b167221 */ /* 0x008fe20000010000 */
[----:B----4-:R-:W-:Y:S01]  /*18a0*/  FADD.FTZ R24, R21, R24 ;  /* 0x0000001815187221 */ /* 0x010fe20000010000 */
[----:B------:R-:W-:Y:S02]  /*18b0*/  IMAD.IADD R5, R13, 0x1, R5 ;  /* 0x000000010d057824 */ /* 0x000fe400078e0205 */
[----:B------:R-:W-:Y:S01]  /*18c0*/  FADD.FTZ R26, R19, R26 ;  /* 0x0000001a131a7221 */ /* 0x000fe20000010000 */
[----:B------:R-:W-:Y:S06]  /*18d0*/  @P1 BRA `(.L_x_4075) ;  /* 0x0000000000781947 */ /* 0x000fec0003800000 */
[----:B------:R-:W0:Y:S01]  /*18e0*/  LDC.64 R18, c[0x0][0x278] ;  /* 0x00009e00ff127b82 */ /* 0x000e220000000a00 */
[----:B------:R-:W-:Y:S01]  /*18f0*/  IMAD R14, R2, 0x50, RZ ;  /* 0x00000050020e7824 */ /* 0x000fe200078e02ff */
[----:B------:R-:W-:Y:S01]  /*1900*/  ULDC.64 UR10, c[0x0][0x260] ;  /* 0x00009800000a7ab9 */ /* 0x000fe20000000a00 */
[-C--:B------:R-:W-:Y:S02]  /*1910*/  ISETP.GE.AND P1, PT, R10, R3.reuse, PT ;  /* 0x000000030a00720c */ /* 0x080fe40003f26270 */
[-C--:B------:R-:W-:Y:S02]  /*1920*/  ISETP.GE.AND P5, PT, R6, R3.reuse, PT ;  /* 0x000000030600720c */ /* 0x080fe40003fa6270 */
[----:B------:R-:W-:Y:S01]  /*1930*/  SHF.R.S32.HI R15, RZ, 0x1f, R14 ;  /* 0x0000001fff0f7819 */ /* 0x000fe2000001140e */
[----:B------:R-:W1:Y:S01]  /*1940*/  LDC.64 R20, c[0x0][0x280] ;  /* 0x0000a000ff147b82 */ /* 0x000e620000000a00 */
[----:B------:R-:W-:Y:S01]  /*1950*/  ISETP.GE.AND P4, PT, R8, R3, PT ;  /* 0x000000030800720c */ /* 0x000fe20003f86270 */
[----:B0-----:R-:W-:-:S02]  /*1960*/  IMAD R16, R18, UR8, RZ ;  /* 0x0000000812107c24 */ /* 0x001fc4000f8e02ff */
[----:B------:R-:W-:-:S04]  /*1970*/  IMAD.WIDE.U32 R14, R18, UR6, R14 ;  /* 0x00000006120e7c25 */ /* 0x000fc8000f8e000e */
[----:B------:R-:W-:Y:S02]  /*1980*/  IMAD R7, R19, UR6, R16 ;  /* 0x0000000613077c24 */ /* 0x000fe4000f8e0210 */
[----:B-1----:R-:W-:-:S03]  /*1990*/  IMAD R16, R20, UR9, RZ ;  /* 0x0000000914107c24 */ /* 0x002fc6000f8e02ff */
[----:B------:R-:W-:Y:S01]  /*19a0*/  IADD3 R15, R15, R7, RZ ;  /* 0x000000070f0f7210 */ /* 0x000fe20007ffe0ff */
[----:B------:R-:W-:Y:S02]  /*19b0*/  IMAD R9, R21, UR7, R16 ;  /* 0x0000000715097c24 */ /* 0x000fe4000f8e0210 */
[----:B------:R-:W-:-:S03]  /*19c0*/  IMAD.WIDE.U32 R14, R20, UR7, R14 ;  /* 0x00000007140e7c25 */ /* 0x000fc6000f8e000e */
[----:B------:R-:W-:-:S04]  /*19d0*/  IADD3 R7, P2, R54, R14, RZ ;  /* 0x0000000e36077210 */ /* 0x000fc80007f5e0ff */
[----:B------:R-:W-:Y:S02]  /*19e0*/  IADD3.X R14, R55, R15, R9, P2, !PT ;  /* 0x0000000f370e7210 */ /* 0x000fe400017fe409 */
[C---:B------:R-:W-:Y:S02]  /*19f0*/  LEA R10, P6, R7.reuse, UR10, 0x2 ;  /* 0x0000000a070a7c11 */ /* 0x040fe4000f8c10ff */
[----:B------:R-:W-:Y:S02]  /*1a00*/  ISETP.GE.AND P2, PT, R52, R3, PT ;  /* 0x000000033400720c */ /* 0x000fe40003f46270 */
[----:B------:R-:W-:Y:S02]  /*1a10*/  LEA.HI.X R11, R7, UR11, R14, 0x2, P6 ;  /* 0x0000000b070b7c11 */ /* 0x000fe4000b0f140e */
[----:B------:R-:W-:Y:S02]  /*1a20*/  FSEL R3, R17, RZ, !P3 ;  /* 0x000000ff11037208 */ /* 0x000fe40005800000 */
[----:B------:R-:W-:-:S02]  /*1a30*/  FSEL R7, R23, RZ, !P5 ;  /* 0x000000ff17077208 */ /* 0x000fc40006800000 */
[----:B------:R-:W-:Y:S01]  /*1a40*/  FSEL R9, R22, RZ, !P4 ;  /* 0x000000ff16097208 */ /* 0x000fe20006000000 */
[----:B------:R0:W-:Y:S01]  /*1a50*/  STG.E desc[UR4][R10.64], R3 ;  /* 0x000000030a007986 */ /* 0x0001e2000c101904 */
[----:B------:R-:W-:Y:S02]  /*1a60*/  FSEL R15, R24, RZ, !P2 ;  /* 0x000000ff180f7208 */ /* 0x000fe40005000000 */
[----:B------:R-:W-:Y:S01]  /*1a70*/  FSEL R17, R26, RZ, !P1 ;  /* 0x000000ff1a117208 */ /* 0x000fe20004800000 */
[----:B------:R0:W-:Y:S04]  /*1a80*/  STG.E desc[UR4][R10.64+0x40], R7 ;  /* 0x000040070a007986 */ /* 0x0001e8000c101904 */
[----:B------:R0:W-:Y:S04]  /*1a90*/  STG.E desc[UR4][R10.64+0x80], R9 ;  /* 0x000080090a007986 */ /* 0x0001e8000c101904 */
[----:B------:R0:W-:Y:S04]  /*1aa0*/  STG.E desc[UR4][R10.64+0xc0], R15 ;  /* 0x0000c00f0a007986 */ /* 0x0001e8000c101904 */
[----:B------:R0:W-:Y:S02]  /*1ab0*/  STG.E desc[UR4][R10.64+0x100], R17 ;  /* 0x000100110a007986 */ /* 0x0001e4000c101904 */
.L_x_4075:
[----:B------:R-:W-:Y:S05]  /*1ac0*/  BSYNC B0 ;  /* 0x0000000000007941 */ /* 0x000fea0003800000 */
.L_x_4074:
[----:B------:R-:W-:Y:S04]  /*1ad0*/  BSSY B0, `(.L_x_4076) ;  /* 0x0000017000007945 */ /* 0x000fe80003800000 */
[----:B------:R-:W-:Y:S05]  /*1ae0*/  @P0 BRA `(.L_x_4077) ;  /* 0x0000000000540947 */ /* 0x000fea0003800000 */
[----:B0-----:R-:W0:Y:S01]  /*1af0*/  LDC.64 R10, c[0x0][0x2a8] ;  /* 0x0000aa00ff0a7b82 */ /* 0x001e220000000a00 */
[----:B------:R-:W-:Y:S01]  /*1b00*/  IMAD R3, R2, 0x50, RZ ;  /* 0x0000005002037824 */ /* 0x000fe200078e02ff */
[----:B------:R-:W-:Y:S01]  /*1b10*/  SHF.R.S32.HI R16, RZ, 0x1f, R0 ;  /* 0x0000001fff107819 */ /* 0x000fe20000011400 */
[----:B------:R-:W-:-:S03]  /*1b20*/  ULDC.64 UR10, c[0x0][0x2a0] ;  /* 0x0000a800000a7ab9 */ /* 0x000fc60000000a00 */
[C---:B------:R-:W-:Y:S02]  /*1b30*/  IADD3 R6, P0, R3.reuse, R0, RZ ;  /* 0x0000000003067210 */ /* 0x040fe40007f1e0ff */
[----:B------:R-:W1:Y:S02]  /*1b40*/  LDC.64 R14, c[0x0][0x2b0] ;  /* 0x0000ac00ff0e7b82 */ /* 0x000e640000000a00 */
[----:B------:R-:W-:Y:S02]  /*1b50*/  LEA.HI.X.SX32 R7, R3, R16, 0x1, P0 ;  /* 0x0000001003077211 */ /* 0x000fe400000f0eff */
[----:B-----5:R-:W-:Y:S01]  /*1b60*/  FSETP.NEU.FTZ.AND P0, PT, R4, -INF , PT ;  /* 0xff8000000400780b */ /* 0x020fe20003f1d000 */
[C---:B0-----:R-:W-:Y:S02]  /*1b70*/  IMAD R8, R10.reuse, UR8, RZ ;  /* 0x000000080a087c24 */ /* 0x041fe4000f8e02ff */
[----:B------:R-:W-:-:S04]  /*1b80*/  IMAD.WIDE.U32 R6, R10, UR6, R6 ;  /* 0x000000060a067c25 */ /* 0x000fc8000f8e0006 */
[----:B------:R-:W-:Y:S02]  /*1b90*/  IMAD R3, R11, UR6, R8 ;  /* 0x000000060b037c24 */ /* 0x000fe4000f8e0208 */
[----:B-1----:R-:W-:Y:S02]  /*1ba0*/  IMAD R8, R14, UR9, RZ ;  /* 0x000000090e087c24 */ /* 0x002fe4000f8e02ff */
[----:B------:R-:W-:Y:S02]  /*1bb0*/  IMAD.IADD R7, R7, 0x1, R3 ;  /* 0x0000000107077824 */ /* 0x000fe400078e0203 */
[----:B------:R-:W-:Y:S01]  /*1bc0*/  FMUL.FTZ R3, R4, 1.4426950216293334961 ;  /* 0x3fb8aa3b04037820 */ /* 0x000fe20000410000 */
[----:B------:R-:W-:Y:S02]  /*1bd0*/  IMAD R9, R15, UR7, R8 ;  /* 0x000000070f097c24 */ /* 0x000fe4000f8e0208 */
[----:B------:R-:W-:Y:S02]  /*1be0*/  IMAD.WIDE.U32 R6, R14, UR7, R6 ;  /* 0x000000070e067c25 */ /* 0x000fe4000f8e0006 */
[----:B------:R-:W-:-:S03]  /*1bf0*/  FSEL R3, R3, RZ, P0 ;  /* 0x000000ff03037208 */ /* 0x000fc60000000000 */
[----:B------:R-:W-:Y:S02]  /*1c00*/  IADD3 R7, R7, R9, RZ ;  /* 0x0000000907077210 */ /* 0x000fe40007ffe0ff */
[----:B------:R-:W-:-:S04]  /*1c10*/  LEA R8, P1, R6, UR10, 0x2 ;  /* 0x0000000a06087c11 */ /* 0x000fc8000f8210ff */
[----:B------:R-:W-:-:S05]  /*1c20*/  LEA.HI.X R9, R6, UR11, R7, 0x2, P1 ;  /* 0x0000000b06097c11 */ /* 0x000fca00088f1407 */
[----:B------:R1:W-:Y:S04]  /*1c30*/  STG.E desc[UR4][R8.64], R3 ;  /* 0x0000000308007986 */ /* 0x0003e8000c101904 */
.L_x_4077:
[----:B------:R-:W-:Y:S05]  /*1c40*/  BSYNC B0 ;  /* 0x0000000000007941 */ /* 0x000fea0003800000 */
.L_x_4076:
[----:B------:R-:W-:Y:S01]  /*1c50*/  ULDC.64 UR12, c[0x0][0x2e8] ;  /* 0x0000ba00000c7ab9 */ /* 0x000fe20000000a00 */
[----:B------:R-:W-:Y:S01]  /*1c60*/  ULDC.64 UR10, c[0x0][0x2b8] ;  /* 0x0000ae00000a7ab9 */ /* 0x000fe20000000a00 */
[----:B------:R-:W-:Y:S02]  /*1c70*/  ISETP.NE.U32.AND P0, PT, RZ, UR12, PT ;  /* 0x0000000cff007c0c */ /* 0x000fe4000bf05070 */
[C---:B-----5:R-:W-:Y:S02]  /*1c80*/  LEA R4, P1, R12.reuse, UR10, 0x2 ;  /* 0x0000000a0c047c11 */ /* 0x060fe4000f8210ff */
[----:B------:R-:W-:Y:S02]  /*1c90*/  ISETP.NE.AND.EX P0, PT, RZ, UR13, PT, P0 ;  /* 0x0000000dff007c0c */ /* 0x000fe4000bf05300 */
[----:B------:R-:W-:Y:S02]  /*1ca0*/  LEA.HI.X R5, R12, UR11, R5, 0x2, P1 ;  /* 0x0000000b0c057c11 */ /* 0x000fe400088f1405 */
[----:B------:R-:W-:-:S03]  /*1cb0*/  ISETP.NE.OR P0, PT, R0, RZ, !P0 ;  /* 0x000000ff0000720c */ /* 0x000fc60004705670 */
[----:B------:R2:W-:Y:S04]  /*1cc0*/  STG.E.128 desc[UR4][R4.64], RZ ;  /* 0x000000ff04007986 */ /* 0x0005e8000c101d04 */
        /* <DEDUP_REMOVED lines=8> */
[----:B------:R2:W-:Y:S01]  /*1d50*/  STG.E.128 desc[UR4][R4.64+0x9000], RZ ;  /* 0x009000ff04007986 */ /* 0x0005e2000c101d04 */
[----:B------:R-:W-:Y:S05]  /*1d60*/  @P0 EXIT ;  /* 0x000000000000094d */ /* 0x000fea0003800000 */
[----:B01----:R-:W0:Y:S08]  /*1d70*/  LDC R3, c[0x0][0x2e0] ;  /* 0x0000b800ff037b82 */ /* 0x003e300000000800 */
[----:B------:R-:W1:Y:S08]  /*1d80*/  LDC R7, c[0x0][0x220] ;  /* 0x00008800ff077b82 */ /* 0x000e700000000800 */
[----:B--2---:R-:W2:Y:S01]  /*1d90*/  LDC.64 R4, c[0x0][0x2e8] ;  /* 0x0000ba00ff047b82 */ /* 0x004ea20000000a00 */
[----:B0-----:R-:W-:-:S04]  /*1da0*/  IMAD R2, R2, R3, UR7 ;  /* 0x0000000702027e24 */ /* 0x001fc8000f8e0203 */
[----:B-1----:R-:W-:-:S04]  /*1db0*/  IMAD R3, R2, R7, UR6 ;  /* 0x0000000602037e24 */ /* 0x002fc8000f8e0207 */
[----:B--2---:R-:W-:-:S05]  /*1dc0*/  IMAD.WIDE R2, R3, 0x4, R4 ;  /* 0x0000000403027825 */ /* 0x004fca00078e0204 */
[----:B------:R-:W-:Y:S01]  /*1dd0*/  STG.E desc[UR4][R2.64], RZ ;  /* 0x000000ff02007986 */ /* 0x000fe2000c101904 */
[----:B------:R-:W-:Y:S05]  /*1de0*/  EXIT ;  /* 0x000000000000794d */ /* 0x000fea0003800000 */
.L_x_4078:
        /* <DEDUP_REMOVED lines=9> */
.L_x_7318:


//--------------------- .text._ZN7cutlass13device_kernelIN5flash11enable_sm90INS1_16FlashAttnBwdSm90INS1_25CollectiveMainloopBwdSm90ILi2ELi2ELi2EN4cute5tupleIJNS5_1CILi1EEES8_S8_EEENS6_IJNS7_ILi80EEENS7_ILi128EEESB_EEENS_10bfloat16_tEfNS_4arch4Sm90ELb0ELb0ELb0ELb1ELb0ELb1ELb0ELb1ELi2ELi1ELi2ELi1ELb0EEENS1_21CollectiveEpilogueBwdISC_SD_SF_Li256ELb1ELb0ELi1EEENS1_19SingleTileSchedulerILb1ELb0ELb0ELi128EEEEEEEEEvNT_6ParamsE --------------------------
	.section	.text._ZN7cutlass13device_kernelIN5flash11enable_sm90INS1_16FlashAttnBwdSm90INS1_25CollectiveMainloopBwdSm90ILi2ELi2ELi2EN4cute5tupleIJNS5_1CILi1EEES8_S8_EEENS6_IJNS7_ILi80EEENS7_ILi128EEESB_EEENS_10bfloat16_tEfNS_4arch4Sm90ELb0ELb0ELb0ELb1ELb0ELb1ELb0ELb1ELi2ELi1ELi2ELi1ELb0EEENS1_21CollectiveEpilogueBwdISC_SD_SF_Li256ELb1ELb0ELi1EEENS1_19SingleTileSchedulerILb1ELb0ELb0ELi128EEEEEEEEEvNT_6ParamsE,"ax",@progbits
	.align	128
.text._ZN7cutlass13device_kernelIN5flash11enable_sm90INS1_16FlashAttnBwdSm90INS1_25CollectiveMainloopBwdSm90ILi2ELi2ELi2EN4cute5tupleIJNS5_1CILi1EEES8_S8_EEENS6_IJNS7_ILi80EEENS7_ILi128EEESB_EEENS_10bfloat16_tEfNS_4arch4Sm90ELb0ELb0ELb0ELb1ELb0ELb1ELb0ELb1ELi2ELi1ELi2ELi1ELb0EEENS1_21CollectiveEpilogueBwdISC_SD_SF_Li256ELb1ELb0ELi1EEENS1_19SingleTileSchedulerILb1ELb0ELb0ELi128EEEEEEEEEvNT_6ParamsE:
        .type           _ZN7cutlass13device_kernelIN5flash11enable_sm90INS1_16FlashAttnBwdSm90INS1_25CollectiveMainloopBwdSm90ILi2ELi2ELi2EN4cute5tupleIJNS5_1CILi1EEES8_S8_EEENS6_IJNS7_ILi80EEENS7_ILi128EEESB_EEENS_10bfloat16_tEfNS_4arch4Sm90ELb0ELb0ELb0ELb1ELb0ELb1ELb0ELb1ELi2ELi1ELi2ELi1ELb0EEENS1_21CollectiveEpilogueBwdISC_SD_SF_Li256ELb1ELb0ELi1EEENS1_19SingleTileSchedulerILb1ELb0ELb0ELi128EEEEEEEEEvNT_6ParamsE,@function
        .size           _ZN7cutlass13device_kernelIN5flash11enable_sm90INS1_16FlashAttnBwdSm90INS1_25CollectiveMainloopBwdSm90ILi2ELi2ELi2EN4cute5tupleIJNS5_1CILi1EEES8_S8_EEENS6_IJNS7_ILi80EEENS7_ILi128EEESB_EEENS_10bfloat16_tEfNS_4arch4Sm90ELb0ELb0ELb0ELb1ELb0ELb1ELb0ELb1ELi2ELi1ELi2ELi1ELb0EEENS1_21CollectiveEpilogueBwdISC_SD_SF_Li256ELb1ELb0ELi1EEENS1_19SingleTileSchedulerILb1ELb0ELb0ELi128EEEEEEEEEvNT_6ParamsE,(.L_x_7319 - _ZN7cutlass13device_kernelIN5flash11enable_sm90INS1_16FlashAttnBwdSm90INS1_25CollectiveMainloopBwdSm90ILi2ELi2ELi2EN4cute5tupleIJNS5_1CILi1EEES8_S8_EEENS6_IJNS7_ILi80EEENS7_ILi128EEESB_EEENS_10bfloat16_tEfNS_4arch4Sm90ELb0ELb0ELb0ELb1ELb0ELb1ELb0ELb1ELi2ELi1ELi2ELi1ELb0EEENS1_21CollectiveEpilogueBwdISC_SD_SF_Li256ELb1ELb0ELi1EEENS1_19SingleTileSchedulerILb1ELb0ELb0ELi128EEEEEEEEEvNT_6ParamsE)
        .other          _ZN7cutlass13device_kernelIN5flash11enable_sm90INS1_16FlashAttnBwdSm90INS1_25CollectiveMainloopBwdSm90ILi2ELi2ELi2EN4cute5tupleIJNS5_1CILi1EEES8_S8_EEENS6_IJNS7_ILi80EEENS7_ILi128EEESB_EEENS_10bfloat16_tEfNS_4arch4Sm90ELb0ELb0ELb0ELb1ELb0ELb1ELb0ELb1ELi2ELi1ELi2ELi1ELb0EEENS1_21CollectiveEpilogueBwdISC_SD_SF_Li256ELb1ELb0ELi1EEENS1_19SingleTileSchedulerILb1ELb0ELb0ELi128EEEEEEEEEvNT_6ParamsE,@"STO_CUDA_ENTRY STV_DEFAULT"
_ZN7cutlass13device_kernelIN5flash11enable_sm90INS1_16FlashAttnBwdSm90INS1_25CollectiveMainloopBwdSm90ILi2ELi2ELi2EN4cute5tupleIJNS5_1CILi1EEES8_S8_EEENS6_IJNS7_ILi80EEENS7_ILi128EEESB_EEENS_10bfloat16_tEfNS_4arch4Sm90ELb0ELb0ELb0ELb1ELb0ELb1ELb0ELb1ELi2ELi1ELi2ELi1ELb0EEENS1_21CollectiveEpilogueBwdISC_SD_SF_Li256ELb1ELb0ELi1EEENS1_19SingleTileSchedulerILb1ELb0ELb0ELi128EEEEEEEEEvNT_6ParamsE:
        /* <DEDUP_REMOVED lines=23> */
.L_x_4080:
[----:B------:R-:W-:Y:S05]  /*0170*/  BSYNC B0 ;  /* 0x0000000000007941 */ /* 0x000fea0003800000 */
.L_x_4079:
        /* <DEDUP_REMOVED lines=34> */
.L_x_4081:
        /* <DEDUP_REMOVED lines=22> */
.L_x_4082:
        /* <DEDUP_REMOVED lines=9> */
.L_x_4085:
        /* <DEDUP_REMOVED lines=20> */
.L_x_4086:
        /* <DEDUP_REMOVED lines=10> */
.L_x_4088:
[----:B------:R-:W2:Y:S02]  /*0770*/  LDC R0, c[0x0][0x8bc] ;  /* 0x00022f00ff007b82 */ /* 0x000ea40000000800 */
.L_x_4087:
[----:B------:R-:W3:Y:S02]  /*0780*/  S2R R17, SR_CTAID.X ;  /* 0x0000000000117919 */ /* 0x000ee40000002500 */
[----:B---3--:R-:W-:-:S05]  /*0790*/  IMAD.SHL.U32 R17, R17, 0x80, RZ ;  /* 0x0000008011117824 */ /* 0x008fca00078e00ff */
[----:B--2--5:R-:W-:-:S04]  /*07a0*/  ISETP.GE.AND P0, PT, R17, R0, PT ;  /* 0x000000001100720c */ /* 0x024fc80003f06270 */
[----:B------:R-:W-:-:S04]  /*07b0*/  SEL R4, R7, 0xffffffff, !P0 ;  /* 0xffffffff07047807 */ /* 0x000fc80004000000 */
[----:B------:R-:W-:Y:S01]  /*07c0*/  ISETP.GE.AND P0, PT, R4, RZ, PT ;  /* 0x000000ff0400720c */ /* 0x000fe20003f06270 */
[----:B------:R2:W-:-:S12]  /*07d0*/  STL [R1+0x1c], R4 ;  /* 0x00001c0401007387 */ /* 0x0005d80000100800 */
[----:B--2---:R-:W-:Y:S05]  /*07e0*/  @!P0 BRA `(.L_x_4089) ;  /* 0x000000c800a48947 */ /* 0x004fea0003800000 */
        /* <DEDUP_REMOVED lines=10> */
.L_x_4090:
        /* <DEDUP_REMOVED lines=10> */
.L_x_4091:
        /* <DEDUP_REMOVED lines=8> */
.L_x_4092:
        /* <DEDUP_REMOVED lines=9> */
.L_x_4093:
        /* <DEDUP_REMOVED lines=70> */
[----:B------:R-:W-:-:S03]  /*0ea0*/  ULDC UR36, c[0x0][0x744] ;  /* 0x0001d10000247ab9 */ /* 0x000fc60000000800 */
        /* <DEDUP_REMOVED lines=18> */
.L_x_4096:
        /* <DEDUP_REMOVED lines=15> */
.L_x_4095:
[----:B-1----:R-:W1:Y:S01]  /*10c0*/  S2R R3, SR_CgaCtaId ;  /* 0x0000000000037919 */ /* 0x002e620000008800 */
        /* <DEDUP_REMOVED lines=22> */
.L_x_4098:
        /* <DEDUP_REMOVED lines=15> */
.L_x_4097:
        /* <DEDUP_REMOVED lines=8> */
.L_x_4234:
[----:B------:R-:W-:Y:S01]  /*13a0*/  SHF.L.U32 R12, RZ, 0x1f, RZ ;  /* 0x0000001fff0c7819 */ /* 0x000fe200000006ff */
[----:B------:R-:W-:Y:S01]  /*13b0*/  VIADD R18, R18, 0x4f ;  /* 0x0000004f12127836 */ /* 0x000fe20000000000 */
[----:B------:R-:W-:Y:S01]  /*13c0*/  LOP3.LUT R5, R2, 0xffffff80, RZ, 0xc0, !PT ;  /* 0xffffff8002057812 */ /* 0x000fe200078ec0ff */
[----:B------:R-:W-:Y:S01]  /*13d0*/  IMAD.IADD R16, R16, 0x1, -R17 ;  /* 0x0000000110107824 */ /* 0x000fe200078e0a11 */
[----:B------:R-:W3:Y:S01]  /*13e0*/  SYNCS.PHASECHK.TRANS64.TRYWAIT P0, [R19+URZ+0x38800], R12 ;  /* 0x0388000c130075a7 */ /* 0x000ee2000800017f */
[CC--:B------:R-:W-:Y:S01]  /*13f0*/  LEA.HI R2, R3.reuse, R0.reuse, RZ, 0x5 ;  /* 0x0000000003027211 */ /* 0x0c0fe200078f28ff */
[----:B------:R-:W-:Y:S01]  /*1400*/  IMAD.HI R18, R18, 0x66666667, RZ ;  /* 0x6666666712127827 */ /* 0x000fe200078e02ff */
[CC--:B------:R-:W-:Y:S02]  /*1410*/  LEA.HI R8, R3.reuse, R0.reuse, RZ, 0x3 ;  /* 0x0000000003087211 */ /* 0x0c0fe400078f18ff */
[----:B------:R-:W-:Y:S01]  /*1420*/  LEA.HI R10, R3, R0, RZ, 0x4 ;  /* 0x00000000030a7211 */ /* 0x000fe200078f20ff */
[C---:B------:R-:W-:Y:S01]  /*1430*/  IMAD.SHL.U32 R3, R0.reuse, 0x40, RZ ;  /* 0x0000004000037824 */ /* 0x040fe200078e00ff */
[----:B------:R-:W-:Y:S01]  /*1440*/  SHF.R.S32.HI R6, RZ, 0x5, R2 ;  /* 0x00000005ff067819 */ /* 0x000fe20000011402 */
[----:B------:R-:W-:Y:S01]  /*1450*/  IMAD.IADD R5, R0, 0x1, -R5 ;  /* 0x0000000100057824 */ /* 0x000fe200078e0a05 */
[----:B--2---:R-:W-:-:S02]  /*1460*/  LEA.HI R2, R14, R14, RZ, 0x1 ;  /* 0x0000000e0e027211 */ /* 0x004fc400078f08ff */
[----:B------:R-:W-:Y:S01]  /*1470*/  LOP3.LUT R4, R3, 0x1c0, RZ, 0xc0, !PT ;  /* 0x000001c003047812 */ /* 0x000fe200078ec0ff */
[----:B------:R-:W-:Y:S01]  /*1480*/  IMAD.SHL.U32 R9, R6, 0x10, RZ ;  /* 0x0000001006097824 */ /* 0x000fe200078e00ff */
[----:B------:R-:W-:Y:S02]  /*1490*/  LOP3.LUT R3, R2, 0xfffffffe, RZ, 0xc0, !PT ;  /* 0xfffffffe02037812 */ /* 0x000fe400078ec0ff */
[----:B------:R-:W-:Y:S02]  /*14a0*/  SHF.R.U32.HI R7, RZ, 0x1f, R18 ;  /* 0x0000001fff077819 */ /* 0x000fe40000011612 */
[----:B------:R-:W-:Y:S01]  /*14b0*/  SHF.R.S32.HI R0, RZ, 0x1f, R5 ;  /* 0x0000001fff007819 */ /* 0x000fe20000011405 */
[----:B------:R-:W-:Y:S01]  /*14c0*/  IMAD.IADD R2, R14, 0x1, -R3 ;  /* 0x000000010e027824 */ /* 0x000fe200078e0a03 */
[----:B------:R-:W-:Y:S02]  /*14d0*/  LEA.HI.SX32 R3, R18, R7, 0x1b ;  /* 0x0000000712037211 */ /* 0x000fe400078fdaff */
[----:B------:R-:W-:-:S02]  /*14e0*/  SHF.R.S32.HI R11, RZ, 0x4, R10 ;  /* 0x00000004ff0b7819 */ /* 0x000fc4000001140a */
[----:B------:R2:W-:Y:S01]  /*14f0*/  STL [R1+0x4], R2 ;  /* 0x0000040201007387 */ /* 0x0005e20000100800 */
[----:B------:R-:W-:Y:S02]  /*1500*/  LOP3.LUT R9, R4, 0x30, R9, 0xf8, !PT ;  /* 0x0000003004097812 */ /* 0x000fe400078ef809 */
[----:B------:R-:W-:Y:S01]  /*1510*/  LEA.HI R10, R10, R11, RZ, 0x1 ;  /* 0x0000000b0a0a7211 */ /* 0x000fe200078f08ff */
[----:B------:R4:W-:Y:S01]  /*1520*/  STL [R1+0x10], R3 ;  /* 0x0000100301007387 */ /* 0x0009e20000100800 */
[----:B------:R-:W-:Y:S02]  /*1530*/  LEA.HI R6, R13, R13, RZ, 0x1 ;  /* 0x0000000d0d067211 */ /* 0x000fe400078f08ff */
[----:B------:R-:W-:Y:S02]  /*1540*/  LOP3.LUT R10, R10, 0x7ffffe, RZ, 0xc0, !PT ;  /* 0x007ffffe0a0a7812 */ /* 0x000fe400078ec0ff */
[----:B------:R-:W-:Y:S02]  /*1550*/  LOP3.LUT R9, R9, 0x8, R8, 0xf8, !PT ;  /* 0x0000000809097812 */ /* 0x000fe400078ef808 */
[CC--:B--2---:R-:W-:Y:S01]  /*1560*/  LEA.HI R2, R0.reuse, R5.reuse, RZ, 0x5 ;  /* 0x0000000500027211 */ /* 0x0c4fe200078f28ff */
[----:B------:R-:W-:Y:S01]  /*1570*/  IMAD.IADD R11, R11, 0x1, -R10 ;  /* 0x000000010b0b7824 */ /* 0x000fe200078e0a0a */
[----:B------:R-:W-:-:S02]  /*1580*/  LEA.HI R0, R0, R5, RZ, 0x2 ;  /* 0x0000000500007211 */ /* 0x000fc400078f10ff */
[----:B------:R-:W-:Y:S02]  /*1590*/  SHF.R.S32.HI R7, RZ, 0x5, R2 ;  /* 0x00000005ff077819 */ /* 0x000fe40000011402 */
[--C-:B----4-:R-:W-:Y:S02]  /*15a0*/  SHF.R.S32.HI R3, RZ, 0x2, R0.reuse ;  /* 0x00000002ff037819 */ /* 0x110fe40000011400 */
[----:B------:R-:W-:Y:S01]  /*15b0*/  SHF.R.S32.HI R2, RZ, 0x1f, R0 ;  /* 0x0000001fff027819 */ /* 0x000fe20000011400 */
[----:B------:R-:W-:Y:S01]  /*15c0*/  IMAD R7, R7, -0x10, R16 ;  /* 0xfffffff007077824 */ /* 0x000fe200078e0210 */
[----:B------:R-:W-:Y:S02]  /*15d0*/  SHF.R.U32.HI R8, RZ, 0x3, R4 ;  /* 0x00000003ff087819 */ /* 0x000fe40000011604 */
[----:B------:R-:W-:Y:S02]  /*15e0*/  LEA.HI R2, R2, R3, RZ, 0x3 ;  /* 0x0000000302027211 */ /* 0x000fe400078f18ff */
[----:B------:R-:W-:-:S02]  /*15f0*/  LOP3.LUT R6, R6, 0xfffffffe, RZ, 0xc0, !PT ;  /* 0xfffffffe06067812 */ /* 0x000fc400078ec0ff */
[----:B------:R-:W-:Y:S01]  /*1600*/  LOP3.LUT R4, R2, 0xfffffff8, RZ, 0xc0, !PT ;  /* 0xfffffff802047812 */ /* 0x000fe200078ec0ff */
[----:B------:R-:W-:Y:S01]  /*1610*/  IMAD R2, R13, 0x1400, RZ ;  /* 0x000014000d027824 */ /* 0x000fe200078e02ff */
[----:B------:R-:W-:Y:S01]  /*1620*/  LOP3.LUT R8, R9, R8, RZ, 0x3c, !PT ;  /* 0x0000000809087212 */ /* 0x000fe200078e3cff */
[----:B------:R-:W-:Y:S01]  /*1630*/  IMAD.IADD R6, R13, 0x1, -R6 ;  /* 0x000000010d067824 */ /* 0x000fe200078e0a06 */
[----:B------:R-:W-:Y:S01]  /*1640*/  IADD3 R7, R7, R4, -R3 ;  /* 0x0000000407077210 */ /* 0x000fe20007ffe803 */
[----:B------:R-:W-:Y:S01]  /*1650*/  IMAD R11, R11, 0x200, R2 ;  /* 0x000002000b0b7824 */ /* 0x000fe200078e0202 */
[----:B------:R-:W-:Y:S01]  /*1660*/  LOP3.LUT R0, R0, 0x7ffffffc, RZ, 0xc0, !PT ;  /* 0x7ffffffc00007812 */ /* 0x000fe200078ec0ff */
[----:B---3--:R-:W-:Y:S06]  /*1670*/  @P0 BRA `(.L_x_4100) ;  /* 0x0000000000080947 */ /* 0x008fec0003800000 */
[----:B------:R-:W2:Y:S02]  /*1680*/  SYNCS.PHASECHK.TRANS64.TRYWAIT P0, [R19+URZ+0x38800], R12 ;  /* 0x0388000c130075a7 */ /* 0x000ea4000800017f */
[----:B--2---:R-:W-:Y:S05]  /*1690*/  @!P0 BRA `(.L_x_4101) ;  /* 0x000000bc001c8947 */ /* 0x004fea0003800000 */
.L_x_4100:
[----:B--2---:R-:W2:Y:S01]  /*16a0*/  LDL.LU R3, [R1+0x8] ;  /* 0x0000080001037983 */ /* 0x004ea20000300800 */
[C---:B------:R-:W-:Y:S01]  /*16b0*/  IMAD.IADD R0, R5.reuse, 0x1, -R0 ;  /* 0x0000000105007824 */ /* 0x040fe200078e0a00 */
[----:B------:R-:W-:Y:S01]  /*16c0*/  CS2R R234, SRZ ;  /* 0x0000000000ea7805 */ /* 0x000fe2000001ff00 */
[----:B------:R-:W-:Y:S01]  /*16d0*/  IMAD R2, R5, 0x4, R2 ;  /* 0x0000000405027824 */ /* 0x000fe200078e0202 */
[----:B------:R-:W3:Y:S01]  /*16e0*/  S2R R9, SR_CgaCtaId ;  /* 0x0000000000097919 */ /* 0x000ee20000008800 */
[----:B------:R-:W-:Y:S01]  /*16f0*/  IMAD.IADD R5, R8, 0x1, R11 ;  /* 0x0000000108057824 */ /* 0x000fe200078e020b */
[----:B------:R-:W-:Y:S01]  /*1700*/  CS2R R86, SRZ ;  /* 0x0000000000567805 */ /* 0x000fe2000001ff00 */
[----:B------:R-:W-:Y:S01]  /*1710*/  IMAD R4, R6, -0x40, R7 ;  /* 0xffffffc006047824 */ /* 0x000fe200078e0207 */
[----:B------:R2:W-:Y:S01]  /*1720*/  STL [R1+0x18], R0 ;  /* 0x0000180001007387 */ /* 0x0005e20000100800 */
[----:B------:R-:W-:Y:S02]  /*1730*/  CS2R R84, SRZ ;  /* 0x0000000000547805 */ /* 0x000fe4000001ff00 */
[----:B------:R-:W-:-:S02]  /*1740*/  CS2R R82, SRZ ;  /* 0x0000000000527805 */ /* 0x000fc4000001ff00 */
[----:B------:R-:W-:Y:S01]  /*1750*/  CS2R R80, SRZ ;  /* 0x0000000000507805 */ /* 0x000fe2000001ff00 */
[----:B------:R-:W-:Y:S01]  /*1760*/  STL [R1+0x14], R5 ;  /* 0x0000140501007387 */ /* 0x000fe20000100800 */
        /* <DEDUP_REMOVED lines=60> */
[----:B--2---:R-:W-:Y:S02]  /*1b30*/  LOP3.LUT R0, R3, 0x1, RZ, 0xfc, !PT ;  /* 0x0000000103007812 */ /* 0x004fe400078efcff */
[----:B------:R-:W-:-:S03]  /*1b40*/  MOV R3, 0x400 ;  /* 0x0000040000037802 */ /* 0x000fc60000000f00 */
[----:B------:R2:W-:Y:S01]  /*1b50*/  STL [R1], R0 ;  /* 0x0000000001007387 */ /* 0x0005e20000100800 */
[----:B---3--:R-:W-:-:S05]  /*1b60*/  LEA R3, R9, R3, 0x18 ;  /* 0x0000000309037211 */ /* 0x008fca00078ec0ff */
[----:B------:R-:W-:Y:S02]  /*1b70*/  IMAD R2, R2, 0x4, R3 ;  /* 0x0000000402027824 */ /* 0x000fe400078e0203 */
[----:B--2---:R-:W-:-:S07]  /*1b80*/  IMAD.MOV.U32 R0, RZ, RZ, RZ ;  /* 0x000000ffff007224 */ /* 0x004fce00078e00ff */
.L_x_4112:
[----:B------:R-:W2:Y:S02]  /*1b90*/  LDL R3, [R1] ;  /* 0x0000000001037983 */ /* 0x000ea40000100800 */
[----:B--2---:R-:W-:-:S13]  /*1ba0*/  ISETP.NE.AND P0, PT, R3, 0x3, PT ;  /* 0x000000030300780c */ /* 0x004fda0003f05270 */
[----:B------:R-:W-:Y:S05]  /*1bb0*/  @!P0 BRA `(.L_x_4102) ;  /* 0x0000000000048947 */ /* 0x000fea0003800000 */
[----:B------:R-:W-:Y:S01]  /*1bc0*/  BPT.TRAP 0x1 ;  /* 0x000000040000795c */ /* 0x000fe20000300000 */
.L_x_4102:
        /* <DEDUP_REMOVED lines=8> */
.L_x_4103:
[----:B---3--:R-:W-:Y:S05]  /*1c50*/  @P1 BRA `(.L_x_4104) ;  /* 0x0000000000081947 */ /* 0x008fea0003800000 */
[----:B------:R-:W3:Y:S02]  /*1c60*/  SYNCS.PHASECHK.TRANS64.TRYWAIT P1, [R3+URZ+0x38810], R154 ;  /* 0x0388109a030075a7 */ /* 0x000ee4000802017f */
[----:B---3--:R-:W-:Y:S05]  /*1c70*/  @!P1 BRA `(.L_x_4105) ;  /* 0x000000b400c49947 */ /* 0x008fea0003800000 */
.L_x_4104:
        /* <DEDUP_REMOVED lines=286> */
.L_x_4106:
[----:B------:R1:W1:Y:S01]  /*2e60*/  SYNCS.PHASECHK.TRANS64.TRYWAIT P1, [R3+URZ+0x38830], R154 ;  /* 0x0388309a030075a7 */ /* 0x000262000802017f */
[----:B------:R-:W-:Y:S05]  /*2e70*/  @!P0 BRA `(.L_x_4107) ;  /* 0x0000000000048947 */ /* 0x000fea0003800000 */
[----:B------:R-:W-:Y:S01]  /*2e80*/  BPT.TRAP 0x1 ;  /* 0x000000040000795c */ /* 0x000fe20000300000 */
.L_x_4107:
[----:B------:R-:W-:-:S05]  /*2e90*/  VIADD R152, R152, 0x24000 ;  /* 0x0002400098987836 */ /* 0x000fca0000000000 */
[----:B------:R-:W-:-:S04]  /*2ea0*/  SHF.R.U32.HI R152, RZ, 0x4, R152 ;  /* 0x00000004ff987819 */ /* 0x000fc80000011698 */
[----:B------:R-:W-:-:S04]  /*2eb0*/  LOP3.LUT R236, R152, 0x3fff, RZ, 0xc0, !PT ;  /* 0x00003fff98ec7812 */ /* 0x000fc800078ec0ff */
[----:B------:R-:W-:Y:S01]  /*2ec0*/  LOP3.LUT R153, R236, 0x10000, RZ, 0xfc, !PT ;  /* 0x00010000ec997812 */ /* 0x000fe200078efcff */
[----:B-1----:R-:W-:Y:S06]  /*2ed0*/  @P1 BRA `(.L_x_4108) ;  /* 0x0000000000081947 */ /* 0x002fec0003800000 */
[----:B------:R-:W1:Y:S02]  /*2ee0*/  SYNCS.PHASECHK.TRANS64.TRYWAIT P1, [R3+URZ+0x38830], R154 ;  /* 0x0388309a030075a7 */ /* 0x000e64000802017f */
[----:B-1----:R-:W-:Y:S05]  /*2ef0*/  @!P1 BRA `(.L_x_4109) ;  /* 0x000000a400389947 */ /* 0x002fea0003800000 */
.L_x_4108:
[----:B------:R-:W-:Y:S01]  /*2f00*/  UIADD3 UR4, UR4, 0x8000, URZ ;  /* 0x0000800004047890 */ /* 0x000fe2000fffe03f */
[----:B------:R-:W-:Y:S01]  /*2f10*/  IMAD R153, R0, 0x500, R153 ;  /* 0x0000050000997824 */ /* 0x000fe200078e0299 */
[----:B------:R-:W-:Y:S01]  /*2f20*/  WARPGROUP.ARRIVE ;  /* 0x00000000000079c5 */ /* 0x000fe20000000000 */
[----:B------:R-:W-:Y:S01]  /*2f30*/  UMOV UR11, 0x40000040 ;  /* 0x40000040000b7882 */ /* 0x000fe20000000000 */
[----:B------:R-:W-:Y:S01]  /*2f40*/  USHF.R.U32.HI UR5, URZ, 0x4, UR4 ;  /* 0x000000043f057899 */ /* 0x000fe20008011604 */
[C---:B------:R-:W-:Y:S01]  /*2f50*/  ISETP.GT.AND P2, PT, R4.reuse, RZ, PT ;  /* 0x000000ff0400720c */ /* 0x040fe20003f44270 */
[----:B------:R-:W-:Y:S01]  /*2f60*/  UMOV UR9, 0x40000040 ;  /* 0x4000004000097882 */ /* 0x000fe20000000000 */
[----:B------:R-:W-:Y:S01]  /*2f70*/  R2UR UR4, R153 ;  /* 0x00000000990472ca */ /* 0x000fe200000e0000 */
[----:B------:R-:W-:Y:S01]  /*2f80*/  ULOP3.LUT UR5, UR5, 0x3fff, URZ, 0xc0, !UPT ;  /* 0x00003fff05057892 */ /* 0x000fe2000f8ec03f */
[----:B------:R-:W-:Y:S01]  /*2f90*/  ISETP.GT.AND P1, PT, R4, 0x8, PT ;  /* 0x000000080400780c */ /* 0x000fe20003f24270 */
[----:B------:R-:W-:Y:S01]  /*2fa0*/  UMOV UR15, 0x40000040 ;  /* 0x40000040000f7882 */ /* 0x000fe20000000000 */
[----:B------:R-:W-:Y:S01]  /*2fb0*/  UMOV UR13, UR9 ;  /* 0x00000009000d7c82 */ /* 0x000fe20008000000 */
[----:B------:R-:W-:Y:S01]  /*2fc0*/  ULOP3.LUT UR6, UR5, 0x10000, URZ, 0xfc, !UPT ;  /* 0x0001000005067892 */ /* 0x000fe2000f8efc3f */
[----:B------:R-:W-:Y:S01]  /*2fd0*/  FSEL R224, R224, -INF , P2 ;  /* 0xff800000e0e07808 */ /* 0x000fe20001000000 */
        /* <DEDUP_REMOVED lines=11> */
[----:B------:R-:W-:Y:S01]  /*3090*/  FSEL R226, R226, -INF , P1 ;  /* 0xff800000e2e27808 */ /* 0x000fe20000800000 */
[----:B------:R-:W-:Y:S01]  /*30a0*/  UMOV UR16, UR8 ;  /* 0x0000000800107c82 */ /* 0x000fe20008000000 */
[----:B------:R-:W-:Y:S01]  /*30b0*/  UIADD3 UR22, UR4, 0x180, URZ ;  /* 0x0000018004167890 */ /* 0x000fe2000fffe03f */
[--C-:B----4-:R-:W-:Y:S01]  /*30c0*/  FFMA.FTZ R224, R224, UR36, -R6.reuse ;  /* 0x00000024e0e07c23 */ /* 0x110fe20008010806 */
[----:B------:R-:W-:Y:S01]  /*30d0*/  UMOV UR20, UR8 ;  /* 0x0000000800147c82 */ /* 0x000fe20008000000 */
[----:B------:R-:W-:Y:S01]  /*30e0*/  UIADD3 UR26, UR4, 0x200, URZ ;  /* 0x00000200041a7890 */ /* 0x000fe2000fffe03f */
[----:B------:R-:W-:Y:S01]  /*30f0*/  FFMA.FTZ R226, R226, UR36, -R6 ;  /* 0x00000024e2e27c23 */ /* 0x000fe20008010806 */
[----:B------:R-:W-:Y:S01]  /*3100*/  UMOV UR24, UR8 ;  /* 0x0000000800187c82 */ /* 0x000fe20008000000 */
[----:B------:R-:W-:Y:S01]  /*3110*/  UMOV UR25, UR9 ;  /* 0x0000000900197c82 */ /* 0x000fe20008000000 */
[----:B------:R-:W-:Y:S01]  /*3120*/  UIADD3 UR10, UR4, 0x2, URZ ;  /* 0x00000002040a7890 */ /* 0x000fe2000fffe03f */
[----:B------:R-:W-:Y:S01]  /*3130*/  FSEL R6, R225, -INF , P2 ;  /* 0xff800000e1067808 */ /* 0x000fe20001000000 */
[----:B------:R-:W-:Y:S01]  /*3140*/  UIADD3 UR5, UR6, 0x2, URZ ;  /* 0x0000000206057890 */ /* 0x000fe2000fffe03f */
[----:B------:R-:W-:Y:S01]  /*3150*/  FSEL R228, R228, -INF , P2 ;  /* 0xff800000e4e47808 */ /* 0x000fe20001000000 */
[----:B------:R-:W-:Y:S01]  /*3160*/  UMOV UR11, 0x40000040 ;  /* 0x40000040000b7882 */ /* 0x000fe20000000000 */
[----:B------:R-:W-:Y:S01]  /*3170*/  UMOV UR9, 0x40000040 ;  /* 0x4000004000097882 */ /* 0x000fe20000000000 */
[----:B------:R-:W-:Y:S01]  /*3180*/  UIADD3 UR7, UR4, 0x182, URZ ;  /* 0x0000018204077890 */ /* 0x000fe2000fffe03f */
[----:B------:R-:W-:Y:S01]  /*3190*/  FSEL R227, R227, -INF , P1 ;  /* 0xff800000e3e37808 */ /* 0x000fe20000800000 */
[--C-:B------:R-:W-:Y:S01]  /*31a0*/  FFMA.FTZ R6, R6, UR36, -R7.reuse ;  /* 0x0000002406067c23 */ /* 0x100fe20008010807 */
[----:B------:R-:W-:Y:S01]  /*31b0*/  UMOV UR8, UR5 ;  /* 0x0000000500087c82 */ /* 0x000fe20008000000 */
[----:B------:R-:W-:Y:S01]  /*31c0*/  UIADD3 UR5, UR4, 0x102, URZ ;  /* 0x0000010204057890 */ /* 0x000fe2000fffe03f */
[----:B--2---:R-:W-:Y:S01]  /*31d0*/  FFMA.FTZ R228, R228, UR36, -R8 ;  /* 0x00000024e4e47c23 */ /* 0x004fe20008010808 */
[----:B------:R-:W-:Y:S01]  /*31e0*/  FFMA.FTZ R225, R227, UR36, -R7 ;  /* 0x00000024e3e17c23 */ /* 0x000fe20008010807 */
[----:B------:R-:W-:Y:S01]  /*31f0*/  FSEL R216, R216, -INF , P2 ;  /* 0xff800000d8d87808 */ /* 0x000fe20001000000 */
[----:B------:R-:W-:Y:S01]  /*3200*/  MUFU.EX2 R7, R6 ;  /* 0x0000000600077308 */ /* 0x000fe20000000800 */
[----:B------:R-:W-:-:S02]  /*3210*/  FSEL R230, R230, -INF , P1 ;  /* 0xff800000e6e67808 */ /* 0x000fc40000800000 */
[----:B------:R-:W-:Y:S01]  /*3220*/  FSEL R229, R229, -INF , P2 ;  /* 0xff800000e5e57808 */ /* 0x000fe20001000000 */
[----:B------:R-:W-:Y:S01]  /*3230*/  FFMA.FTZ R216, R216, UR36, -R10 ;  /* 0x00000024d8d87c23 */ /* 0x000fe2000801080a */
[----:B------:R-:W-:Y:S02]  /*3240*/  WARPGROUP.DEPBAR.LE gsb0, 0x0 ;  /* 0x00008000000079c5 */ /* 0x000fe40000010000 */
[----:B------:R-:W-:Y:S01]  /*3250*/  WARPGROUP.ARRIVE ;  /* 0x00000000000079c5 */ /* 0x000fe20000000000 */
[----:B------:R-:W1:Y:S01]  /*3260*/  MUFU.EX2 R6, R228 ;  /* 0x000000e400067308 */ /* 0x000e620000000800 */
[----:B------:R-:W-:Y:S01]  /*3270*/  FSEL R227, R231, -INF , P1 ;  /* 0xff800000e7e37808 */ /* 0x000fe20000800000 */
[----:B------:R-:W-:Y:S01]  /*3280*/  FFMA.FTZ R8, R230, UR36, -R8 ;  /* 0x00000024e6087c23 */ /* 0x000fe20008010808 */
[----:B------:R-:W-:Y:S01]  /*3290*/  FSEL R218, R218, -INF , P1 ;  /* 0xff800000dada7808 */ /* 0x000fe20000800000 */
[----:B------:R-:W-:Y:S01]  /*32a0*/  FFMA.FTZ R229, R229, UR36, -R9 ;  /* 0x00000024e5e57c23 */ /* 0x000fe20008010809 */
[----:B------:R-:W-:Y:S01]  /*32b0*/  HGMMA.64x16x16.F32.BF16 R176, gdesc[UR12], RZ, !UPT, gsb0 ;  /* 0x002000000cb079f0 */ /* 0x000fe2000c0018ff */
[----:B------:R-:W-:-:S02]  /*32c0*/  UIADD3 UR12, UR4, 0x202, URZ ;  /* 0x00000202040c7890 */ /* 0x000fc4000fffe03f */
[----:B------:R2:W-:Y:S01]  /*32d0*/  MUFU.EX2 R228, R216 ;  /* 0x000000d800e47308 */ /* 0x0005e20000000800 */
[----:B------:R-:W-:Y:S01]  /*32e0*/  FFMA.FTZ R227, R227, UR36, -R9 ;  /* 0x00000024e3e37c23 */ /* 0x000fe20008010809 */
[----:B------:R-:W-:Y:S01]  /*32f0*/  FFMA.FTZ R10, R218, UR36, -R10 ;  /* 0x00000024da0a7c23 */ /* 0x000fe2000801080a */
[----:B------:R-:W-:Y:S02]  /*3300*/  FSEL R222, R222, -INF , P1 ;  /* 0xff800000dede7808 */ /* 0x000fe40000800000 */
[----:B------:R-:W-:Y:S02]  /*3310*/  FSEL R212, R212, -INF , P2 ;  /* 0xff800000d4d47808 */ /* 0x000fe40001000000 */
[----:B------:R-:W-:Y:S01]  /*3320*/  FSEL R211, R211, -INF , P1 ;  /* 0xff800000d3d37808 */ /* 0x000fe20000800000 */
[----:B------:R-:W-:Y:S01]  /*3330*/  MUFU.EX2 R224, R224 ;  /* 0x000000e000e07308 */ /* 0x000fe20000000800 */
[----:B-1----:R1:W-:Y:S07]  /*3340*/  STL [R1+0x8], R6 ;  /* 0x0000080601007387 */ /* 0x0023ee0000100800 */
[----:B------:R-:W-:Y:S01]  /*3350*/  MUFU.EX2 R229, R229 ;  /* 0x000000e500e57308 */ /* 0x000fe20000000800 */
[----:B------:R-:W-:-:S02]  /*3360*/  WARPGROUP.DEPBAR.LE gsb0, 0x0 ;  /* 0x00008000000079c5 */ /* 0x000fc40000010000 */
[----:B------:R-:W-:Y:S01]  /*3370*/  WARPGROUP.ARRIVE ;  /* 0x00000000000079c5 */ /* 0x000fe20000000000 */
[----:B--2---:R-:W-:Y:S01]  /*3380*/  FSEL R216, R217, -INF , P2 ;  /* 0xff800000d9d87808 */ /* 0x004fe20001000000 */
[----:B------:R-:W2:Y:S04]  /*3390*/  LDL R230, [R1+0xc] ;  /* 0x00000c0001e67983 */ /* 0x000ea80000100800 */
[----:B------:R-:W-:Y:S01]  /*33a0*/  HGMMA.64x16x16.F32.BF16 R168, gdesc[UR16], RZ, !UPT, gsb0 ;  /* 0x0020000010a879f0 */ /* 0x000fe2000c0018ff */
[----:B-1----:R-:W-:Y:S01]  /*33b0*/  FSEL R6, R219, -INF , P1 ;  /* 0xff800000db067808 */ /* 0x002fe20000800000 */
[----:B------:R-:W-:Y:S01]  /*33c0*/  FFMA.FTZ R216, R216, UR36, -R11 ;  /* 0x00000024d8d87c23 */ /* 0x000fe2000801080b */
[----:B------:R-:W-:Y:S02]  /*33d0*/  FSEL R9, R221, -INF , P2 ;  /* 0xff800000dd097808 */ /* 0x000fe40001000000 */
[----:B------:R-:W-:Y:S01]  /*33e0*/  FSEL R218, R214, -INF , P1 ;  /* 0xff800000d6da7808 */ /* 0x000fe20000800000 */
[----:B------:R1:W4:Y:S01]  /*33f0*/  MUFU.EX2 R217, R10 ;  /* 0x0000000a00d97308 */ /* 0x0003220000000800 */
[----:B------:R-:W5:Y:S01]  /*3400*/  LDL.LU R231, [R1+0x8] ;  /* 0x0000080001e77983 */ /* 0x000f620000300800 */
[----:B------:R-:W-:-:S02]  /*3410*/  WARPGROUP.DEPBAR.LE gsb0, 0x0 ;  /* 0x00008000000079c5 */ /* 0x000fc40000010000 */
[----:B------:R-:W-:-:S06]  /*3420*/  WARPGROUP.ARRIVE ;  /* 0x00000000000079c5 */ /* 0x000fcc0000000000 */
[----:B------:R-:W-:Y:S03]  /*3430*/  HGMMA.64x16x16.F32.BF16 R160, gdesc[UR20], RZ, !UPT, gsb0 ;  /* 0x0020000014a079f0 */ /* 0x000fe6000c0018ff */
[----:B------:R-:W-:Y:S02]  /*3440*/  WARPGROUP.DEPBAR.LE gsb0, 0x0 ;  /* 0x00008000000079c5 */ /* 0x000fe40000010000 */
[----:B---3--:R-:W-:-:S06]  /*3450*/  WARPGROUP.ARRIVE ;  /* 0x00000000000079c5 */ /* 0x008fcc0000000000 */
[----:B------:R-:W-:Y:S03]  /*3460*/  HGMMA.64x16x16.F32.BF16 R152, gdesc[UR24], RZ, !UPT, gsb0 ;  /* 0x00200000189879f0 */ /* 0x000fe6000c0018ff */
        /* <DEDUP_REMOVED lines=189> */
[----:B------:R-:W-:Y:S01]  /*4040*/  FFMA.FTZ R6, R6, UR36, -R11 ;  /* 0x0000002406067c23 */ /* 0x000fe2000801080b */
[----:B------:R3:W-:Y:S01]  /*4050*/  MUFU.EX2 R219, R8 ;  /* 0x0000000800db7308 */ /* 0x0007e20000000800 */
[----:B------:R-:W-:Y:S01]  /*4060*/  FSEL R11, R223, -INF , P1 ;  /* 0xff800000df0b7808 */ /* 0x000fe20000800000 */
[----:B-1----:R-:W-:Y:S01]  /*4070*/  FFMA.FTZ R10, R222, UR36, -R12 ;  /* 0x00000024de0a7c23 */ /* 0x002fe2000801080c */
[----:B------:R-:W-:Y:S01]  /*4080*/  FFMA.FTZ R9, R9, UR36, -R13 ;  /* 0x0000002409097c23 */ /* 0x000fe2000801080d */
[----:B------:R-:W-:Y:S01]  /*4090*/  FFMA.FTZ R214, R212, UR36, -R16 ;  /* 0x00000024d4d67c23 */ /* 0x000fe20008010810 */
[----:B---3--:R-:W-:Y:S01]  /*40a0*/  FSEL R8, R220, -INF , P2 ;  /* 0xff800000dc087808 */ /* 0x008fe20001000000 */
[----:B------:R-:W-:-:S02]  /*40b0*/  WARPGROUP.DEPBAR.LE gsb0, 0x0 ;  /* 0x00008000000079c5 */ /* 0x000fc40000010000 */
[----:B------:R-:W-:Y:S01]  /*40c0*/  WARPGROUP.ARRIVE ;  /* 0x00000000000079c5 */ /* 0x000fe20000000000 */
[----:B------:R-:W-:Y:S01]  /*40d0*/  FFMA.FTZ R11, R11, UR36, -R13 ;  /* 0x000000240b0b7c23 */ /* 0x000fe2000801080d */
[----:B------:R-:W-:Y:S01]  /*40e0*/  FFMA.FTZ R218, R218, UR36, -R16 ;  /* 0x00000024dada7c23 */ /* 0x000fe20008010810 */
[----:B------:R-:W3:Y:S03]  /*40f0*/  LDL R222, [R1+0x14] ;  /* 0x0000140001de7983 */ /* 0x000ee60000100800 */
[----:B------:R-:W-:Y:S01]  /*4100*/  HGMMA.64x16x16.F32.BF16 R184, gdesc[UR8], R184, gsb0 ;  /* 0x0020000008b879f0 */ /* 0x000fe200080018b8 */
[----:B------:R-:W-:Y:S01]  /*4110*/  FFMA.FTZ R8, R8, UR36, -R12 ;  /* 0x0000002408087c23 */ /* 0x000fe2000801080c */
[----:B------:R-:W-:Y:S02]  /*4120*/  FSEL R12, R208, -INF , P2 ;  /* 0xff800000d00c7808 */ /* 0x000fe40001000000 */
[----:B------:R-:W-:-:S02]  /*4130*/  FSEL R13, R210, -INF , P1 ;  /* 0xff800000d20d7808 */ /* 0x000fc40000800000 */
[----:B------:R-:W-:Y:S02]  /*4140*/  FSEL R16, R213, -INF , P2 ;  /* 0xff800000d5107808 */ /* 0x000fe40001000000 */
[----:B------:R-:W-:Y:S01]  /*4150*/  FSEL R212, R215, -INF , P1 ;  /* 0xff800000d7d47808 */ /* 0x000fe20000800000 */
[--C-:B------:R-:W-:Y:S01]  /*4160*/  FFMA.FTZ R12, R12, UR36, -R14.reuse ;  /* 0x000000240c0c7c23 */ /* 0x100fe2000801080e */
[----:B------:R-:W-:Y:S01]  /*4170*/  FFMA.FTZ R13, R13, UR36, -R14 ;  /* 0x000000240d0d7c23 */ /* 0x000fe2000801080e */
[----:B------:R-:W-:Y:S01]  /*4180*/  FSEL R14, R209, -INF , P2 ;  /* 0xff800000d10e7808 */ /* 0x000fe20001000000 */
[--C-:B------:R-:W-:Y:S01]  /*4190*/  FFMA.FTZ R215, R16, UR36, -R17.reuse ;  /* 0x0000002410d77c23 */ /* 0x100fe20008010811 */
[----:B------:R-:W-:Y:S01]  /*41a0*/  FFMA.FTZ R212, R212, UR36, -R17 ;  /* 0x00000024d4d47c23 */ /* 0x000fe20008010811 */
[----:B------:R-:W-:Y:S02]  /*41b0*/  FSEL R17, R200, -INF , P2 ;  /* 0xff800000c8117808 */ /* 0x000fe40001000000 */
[----:B------:R-:W-:-:S02]  /*41c0*/  FSEL R209, R202, -INF , P1 ;  /* 0xff800000cad17808 */ /* 0x000fc40000800000 */
[----:B------:R-:W-:Y:S01]  /*41d0*/  FSEL R16, R201, -INF , P2 ;  /* 0xff800000c9107808 */ /* 0x000fe20001000000 */
[--C-:B------:R-:W-:Y:S02]  /*41e0*/  FFMA.FTZ R210, R17, UR36, -R18.reuse ;  /* 0x0000002411d27c23 */ /* 0x100fe40008010812 */
[----:B------:R-:W-:Y:S01]  /*41f0*/  FFMA.FTZ R208, R209, UR36, -R18 ;  /* 0x00000024d1d07c23 */ /* 0x000fe20008010812 */
[----:B------:R-:W-:Y:S01]  /*4200*/  FSEL R18, R203, -INF , P1 ;  /* 0xff800000cb127808 */ /* 0x000fe20000800000 */
[--C-:B------:R-:W-:Y:S01]  /*4210*/  FFMA.FTZ R14, R14, UR36, -R15.reuse ;  /* 0x000000240e0e7c23 */ /* 0x100fe2000801080f */
[----:B------:R-:W-:Y:S01]  /*4220*/  FFMA.FTZ R15, R211, UR36, -R15 ;  /* 0x00000024d30f7c23 */ /* 0x000fe2000801080f */
[--C-:B------:R-:W-:Y:S02]  /*4230*/  FFMA.FTZ R209, R16, UR36, -R19.reuse ;  /* 0x0000002410d17c23 */ /* 0x100fe40008010813 */
[----:B------:R-:W-:Y:S01]  /*4240*/  FFMA.FTZ R211, R18, UR36, -R19 ;  /* 0x0000002412d37c23 */ /* 0x000fe20008010813 */
[----:B------:R-:W-:Y:S01]  /*4250*/  FSEL R19, R204, -INF , P2 ;  /* 0xff800000cc137808 */ /* 0x000fe20001000000 */
[----:B------:R1:W-:Y:S01]  /*4260*/  MUFU.EX2 R16, R214 ;  /* 0x000000d600107308 */ /* 0x0003e20000000800 */
[----:B------:R-:W-:Y:S01]  /*4270*/  UIADD3 UR10, UR4, 0x306, URZ ;  /* 0x00000306040a7890 */ /* 0x000fe2000fffe03f */
[----:B------:R-:W-:-:S02]  /*4280*/  FSEL R204, R193, -INF , P2 ;  /* 0xff800000c1cc7808 */ /* 0x000fc40001000000 */
[----:B-1----:R-:W-:Y:S01]  /*4290*/  FFMA.FTZ R214, R19, UR36, -R20 ;  /* 0x0000002413d67c23 */ /* 0x002fe20008010814 */
[----:B------:R-:W-:Y:S01]  /*42a0*/  FSEL R19, R192, -INF , P2 ;  /* 0xff800000c0137808 */ /* 0x000fe20001000000 */
[----:B------:R-:W-:Y:S01]  /*42b0*/  UMOV UR11, 0x40000040 ;  /* 0x40000040000b7882 */ /* 0x000fe20000000000 */
[----:B------:R-:W-:Y:S02]  /*42c0*/  WARPGROUP.DEPBAR.LE gsb0, 0x0 ;  /* 0x00008000000079c5 */ /* 0x000fe40000010000 */
[----:B------:R-:W1:Y:S04]  /*42d0*/  LDS.64 R200, [R237+0x2e380] ;  /* 0x02e38000edc87984 */ /* 0x000e680000000a00 */
[----:B------:R-:W4:Y:S01]  /*42e0*/  LDS.64 R192, [R237+0x2e3a0] ;  /* 0x02e3a000edc07984 */ /* 0x000f220000000a00 */
        /* <DEDUP_REMOVED lines=8> */
[----:B------:R-:W-:-:S05]  /*4370*/  FSEL R213, R206, -INF , P1 ;  /* 0xff800000ced57808 */ /* 0x000fca0000800000 */
[----:B------:R-:W-:Y:S01]  /*4380*/  FFMA.FTZ R213, R213, UR36, -R20 ;  /* 0x00000024d5d57c23 */ /* 0x000fe20008010814 */
[----:B------:R-:W-:Y:S02]  /*4390*/  FSEL R20, R205, -INF , P2 ;  /* 0xff800000cd147808 */ /* 0x000fe40001000000 */
[----:B------:R-:W-:-:S03]  /*43a0*/  FSEL R203, R194, -INF , P1 ;  /* 0xff800000c2cb7808 */ /* 0x000fc60000800000 */
[----:B------:R-:W-:Y:S02]  /*43b0*/  FFMA.FTZ R194, R20, UR36, -R21 ;  /* 0x0000002414c27c23 */ /* 0x000fe40008010815 */
        /* <DEDUP_REMOVED lines=13> */
[--C-:B------:R-:W-:Y:S01]  /*4490*/  FFMA.FTZ R202, R19, UR36, -R22.reuse ;  /* 0x0000002413ca7c23 */ /* 0x100fe20008010816 */
[----:B------:R-:W-:Y:S01]  /*44a0*/  FFMA.FTZ R203, R203, UR36, -R22 ;  /* 0x00000024cbcb7c23 */ /* 0x000fe20008010816 */
[----:B------:R-:W-:Y:S01]  /*44b0*/  FSEL R22, R195, -INF , P1 ;  /* 0xff800000c3167808 */ /* 0x000fe20000800000 */
[----:B------:R-:W-:Y:S01]  /*44c0*/  FFMA.FTZ R204, R204, UR36, -R23 ;  /* 0x00000024cccc7c23 */ /* 0x000fe20008010817 */
[----:B------:R-:W-:-:S03]  /*44d0*/  FSEL R206, R207, -INF , P1 ;  /* 0xff800000cfce7808 */ /* 0x000fc60000800000 */
[----:B------:R-:W-:Y:S01]  /*44e0*/  FFMA.FTZ R207, R22, UR36, -R23 ;  /* 0x0000002416cf7c23 */ /* 0x000fe20008010817 */
[----:B------:R-:W-:Y:S01]  /*44f0*/  FSEL R23, R196, -INF , P2 ;  /* 0xff800000c4177808 */ /* 0x000fe20001000000 */
[----:B------:R-:W-:Y:S02]  /*4500*/  FFMA.FTZ R206, R206, UR36, -R21 ;  /* 0x00000024cece7c23 */ /* 0x000fe40008010815 */
[----:B------:R4:W-:Y:S02]  /*4510*/  MUFU.EX2 R21, R208 ;  /* 0x000000d000157308 */ /* 0x0009e40000000800 */
[----:B----4-:R-:W-:Y:S01]  /*4520*/  FFMA.FTZ R208, R23, UR36, -R232 ;  /* 0x0000002417d07c23 */ /* 0x010fe200080108e8 */
[----:B------:R-:W-:-:S05]  /*4530*/  LOP3.LUT R23, R236, 0x2800000, RZ, 0xfc, !PT ;  /* 0x02800000ec177812 */ /* 0x000fca00078efcff */
[----:B------:R-:W-:Y:S01]  /*4540*/  IMAD R23, R0, 0x500, R23 ;  /* 0x0000050000177824 */ /* 0x000fe200078e0217 */
[----:B------:R-:W-:Y:S01]  /*4550*/  UIADD3 UR4, UR4, 0x486, URZ ;  /* 0x0000048604047890 */ /* 0x000fe2000fffe03f */
[----:B------:R4:W-:Y:S01]  /*4560*/  MUFU.EX2 R18, R215 ;  /* 0x000000d700127308 */ /* 0x0009e20000000800 */
[----:B------:R-:W-:Y:S02]  /*4570*/  FADD.FTZ R220, R191, -R193 ;  /* 0x800000c1bfdc7221 */ /* 0x000fe40000010000 */
[----:B------:R-:W-:-:S05]  /*4580*/  R2UR UR12, R23 ;  /* 0x00000000170c72ca */ /* 0x000fca00000e0000 */
[----:B------:R2:W-:Y:S01]  /*4590*/  MUFU.EX2 R19, R212 ;  /* 0x000000d400137308 */ /* 0x0005e20000000800 */
[----:B----4-:R-:W-:Y:S01]  /*45a0*/  FADD.FTZ R215, R190, -R192 ;  /* 0x800000c0bed77221 */ /* 0x010fe20000010000 */
[----:B------:R-:W-:-:S06]  /*45b0*/  UMOV UR6, UR4 ;  /* 0x0000000400067c82 */ /* 0x000fcc0008000000 */
[----:B------:R4:W-:Y:S01]  /*45c0*/  MUFU.EX2 R22, R209 ;  /* 0x000000d100167308 */ /* 0x0009e20000000800 */
[----:B--2---:R-:W-:Y:S01]  /*45d0*/  FADD.FTZ R212, R187, -R201 ;  /* 0x800000c9bbd47221 */ /* 0x004fe20000010000 */
[----:B------:R-:W-:-:S06]  /*45e0*/  WARPGROUP.DEPBAR.LE gsb0, 0x0 ;  /* 0x00008000000079c5 */ /* 0x000fcc0000010000 */
[----:B------:R2:W-:Y:S01]  /*45f0*/  MUFU.EX2 R23, R211 ;  /* 0x000000d300177308 */ /* 0x0005e20000000800 */
[----:B----4-:R-:W-:Y:S01]  /*4600*/  FADD.FTZ R209, R186, -R200 ;  /* 0x800000c8bad17221 */ /* 0x010fe20000010000 */
[----:B------:R-:W4:Y:S01]  /*4610*/  LDS.64 R190, [R237+0x2e400] ;  /* 0x02e40000edbe7984 */ /* 0x000f220000000a00 */
[----:B------:R-:W-:Y:S01]  /*4620*/  UMOV UR7, 0x40000040 ;  /* 0x4000004000077882 */ /* 0x000fe20000000000 */
[----:B--2---:R-:W-:Y:S02]  /*4630*/  FADD.FTZ R211, R185, -R201 ;  /* 0x800000c9b9d37221 */ /* 0x004fe40000010000 */
[----:B------:R-:W-:Y:S01]  /*4640*/  LDS.64 R200, [R237+0x2e3e0] ;  /* 0x02e3e000edc87984 */ /* 0x000fe20000000a00 */
[----:B------:R-:W-:Y:S01]  /*4650*/  WARPGROUP.ARRIVE ;  /* 0x00000000000079c5 */ /* 0x000fe20000000000 */
[----:B------:R-:W-:Y:S01]  /*4660*/  UMOV UR4, UR8 ;  /* 0x0000000800047c82 */ /* 0x000fe20008000000 */
[----:B------:R-:W-:-:S04]  /*4670*/  UMOV UR5, UR9 ;  /* 0x0000000900057c82 */ /* 0x000fc80008000000 */
[----:B------:R-:W-:Y:S01]  /*4680*/  HGMMA.64x16x16.F32.BF16 R152, gdesc[UR4], R152, gsb0 ;  /* 0x00200000049879f0 */ /* 0x000fe20008001898 */
[----:B------:R-:W-:Y:S01]  /*4690*/  FSEL R195, R198, -INF , P1 ;  /* 0xff800000c6c37808 */ /* 0x000fe20000800000 */
[----:B------:R2:W-:Y:S01]  /*46a0*/  MUFU.EX2 R185, R194 ;  /* 0x000000c200b97308 */ /* 0x0005e20000000800 */
[----:B------:R-:W-:-:S03]  /*46b0*/  FSEL R196, R197, -INF , P2 ;  /* 0xff800000c5c47808 */ /* 0x000fc60001000000 */
[----:B------:R-:W-:Y:S02]  /*46c0*/  FFMA.FTZ R232, R195, UR36, -R232 ;  /* 0x00000024c3e87c23 */ /* 0x000fe400080108e8 */
[----:B------:R-:W-:Y:S01]  /*46d0*/  FFMA.FTZ R205, R196, UR36, -R233 ;  /* 0x00000024c4cd7c23 */ /* 0x000fe200080108e9 */
[----:B------:R-:W-:-:S05]  /*46e0*/  FSEL R198, R199, -INF , P1 ;  /* 0xff800000c7c67808 */ /* 0x000fca0000800000 */
[----:B------:R-:W-:Y:S01]  /*46f0*/  FFMA.FTZ R233, R198, UR36, -R233 ;  /* 0x00000024c6e97c23 */ /* 0x000fe200080108e9 */
[----:B------:R-:W5:Y:S01]  /*4700*/  MUFU.EX2 R6, R6 ;  /* 0x0000000600067308 */ /* 0x000f620000000800 */
[----:B------:R-:W-:Y:S02]  /*4710*/  WARPGROUP.DEPBAR.LE gsb0, 0x0 ;  /* 0x00008000000079c5 */ /* 0x000fe40000010000 */
[----:B------:R-:W4:Y:S04]  /*4720*/  LDS.64 R192, [R237+0x2e420] ;  /* 0x02e42000edc07984 */ /* 0x000f280000000a00 */
[----:B--2---:R-:W2:Y:S04]  /*4730*/  LDS.64 R194, [R237+0x2e460] ;  /* 0x02e46000edc27984 */ /* 0x004ea80000000a00 */
[----:B------:R-:W2:Y:S04]  /*4740*/  LDS.64 R196, [R237+0x2e440] ;  /* 0x02e44000edc47984 */ /* 0x000ea80000000a00 */
[----:B------:R-:W3:Y:S04]  /*4750*/  LDS.64 R198, [R237+0x2e480] ;  /* 0x02e48000edc67984 */ /* 0x000ee80000000a00 */
[----:B------:R-:W3:Y:S01]  /*4760*/  LDS.64 R236, [R237+0x2e4a0] ;  /* 0x02e4a000edec7984 */ /* 0x000ee20000000a00 */
[----:B-1----:R-:W-:Y:S01]  /*4770*/  FADD.FTZ R178, R178, -R188 ;  /* 0x800000bcb2b27221 */ /* 0x002fe20000010000 */
[--C-:B------:R-:W-:Y:S01]  /*4780*/  FADD.FTZ R179, R179, -R189.reuse ;  /* 0x800000bdb3b37221 */ /* 0x100fe20000010000 */
[----:B------:R-:W1:Y:S01]  /*4790*/  MUFU.EX2 R216, R216 ;  /* 0x000000d800d87308 */ /* 0x000e620000000800 */
[----:B------:R-:W-:Y:S01]  /*47a0*/  FMUL.FTZ R211, R7, R211 ;  /* 0x000000d307d37220 */ /* 0x000fe20000410000 */
[----:B------:R-:W-:Y:S01]  /*47b0*/  FMUL.FTZ R178, R217, R178 ;  /* 0x000000b2d9b27220 */ /* 0x000fe20000410000 */
[----:B-----5:R-:W-:Y:S01]  /*47c0*/  FMUL.FTZ R179, R6, R179 ;  /* 0x000000b306b37220 */ /* 0x020fe20000410000 */
[----:B------:R-:W-:Y:S01]  /*47d0*/  FADD.FTZ R177, R177, -R189 ;  /* 0x800000bdb1b17221 */ /* 0x000fe20000010000 */
[----:B----4-:R-:W-:Y:S01]  /*47e0*/  FADD.FTZ R170, R170, -R190 ;  /* 0x800000beaaaa7221 */ /* 0x010fe20000010000 */
[----:B------:R-:W-:-:S02]  /*47f0*/  FADD.FTZ R189, R169, -R191 ;  /* 0x800000bfa9bd7221 */ /* 0x000fc40000010000 */
[----:B------:R4:W-:Y:S01]  /*4800*/  MUFU.EX2 R186, R206 ;  /* 0x000000ce00ba7308 */ /* 0x0009e20000000800 */
[----:B------:R-:W-:-:S07]  /*4810*/  FADD.FTZ R171, R171, -R191 ;  /* 0x800000bfabab7221 */ /* 0x000fce0000010000 */
[----:B------:R-:W5:Y:S01]  /*4820*/  MUFU.EX2 R226, R226 ;  /* 0x000000e200e27308 */ /* 0x000f620000000800 */
[--C-:B------:R-:W-:Y:S01]  /*4830*/  FADD.FTZ R172, R172, -R192.reuse ;  /* 0x800000c0acac7221 */ /* 0x100fe20000010000 */
[----:B------:R-:W-:Y:S01]  /*4840*/  FADD.FTZ R174, R174, -R192 ;  /* 0x800000c0aeae7221 */ /* 0x000fe20000010000 */
[----:B------:R-:W-:Y:S01]  /*4850*/  FMUL.FTZ R192, R224, R210 ;  /* 0x000000d2e0c07220 */ /* 0x000fe20000410000 */
[----:B------:R-:W-:Y:S01]  /*4860*/  F2FP.BF16.F32.PACK_AB R224, R7, R224 ;  /* 0x000000e007e0723e */ /* 0x000fe200000010ff */
[--C-:B--2---:R-:W-:Y:S01]  /*4870*/  FADD.FTZ R164, R164, -R194.reuse ;  /* 0x800000c2a4a47221 */ /* 0x104fe20000010000 */
[----:B------:R-:W-:Y:S01]  /*4880*/  FADD.FTZ R166, R166, -R194 ;  /* 0x800000c2a6a67221 */ /* 0x000fe20000010000 */
[----:B------:R-:W-:Y:S01]  /*4890*/  FMUL.FTZ R194, R231, R214 ;  /* 0x000000d6e7c27220 */ /* 0x000fe20000410000 */
[----:B------:R-:W-:Y:S01]  /*48a0*/  FMUL.FTZ R7, R229, R218 ;  /* 0x000000dae5077220 */ /* 0x000fe20000410000 */
[----:B------:R-:W2:Y:S01]  /*48b0*/  MUFU.EX2 R225, R225 ;  /* 0x000000e100e17308 */ /* 0x000ea20000000800 */
[----:B----4-:R-:W-:Y:S01]  /*48c0*/  FADD.FTZ R206, R176, -R188 ;  /* 0x800000bcb0ce7221 */ /* 0x010fe20000010000 */
[----:B------:R-:W-:Y:S01]  /*48d0*/  FADD.FTZ R188, R168, -R190 ;  /* 0x800000bea8bc7221 */ /* 0x000fe20000010000 */
[----:B------:R-:W-:Y:S01]  /*48e0*/  FADD.FTZ R190, R173, -R193 ;  /* 0x800000c1adbe7221 */ /* 0x000fe20000010000 */
[--C-:B------:R-:W-:Y:S01]  /*48f0*/  FADD.FTZ R191, R161, -R197.reuse ;  /* 0x800000c5a1bf7221 */ /* 0x100fe20000010000 */
[----:B------:R-:W-:-:S03]  /*4900*/  FADD.FTZ R163, R163, -R197 ;  /* 0x800000c5a3a37221 */ /* 0x000fc60000010000 */
[----:B------:R-:W4:Y:S01]  /*4910*/  MUFU.EX2 R227, R227 ;  /* 0x000000e300e37308 */ /* 0x000f220000000800 */
[----:B------:R-:W-:Y:S01]  /*4920*/  FADD.FTZ R173, R160, -R196 ;  /* 0x800000c4a0ad7221 */ /* 0x000fe20000010000 */
[----:B------:R-:W-:Y:S02]  /*4930*/  F2FP.BF16.F32.PACK_AB R194, R7, R194 ;  /* 0x000000c207c2723e */ /* 0x000fe400000010ff */
[----:B------:R-:W-:-:S04]  /*4940*/  F2FP.BF16.F32.PACK_AB R197, R179, R178 ;  /* 0x000000b2b3c5723e */ /* 0x000fc800000010ff */
[----:B------:R-:W4:Y:S01]  /*4950*/  MUFU.EX2 R8, R8 ;  /* 0x0000000800087308 */ /* 0x000f220000000800 */
[----:B------:R-:W-:-:S07]  /*4960*/  FADD.FTZ R162, R162, -R196 ;  /* 0x800000c4a2a27221 */ /* 0x000fce0000010000 */
[----:B------:R-:W4:Y:S08]  /*4970*/  MUFU.EX2 R10, R10 ;  /* 0x0000000a000a7308 */ /* 0x000f300000000800 */
        /* <DEDUP_REMOVED lines=13> */
[----:B------:R4:W4:Y:S08]  /*4a50*/  MUFU.EX2 R7, R205 ;  /* 0x000000cd00077308 */ /* 0x0009300000000800 */
[----:B------:R-:W4:Y:S01]  /*4a60*/  MUFU.EX2 R179, R233 ;  /* 0x000000e900b37308 */ /* 0x000f220000000800 */
        /* <DEDUP_REMOVED lines=8> */
[----:B------:R-:W-:Y:S01]  /*4af0*/  FADD.FTZ R175, R175, -R193 ;  /* 0x800000c1afaf7221 */ /* 0x000fe20000010000 */
[--C-:B------:R-:W-:Y:S01]  /*4b00*/  FADD.FTZ R165, R165, -R195.reuse ;  /* 0x800000c3a5a57221 */ /* 0x100fe20000010000 */
[----:B------:R-:W-:Y:S01]  /*4b10*/  FADD.FTZ R167, R167, -R195 ;  /* 0x800000c3a7a77221 */ /* 0x000fe20000010000 */
[--C-:B---3--:R-:W-:Y:S01]  /*4b20*/  FADD.FTZ R152, R152, -R198.reuse ;  /* 0x800000c698987221 */ /* 0x108fe20000010000 */
[----:B------:R-:W-:Y:S01]  /*4b30*/  FADD.FTZ R154, R154, -R198 ;  /* 0x800000c69a9a7221 */ /* 0x000fe20000010000 */
[--C-:B------:R-:W-:Y:S01]  /*4b40*/  FADD.FTZ R153, R153, -R199.reuse ;  /* 0x800000c799997221 */ /* 0x100fe20000010000 */
[----:B------:R-:W-:Y:S01]  /*4b50*/  FADD.FTZ R155, R155, -R199 ;  /* 0x800000c79b9b7221 */ /* 0x000fe20000010000 */
[--C-:B------:R-:W-:Y:S01]  /*4b60*/  FADD.FTZ R156, R156, -R236.reuse ;  /* 0x800000ec9c9c7221 */ /* 0x100fe20000010000 */
[----:B------:R-:W-:Y:S01]  /*4b70*/  FADD.FTZ R158, R158, -R236 ;  /* 0x800000ec9e9e7221 */ /* 0x000fe20000010000 */
[--C-:B------:R-:W-:Y:S01]  /*4b80*/  FADD.FTZ R157, R157, -R237.reuse ;  /* 0x800000ed9d9d7221 */ /* 0x100fe20000010000 */
[----:B------:R-:W-:Y:S01]  /*4b90*/  FADD.FTZ R159, R159, -R237 ;  /* 0x800000ed9f9f7221 */ /* 0x000fe20000010000 */
[----:B-----5:R-:W-:Y:S01]  /*4ba0*/  FMUL.FTZ R193, R226, R209 ;  /* 0x000000d1e2c17220 */ /* 0x020fe20000410000 */
[----:B--2---:R-:W-:Y:S01]  /*4bb0*/  FMUL.FTZ R212, R225, R212 ;  /* 0x000000d4e1d47220 */ /* 0x004fe20000410000 */
[----:B------:R-:W-:Y:S01]  /*4bc0*/  FMUL.FTZ R195, R219, R215 ;  /* 0x000000d7dbc37220 */ /* 0x000fe20000410000 */
[----:B----4-:R-:W-:Y:S01]  /*4bd0*/  FMUL.FTZ R220, R227, R220 ;  /* 0x000000dce3dc7220 */ /* 0x010fe20000410000 */
[----:B------:R-:W-:Y:S01]  /*4be0*/  F2FP.BF16.F32.PACK_AB R205, R163, R162 ;  /* 0x000000a2a3cd723e */ /* 0x000fe200000010ff */
[----:B------:R-:W-:Y:S01]  /*4bf0*/  FMUL.FTZ R180, R8, R180 ;  /* 0x000000b408b47220 */ /* 0x000fe20000410000 */
[----:B------:R-:W-:Y:S01]  /*4c00*/  F2FP.BF16.F32.PACK_AB R196, R177, R196 ;  /* 0x000000c4b1c4723e */ /* 0x000fe200000010ff */
        /* <DEDUP_REMOVED lines=52> */
[----:B------:R-:W-:-:S03]  /*4f50*/  F2FP.BF16.F32.PACK_AB R227, R227, R219 ;  /* 0x000000dbe3e3723e */ /* 0x000fc600000010ff */
        /* <DEDUP_REMOVED lines=31> */
[----:B------:R-:W-:Y:S01]  /*5150*/  UMOV UR11, 0x40000040 ;  /* 0x40000040000b7882 */ /* 0x000fe20000000000 */
[----:B------:R-:W-:Y:S01]  /*5160*/  UMOV UR10, UR12 ;  /* 0x0000000c000a7c82 */ /* 0x000fe20008000000 */
[----:B------:R-:W-:-:S02]  /*5170*/  WARPGROUP.DEPBAR.LE gsb0, 0x0 ;  /* 0x00008000000079c5 */ /* 0x000fc40000010000 */
        /* <DEDUP_REMOVED lines=8> */
[----:B--2---:R-:W-:-:S05]  /*5200*/  IMAD R8, R163, 0x4000, R230 ;  /* 0x00004000a3087824 */ /* 0x004fca00078e02e6 */
[----:B------:R-:W-:Y:S01]  /*5210*/  R2UR UR5, R8 ;  /* 0x00000000080572ca */ /* 0x000fe200000e0000 */
[----:B------:R-:W-:Y:S02]  /*5220*/  WARPGROUP.DEPBAR.LE gsb0, 0x0 ;  /* 0x00008000000079c5 */ /* 0x000fe40000010000 */
[----:B------:R-:W-:-:S06]  /*5230*/  WARPGROUP.ARRIVE ;  /* 0x00000000000079c5 */ /* 0x000fcc0000000000 */
[----:B------:R-:W-:Y:S01]  /*5240*/  HGMMA.64x128x16.F32.BF16 R88, R176, gdesc[UR8].tnspB, R88, gsb0 ;  /* 0x41e00008b0587df0 */ /* 0x000fe20008001858 */
[----:B---3--:R-:W-:-:S05]  /*5250*/  LEA R164, R165, R164, 0x18 ;  /* 0x000000a4a5a47211 */ /* 0x008fca00078ec0ff */
[----:B------:R-:W-:-:S05]  /*5260*/  VIADD R164, R164, 0x2e800 ;  /* 0x0002e800a4a47836 */ /* 0x000fca0000000000 */
[----:B------:R-:W-:-:S04]  /*5270*/  SHF.R.U32.HI R6, RZ, 0x4, R164 ;  /* 0x00000004ff067819 */ /* 0x000fc800000116a4 */
[----:B------:R-:W-:-:S04]  /*5280*/  LOP3.LUT R6, R6, 0x3fff, RZ, 0xc0, !PT ;  /* 0x00003fff06067812 */ /* 0x000fc800078ec0ff */
[----:B------:R-:W-:-:S05]  /*5290*/  LOP3.LUT R9, R6, 0x10000, RZ, 0xfc, !PT ;  /* 0x0001000006097812 */ /* 0x000fca00078efcff */
[----:B------:R-:W-:Y:S01]  /*52a0*/  IMAD R9, R0, 0x500, R9 ;  /* 0x0000050000097824 */ /* 0x000fe200078e0209 */
[----:B------:R-:W-:-:S04]  /*52b0*/  USHF.R.U32.HI UR5, URZ, 0x4, UR5 ;  /* 0x000000043f057899 */ /* 0x000fc80008011605 */
[----:B------:R-:W-:Y:S01]  /*52c0*/  R2UR UR4, R9 ;  /* 0x00000000090472ca */ /* 0x000fe200000e0000 */
[----:B------:R-:W-:Y:S01]  /*52d0*/  ULOP3.LUT UR6, UR5, 0x3fff, URZ, 0xc0, !UPT ;  /* 0x00003fff05067892 */ /* 0x000fe2000f8ec03f */
[----:B------:R-:W-:Y:S01]  /*52e0*/  UMOV UR11, 0x40000040 ;  /* 0x40000040000b7882 */ /* 0x000fe20000000000 */
[----:B------:R-:W-:-:S05]  /*52f0*/  UMOV UR9, 0x40000040 ;  /* 0x4000004000097882 */ /* 0x000fca0000000000 */
[----:B------:R-:W-:-:S05]  /*5300*/  UMOV UR8, UR6 ;  /* 0x0000000600087c82 */ /* 0x000fca0008000000 */
        /* <DEDUP_REMOVED lines=255> */
.L_x_4110:
        /* <DEDUP_REMOVED lines=56> */
.L_x_4111:
        /* <DEDUP_REMOVED lines=78> */
.L_x_4094:
[----:B------:R-:W-:Y:S05]  /*6b60*/  @P0 BRA `(.L_x_4113) ;  /* 0x0000001c00b00947 */ /* 0x000fea0003800000 */
[----:B------:R-:W2:Y:S01]  /*6b70*/  LDL R152, [R1+0x1c] ;  /* 0x00001c0001987983 */ /* 0x000ea20000100800 */
[----:B------:R-:W3:Y:S01]  /*6b80*/  S2UR UR5, SR_CgaCtaId ;  /* 0x00000000000579c3 */ /* 0x000ee20000008800 */
[----:B------:R-:W-:Y:S01]  /*6b90*/  UMOV UR4, 0x400 ;  /* 0x0000040000047882 */ /* 0x000fe20000000000 */
[----:B------:R-:W-:Y:S01]  /*6ba0*/  F2FP.BF16.F32.PACK_AB R88, R89, R88 ;  /* 0x000000585958723e */ /* 0x000fe200000010ff */
[----:B------:R-:W4:Y:S01]  /*6bb0*/  S2R R16, SR_TID.X ;  /* 0x0000000000107919 */ /* 0x000f220000002100 */
[----:B------:R-:W-:Y:S02]  /*6bc0*/  F2FP.BF16.F32.PACK_AB R89, R91, R90 ;  /* 0x0000005a5b59723e */ /* 0x000fe400000010ff */
[----:B------:R-:W-:Y:S02]  /*6bd0*/  F2FP.BF16.F32.PACK_AB R96, R97, R96 ;  /* 0x000000606160723e */ /* 0x000fe400000010ff */
[----:B------:R-:W-:Y:S01]  /*6be0*/  F2FP.BF16.F32.PACK_AB R90, R93, R92 ;  /* 0x0000005c5d5a723e */ /* 0x000fe200000010ff */
[----:B------:R-:W1:Y:S01]  /*6bf0*/  LDC.64 R26, c[0x0][0x870] ;  /* 0x00021c00ff1a7b82 */ /* 0x000e620000000a00 */
[----:B------:R-:W-:-:S02]  /*6c00*/  F2FP.BF16.F32.PACK_AB R91, R95, R94 ;  /* 0x0000005e5f5b723e */ /* 0x000fc400000010ff */
[----:B------:R-:W-:Y:S02]  /*6c10*/  F2FP.BF16.F32.PACK_AB R97, R99, R98 ;  /* 0x000000626361723e */ /* 0x000fe400000010ff */
[----:B------:R-:W-:Y:S02]  /*6c20*/  F2FP.BF16.F32.PACK_AB R104, R105, R104 ;  /* 0x000000686968723e */ /* 0x000fe400000010ff */
[----:B------:R-:W-:Y:S01]  /*6c30*/  F2FP.BF16.F32.PACK_AB R98, R101, R100 ;  /* 0x000000646562723e */ /* 0x000fe200000010ff */
[----:B------:R-:W2:Y:S01]  /*6c40*/  LDC.64 R38, c[0x0][0x850] ;  /* 0x00021400ff267b82 */ /* 0x000ea20000000a00 */
[----:B------:R-:W-:Y:S02]  /*6c50*/  F2FP.BF16.F32.PACK_AB R99, R103, R102 ;  /* 0x000000666763723e */ /* 0x000fe400000010ff */
[----:B------:R-:W-:Y:S02]  /*6c60*/  F2FP.BF16.F32.PACK_AB R105, R107, R106 ;  /* 0x0000006a6b69723e */ /* 0x000fe400000010ff */
[----:B------:R-:W-:Y:S01]  /*6c70*/  F2FP.BF16.F32.PACK_AB R112, R113, R112 ;  /* 0x000000707170723e */ /* 0x000fe200000010ff */
[----:B---3--:R-:W-:Y:S01]  /*6c80*/  ULEA UR4, UR5, UR4, 0x18 ;  /* 0x0000000405047291 */ /* 0x008fe2000f8ec03f */
[----:B------:R-:W-:-:S02]  /*6c90*/  F2FP.BF16.F32.PACK_AB R106, R109, R108 ;  /* 0x0000006c6d6a723e */ /* 0x000fc400000010ff */
[----:B------:R-:W-:Y:S02]  /*6ca0*/  F2FP.BF16.F32.PACK_AB R107, R111, R110 ;  /* 0x0000006e6f6b723e */ /* 0x000fe400000010ff */
[----:B------:R-:W-:Y:S02]  /*6cb0*/  F2FP.BF16.F32.PACK_AB R113, R115, R114 ;  /* 0x000000727371723e */ /* 0x000fe400000010ff */
[----:B------:R-:W-:Y:S02]  /*6cc0*/  F2FP.BF16.F32.PACK_AB R120, R121, R120 ;  /* 0x000000787978723e */ /* 0x000fe400000010ff */
[----:B------:R-:W-:Y:S01]  /*6cd0*/  F2FP.BF16.F32.PACK_AB R114, R117, R116 ;  /* 0x000000747572723e */ /* 0x000fe200000010ff */
[----:B----4-:R-:W-:Y:S01]  /*6ce0*/  VIADD R16, R16, 0xffffff80 ;  /* 0xffffff8010107836 */ /* 0x010fe20000000000 */
        /* <DEDUP_REMOVED lines=10> */
[----:B------:R-:W-:Y:S01]  /*6d90*/  IMAD.IADD R2, R16, 0x1, -R3 ;  /* 0x0000000110027824 */ /* 0x000fe200078e0a03 */
        /* <DEDUP_REMOVED lines=30> */
[----:B------:R-:W-:Y:S01]  /*6f80*/  LEA R17, R17, UR4, 0x1 ;  /* 0x0000000411117c11 */ /* 0x000fe2000f8e08ff */
[----:B------:R-:W-:Y:S01]  /*6f90*/  BAR.SYNC.DEFER_BLOCKING 0x1, 0x100 ;  /* 0x0044000000007b1d */ /* 0x000fe20000010000 */
[----:B------:R-:W-:-:S02]  /*6fa0*/  F2FP.BF16.F32.PACK_AB R147, R151, R150 ;  /* 0x000000969793723e */ /* 0x000fc400000010ff */
[--C-:B------:R-:W-:Y:S02]  /*6fb0*/  IADD3 R20, R18, 0x8000, R17.reuse ;  /* 0x0000800012147810 */ /* 0x100fe40007ffe011 */
[----:B------:R-:W-:Y:S02]  /*6fc0*/  IADD3 R21, R19, 0x8000, R17 ;  /* 0x0000800013157810 */ /* 0x000fe40007ffe011 */
[----:B------:R-:W-:Y:S01]  /*6fd0*/  F2FP.BF16.F32.PACK_AB R4, R25, R4 ;  /* 0x000000041904723e */ /* 0x000fe200000010ff */
[----:B------:R-:W-:Y:S01]  /*6fe0*/  IMAD.IADD R22, R20, 0x1, R19 ;  /* 0x0000000114167824 */ /* 0x000fe200078e0213 */
[----:B------:R-:W-:Y:S01]  /*6ff0*/  F2FP.BF16.F32.PACK_AB R5, R8, R5 ;  /* 0x000000050805723e */ /* 0x000fe200000010ff */
[----:B------:R-:W2:Y:S01]  /*7000*/  LDC.64 R18, c[0x0][0x870] ;  /* 0x00021c00ff127b82 */ /* 0x000ea20000000a00 */
[----:B------:R-:W-:Y:S02]  /*7010*/  F2FP.BF16.F32.PACK_AB R6, R29, R6 ;  /* 0x000000061d06723e */ /* 0x000fe400000010ff */
[----:B------:R-:W-:-:S02]  /*7020*/  F2FP.BF16.F32.PACK_AB R7, R10, R7 ;  /* 0x000000070a07723e */ /* 0x000fc400000010ff */
[----:B------:R-:W-:Y:S02]  /*7030*/  F2FP.BF16.F32.PACK_AB R40, R41, R40 ;  /* 0x000000282928723e */ /* 0x000fe400000010ff */
[----:B------:R-:W-:Y:S02]  /*7040*/  F2FP.BF16.F32.PACK_AB R8, R33, R32 ;  /* 0x000000202108723e */ /* 0x000fe400000010ff */
[----:B------:R-:W-:Y:S02]  /*7050*/  F2FP.BF16.F32.PACK_AB R9, R12, R9 ;  /* 0x000000090c09723e */ /* 0x000fe400000010ff */
[----:B------:R-:W-:Y:S02]  /*7060*/  F2FP.BF16.F32.PACK_AB R10, R37, R36 ;  /* 0x00000024250a723e */ /* 0x000fe400000010ff */
[----:B------:R-:W-:Y:S01]  /*7070*/  F2FP.BF16.F32.PACK_AB R11, R14, R11 ;  /* 0x0000000b0e0b723e */ /* 0x000fe200000010ff */
[----:B------:R-:W-:Y:S01]  /*7080*/  STSM.16.M88.4 [R17+0x8000], R88 ;  /* 0x0080005811007844 */ /* 0x000fe20000000200 */
[----:B------:R-:W-:-:S02]  /*7090*/  F2FP.BF16.F32.PACK_AB R41, R43, R42 ;  /* 0x0000002a2b29723e */ /* 0x000fc400000010ff */
[----:B------:R-:W-:Y:S01]  /*70a0*/  F2FP.BF16.F32.PACK_AB R48, R49, R48 ;  /* 0x000000303130723e */ /* 0x000fe200000010ff */
        /* <DEDUP_REMOVED lines=32> */
[----:B------:R-:W-:Y:S01]  /*72b0*/  ISETP.NE.U32.AND P3, PT, R26, RZ, PT ;  /* 0x000000ff1a00720c */ /* 0x000fe20003f65070 */
[----:B------:R2:W-:Y:S01]  /*72c0*/  STSM.16.M88.4 [R17+0x4000], R56 ;  /* 0x0040003811007844 */ /* 0x0005e20000000200 */
[----:B-1----:R-:W1:Y:S02]  /*72d0*/  LDC.64 R4, c[0x0][0x878] ;  /* 0x00021e00ff047b82 */ /* 0x002e640000000a00 */
[----:B------:R-:W-:Y:S01]  /*72e0*/  ISETP.NE.AND.EX P3, PT, R27, RZ, PT, P3 ;  /* 0x000000ff1b00720c */ /* 0x000fe20003f65330 */
[----:B------:R1:W-:Y:S04]  /*72f0*/  STSM.16.M88.4 [R20+-0x4000], R64 ;  /* 0xffc0004014007844 */ /* 0x0003e80000000200 */
[----:B------:R1:W-:Y:S04]  /*7300*/  STSM.16.M88.4 [R21+-0x4000], R72 ;  /* 0xffc0004815007844 */ /* 0x0003e80000000200 */
[----:B------:R1:W-:Y:S01]  /*7310*/  STSM.16.M88.4 [R22+-0x4000], R80 ;  /* 0xffc0005016007844 */ /* 0x0003e20000000200 */
[----:B--2---:R-:W-:Y:S01]  /*7320*/  IMAD.WIDE R18, R152, 0x4, R18 ;  /* 0x0000000498127825 */ /* 0x004fe200078e0212 */
[----:B------:R-:W-:Y:S06]  /*7330*/  BAR.SYNC.DEFER_BLOCKING 0x1, 0x100 ;  /* 0x0044000000007b1d */ /* 0x000fec0000010000 */
[----:B------:R-:W2:Y:S01]  /*7340*/  @P3 LDG.E R7, desc[UR38][R18.64] ;  /* 0x0000002612073981 */ /* 0x000ea2000c1e1900 */
[----:B-1----:R-:W-:Y:S01]  /*7350*/  ISETP.NE.U32.AND P0, PT, R4, RZ, PT ;  /* 0x000000ff0400720c */ /* 0x002fe20003f05070 */
[----:B------:R-:W-:Y:S01]  /*7360*/  ULDC UR5, c[0x0][0x808] ;  /* 0x0002020000057ab9 */ /* 0x000fe20000000800 */
[----:B---3--:R-:W-:Y:S01]  /*7370*/  LEA.HI R9, R15, R16, RZ, 0x7 ;  /* 0x000000100f097211 */ /* 0x008fe200078f38ff */
[----:B----4-:R-:W1:Y:S01]  /*7380*/  S2R R43, SR_CTAID.X ;  /* 0x00000000002b7919 */ /* 0x010e620000002500 */
[----:B------:R-:W-:Y:S01]  /*7390*/  ISETP.NE.AND.EX P0, PT, R5, RZ, PT, P0 ;  /* 0x000000ff0500720c */ /* 0x000fe20003f05300 */
[----:B------:R-:W-:-:S02]  /*73a0*/  IMAD.SHL.U32 R8, R0, 0x40, RZ ;  /* 0x0000004000087824 */ /* 0x000fc400078e00ff */
[----:B------:R-:W-:Y:S02]  /*73b0*/  IMAD.SHL.U32 R3, R3, 0x8, RZ ;  /* 0x0000000803037824 */ /* 0x000fe400078e00ff */
[----:B------:R-:W-:-:S08]  /*73c0*/  IMAD.U32 R6, RZ, RZ, UR5 ;  /* 0x00000005ff067e24 */ /* 0x000fd0000f8e00ff */
[----:B------:R-:W3:Y:S01]  /*73d0*/  @P0 LDC.64 R4, c[0x0][0x878] ;  /* 0x00021e00ff040b82 */ /* 0x000ee20000000a00 */
[----:B------:R-:W-:Y:S01]  /*73e0*/  IMAD.SHL.U32 R9, R9, 0x4, RZ ;  /* 0x0000000409097824 */ /* 0x000fe200078e00ff */
[----:B------:R-:W-:-:S04]  /*73f0*/  LOP3.LUT R8, R8, 0x1c0, RZ, 0xc0, !PT ;  /* 0x000001c008087812 */ /* 0x000fc800078ec0ff */
[----:B------:R-:W-:Y:S02]  /*7400*/  LOP3.LUT R3, R8, 0x38, R3, 0xf8, !PT ;  /* 0x0000003808037812 */ /* 0x000fe400078ef803 */
[----:B------:R-:W-:Y:S02]  /*7410*/  LOP3.LUT R10, R9, 0x7ffffe00, RZ, 0xc0, !PT ;  /* 0x7ffffe00090a7812 */ /* 0x000fe400078ec0ff */
[----:B------:R-:W-:Y:S01]  /*7420*/  SHF.R.U32.HI R8, RZ, 0x3, R8 ;  /* 0x00000003ff087819 */ /* 0x000fe20000011608 */
[----:B------:R-:W4:Y:S02]  /*7430*/  S2UR UR5, SR_CTAID.Y ;  /* 0x00000000000579c3 */ /* 0x000f240000002600 */
[----:B------:R-:W-:Y:S01]  /*7440*/  IMAD R10, R13, 0x2000, R10 ;  /* 0x000020000d0a7824 */ /* 0x000fe200078e020a */
[----:B------:R-:W-:Y:S02]  /*7450*/  LOP3.LUT R3, R3, R8, RZ, 0x3c, !PT ;  /* 0x0000000803037212 */ /* 0x000fe400078e3cff */
[----:B------:R-:W-:Y:S01]  /*7460*/  CS2R R28, SRZ ;  /* 0x00000000001c7805 */ /* 0x000fe2000001ff00 */
[----:B---3--:R-:W-:-:S04]  /*7470*/  @P0 IMAD.WIDE R4, R152, 0x4, R4 ;  /* 0x0000000498040825 */ /* 0x008fc800078e0204 */
[----:B------:R-:W-:Y:S01]  /*7480*/  IMAD.IADD R3, R10, 0x1, R3 ;  /* 0x000000010a037824 */ /* 0x000fe200078e0203 */
[----:B------:R2:W5:Y:S02]  /*7490*/  @P0 LDG.E R6, desc[UR38][R4.64] ;  /* 0x0000002604060981 */ /* 0x000564000c1e1900 */
[----:B--2---:R-:W-:Y:S01]  /*74a0*/  @P3 SHF.R.S32.HI R4, RZ, 0x1f, R7 ;  /* 0x0000001fff043819 */ /* 0x004fe20000011407 */
[----:B-1--4-:R-:W-:Y:S06]  /*74b0*/  @P0 BRA `(.L_x_4114) ;  /* 0x0000000000100947 */ /* 0x012fec0003800000 */
[----:B------:R-:W-:Y:S05]  /*74c0*/  @!P3 BRA `(.L_x_4114) ;  /* 0x00000000000cb947 */ /* 0x000fea0003800000 */
[----:B------:R-:W2:Y:S04]  /*74d0*/  LDG.E R5, desc[UR38][R18.64] ;  /* 0x0000002612057981 */ /* 0x000ea8000c1e1900 */
[----:B-----5:R-:W2:Y:S02]  /*74e0*/  LDG.E R6, desc[UR38][R18.64+0x4] ;  /* 0x0000042612067981 */ /* 0x020ea4000c1e1900 */
[----:B--2---:R-:W-:-:S07]  /*74f0*/  IMAD.IADD R6, R6, 0x1, -R5 ;  /* 0x0000000106067824 */ /* 0x004fce00078e0a05 */
.L_x_4114:
        /* <DEDUP_REMOVED lines=58> */
.L_x_4116:
[----:B------:R-:W-:Y:S05]  /*78a0*/  BSYNC B0 ;  /* 0x0000000000007941 */ /* 0x000fea0003800000 */
.L_x_4115:
        /* <DEDUP_REMOVED lines=15> */
.L_x_4118:
[----:B------:R-:W-:Y:S05]  /*79a0*/  BSYNC B0 ;  /* 0x0000000000007941 */ /* 0x000fea0003800000 */
.L_x_4117:
        /* <DEDUP_REMOVED lines=18> */
.L_x_4120:
[----:B------:R-:W-:Y:S05]  /*7ad0*/  BSYNC B0 ;  /* 0x0000000000007941 */ /* 0x000fea0003800000 */
.L_x_4119:
        /* <DEDUP_REMOVED lines=17> */
.L_x_4122:
[----:B------:R-:W-:Y:S05]  /*7bf0*/  BSYNC B0 ;  /* 0x0000000000007941 */ /* 0x000fea0003800000 */
.L_x_4121:
        /* <DEDUP_REMOVED lines=18> */
.L_x_4124:
[----:B------:R-:W-:Y:S05]  /*7d20*/  BSYNC B0 ;  /* 0x0000000000007941 */ /* 0x000fea0003800000 */
.L_x_4123:
        /* <DEDUP_REMOVED lines=18> */
.L_x_4126:
[----:B------:R-:W-:Y:S05]  /*7e50*/  BSYNC B0 ;  /* 0x0000000000007941 */ /* 0x000fea0003800000 */
.L_x_4125:
        /* <DEDUP_REMOVED lines=19> */
.L_x_4128:
[----:B------:R-:W-:Y:S05]  /*7f90*/  BSYNC B0 ;  /* 0x0000000000007941 */ /* 0x000fea0003800000 */
.L_x_4127:
        /* <DEDUP_REMOVED lines=21> */
.L_x_4130:
[----:B------:R-:W-:Y:S05]  /*80f0*/  BSYNC B0 ;  /* 0x0000000000007941 */ /* 0x000fea0003800000 */
.L_x_4129:
        /* <DEDUP_REMOVED lines=33> */
.L_x_4132:
[----:B------:R-:W-:Y:S05]  /*8310*/  BSYNC B0 ;  /* 0x0000000000007941 */ /* 0x000fea0003800000 */
.L_x_4131:
        /* <DEDUP_REMOVED lines=17> */
.L_x_4134:
[----:B------:R-:W-:Y:S05]  /*8430*/  BSYNC B0 ;  /* 0x0000000000007941 */ /* 0x000fea0003800000 */
.L_x_4133:
        /* <DEDUP_REMOVED lines=15> */
.L_x_4136:
[----:B------:R-:W-:Y:S05]  /*8530*/  BSYNC B0 ;  /* 0x0000000000007941 */ /* 0x000fea0003800000 */
.L_x_4135:
        /* <DEDUP_REMOVED lines=15> */
.L_x_4138:
[----:B------:R-:W-:Y:S05]  /*8630*/  BSYNC B0 ;  /* 0x0000000000007941 */ /* 0x000fea0003800000 */
.L_x_4137:
        /* <DEDUP_REMOVED lines=15> */
.L_x_4140:
[----:B------:R-:W-:Y:S05]  /*8730*/  BSYNC B0 ;  /* 0x0000000000007941 */ /* 0x000fea0003800000 */
.L_x_4139:
        /* <DEDUP_REMOVED lines=15> */
.L_x_4142:
[----:B------:R-:W-:Y:S05]  /*8830*/  BSYNC B0 ;  /* 0x0000000000007941 */ /* 0x000fea0003800000 */
.L_x_4141:
        /* <DEDUP_REMOVED lines=15> */
.L_x_4144:
[----:B------:R-:W-:Y:S05]  /*8930*/  BSYNC B0 ;  /* 0x0000000000007941 */ /* 0x000fea0003800000 */
.L_x_4143:
        /* <DEDUP_REMOVED lines=15> */
.L_x_4113:
[----:B------:R-:W2:Y:S01]  /*8a30*/  LDL R10, [R1+0x1c] ;  /* 0x00001c00010a7983 */ /* 0x000ea20000100800 */
[----:B------:R-:W3:Y:S08]  /*8a40*/  LDC.64 R4, c[0x0][0x870] ;  /* 0x00021c00ff047b82 */ /* 0x000ef00000000a00 */
[----:B-1----:R-:W2:Y:S01]  /*8a50*/  LDC.64 R2, c[0x0][0x870] ;  /* 0x00021c00ff027b82 */ /* 0x002ea20000000a00 */
[----:B------:R-:W-:Y:S01]  /*8a60*/  ULDC UR4, c[0x0][0x808] ;  /* 0x0002020000047ab9 */ /* 0x000fe20000000800 */
[----:B------:R-:W1:Y:S06]  /*8a70*/  S2R R13, SR_CTAID.X ;  /* 0x00000000000d7919 */ /* 0x000e6c0000002500 */
[----:B------:R-:W4:Y:S01]  /*8a80*/  LDC.64 R14, c[0x0][0x820] ;  /* 0x00020800ff0e7b82 */ /* 0x000f220000000a00 */
[----:B---3--:R-:W-:-:S04]  /*8a90*/  ISETP.NE.U32.AND P3, PT, R4, RZ, PT ;  /* 0x000000ff0400720c */ /* 0x008fc80003f65070 */
[----:B------:R-:W-:Y:S01]  /*8aa0*/  ISETP.NE.AND.EX P3, PT, R5, RZ, PT, P3 ;  /* 0x000000ff0500720c */ /* 0x000fe20003f65330 */
[----:B------:R-:W-:Y:S02]  /*8ab0*/  IMAD.U32 R0, RZ, RZ, UR4 ;  /* 0x00000004ff007e24 */ /* 0x000fe4000f8e00ff */
[----:B--2---:R-:W-:Y:S02]  /*8ac0*/  IMAD.WIDE R4, R10, 0x4, R2 ;  /* 0x000000040a047825 */ /* 0x004fe400078e0202 */
[----:B------:R-:W2:Y:S08]  /*8ad0*/  LDC.64 R2, c[0x0][0x878] ;  /* 0x00021e00ff027b82 */ /* 0x000eb00000000a00 */
[----:B------:R-:W3:Y:S01]  /*8ae0*/  @P3 LDG.E R9, desc[UR38][R4.64] ;  /* 0x0000002604093981 */ /* 0x000ee2000c1e1900 */
[----:B--2---:R-:W-:-:S04]  /*8af0*/  ISETP.NE.U32.AND P0, PT, R2, RZ, PT ;  /* 0x000000ff0200720c */ /* 0x004fc80003f05070 */
[----:B------:R-:W-:-:S13]  /*8b00*/  ISETP.NE.AND.EX P0, PT, R3, RZ, PT, P0 ;  /* 0x000000ff0300720c */ /* 0x000fda0003f05300 */
[----:B------:R-:W2:Y:S02]  /*8b10*/  @P0 LDC.64 R2, c[0x0][0x878] ;  /* 0x00021e00ff020b82 */ /* 0x000ea40000000a00 */
[----:B--2---:R-:W-:-:S05]  /*8b20*/  @P0 IMAD.WIDE R6, R10, 0x4, R2 ;  /* 0x000000040a060825 */ /* 0x004fca00078e0202 */
[----:B------:R2:W5:Y:S01]  /*8b30*/  @P0 LDG.E R0, desc[UR38][R6.64] ;  /* 0x0000002606000981 */ /* 0x000562000c1e1900 */
[----:B------:R-:W1:Y:S01]  /*8b40*/  S2UR UR4, SR_CTAID.Y ;  /* 0x00000000000479c3 */ /* 0x000e620000002600 */
[----:B------:R-:W4:Y:S02]  /*8b50*/  S2R R2, SR_TID.X ;  /* 0x0000000000027919 */ /* 0x000f240000002100 */
[----:B----4-:R-:W-:Y:S01]  /*8b60*/  VIADD R11, R2, 0xffffff80 ;  /* 0xffffff80020b7836 */ /* 0x010fe20000000000 */
[----:B------:R-:W-:-:S04]  /*8b70*/  CS2R R2, SRZ ;  /* 0x0000000000027805 */ /* 0x000fc8000001ff00 */
[----:B------:R-:W-:-:S04]  /*8b80*/  SHF.R.S32.HI R8, RZ, 0x1f, R11 ;  /* 0x0000001fff087819 */ /* 0x000fc8000001140b */
[----:B------:R-:W-:-:S04]  /*8b90*/  LEA.HI R8, R8, R11, RZ, 0x4 ;  /* 0x0000000b08087211 */ /* 0x000fc800078f20ff */
[----:B------:R-:W-:Y:S02]  /*8ba0*/  SHF.R.S32.HI R17, RZ, 0x4, R8 ;  /* 0x00000004ff117819 */ /* 0x000fe40000011408 */
[--C-:B---3--:R-:W-:Y:S01]  /*8bb0*/  @P3 SHF.R.S32.HI R3, RZ, 0x1f, R9.reuse ;  /* 0x0000001fff033819 */ /* 0x108fe20000011409 */
[----:B------:R-:W-:Y:S01]  /*8bc0*/  @P3 IMAD.MOV.U32 R2, RZ, RZ, R9 ;  /* 0x000000ffff023224 */ /* 0x000fe200078e0009 */
[----:B-12---:R-:W-:Y:S06]  /*8bd0*/  @P0 BRA `(.L_x_4145) ;  /* 0x0000000000100947 */ /* 0x006fec0003800000 */
[----:B------:R-:W-:Y:S05]  /*8be0*/  @!P3 BRA `(.L_x_4145) ;  /* 0x00000000000cb947 */ /* 0x000fea0003800000 */
[----:B------:R-:W2:Y:S04]  /*8bf0*/  LDG.E R7, desc[UR38][R4.64] ;  /* 0x0000002604077981 */ /* 0x000ea8000c1e1900 */
[----:B-----5:R-:W2:Y:S02]  /*8c00*/  LDG.E R0, desc[UR38][R4.64+0x4] ;  /* 0x0000042604007981 */ /* 0x020ea4000c1e1900 */
[----:B--2---:R-:W-:-:S07]  /*8c10*/  IMAD.IADD R0, R0, 0x1, -R7 ;  /* 0x0000000100007824 */ /* 0x004fce00078e0a07 */
.L_x_4145:
        /* <DEDUP_REMOVED lines=48> */
.L_x_4147:
[----:B------:R-:W-:Y:S05]  /*8f20*/  BSYNC B0 ;  /* 0x0000000000007941 */ /* 0x000fea0003800000 */
.L_x_4146:
        /* <DEDUP_REMOVED lines=16> */
.L_x_4149:
[----:B------:R-:W-:Y:S05]  /*9030*/  BSYNC B0 ;  /* 0x0000000000007941 */ /* 0x000fea0003800000 */
.L_x_4148:
        /* <DEDUP_REMOVED lines=16> */
.L_x_4151:
[----:B------:R-:W-:Y:S05]  /*9140*/  BSYNC B0 ;  /* 0x0000000000007941 */ /* 0x000fea0003800000 */
.L_x_4150:
        /* <DEDUP_REMOVED lines=17> */
.L_x_4153:
[----:B------:R-:W-:Y:S05]  /*9260*/  BSYNC B0 ;  /* 0x0000000000007941 */ /* 0x000fea0003800000 */
.L_x_4152:
        /* <DEDUP_REMOVED lines=16> */
.L_x_4155:
[----:B------:R-:W-:Y:S05]  /*9370*/  BSYNC B0 ;  /* 0x0000000000007941 */ /* 0x000fea0003800000 */
.L_x_4154:
        /* <DEDUP_REMOVED lines=18> */
.L_x_4157:
[----:B------:R-:W-:Y:S05]  /*94a0*/  BSYNC B0 ;  /* 0x0000000000007941 */ /* 0x000fea0003800000 */
.L_x_4156:
        /* <DEDUP_REMOVED lines=20> */
.L_x_4159:
[----:B------:R-:W-:Y:S05]  /*95f0*/  BSYNC B0 ;  /* 0x0000000000007941 */ /* 0x000fea0003800000 */
.L_x_4158:
        /* <DEDUP_REMOVED lines=17> */
.L_x_4161:
[----:B------:R-:W-:Y:S05]  /*9710*/  BSYNC B0 ;  /* 0x0000000000007941 */ /* 0x000fea0003800000 */
.L_x_4160:
        /* <DEDUP_REMOVED lines=32> */
.L_x_4163:
[----:B------:R-:W-:Y:S05]  /*9920*/  BSYNC B0 ;  /* 0x0000000000007941 */ /* 0x000fea0003800000 */
.L_x_4162:
        /* <DEDUP_REMOVED lines=16> */
.L_x_4165:
[----:B------:R-:W-:Y:S05]  /*9a30*/  BSYNC B0 ;  /* 0x0000000000007941 */ /* 0x000fea0003800000 */
.L_x_4164:
        /* <DEDUP_REMOVED lines=15> */
.L_x_4167:
[----:B------:R-:W-:Y:S05]  /*9b30*/  BSYNC B0 ;  /* 0x0000000000007941 */ /* 0x000fea0003800000 */
.L_x_4166:
        /* <DEDUP_REMOVED lines=15> */
.L_x_4169:
[----:B------:R-:W-:Y:S05]  /*9c30*/  BSYNC B0 ;  /* 0x0000000000007941 */ /* 0x000fea0003800000 */
.L_x_4168:
        /* <DEDUP_REMOVED lines=15> */
.L_x_4171:
[----:B------:R-:W-:Y:S05]  /*9d30*/  BSYNC B0 ;  /* 0x0000000000007941 */ /* 0x000fea0003800000 */
.L_x_4170:
        /* <DEDUP_REMOVED lines=15> */
.L_x_4173:
[----:B------:R-:W-:Y:S05]  /*9e30*/  BSYNC B0 ;  /* 0x0000000000007941 */ /* 0x000fea0003800000 */
.L_x_4172:
        /* <DEDUP_REMOVED lines=15> */
.L_x_4175:
[----:B------:R-:W-:Y:S05]  /*9f30*/  BSYNC B0 ;  /* 0x0000000000007941 */ /* 0x000fea0003800000 */
.L_x_4174:
        /* <DEDUP_REMOVED lines=15> */
.L_x_4084:
        /* <DEDUP_REMOVED lines=20> */
.L_x_4177:
        /* <DEDUP_REMOVED lines=13> */
.L_x_4179:
[----:B------:R-:W-:-:S05]  /*a240*/  ULDC UR5, c[0x0][0x8bc] ;  /* 0x00022f0000057ab9 */ /* 0x000fca0000000800 */
.L_x_4178:
        /* <DEDUP_REMOVED lines=30> */
[----:B------:R-:W-:-:S04]  /*a430*/  @UP0 UIMAD UR4, UR12, 0x50, UR4 ;  /* 0x000000500c0408a4 */ /* 0x000fc8000f8e0204 */
[----:B------:R-:W-:-:S04]  /*a440*/  UIMAD.WIDE UR4, UR4, 0x66666667, URZ ;  /* 0x66666667040478a5 */ /* 0x000fc8000f8e023f */
[----:B------:R-:W-:-:S04]  /*a450*/  @UP0 USHF.R.U32.HI UR4, URZ, 0x1f, UR5 ;  /* 0x0000001f3f040899 */ /* 0x000fc80008011605 */
[----:B------:R-:W-:-:S04]  /*a460*/  @UP0 ULEA.HI.SX32 UR4, UR5, UR4, 0x1b ;  /* 0x0000000405040291 */ /* 0x000fc8000f8fda3f */
[----:B------:R-:W-:Y:S01]  /*a470*/  @UP0 UIMAD UR6, UR4, 0x2800, URZ ;  /* 0x00002800040608a4 */ /* 0x000fe2000f8e023f */
[----:B-1----:R-:W-:Y:S11]  /*a480*/  @P1 BRA `(.L_x_4180) ;  /* 0x0000000000101947 */ /* 0x002ff60003800000 */
[----:B------:R-:W-:Y:S05]  /*a490*/  @!P0 BRA `(.L_x_4180) ;  /* 0x00000000000c8947 */ /* 0x000fea0003800000 */
[----:B------:R-:W2:Y:S04]  /*a4a0*/  LDG.E R5, desc[UR38][R2.64] ;  /* 0x0000002602057981 */ /* 0x000ea8000c1e1900 */
[----:B-----5:R-:W2:Y:S02]  /*a4b0*/  LDG.E R0, desc[UR38][R2.64+0x4] ;  /* 0x0000042602007981 */ /* 0x020ea4000c1e1900 */
[----:B--2---:R-:W-:-:S07]  /*a4c0*/  IMAD.IADD R0, R0, 0x1, -R5 ;  /* 0x0000000100007824 */ /* 0x004fce00078e0a05 */
.L_x_4180:
        /* <DEDUP_REMOVED lines=11> */
[----:B------:R-:W-:Y:S01]  /*a580*/  USHF.R.S32.HI UR6, URZ, 0x1f, UR12 ;  /* 0x0000001f3f067899 */ /* 0x000fe2000801140c */
[----:B------:R-:W-:Y:S01]  /*a590*/  IMAD.HI R2, R2, 0x66666667, RZ ;  /* 0x6666666702027827 */ /* 0x000fe200078e02ff */
[----:B------:R-:W-:Y:S02]  /*a5a0*/  UIMAD.WIDE.U32 UR10, UR13, UR8, URZ ;  /* 0x000000080d0a72a5 */ /* 0x000fe4000f8e003f */
[----:B------:R-:W-:Y:S02]  /*a5b0*/  UIMAD UR7, UR13, UR9, UR7 ;  /* 0x000000090d0772a4 */ /* 0x000fe4000f8e0207 */
[----:B------:R-:W-:Y:S01]  /*a5c0*/  UIADD3 UR8, UP1, UR4, UR10, URZ ;  /* 0x0000000a04087290 */ /* 0x000fe2000ff3e03f */
[----:B------:R-:W-:Y:S01]  /*a5d0*/  SHF.R.U32.HI R3, RZ, 0x1f, R2 ;  /* 0x0000001fff037819 */ /* 0x000fe20000011602 */
[----:B------:R-:W-:-:S02]  /*a5e0*/  UIADD3 UR7, UR11, UR7, URZ ;  /* 0x000000070b077290 */ /* 0x000fc4000fffe03f */
[----:B------:R-:W-:Y:S01]  /*a5f0*/  USEL UR6, UR6, URZ, !UP0 ;  /* 0x0000003f06067287 */ /* 0x000fe2000c000000 */
[----:B------:R-:W-:Y:S01]  /*a600*/  LEA.HI.SX32 R3, R2, R3, 0x1b ;  /* 0x0000000302037211 */ /* 0x000fe200078fdaff */
        /* <DEDUP_REMOVED lines=29> */
.L_x_4194:
        /* <DEDUP_REMOVED lines=21> */
.L_x_4183:
[----:B------:R-:W-:Y:S05]  /*a930*/  BSYNC B0 ;  /* 0x0000000000007941 */ /* 0x000fea0003800000 */
.L_x_4182:
        /* <DEDUP_REMOVED lines=13> */
.L_x_4185:
[----:B------:R-:W-:Y:S05]  /*aa10*/  BSYNC B0 ;  /* 0x0000000000007941 */ /* 0x000fea0003800000 */
.L_x_4184:
[----:B------:R-:W-:Y:S06]  /*aa20*/  BAR.ARV 0xa, 0xa0 ;  /* 0x0282800000007b1d */ /* 0x000fec0000002000 */
[----:B------:R-:W-:Y:S04]  /*aa30*/  BSSY B0, `(.L_x_4186) ;  /* 0x0000003000007945 */ /* 0x000fe80003800000 */
[----:B------:R-:W-:Y:S05]  /*aa40*/  @!P0 BRA `(.L_x_4187) ;  /* 0x0000000000048947 */ /* 0x000fea0003800000 */
[----:B------:R-:W-:-:S04]  /*aa50*/  DEPBAR.LE SB0, 0x0 ;  /* 0x000080000000791a */ /* 0x000fc80000000000 */
.L_x_4187:
[----:B------:R-:W-:Y:S05]  /*aa60*/  BSYNC B0 ;  /* 0x0000000000007941 */ /* 0x000fea0003800000 */
.L_x_4186:
        /* <DEDUP_REMOVED lines=13> */
.L_x_4189:
[----:B------:R-:W-:Y:S05]  /*ab40*/  BSYNC B0 ;  /* 0x0000000000007941 */ /* 0x000fea0003800000 */
.L_x_4188:
        /* <DEDUP_REMOVED lines=13> */
.L_x_4191:
[----:B------:R-:W-:Y:S05]  /*ac20*/  BSYNC B0 ;  /* 0x0000000000007941 */ /* 0x000fea0003800000 */
.L_x_4190:
[----:B------:R-:W-:Y:S01]  /*ac30*/  VIADD R0, R0, 0xfffffffe ;  /* 0xfffffffe00007836 */ /* 0x000fe20000000000 */
[----:B------:R-:W-:Y:S06]  /*ac40*/  BAR.ARV 0xa, 0xa0 ;  /* 0x0282800000007b1d */ /* 0x000fec0000002000 */
[----:B------:R-:W-:Y:S01]  /*ac50*/  BSSY B0, `(.L_x_4192) ;  /* 0x0000004000007945 */ /* 0x000fe20003800000 */
[----:B------:R-:W-:-:S03]  /*ac60*/  ISETP.NE.AND P1, PT, R0, RZ, PT ;  /* 0x000000ff0000720c */ /* 0x000fc60003f25270 */
[----:B------:R-:W-:Y:S10]  /*ac70*/  @!P0 BRA `(.L_x_4193) ;  /* 0x0000000000048947 */ /* 0x000ff40003800000 */
[----:B------:R-:W-:-:S04]  /*ac80*/  DEPBAR.LE SB0, 0x0 ;  /* 0x000080000000791a */ /* 0x000fc80000000000 */
.L_x_4193:
[----:B------:R-:W-:Y:S05]  /*ac90*/  BSYNC B0 ;  /* 0x0000000000007941 */ /* 0x000fea0003800000 */
.L_x_4192:
[----:B------:R-:W-:Y:S06]  /*aca0*/  BAR.ARV 0xb, 0xa0 ;  /* 0x02c2800000007b1d */ /* 0x000fec0000002000 */
[----:B------:R-:W-:Y:S02]  /*acb0*/  UIADD3 UR5, UR5, 0x2, URZ ;  /* 0x0000000205057890 */ /* 0x000fe4000fffe03f */
[----:B------:R-:W-:Y:S01]  /*acc0*/  UIADD3 UR4, UR4, 0x1, URZ ;  /* 0x0000000104047890 */ /* 0x000fe2000fffe03f */
[----:B------:R-:W-:Y:S11]  /*acd0*/  @P1 BRA `(.L_x_4194) ;  /* 0xfffffff800c01947 */ /* 0x000ff6000383ffff */
[----:B------:R-:W-:-:S12]  /*ace0*/  UIADD3 UR6, UR16, 0x5000, URZ ;  /* 0x0000500010067890 */ /* 0x000fd8000fffe03f */
.L_x_4181:
        /* <DEDUP_REMOVED lines=19> */
.L_x_4196:
[----:B------:R-:W-:Y:S05]  /*ae20*/  BSYNC B0 ;  /* 0x0000000000007941 */ /* 0x000fea0003800000 */
.L_x_4195:
        /* <DEDUP_REMOVED lines=19> */
.L_x_4198:
[----:B------:R-:W-:Y:S05]  /*af60*/  BSYNC B0 ;  /* 0x0000000000007941 */ /* 0x000fea0003800000 */
.L_x_4197:
[----:B------:R-:W-:Y:S06]  /*af70*/  BAR.ARV 0xa, 0xa0 ;  /* 0x0282800000007b1d */ /* 0x000fec0000002000 */
[----:B------:R-:W-:Y:S04]  /*af80*/  BSSY B0, `(.L_x_4199) ;  /* 0x0000003000007945 */ /* 0x000fe80003800000 */
[----:B------:R-:W-:Y:S05]  /*af90*/  @!P0 BRA `(.L_x_4200) ;  /* 0x0000000000048947 */ /* 0x000fea0003800000 */
[----:B------:R-:W-:-:S04]  /*afa0*/  DEPBAR.LE SB0, 0x0 ;  /* 0x000080000000791a */ /* 0x000fc80000000000 */
.L_x_4200:
[----:B------:R-:W-:Y:S05]  /*afb0*/  BSYNC B0 ;  /* 0x0000000000007941 */ /* 0x000fea0003800000 */
.L_x_4199:
[----:B------:R-:W-:Y:S06]  /*afc0*/  BAR.ARV 0xb, 0xa0 ;  /* 0x02c2800000007b1d */ /* 0x000fec0000002000 */
[----:B------:R-:W-:Y:S05]  /*afd0*/  BRA `(.L_x_4089) ;  /* 0x0000002000a87947 */ /* 0x000fea0003800000 */
.L_x_4176:
        /* <DEDUP_REMOVED lines=10> */
.L_x_4201:
        /* <DEDUP_REMOVED lines=10> */
.L_x_4203:
[----:B------:R-:W3:Y:S02]  /*b120*/  LDC R5, c[0x0][0x8bc] ;  /* 0x00022f00ff057b82 */ /* 0x000ee40000000800 */
.L_x_4202:
        /* <DEDUP_REMOVED lines=23> */
[----:B------:R-:W-:Y:S02]  /*b2a0*/  IMAD.MOV.U32 R5, RZ, RZ, RZ ;  /* 0x000000ffff057224 */ /* 0x000fe400078e00ff */
[----:B-1----:R-:W-:-:S05]  /*b2b0*/  @P0 IMAD.WIDE R2, R8, 0x4, R2 ;  /* 0x0000000408020825 */ /* 0x002fca00078e0202 */
[----:B------:R2:W5:Y:S01]  /*b2c0*/  @P0 LDG.E R5, desc[UR38][R2.64] ;  /* 0x0000002602050981 */ /* 0x000562000c1e1900 */
[----:B------:R-:W-:Y:S01]  /*b2d0*/  ULDC UR4, c[0x0][0x280] ;  /* 0x0000a00000047ab9 */ /* 0x000fe20000000800 */
[----:B--2---:R-:W-:-:S04]  /*b2e0*/  @P2 IMAD.WIDE R2, R8, 0x4, R12 ;  /* 0x0000000408022825 */ /* 0x004fc800078e020c */
[----:B------:R-:W-:Y:S01]  /*b2f0*/  IMAD.U32 R4, RZ, RZ, UR4 ;  /* 0x00000004ff047e24 */ /* 0x000fe2000f8e00ff */
[----:B------:R-:W-:-:S05]  /*b300*/  VOTEU.ANY UP0, P1 ;  /* 0x00000000003f7886 */ /* 0x000fca0000800100 */
[----:B------:R1:W5:Y:S02]  /*b310*/  @P2 LDG.E R4, desc[UR38][R2.64] ;  /* 0x0000002602042981 */ /* 0x000364000c1e1900 */
[----:B-1----:R-:W-:Y:S01]  /*b320*/  CS2R R2, SRZ ;  /* 0x0000000000027805 */ /* 0x002fe2000001ff00 */
[----:B---3--:R-:W-:-:S04]  /*b330*/  @P1 IMAD R9, R8, 0x50, R9 ;  /* 0x0000005008091824 */ /* 0x008fc800078e0209 */
[----:B------:R-:W-:-:S05]  /*b340*/  @P1 IMAD.HI R9, R9, 0x66666667, RZ ;  /* 0x6666666709091827 */ /* 0x000fca00078e02ff */
[----:B------:R-:W-:-:S04]  /*b350*/  @P1 SHF.R.U32.HI R12, RZ, 0x1f, R9 ;  /* 0x0000001fff0c1819 */ /* 0x000fc80000011609 */
[----:B------:R-:W-:-:S05]  /*b360*/  @P1 LEA.HI.SX32 R12, R9, R12, 0x1b ;  /* 0x0000000c090c1211 */ /* 0x000fca00078fdaff */
[----:B------:R-:W-:Y:S01]  /*b370*/  @P1 IMAD R12, R12, 0x50, RZ ;  /* 0x000000500c0c1824 */ /* 0x000fe200078e02ff */
[----:B----4-:R-:W-:-:S04]  /*b380*/  @P1 R2UR UR4, R15 ;  /* 0x000000000f0412ca */ /* 0x010fc800000e0000 */
[--C-:B------:R-:W-:Y:S01]  /*b390*/  @P1 SHF.R.S32.HI R9, RZ, 0x1f, R12.reuse ;  /* 0x0000001fff091819 */ /* 0x100fe2000001140c */
[----:B------:R-:W-:-:S04]  /*b3a0*/  @P1 IMAD.MOV.U32 R2, RZ, RZ, R12 ;  /* 0x000000ffff021224 */ /* 0x000fc800078e000c */
[----:B------:R-:W-:Y:S01]  /*b3b0*/  @P1 IMAD.MOV.U32 R3, RZ, RZ, R9 ;  /* 0x000000ffff031224 */ /* 0x000fe200078e0009 */
[----:B------:R-:W-:Y:S06]  /*b3c0*/  @P2 BRA `(.L_x_4205) ;  /* 0x0000000000102947 */ /* 0x000fec0003800000 */
[----:B------:R-:W-:Y:S05]  /*b3d0*/  @!P1 BRA `(.L_x_4205) ;  /* 0x00000000000c9947 */ /* 0x000fea0003800000 */
[----:B------:R-:W2:Y:S04]  /*b3e0*/  LDG.E R9, desc[UR38][R6.64] ;  /* 0x0000002606097981 */ /* 0x000ea8000c1e1900 */
[----:B-----5:R-:W2:Y:S02]  /*b3f0*/  LDG.E R4, desc[UR38][R6.64+0x4] ;  /* 0x0000042606047981 */ /* 0x020ea4000c1e1900 */
[----:B--2---:R-:W-:-:S07]  /*b400*/  IMAD.IADD R4, R4, 0x1, -R9 ;  /* 0x0000000104047824 */ /* 0x004fce00078e0a09 */
.L_x_4205:
        /* <DEDUP_REMOVED lines=66> */
.L_x_4235:
        /* <DEDUP_REMOVED lines=9> */
.L_x_4208:
        /* <DEDUP_REMOVED lines=65> */
[C---:B------:R-:W-:Y:S01]  /*bcd0*/  VIADD R0, R4.reuse, 0x4f ;  /* 0x0000004f04007836 */ /* 0x040fe20000000000 */
[----:B------:R-:W1:Y:S01]  /*bce0*/  S2R R13, SR_TID.X ;  /* 0x00000000000d7919 */ /* 0x000e620000002100 */
[----:B------:R-:W-:Y:S01]  /*bcf0*/  ISETP.GE.AND P1, PT, R4, 0xa1, PT ;  /* 0x000000a10400780c */ /* 0x000fe20003f26270 */
[----:B------:R-:W-:Y:S02]  /*bd00*/  IMAD.MOV.U32 R10, RZ, RZ, 0x1 ;  /* 0x00000001ff0a7424 */ /* 0x000fe400078e00ff */
[----:B------:R-:W-:-:S04]  /*bd10*/  IMAD.HI R0, R0, 0x66666667, RZ ;  /* 0x6666666700007827 */ /* 0x000fc800078e02ff */
[----:B------:R-:W-:Y:S01]  /*bd20*/  IMAD.MOV.U32 R19, RZ, RZ, RZ ;  /* 0x000000ffff137224 */ /* 0x000fe200078e00ff */
[----:B------:R-:W-:-:S04]  /*bd30*/  SHF.R.U32.HI R5, RZ, 0x1f, R0 ;  /* 0x0000001fff057819 */ /* 0x000fc80000011600 */
[----:B------:R-:W-:Y:S01]  /*bd40*/  LEA.HI.SX32 R5, R0, R5, 0x1b ;  /* 0x0000000500057211 */ /* 0x000fe200078fdaff */
[----:B------:R-:W-:-:S05]  /*bd50*/  IMAD.MOV.U32 R0, RZ, RZ, 0x1 ;  /* 0x00000001ff007424 */ /* 0x000fca00078e00ff */
[----:B------:R-:W-:Y:S01]  /*bd60*/  VIADDMNMX R18, R5, -R0, 0x1, !PT ;  /* 0x0000000105127446 */ /* 0x000fe20007800900 */
[----:B------:R-:W-:Y:S02]  /*bd70*/  IMAD.MOV.U32 R0, RZ, RZ, RZ ;  /* 0x000000ffff007224 */ /* 0x000fe400078e00ff */
[----:B------:R-:W-:Y:S01]  /*bd80*/  IMAD.MOV.U32 R5, RZ, RZ, RZ ;  /* 0x000000ffff057224 */ /* 0x000fe200078e00ff */
[----:B------:R-:W-:-:S05]  /*bd90*/  LOP3.LUT R4, R18, 0x1, RZ, 0xc0, !PT ;  /* 0x0000000112047812 */ /* 0x000fca00078ec0ff */
[----:B------:R2:W-:Y:S01]  /*bda0*/  STL [R1], R4 ;  /* 0x0000000401007387 */ /* 0x0005e20000100800 */
[----:B-1----:R-:W-:Y:S01]  /*bdb0*/  LOP3.LUT R20, R13, 0x1f, RZ, 0xc0, !PT ;  /* 0x0000001f0d147812 */ /* 0x002fe200078ec0ff */
[----:B------:R-:W-:Y:S06]  /*bdc0*/  @!P1 BRA `(.L_x_4210) ;  /* 0x00000008007c9947 */ /* 0x000fec0003800000 */
[----:B------:R-:W-:Y:S02]  /*bdd0*/  IMAD.IADD R18, R18, 0x1, -R4 ;  /* 0x0000000112127824 */ /* 0x000fe400078e0a04 */
[----:B------:R-:W-:Y:S02]  /*bde0*/  IMAD.MOV.U32 R19, RZ, RZ, RZ ;  /* 0x000000ffff137224 */ /* 0x000fe400078e00ff */
[----:B------:R-:W-:-:S07]  /*bdf0*/  IMAD.MOV.U32 R10, RZ, RZ, 0x1 ;  /* 0x00000001ff0a7424 */ /* 0x000fce00078e00ff */
.L_x_4219:
[----:B------:R-:W-:-:S04]  /*be00*/  SHF.L.U32 R21, R10, 0x1f, RZ ;  /* 0x0000001f0a157819 */ /* 0x000fc800000006ff */
[----:B-1----:R-:W1:Y:S02]  /*be10*/  SYNCS.PHASECHK.TRANS64.TRYWAIT P1, [R12+URZ+0x38840], R21 ;  /* 0x038840150c0075a7 */ /* 0x002e64000802017f */
[----:B-12--5:R-:W-:Y:S05]  /*be20*/  @!P1 BRA `(.L_x_4211) ;  /* 0x0000001400949947 */ /* 0x026fea0003800000 */
.L_x_4236:
[----:B------:R-:W-:Y:S05]  /*be30*/  @P0 BRA `(.L_x_4212) ;  /* 0x0000000000140947 */ /* 0x000fea0003800000 */
[----:B------:R-:W-:Y:S01]  /*be40*/  ISETP.NE.AND P1, PT, R20, RZ, PT ;  /* 0x000000ff1400720c */ /* 0x000fe20003f25270 */
[----:B------:R-:W-:-:S04]  /*be50*/  IMAD.MOV.U32 R3, RZ, RZ, 0x5140 ;  /* 0x00005140ff037424 */ /* 0x000fc800078e00ff */
[----:B------:R3:W-:Y:S08]  /*be60*/  SYNCS.ARRIVE.TRANS64 RZ, [R12+URZ+0x38830], R3 ;  /* 0x038830030cff79a7 */ /* 0x0007f0000800003f */
[----:B------:R-:W-:Y:S05]  /*be70*/  @!P1 BRA `(.L_x_4212) ;  /* 0x0000000000049947 */ /* 0x000fea0003800000 */
[----:B------:R-:W-:Y:S01]  /*be80*/  BPT.TRAP 0x1 ;  /* 0x000000040000795c */ /* 0x000fe20000300000 */
.L_x_4212:
        /* <DEDUP_REMOVED lines=37> */
.L_x_4237:
[----:B------:R-:W-:Y:S05]  /*c0e0*/  @P0 BRA `(.L_x_4214) ;  /* 0x0000000000140947 */ /* 0x000fea0003800000 */
[----:B------:R-:W-:Y:S01]  /*c0f0*/  ISETP.NE.AND P1, PT, R20, RZ, PT ;  /* 0x000000ff1400720c */ /* 0x000fe20003f25270 */
[----:B------:R-:W-:-:S04]  /*c100*/  IMAD.MOV.U32 R2, RZ, RZ, 0x5140 ;  /* 0x00005140ff027424 */ /* 0x000fc800078e00ff */
[----:B------:R3:W-:Y:S08]  /*c110*/  SYNCS.ARRIVE.TRANS64 RZ, [R12+URZ+0x38818], R2 ;  /* 0x038818020cff79a7 */ /* 0x0007f0000800003f */
[----:B------:R-:W-:Y:S05]  /*c120*/  @!P1 BRA `(.L_x_4214) ;  /* 0x0000000000049947 */ /* 0x000fea0003800000 */
[----:B------:R-:W-:Y:S01]  /*c130*/  BPT.TRAP 0x1 ;  /* 0x000000040000795c */ /* 0x000fe20000300000 */
.L_x_4214:
        /* <DEDUP_REMOVED lines=29> */
.L_x_4238:
        /* <DEDUP_REMOVED lines=9> */
.L_x_4216:
        /* <DEDUP_REMOVED lines=31> */
.L_x_4240:
[----:B------:R-:W-:Y:S05]  /*c590*/  @P0 BRA `(.L_x_4218) ;  /* 0x0000000000140947 */ /* 0x000fea0003800000 */
[----:B------:R-:W-:Y:S01]  /*c5a0*/  ISETP.NE.AND P1, PT, R20, RZ, PT ;  /* 0x000000ff1400720c */ /* 0x000fe20003f25270 */
[----:B-1----:R-:W-:-:S04]  /*c5b0*/  IMAD.MOV.U32 R5, RZ, RZ, 0x5140 ;  /* 0x00005140ff057424 */ /* 0x002fc800078e00ff */
[----:B------:R2:W-:Y:S08]  /*c5c0*/  SYNCS.ARRIVE.TRANS64 RZ, [R12+URZ+0x38810], R5 ;  /* 0x038810050cff79a7 */ /* 0x0005f0000800003f */
[----:B------:R-:W-:Y:S05]  /*c5d0*/  @!P1 BRA `(.L_x_4218) ;  /* 0x0000000000049947 */ /* 0x000fea0003800000 */
[----:B------:R-:W-:Y:S01]  /*c5e0*/  BPT.TRAP 0x1 ;  /* 0x000000040000795c */ /* 0x000fe20000300000 */
.L_x_4218:
        /* <DEDUP_REMOVED lines=17> */
[----:B------:R-:W-:Y:S02]  /*c700*/  UIADD3 UR27, UR10, UR35, URZ ;  /* 0x000000230a1b7290 */ /* 0x000fe4000fffe03f */
        /* <DEDUP_REMOVED lines=11> */
.L_x_4210:
[----:B--2---:R-:W2:Y:S02]  /*c7c0*/  LDL.LU R4, [R1] ;  /* 0x0000000001047983 */ /* 0x004ea40000300800 */
[----:B--2---:R-:W-:-:S13]  /*c7d0*/  ISETP.NE.AND P1, PT, R4, RZ, PT ;  /* 0x000000ff0400720c */ /* 0x004fda0003f25270 */
[----:B------:R-:W-:Y:S05]  /*c7e0*/  @!P1 BRA `(.L_x_4209) ;  /* 0x0000000400309947 */ /* 0x000fea0003800000 */
[----:B------:R-:W-:-:S04]  /*c7f0*/  SHF.L.U32 R13, R10, 0x1f, RZ ;  /* 0x0000001f0a0d7819 */ /* 0x000fc800000006ff */
[----:B------:R-:W1:Y:S02]  /*c800*/  SYNCS.PHASECHK.TRANS64.TRYWAIT P1, [R12+URZ+0x38840], R13 ;  /* 0x0388400d0c0075a7 */ /* 0x000e64000802017f */
[----:B-1----:R-:W-:Y:S05]  /*c810*/  @!P1 BRA `(.L_x_4220) ;  /* 0x0000000c006c9947 */ /* 0x002fea0003800000 */
.L_x_4241:
[----:B------:R-:W-:Y:S05]  /*c820*/  @P0 BRA `(.L_x_4221) ;  /* 0x0000000000140947 */ /* 0x000fea0003800000 */
[----:B------:R-:W-:Y:S01]  /*c830*/  ISETP.NE.AND P1, PT, R20, RZ, PT ;  /* 0x000000ff1400720c */ /* 0x000fe20003f25270 */
[----:B------:R-:W-:-:S04]  /*c840*/  IMAD.MOV.U32 R5, RZ, RZ, 0x5140 ;  /* 0x00005140ff057424 */ /* 0x000fc800078e00ff */
[----:B------:R2:W-:Y:S08]  /*c850*/  SYNCS.ARRIVE.TRANS64 RZ, [R12+URZ+0x38830], R5 ;  /* 0x038830050cff79a7 */ /* 0x0005f0000800003f */
[----:B------:R-:W-:Y:S05]  /*c860*/  @!P1 BRA `(.L_x_4221) ;  /* 0x0000000000049947 */ /* 0x000fea0003800000 */
[----:B------:R-:W-:Y:S01]  /*c870*/  BPT.TRAP 0x1 ;  /* 0x000000040000795c */ /* 0x000fe20000300000 */
.L_x_4221:
[----:B--2---:R-:W2:Y:S01]  /*c880*/  LDC.64 R4, c[0x0][0x728] ;  /* 0x0001ca00ff047b82 */ /* 0x004ea20000000a00 */
[----:B------:R-:W-:Y:S01]  /*c890*/  IMAD R19, R19, 0x50, RZ ;  /* 0x0000005013137824 */ /* 0x000fe200078e02ff */
        /* <DEDUP_REMOVED lines=32> */
.L_x_4242:
[----:B------:R-:W-:Y:S05]  /*caa0*/  @P0 BRA `(.L_x_4223) ;  /* 0x0000000000140947 */ /* 0x000fea0003800000 */
[----:B------:R-:W-:Y:S01]  /*cab0*/  ISETP.NE.AND P0, PT, R20, RZ, PT ;  /* 0x000000ff1400720c */ /* 0x000fe20003f05270 */
[----:B------:R-:W-:-:S04]  /*cac0*/  IMAD.MOV.U32 R5, RZ, RZ, 0x5140 ;  /* 0x00005140ff057424 */ /* 0x000fc800078e00ff */
[----:B------:R3:W-:Y:S08]  /*cad0*/  SYNCS.ARRIVE.TRANS64 RZ, [R12+URZ+0x38818], R5 ;  /* 0x038818050cff79a7 */ /* 0x0007f0000800003f */
[----:B------:R-:W-:Y:S05]  /*cae0*/  @!P0 BRA `(.L_x_4223) ;  /* 0x0000000000048947 */ /* 0x000fea0003800000 */
[----:B------:R-:W-:Y:S01]  /*caf0*/  BPT.TRAP 0x1 ;  /* 0x000000040000795c */ /* 0x000fe20000300000 */
.L_x_4223:
        /* <DEDUP_REMOVED lines=27> */
.L_x_4209:
[----:B-----5:R-:W-:Y:S01]  /*ccb0*/  IMAD R4, R0, 0x8, R12 ;  /* 0x0000000800047824 */ /* 0x020fe200078e020c */
[----:B------:R-:W-:Y:S01]  /*ccc0*/  SHF.L.U32 R3, R10, 0x1f, RZ ;  /* 0x0000001f0a037819 */ /* 0x000fe200000006ff */
[----:B------:R-:W3:Y:S03]  /*ccd0*/  S2R R2, SR_TID.X ;  /* 0x0000000000027919 */ /* 0x000ee60000002100 */
[----:B------:R-:W4:Y:S01]  /*cce0*/  SYNCS.PHASECHK.TRANS64.TRYWAIT P0, [R4+URZ+0x38840], R3 ;  /* 0x03884003040075a7 */ /* 0x000f22000800017f */
[----:B---3--:R-:W-:-:S04]  /*ccf0*/  LOP3.LUT R2, R2, 0x7f, RZ, 0xc0, !PT ;  /* 0x0000007f02027812 */ /* 0x008fc800078ec0ff */
[----:B------:R-:W-:Y:S01]  /*cd00*/  ISETP.NE.AND P1, PT, R2, RZ, PT ;  /* 0x000000ff0200720c */ /* 0x000fe20003f25270 */
[----:B----4-:R-:W-:-:S12]  /*cd10*/  @!P0 BRA `(.L_x_4224) ;  /* 0x0000000800548947 */ /* 0x010fd80003800000 */
.L_x_4243:
[----:B------:R-:W-:Y:S05]  /*cd20*/  @P1 BRA `(.L_x_4225) ;  /* 0x0000000000181947 */ /* 0x000fea0003800000 */
[----:B------:R-:W4:Y:S01]  /*cd30*/  S2R R2, SR_TID.X ;  /* 0x0000000000027919 */ /* 0x000f220000002100 */
[----:B---3--:R-:W-:-:S04]  /*cd40*/  IMAD.MOV.U32 R3, RZ, RZ, 0x5140 ;  /* 0x00005140ff037424 */ /* 0x008fc800078e00ff */
[----:B------:R3:W-:Y:S01]  /*cd50*/  SYNCS.ARRIVE.TRANS64 RZ, [R4+URZ+0x38830], R3 ;  /* 0x0388300304ff79a7 */ /* 0x0007e2000800003f */
[----:B----4-:R-:W-:-:S13]  /*cd60*/  LOP3.LUT P0, RZ, R2, 0x1f, RZ, 0xc0, !PT ;  /* 0x0000001f02ff7812 */ /* 0x010fda000780c0ff */
[----:B---3--:R-:W-:Y:S05]  /*cd70*/  @!P0 BRA `(.L_x_4225) ;  /* 0x0000000000048947 */ /* 0x008fea0003800000 */
[----:B------:R-:W-:Y:S01]  /*cd80*/  BPT.TRAP 0x1 ;  /* 0x000000040000795c */ /* 0x000fe20000300000 */
.L_x_4225:
        /* <DEDUP_REMOVED lines=41> */
.L_x_4206:
[----:B------:R-:W-:Y:S05]  /*d020*/  BSYNC B0 ;  /* 0x0000000000007941 */ /* 0x000fea0003800000 */
.L_x_4204:
[----:B------:R-:W-:-:S03]  /*d030*/  UMOV UR6, 0xffffffff ;  /* 0xffffffff00067882 */ /* 0x000fc60000000000 */
[----:B------:R-:W-:Y:S05]  /*d040*/  BRA.DIV UR6, `(.L_x_4226) ;  /* 0x00000006069c7947 */ /* 0x000fea000b800000 */
[----:B------:R-:W-:-:S13]  /*d050*/  ELECT P6, URZ, PT ;  /* 0x00000000003f782f */ /* 0x000fda00038c0000 */
.L_x_4246:
[----:B------:R-:W-:Y:S05]  /*d060*/  @!P6 BRA `(.L_x_4089) ;  /* 0x000000000084e947 */ /* 0x000fea0003800000 */
[----:B------:R-:W3:Y:S02]  /*d070*/  LDL.LU R2, [R1+0x8] ;  /* 0x0000080001027983 */ /* 0x000ee40000300800 */
[----:B---3--:R-:W-:-:S04]  /*d080*/  LOP3.LUT R2, R2, 0x2, RZ, 0xfc, !PT ;  /* 0x0000000202027812 */ /* 0x008fc800078efcff */
[----:B------:R-:W-:-:S13]  /*d090*/  ISETP.NE.AND P2, PT, R2, 0x3, PT ;  /* 0x000000030200780c */ /* 0x000fda0003f45270 */
[----:B------:R-:W-:Y:S05]  /*d0a0*/  @!P2 BRA `(.L_x_4227) ;  /* 0x000000000004a947 */ /* 0x000fea0003800000 */
[----:B--2---:R-:W-:Y:S01]  /*d0b0*/  BPT.TRAP 0x1 ;  /* 0x000000040000795c */ /* 0x004fe20000300000 */
.L_x_4227:
        /* <DEDUP_REMOVED lines=15> */
.L_x_4247:
[----:B------:R-:W3:Y:S02]  /*d1b0*/  SYNCS.PHASECHK.TRANS64.TRYWAIT P0, [R11+URZ], R2 ;  /* 0x000000020b0075a7 */ /* 0x000ee4000800017f */
[----:B---3--:R-:W-:Y:S05]  /*d1c0*/  @!P0 BRA `(.L_x_4229) ;  /* 0x0000000400708947 */ /* 0x008fea0003800000 */
.L_x_4248:
[----:B------:R-:W-:Y:S05]  /*d1d0*/  @!P2 BRA `(.L_x_4230) ;  /* 0x000000000004a947 */ /* 0x000fea0003800000 */
[----:B--2---:R-:W-:Y:S01]  /*d1e0*/  BPT.TRAP 0x1 ;  /* 0x000000040000795c */ /* 0x004fe20000300000 */
.L_x_4230:
[----:B------:R-:W-:-:S04]  /*d1f0*/  VIADD R0, R6, 0x38840 ;  /* 0x0003884006007836 */ /* 0x000fc80000000000 */
[----:B------:R-:W-:-:S04]  /*d200*/  IMAD R9, R9, 0x8, R0 ;  /* 0x0000000809097824 */ /* 0x000fc800078e0200 */
[----:B------:R-:W4:Y:S02]  /*d210*/  SYNCS.PHASECHK.TRANS64.TRYWAIT P0, [R9+URZ], R4 ;  /* 0x00000004090075a7 */ /* 0x000f24000800017f */
[----:B----4-:R-:W-:Y:S05]  /*d220*/  @!P0 BRA `(.L_x_4231) ;  /* 0x00000004006c8947 */ /* 0x010fea0003800000 */
.L_x_4249:
[----:B------:R-:W-:-:S07]  /*d230*/  IMAD R3, R3, 0x8, R0 ;  /* 0x0000000803037824 */ /* 0x000fce00078e0200 */
.L_x_4232:
[----:B------:R1:W1:Y:S02]  /*d240*/  SYNCS.PHASECHK.TRANS64.TRYWAIT P0, [R3+URZ], R2 ;  /* 0x00000002030075a7 */ /* 0x000264000800017f */
[----:B-1----:R-:W-:Y:S05]  /*d250*/  @!P0 NANOSLEEP.SYNCS 0x989680 ;  /* 0x009896800000895d */ /* 0x002fea0003900000 */
[----:B------:R-:W1:Y:S02]  /*d260*/  @!P0 SYNCS.PHASECHK.TRANS64 P0, [R3+URZ], R2 ;  /* 0x00000002030085a7 */ /* 0x000e64000800007f */
[----:B-1----:R-:W-:Y:S05]  /*d270*/  @!P0 BRA `(.L_x_4232) ;  /* 0xfffffffc00f08947 */ /* 0x002fea000383ffff */
.L_x_4089:
[----:B--2---:R-:W-:Y:S05]  /*d280*/  BSYNC B6 ;  /* 0x0000000000067941 */ /* 0x004fea0003800000 */
.L_x_4083:
[----:B------:R-:W-:Y:S05]  /*d290*/  EXIT ;  /* 0x000000000000794d */ /* 0x000fea0003800000 */
.L_x_4099:
[----:B------:R-:W-:Y:S02]  /*d2a0*/  IMAD.MOV.U32 R12, RZ, RZ, RZ ;  /* 0x000000ffff0c7224 */ /* 0x000fe400078e00ff */
[----:B------:R-:W-:Y:S02]  /*d2b0*/  IMAD.MOV.U32 R11, RZ, RZ, 0x1f ;  /* 0x0000001fff0b7424 */ /* 0x000fe400078e00ff */
[----:B------:R-:W-:-:S07]  /*d2c0*/  IMAD.MOV.U32 R15, RZ, RZ, -0x1 ;  /* 0xffffffffff0f7424 */ /* 0x000fce00078e00ff */
[----:B------:R-:W-:Y:S05]  /*d2d0*/  WARPSYNC.COLLECTIVE R15, `(.L_x_4233) ;  /* 0x000000000f087348 */ /* 0x000fea0003c00000 */
[----:B------:R1:W2:Y:S02]  /*d2e0*/  SHFL.IDX P6, R14, R13, R12, R11 ;  /* 0x0000000c0d0e7389 */ /* 0x0002a400000c000b */
[----:B-12---:R-:W-:Y:S01]  /*d2f0*/  ENDCOLLECTIVE ;  /* 0x000000000000791b */ /* 0x006fe20003800000 */
.L_x_4233:
[----:B------:R-:W-:Y:S05]  /*d300*/  BRA `(.L_x_4234) ;  /* 0xffffff4000247947 */ /* 0x000fea000383ffff */
.L_x_4101:
        /* <DEDUP_REMOVED lines=8> */
.L_x_4105:
[----:B---3--:R3:W4:Y:S02]  /*d390*/  SYNCS.PHASECHK.TRANS64.TRYWAIT P1, [R3+URZ+0x38810], R154 ;  /* 0x0388109a030075a7 */ /* 0x008724000802017f */
[----:B----4-:R-:W-:Y:S05]  /*d3a0*/  @!P1 NANOSLEEP.SYNCS 0x989680 ;  /* 0x009896800000995d */ /* 0x010fea0003900000 */
[----:B------:R-:W4:Y:S02]  /*d3b0*/  @!P1 SYNCS.PHASECHK.TRANS64 P1, [R3+URZ+0x38810], R154 ;  /* 0x0388109a030095a7 */ /* 0x000f24000802007f */
[----:B----4-:R-:W-:Y:S05]  /*d3c0*/  @!P1 BRA `(.L_x_4105) ;  /* 0xfffffffc00f09947 */ /* 0x010fea000383ffff */
[----:B------:R-:W-:Y:S05]  /*d3d0*/  BRA `(.L_x_4104) ;  /* 0xffffff4800287947 */ /* 0x000fea000383ffff */
.L_x_4109:
[----:B------:R1:W1:Y:S02]  /*d3e0*/  SYNCS.PHASECHK.TRANS64.TRYWAIT P1, [R3+URZ+0x38830], R154 ;  /* 0x0388309a030075a7 */ /* 0x000264000802017f */
[----:B-1----:R-:W-:Y:S05]  /*d3f0*/  @!P1 NANOSLEEP.SYNCS 0x989680 ;  /* 0x009896800000995d */ /* 0x002fea0003900000 */
[----:B------:R-:W1:Y:S02]  /*d400*/  @!P1 SYNCS.PHASECHK.TRANS64 P1, [R3+URZ+0x38830], R154 ;  /* 0x0388309a030095a7 */ /* 0x000e64000802007f */
[----:B-1----:R-:W-:Y:S05]  /*d410*/  @!P1 BRA `(.L_x_4109) ;  /* 0xfffffffc00f09947 */ /* 0x002fea000383ffff */
[----:B------:R-:W-:Y:S05]  /*d420*/  BRA `(.L_x_4108) ;  /* 0xffffff5800b47947 */ /* 0x000fea000383ffff */
.L_x_4207:
[----:B-1----:R1:W2:Y:S02]  /*d430*/  SYNCS.PHASECHK.TRANS64.TRYWAIT P1, [R12+URZ+0x38820], R3 ;  /* 0x038820030c0075a7 */ /* 0x0022a4000802017f */
[----:B--2---:R-:W-:Y:S05]  /*d440*/  @!P1 NANOSLEEP.SYNCS 0x989680 ;  /* 0x009896800000995d */ /* 0x004fea0003900000 */
[----:B------:R-:W2:Y:S02]  /*d450*/  @!P1 SYNCS.PHASECHK.TRANS64 P1, [R12+URZ+0x38820], R3 ;  /* 0x038820030c0095a7 */ /* 0x000ea4000802007f */
[----:B--2---:R-:W-:Y:S05]  /*d460*/  @!P1 BRA `(.L_x_4207) ;  /* 0xfffffffc00f09947 */ /* 0x004fea000383ffff */
[----:B------:R-:W-:Y:S05]  /*d470*/  BRA `(.L_x_4235) ;  /* 0xffffffe000ec7947 */ /* 0x000fea000383ffff */
.L_x_4211:
[----:B-1----:R1:W3:Y:S02]  /*d480*/  SYNCS.PHASECHK.TRANS64.TRYWAIT P1, [R12+URZ+0x38840], R21 ;  /* 0x038840150c0075a7 */ /* 0x0022e4000802017f */
[----:B---3--:R-:W-:Y:S05]  /*d490*/  @!P1 NANOSLEEP.SYNCS 0x989680 ;  /* 0x009896800000995d */ /* 0x008fea0003900000 */
[----:B------:R-:W3:Y:S02]  /*d4a0*/  @!P1 SYNCS.PHASECHK.TRANS64 P1, [R12+URZ+0x38840], R21 ;  /* 0x038840150c0095a7 */ /* 0x000ee4000802007f */
[----:B---3--:R-:W-:Y:S05]  /*d4b0*/  @!P1 BRA `(.L_x_4211) ;  /* 0xfffffffc00f09947 */ /* 0x008fea000383ffff */
[----:B------:R-:W-:Y:S05]  /*d4c0*/  BRA `(.L_x_4236) ;  /* 0xffffffe800587947 */ /* 0x000fea000383ffff */
.L_x_4213:
[----:B--2---:R2:W3:Y:S02]  /*d4d0*/  SYNCS.PHASECHK.TRANS64.TRYWAIT P1, [R12+URZ+0x38828], R21 ;  /* 0x038828150c0075a7 */ /* 0x0044e4000802017f */
[----:B---3--:R-:W-:Y:S05]  /*d4e0*/  @!P1 NANOSLEEP.SYNCS 0x989680 ;  /* 0x009896800000995d */ /* 0x008fea0003900000 */
[----:B------:R-:W3:Y:S02]  /*d4f0*/  @!P1 SYNCS.PHASECHK.TRANS64 P1, [R12+URZ+0x38828], R21 ;  /* 0x038828150c0095a7 */ /* 0x000ee4000802007f */
[----:B---3--:R-:W-:Y:S05]  /*d500*/  @!P1 BRA `(.L_x_4213) ;  /* 0xfffffffc00f09947 */ /* 0x008fea000383ffff */
[----:B------:R-:W-:Y:S05]  /*d510*/  BRA `(.L_x_4237) ;  /* 0xffffffe800f07947 */ /* 0x000fea000383ffff */
.L_x_4215:
[----:B---3--:R3:W4:Y:S02]  /*d520*/  SYNCS.PHASECHK.TRANS64.TRYWAIT P1, [R12+URZ+0x38848], R21 ;  /* 0x038848150c0075a7 */ /* 0x008724000802017f */
[----:B----4-:R-:W-:Y:S05]  /*d530*/  @!P1 NANOSLEEP.SYNCS 0x989680 ;  /* 0x009896800000995d */ /* 0x010fea0003900000 */
[----:B------:R-:W4:Y:S02]  /*d540*/  @!P1 SYNCS.PHASECHK.TRANS64 P1, [R12+URZ+0x38848], R21 ;  /* 0x038848150c0095a7 */ /* 0x000f24000802007f */
[----:B----4-:R-:W-:Y:S05]  /*d550*/  @!P1 BRA `(.L_x_4215) ;  /* 0xfffffffc00f09947 */ /* 0x010fea000383ffff */
[----:B------:R-:W-:Y:S05]  /*d560*/  BRA `(.L_x_4238) ;  /* 0xffffffec00687947 */ /* 0x000fea000383ffff */
.L_x_4217:
[----:B------:R-:W-:-:S07]  /*d570*/  SHF.L.U32 R5, R10, 0x1f, RZ ;  /* 0x0000001f0a057819 */ /* 0x000fce00000006ff */
.L_x_4239:
[----:B-1----:R1:W2:Y:S02]  /*d580*/  SYNCS.PHASECHK.TRANS64.TRYWAIT P1, [R12+URZ+0x38820], R5 ;  /* 0x038820050c0075a7 */ /* 0x0022a4000802017f */
[----:B--2---:R-:W-:Y:S05]  /*d590*/  @!P1 NANOSLEEP.SYNCS 0x989680 ;  /* 0x009896800000995d */ /* 0x004fea0003900000 */
[----:B------:R-:W2:Y:S02]  /*d5a0*/  @!P1 SYNCS.PHASECHK.TRANS64 P1, [R12+URZ+0x38820], R5 ;  /* 0x038820050c0095a7 */ /* 0x000ea4000802007f */
[----:B--2---:R-:W-:Y:S05]  /*d5b0*/  @!P1 BRA `(.L_x_4239) ;  /* 0xfffffffc00f09947 */ /* 0x004fea000383ffff */
[----:B------:R-:W-:Y:S05]  /*d5c0*/  BRA `(.L_x_4240) ;  /* 0xffffffec00f07947 */ /* 0x000fea000383ffff */
.L_x_4220:
[----:B-1----:R1:W2:Y:S02]  /*d5d0*/  SYNCS.PHASECHK.TRANS64.TRYWAIT P1, [R12+URZ+0x38840], R13 ;  /* 0x0388400d0c0075a7 */ /* 0x0022a4000802017f */
[----:B--2---:R-:W-:Y:S05]  /*d5e0*/  @!P1 NANOSLEEP.SYNCS 0x989680 ;  /* 0x009896800000995d */ /* 0x004fea0003900000 */
[----:B------:R-:W2:Y:S02]  /*d5f0*/  @!P1 SYNCS.PHASECHK.TRANS64 P1, [R12+URZ+0x38840], R13 ;  /* 0x0388400d0c0095a7 */ /* 0x000ea4000802007f */
[----:B--2---:R-:W-:Y:S05]  /*d600*/  @!P1 BRA `(.L_x_4220) ;  /* 0xfffffffc00f09947 */ /* 0x004fea000383ffff */
[----:B------:R-:W-:Y:S05]  /*d610*/  BRA `(.L_x_4241) ;  /* 0xfffffff000807947 */ /* 0x000fea000383ffff */
.L_x_4222:
[----:B--2---:R2:W3:Y:S02]  /*d620*/  SYNCS.PHASECHK.TRANS64.TRYWAIT P1, [R12+URZ+0x38828], R13 ;  /* 0x0388280d0c0075a7 */ /* 0x0044e4000802017f */
[----:B---3--:R-:W-:Y:S05]  /*d630*/  @!P1 NANOSLEEP.SYNCS 0x989680 ;  /* 0x009896800000995d */ /* 0x008fea0003900000 */
[----:B------:R-:W3:Y:S02]  /*d640*/  @!P1 SYNCS.PHASECHK.TRANS64 P1, [R12+URZ+0x38828], R13 ;  /* 0x0388280d0c0095a7 */ /* 0x000ee4000802007f */
[----:B---3--:R-:W-:Y:S05]  /*d650*/  @!P1 BRA `(.L_x_4222) ;  /* 0xfffffffc00f09947 */ /* 0x008fea000383ffff */
[----:B------:R-:W-:Y:S05]  /*d660*/  BRA `(.L_x_4242) ;  /* 0xfffffff4000c7947 */ /* 0x000fea000383ffff */
.L_x_4224:
[----:B---3--:R3:W4:Y:S02]  /*d670*/  SYNCS.PHASECHK.TRANS64.TRYWAIT P0, [R4+URZ+0x38840], R3 ;  /* 0x03884003040075a7 */ /* 0x008724000800017f */
[----:B----4-:R-:W-:Y:S05]  /*d680*/  @!P0 NANOSLEEP.SYNCS 0x989680 ;  /* 0x009896800000895d */ /* 0x010fea0003900000 */
[----:B------:R-:W4:Y:S02]  /*d690*/  @!P0 SYNCS.PHASECHK.TRANS64 P0, [R4+URZ+0x38840], R3 ;  /* 0x03884003040085a7 */ /* 0x000f24000800007f */
[----:B----4-:R-:W-:Y:S05]  /*d6a0*/  @!P0 BRA `(.L_x_4224) ;  /* 0xfffffffc00f08947 */ /* 0x010fea000383ffff */
[----:B------:R-:W-:Y:S05]  /*d6b0*/  BRA `(.L_x_4243) ;  /* 0xfffffff400987947 */ /* 0x000fea000383ffff */
.L_x_4226:
[----:B------:R-:W-:Y:S01]  /*d6c0*/  BSSY B0, `(.L_x_4244) ;  /* 0x0000006000007945 */ /* 0x000fe20003800000 */
[----:B------:R-:W-:-:S07]  /*d6d0*/  IMAD.MOV.U32 R15, RZ, RZ, -0x1 ;  /* 0xffffffffff0f7424 */ /* 0x000fce00078e00ff */
[----:B--2---:R-:W-:Y:S05]  /*d6e0*/  WARPSYNC.COLLECTIVE R15, `(.L_x_4245) ;  /* 0x000000000f0c7348 */ /* 0x004fea0003c00000 */
[----:B------:R-:W-:Y:S02]  /*d6f0*/  ELECT P6, UR62, PT ;  /* 0x00000000003e782f */ /* 0x000fe400038c0000 */
[----:B------:R-:W-:Y:S01]  /*d700*/  MOV R14, UR62 ;  /* 0x0000003e000e7c02 */ /* 0x000fe20008000f00 */
[----:B--2---:R-:W-:Y:S10]  /*d710*/  ENDCOLLECTIVE ;  /* 0x000000000000791b */ /* 0x004ff40003800000 */
.L_x_4245:
[----:B------:R-:W-:Y:S05]  /*d720*/  BSYNC B0 ;  /* 0x0000000000007941 */ /* 0x000fea0003800000 */
.L_x_4244:
[----:B------:R-:W-:Y:S05]  /*d730*/  BRA `(.L_x_4246) ;  /* 0xfffffff800487947 */ /* 0x000fea000383ffff */
.L_x_4228:
[----:B-1----:R1:W3:Y:S02]  /*d740*/  SYNCS.PHASECHK.TRANS64.TRYWAIT P0, [R7+URZ], R4 ;  /* 0x00000004070075a7 */ /* 0x0022e4000800017f */
[----:B---3--:R-:W-:Y:S05]  /*d750*/  @!P0 NANOSLEEP.SYNCS 0x989680 ;  /* 0x009896800000895d */ /* 0x008fea0003900000 */
[----:B------:R-:W3:Y:S02]  /*d760*/  @!P0 SYNCS.PHASECHK.TRANS64 P0, [R7+URZ], R4 ;  /* 0x00000004070085a7 */ /* 0x000ee4000800007f */
[----:B---3--:R-:W-:Y:S05]  /*d770*/  @!P0 BRA `(.L_x_4228) ;  /* 0xfffffffc00f08947 */ /* 0x008fea000383ffff */
[----:B------:R-:W-:Y:S05]  /*d780*/  BRA `(.L_x_4247) ;  /* 0xfffffff800887947 */ /* 0x000fea000383ffff */
.L_x_4229:
[----:B---3--:R3:W4:Y:S02]  /*d790*/  SYNCS.PHASECHK.TRANS64.TRYWAIT P0, [R11+URZ], R2 ;  /* 0x000000020b0075a7 */ /* 0x008724000800017f */
[----:B----4-:R-:W-:Y:S05]  /*d7a0*/  @!P0 NANOSLEEP.SYNCS 0x989680 ;  /* 0x009896800000895d */ /* 0x010fea0003900000 */
[----:B------:R-:W4:Y:S02]  /*d7b0*/  @!P0 SYNCS.PHASECHK.TRANS64 P0, [R11+URZ], R2 ;  /* 0x000000020b0085a7 */ /* 0x000f24000800007f */
[----:B----4-:R-:W-:Y:S05]  /*d7c0*/  @!P0 BRA `(.L_x_4229) ;  /* 0xfffffffc00f08947 */ /* 0x010fea000383ffff */
[----:B------:R-:W-:Y:S05]  /*d7d0*/  BRA `(.L_x_4248) ;  /* 0xfffffff8007c7947 */ /* 0x000fea000383ffff */
.L_x_4231:
[----:B----4-:R4:W1:Y:S02]  /*d7e0*/  SYNCS.PHASECHK.TRANS64.TRYWAIT P0, [R9+URZ], R4 ;  /* 0x00000004090075a7 */ /* 0x010864000800017f */
[----:B-1----:R-:W-:Y:S05]  /*d7f0*/  @!P0 NANOSLEEP.SYNCS 0x989680 ;  /* 0x009896800000895d */ /* 0x002fea0003900000 */
[----:B------:R-:W1:Y:S02]  /*d800*/  @!P0 SYNCS.PHASECHK.TRANS64 P0, [R9+URZ], R4 ;  /* 0x00000004090085a7 */ /* 0x000e64000800007f */
[----:B-1----:R-:W-:Y:S05]  /*d810*/  @!P0 BRA `(.L_x_4231) ;  /* 0xfffffffc00f08947 */ /* 0x002fea000383ffff */
[----:B------:R-:W-:Y:S05]  /*d820*/  BRA `(.L_x_4249) ;  /* 0xfffffff800807947 */ /* 0x000fea000383ffff */
.L_x_4250:
        /* <DEDUP_REMOVED lines=13> */
.L_x_7319:


//--------------------- .text._ZN7cutlass13device_kernelIN5flash11enable_sm90INS1_16FlashAttnBwdSm90INS1_25CollectiveMainloopBwdSm90ILi2ELi2ELi2EN4cute5tupleIJNS5_1CILi1EEES8_S8_EEENS6_IJNS7_ILi80EEENS7_ILi128EEESB_EEENS_10bfloat16_tEfNS_4arch4Sm90ELb0ELb0ELb0ELb1ELb1ELb1ELb0ELb1ELi2ELi1ELi2ELi1ELb0EEENS1_21CollectiveEpilogueBwdISC_SD_SF_Li256ELb1ELb0ELi1EEENS1_19SingleTileSchedulerILb1ELb0ELb0ELi128EEEEEEEEEvNT_6ParamsE --------------------------
	.section	.text._ZN7cutlass13device_kernelIN5flash11enable_sm90INS1_16FlashAttnBwdSm90INS1_25CollectiveMainloopBwdSm90ILi2ELi2ELi2EN4cute5tupleIJNS5_1CILi1EEES8_S8_EEENS6_IJNS7_ILi80EEENS7_ILi128EEESB_EEENS_10bfloat16_tEfNS_4arch4Sm90ELb0ELb0ELb0ELb1ELb1ELb1ELb0ELb1ELi2ELi1ELi2ELi1ELb0EEENS1_21CollectiveEpilogueBwdISC_SD_SF_Li256ELb1ELb0ELi1EEENS1_19SingleTileSchedulerILb1ELb0ELb0ELi128EEEEEEEEEvNT_6ParamsE,"ax",@progbits
	.align	128
.text._ZN7cutlass13device_kernelIN5flash11enable_sm90INS1_16FlashAttnBwdSm90INS1_25CollectiveMainloopBwdSm90ILi2ELi2ELi2EN4cute5tupleIJNS5_1CILi1EEES8_S8_EEENS6_IJNS7_ILi80EEENS7_ILi128EEESB_EEENS_10bfloat16_tEfNS_4arch4Sm90ELb0ELb0ELb0ELb1ELb1ELb1ELb0ELb1ELi2ELi1ELi2ELi1ELb0EEENS1_21CollectiveEpilogueBwdISC_SD_SF_Li256ELb1ELb0ELi1EEENS1_19SingleTileSchedulerILb1ELb0ELb0ELi128EEEEEEEEEvNT_6ParamsE:
        .type           _ZN7cutlass13device_kernelIN5flash11enable_sm90INS1_16FlashAttnBwdSm90INS1_25CollectiveMainloopBwdSm90ILi2ELi2ELi2EN4cute5tupleIJNS5_1CILi1EEES8_S8_EEENS6_IJNS7_ILi80EEENS7_ILi128EEESB_EEENS_10bfloat16_tEfNS_4arch4Sm90ELb0ELb0ELb0ELb1ELb1ELb1ELb0ELb1ELi2ELi1ELi2ELi1ELb0EEENS1_21CollectiveEpilogueBwdISC_SD_SF_Li256ELb1ELb0ELi1EEENS1_19SingleTileSchedulerILb1ELb0ELb0ELi128EEEEEEEEEvNT_6ParamsE,@function
        .size           _ZN7cutlass13device_kernelIN5flash11enable_sm90INS1_16FlashAttnBwdSm90INS1_25CollectiveMainloopBwdSm90ILi2ELi2ELi2EN4cute5tupleIJNS5_1CILi1EEES8_S8_EEENS6_IJNS7_ILi80EEENS7_ILi128EEESB_EEENS_10bfloat16_tEfNS_4arch4Sm90ELb0ELb0ELb0ELb1ELb1ELb1ELb0ELb1ELi2ELi1ELi2ELi1ELb0EEENS1_21CollectiveEpilogueBwdISC_SD_SF_Li256ELb1ELb0ELi1EEENS1_19SingleTileSchedulerILb1ELb0ELb0ELi128EEEEEEEEEvNT_6ParamsE,(.L_x_7320 - _ZN7cutlass13device_kernelIN5flash11enable_sm90INS1_16FlashAttnBwdSm90INS1_25CollectiveMainloopBwdSm90ILi2ELi2ELi2EN4cute5tupleIJNS5_1CILi1EEES8_S8_EEENS6_IJNS7_ILi80EEENS7_ILi128EEESB_EEENS_10bfloat16_tEfNS_4arch4Sm90ELb0ELb0ELb0ELb1ELb1ELb1ELb0ELb1ELi2ELi1ELi2ELi1ELb0EEENS1_21CollectiveEpilogueBwdISC_SD_SF_Li256ELb1ELb0ELi1EEENS1_19SingleTileSchedulerILb1ELb0ELb0ELi128EEEEEEEEEvNT_6ParamsE)
        .other          _ZN7cutlass13device_kernelIN5flash11enable_sm90INS1_16FlashAttnBwdSm90INS1_25CollectiveMainloopBwdSm90ILi2ELi2ELi2EN4cute5tupleIJNS5_1CILi1EEES8_S8_EEENS6_IJNS7_ILi80EEENS7_ILi128EEESB_EEENS_10bfloat16_tEfNS_4arch4Sm90ELb0ELb0ELb0ELb1ELb1ELb1ELb0ELb1ELi2ELi1ELi2ELi1ELb0EEENS1_21CollectiveEpilogueBwdISC_SD_SF_Li256ELb1ELb0ELi1EEENS1_19SingleTileSchedulerILb1ELb0ELb0ELi128EEEEEEEEEvNT_6ParamsE,@"STO_CUDA_ENTRY STV_DEFAULT"
_ZN7cutlass13device_kernelIN5flash11enable_sm90INS1_16FlashAttnBwdSm90INS1_25CollectiveMainloopBwdSm90ILi2ELi2ELi2EN4cute5tupleIJNS5_1CILi1EEES8_S8_EEENS6_IJNS7_ILi80EEENS7_ILi128EEESB_EEENS_10bfloat16_tEfNS_4arch4Sm90ELb0ELb0ELb0ELb1ELb1ELb1ELb0ELb1ELi2ELi1ELi2ELi1ELb0EEENS1_21CollectiveEpilogueBwdISC_SD_SF_Li256ELb1ELb0ELi1EEENS1_19SingleTileSchedulerILb1ELb0ELb0ELi128EEEEEEEEEvNT_6ParamsE:
        /* <DEDUP_REMOVED lines=23> */
.L_x_4252:
[----:B------:R-:W-:Y:S05]  /*0170*/  BSYNC B0 ;  /* 0x0000000000007941 */ /* 0x000fea0003800000 */
.L_x_4251:
        /* <DEDUP_REMOVED lines=34> */
.L_x_4253:
        /* <DEDUP_REMOVED lines=22> */
.L_x_4254:
        /* <DEDUP_REMOVED lines=9> */
.L_x_4257:
        /* <DEDUP_REMOVED lines=20> */
.L_x_4258:
        /* <DEDUP_REMOVED lines=10> */
.L_x_4260:
[----:B------:R-:W2:Y:S02]  /*0770*/  LDC R0, c[0x0][0x8bc] ;  /* 0x00022f00ff007b82 */ /* 0x000ea40000000800 */
.L_x_4259:
        /* <DEDUP_REMOVED lines=17> */
.L_x_4262:
        /* <DEDUP_REMOVED lines=10> */
.L_x_4263:
        /* <DEDUP_REMOVED lines=8> */
.L_x_4264:
        /* <DEDUP_REMOVED lines=9> */
.L_x_4265:
        /* <DEDUP_REMOVED lines=89> */
.L_x_4268:
        /* <DEDUP_REMOVED lines=15> */
.L_x_4267:
        /* <DEDUP_REMOVED lines=23> */
.L_x_4270:
        /* <DEDUP_REMOVED lines=15> */
.L_x_4269:
        /* <DEDUP_REMOVED lines=8> */
.L_x_4422:
        /* <DEDUP_REMOVED lines=48> */
.L_x_4272:
        /* <DEDUP_REMOVED lines=79> */
.L_x_4284:
[----:B------:R-:W2:Y:S02]  /*1b90*/  LDL R3, [R1] ;  /* 0x0000000001037983 */ /* 0x000ea40000100800 */
[----:B--2---:R-:W-:-:S13]  /*1ba0*/  ISETP.NE.AND P0, PT, R3, 0x3, PT ;  /* 0x000000030300780c */ /* 0x004fda0003f05270 */
[----:B------:R-:W-:Y:S05]  /*1bb0*/  @!P0 BRA `(.L_x_4274) ;  /* 0x0000000000048947 */ /* 0x000fea0003800000 */
[----:B------:R-:W-:Y:S01]  /*1bc0*/  BPT.TRAP 0x1 ;  /* 0x000000040000795c */ /* 0x000fe20000300000 */
.L_x_4274:
        /* <DEDUP_REMOVED lines=8> */
.L_x_4275:
[----:B---3--:R-:W-:Y:S05]  /*1c50*/  @P1 BRA `(.L_x_4276) ;  /* 0x0000000000081947 */ /* 0x008fea0003800000 */
[----:B------:R-:W3:Y:S02]  /*1c60*/  SYNCS.PHASECHK.TRANS64.TRYWAIT P1, [R3+URZ+0x38810], R154 ;  /* 0x0388109a030075a7 */ /* 0x000ee4000802017f */
[----:B---3--:R-:W-:Y:S05]  /*1c70*/  @!P1 BRA `(.L_x_4277) ;  /* 0x000000bc00c49947 */ /* 0x008fea0003800000 */
.L_x_4276:
        /* <DEDUP_REMOVED lines=286> */
.L_x_4278:
[----:B------:R1:W1:Y:S01]  /*2e60*/  SYNCS.PHASECHK.TRANS64.TRYWAIT P1, [R3+URZ+0x38830], R154 ;  /* 0x0388309a030075a7 */ /* 0x000262000802017f */
[----:B------:R-:W-:Y:S05]  /*2e70*/  @!P0 BRA `(.L_x_4279) ;  /* 0x0000000000048947 */ /* 0x000fea0003800000 */
[----:B------:R-:W-:Y:S01]  /*2e80*/  BPT.TRAP 0x1 ;  /* 0x000000040000795c */ /* 0x000fe20000300000 */
.L_x_4279:
[----:B------:R-:W-:-:S05]  /*2e90*/  VIADD R152, R152, 0x24000 ;  /* 0x0002400098987836 */ /* 0x000fca0000000000 */
[----:B------:R-:W-:-:S04]  /*2ea0*/  SHF.R.U32.HI R152, RZ, 0x4, R152 ;  /* 0x00000004ff987819 */ /* 0x000fc80000011698 */
[----:B------:R-:W-:-:S04]  /*2eb0*/  LOP3.LUT R236, R152, 0x3fff, RZ, 0xc0, !PT ;  /* 0x00003fff98ec7812 */ /* 0x000fc800078ec0ff */
[----:B------:R-:W-:Y:S01]  /*2ec0*/  LOP3.LUT R153, R236, 0x10000, RZ, 0xfc, !PT ;  /* 0x00010000ec997812 */ /* 0x000fe200078efcff */
[----:B-1----:R-:W-:Y:S06]  /*2ed0*/  @P1 BRA `(.L_x_4280) ;  /* 0x0000000000081947 */ /* 0x002fec0003800000 */
[----:B------:R-:W1:Y:S02]  /*2ee0*/  SYNCS.PHASECHK.TRANS64.TRYWAIT P1, [R3+URZ+0x38830], R154 ;  /* 0x0388309a030075a7 */ /* 0x000e64000802017f */
[----:B-1----:R-:W-:Y:S05]  /*2ef0*/  @!P1 BRA `(.L_x_4281) ;  /* 0x000000ac00389947 */ /* 0x002fea0003800000 */
.L_x_4280:
        /* <DEDUP_REMOVED lines=832> */
.L_x_4282:
        /* <DEDUP_REMOVED lines=56> */
.L_x_4283:
        /* <DEDUP_REMOVED lines=78> */
.L_x_4266:
        /* <DEDUP_REMOVED lines=154> */
.L_x_4286:
        /* <DEDUP_REMOVED lines=58> */
.L_x_4288:
[----:B------:R-:W-:Y:S05]  /*78a0*/  BSYNC B0 ;  /* 0x0000000000007941 */ /* 0x000fea0003800000 */
.L_x_4287:
        /* <DEDUP_REMOVED lines=15> */
.L_x_4290:
[----:B------:R-:W-:Y:S05]  /*79a0*/  BSYNC B0 ;  /* 0x0000000000007941 */ /* 0x000fea0003800000 */
.L_x_4289:
        /* <DEDUP_REMOVED lines=18> */
.L_x_4292:
[----:B------:R-:W-:Y:S05]  /*7ad0*/  BSYNC B0 ;  /* 0x0000000000007941 */ /* 0x000fea0003800000 */
.L_x_4291:
        /* <DEDUP_REMOVED lines=17> */
.L_x_4294:
[----:B------:R-:W-:Y:S05]  /*7bf0*/  BSYNC B0 ;  /* 0x0000000000007941 */ /* 0x000fea0003800000 */
.L_x_4293:
        /* <DEDUP_REMOVED lines=18> */
.L_x_4296:
[----:B------:R-:W-:Y:S05]  /*7d20*/  BSYNC B0 ;  /* 0x0000000000007941 */ /* 0x000fea0003800000 */
.L_x_4295:
        /* <DEDUP_REMOVED lines=18> */
.L_x_4298:
[----:B------:R-:W-:Y:S05]  /*7e50*/  BSYNC B0 ;  /* 0x0000000000007941 */ /* 0x000fea0003800000 */
.L_x_4297:
        /* <DEDUP_REMOVED lines=19> */
.L_x_4300:
[----:B------:R-:W-:Y:S05]  /*7f90*/  BSYNC B0 ;  /* 0x0000000000007941 */ /* 0x000fea0003800000 */
.L_x_4299:
        /* <DEDUP_REMOVED lines=21> */
.L_x_4302:
[----:B------:R-:W-:Y:S05]  /*80f0*/  BSYNC B0 ;  /* 0x0000000000007941 */ /* 0x000fea0003800000 */
.L_x_4301:
        /* <DEDUP_REMOVED lines=33> */
.L_x_4304:
[----:B------:R-:W-:Y:S05]  /*8310*/  BSYNC B0 ;  /* 0x0000000000007941 */ /* 0x000fea0003800000 */
.L_x_4303:
        /* <DEDUP_REMOVED lines=17> */
.L_x_4306:
[----:B------:R-:W-:Y:S05]  /*8430*/  BSYNC B0 ;  /* 0x0000000000007941 */ /* 0x000fea0003800000 */
.L_x_4305:
        /* <DEDUP_REMOVED lines=15> */
.L_x_4308:
[----:B------:R-:W-:Y:S05]  /*8530*/  BSYNC B0 ;  /* 0x0000000000007941 */ /* 0x000fea0003800000 */
.L_x_4307:
        /* <DEDUP_REMOVED lines=15> */
.L_x_4310:
[----:B------:R-:W-:Y:S05]  /*8630*/  BSYNC B0 ;  /* 0x0000000000007941 */ /* 0x000fea0003800000 */
.L_x_4309:
        /* <DEDUP_REMOVED lines=15> */
.L_x_4312:
[----:B------:R-:W-:Y:S05]  /*8730*/  BSYNC B0 ;  /* 0x0000000000007941 */ /* 0x000fea0003800000 */
.L_x_4311:
        /* <DEDUP_REMOVED lines=15> */
.L_x_4314:
[----:B------:R-:W-:Y:S05]  /*8830*/  BSYNC B0 ;  /* 0x0000000000007941 */ /* 0x000fea0003800000 */
.L_x_4313:
        /* <DEDUP_REMOVED lines=15> */
.L_x_4316:
[----:B------:R-:W-:Y:S05]  /*8930*/  BSYNC B0 ;  /* 0x0000000000007941 */ /* 0x000fea0003800000 */
.L_x_4315:
        /* <DEDUP_REMOVED lines=15> */
.L_x_4285:
        /* <DEDUP_REMOVED lines=31> */
.L_x_4317:
        /* <DEDUP_REMOVED lines=48> */
.L_x_4319:
[----:B------:R-:W-:Y:S05]  /*8f20*/  BSYNC B0 ;  /* 0x0000000000007941 */ /* 0x000fea0003800000 */
.L_x_4318:
        /* <DEDUP_REMOVED lines=16> */
.L_x_4321:
[----:B------:R-:W-:Y:S05]  /*9030*/  BSYNC B0 ;  /* 0x0000000000007941 */ /* 0x000fea0003800000 */
.L_x_4320:
        /* <DEDUP_REMOVED lines=16> */
.L_x_4323:
[----:B------:R-:W-:Y:S05]  /*9140*/  BSYNC B0 ;  /* 0x0000000000007941 */ /* 0x000fea0003800000 */
.L_x_4322:
        /* <DEDUP_REMOVED lines=17> */
.L_x_4325:
[----:B------:R-:W-:Y:S05]  /*9260*/  BSYNC B0 ;  /* 0x0000000000007941 */ /* 0x000fea0003800000 */
.L_x_4324:
        /* <DEDUP_REMOVED lines=16> */
.L_x_4327:
[----:B------:R-:W-:Y:S05]  /*9370*/  BSYNC B0 ;  /* 0x0000000000007941 */ /* 0x000fea0003800000 */
.L_x_4326:
        /* <DEDUP_REMOVED lines=18> */
.L_x_4329:
[----:B------:R-:W-:Y:S05]  /*94a0*/  BSYNC B0 ;  /* 0x0000000000007941 */ /* 0x000fea0003800000 */
.L_x_4328:
        /* <DEDUP_REMOVED lines=20> */
.L_x_4331:
[----:B------:R-:W-:Y:S05]  /*95f0*/  BSYNC B0 ;  /* 0x0000000000007941 */ /* 0x000fea0003800000 */
.L_x_4330:
        /* <DEDUP_REMOVED lines=17> */
.L_x_4333:
[----:B------:R-:W-:Y:S05]  /*9710*/  BSYNC B0 ;  /* 0x0000000000007941 */ /* 0x000fea0003800000 */
.L_x_4332:
        /* <DEDUP_REMOVED lines=32> */
.L_x_4335:
[----:B------:R-:W-:Y:S05]  /*9920*/  BSYNC B0 ;  /* 0x0000000000007941 */ /* 0x000fea0003800000 */
.L_x_4334:
        /* <DEDUP_REMOVED lines=16> */
.L_x_4337:
[----:B------:R-:W-:Y:S05]  /*9a30*/  BSYNC B0 ;  /* 0x0000000000007941 */ /* 0x000fea0003800000 */
.L_x_4336:
        /* <DEDUP_REMOVED lines=15> */
.L_x_4339:
[----:B------:R-:W-:Y:S05]  /*9b30*/  BSYNC B0 ;  /* 0x0000000000007941 */ /* 0x000fea0003800000 */
.L_x_4338:
        /* <DEDUP_REMOVED lines=15> */
.L_x_4341:
[----:B------:R-:W-:Y:S05]  /*9c30*/  BSYNC B0 ;  /* 0x0000000000007941 */ /* 0x000fea0003800000 */
.L_x_4340:
        /* <DEDUP_REMOVED lines=15> */
.L_x_4343:
[----:B------:R-:W-:Y:S05]  /*9d30*/  BSYNC B0 ;  /* 0x0000000000007941 */ /* 0x000fea0003800000 */
.L_x_4342:
        /* <DEDUP_REMOVED lines=15> */
.L_x_4345:
[----:B------:R-:W-:Y:S05]  /*9e30*/  BSYNC B0 ;  /* 0x0000000000007941 */ /* 0x000fea0003800000 */
.L_x_4344:
        /* <DEDUP_REMOVED lines=15> */
.L_x_4347:
[----:B------:R-:W-:Y:S05]  /*9f30*/  BSYNC B0 ;  /* 0x0000000000007941 */ /* 0x000fea0003800000 */
.L_x_4346:
        /* <DEDUP_REMOVED lines=15> */
.L_x_4256:
        /* <DEDUP_REMOVED lines=21> */
.L_x_4349:
        /* <DEDUP_REMOVED lines=13> */
.L_x_4351:
[----:B------:R-:W-:-:S05]  /*a250*/  ULDC UR4, c[0x0][0x8bc] ;  /* 0x00022f0000047ab9 */ /* 0x000fca0000000800 */
.L_x_4350:
        /* <DEDUP_REMOVED lines=28> */
[----:B------:R-:W-:-:S04]  /*a420*/  @UP0 UIMAD UR4, UR12, 0x50, UR4 ;  /* 0x000000500c0408a4 */ /* 0x000fc8000f8e0204 */
[----:B------:R-:W-:-:S04]  /*a430*/  UIMAD.WIDE UR4, UR4, 0x66666667, URZ ;  /* 0x66666667040478a5 */ /* 0x000fc8000f8e023f */
[----:B------:R-:W-:-:S04]  /*a440*/  @UP0 USHF.R.U32.HI UR4, URZ, 0x1f, UR5 ;  /* 0x0000001f3f040899 */ /* 0x000fc80008011605 */
[----:B------:R-:W-:Y:S01]  /*a450*/  @UP0 ULEA.HI.SX32 UR4, UR5, UR4, 0x1b ;  /* 0x0000000405040291 */ /* 0x000fe2000f8fda3f */
[----:B-1-3--:R-:W-:Y:S11]  /*a460*/  @P1 BRA `(.L_x_4352) ;  /* 0x0000000000101947 */ /* 0x00aff60003800000 */
[----:B------:R-:W-:Y:S05]  /*a470*/  @!P0 BRA `(.L_x_4352) ;  /* 0x00000000000c8947 */ /* 0x000fea0003800000 */
[----:B------:R-:W2:Y:S04]  /*a480*/  LDG.E R5, desc[UR38][R2.64] ;  /* 0x0000002602057981 */ /* 0x000ea8000c1e1900 */
[----:B-----5:R-:W2:Y:S02]  /*a490*/  LDG.E R0, desc[UR38][R2.64+0x4] ;  /* 0x0000042602007981 */ /* 0x020ea4000c1e1900 */
[----:B--2---:R-:W-:-:S07]  /*a4a0*/  IMAD.IADD R0, R0, 0x1, -R5 ;  /* 0x0000000100007824 */ /* 0x004fce00078e0a05 */
.L_x_4352:
[----:B-----5:R-:W-:Y:S01]  /*a4b0*/  ISETP.GE.AND P0, PT, R0, 0x1, PT ;  /* 0x000000010000780c */ /* 0x020fe20003f06270 */
[----:B------:R-:W-:Y:S01]  /*a4c0*/  @UP0 UIMAD UR4, UR4, 0x2800, URZ ;  /* 0x00002800040408a4 */ /* 0x000fe2000f8e023f */
        /* <DEDUP_REMOVED lines=16> */
[----:B------:R-:W-:Y:S01]  /*a5d0*/  USEL UR18, UR12, URZ, !UP0 ;  /* 0x0000003f0c127287 */ /* 0x000fe2000c000000 */
[----:B------:R-:W-:Y:S01]  /*a5e0*/  SHF.R.U32.HI R3, RZ, 0x1f, R2 ;  /* 0x0000001fff037819 */ /* 0x000fe20000011602 */
[----:B------:R-:W-:Y:S01]  /*a5f0*/  USEL UR4, UR4, URZ, !UP0 ;  /* 0x0000003f04047287 */ /* 0x000fe2000c000000 */
[----:B------:R-:W-:Y:S01]  /*a600*/  ULDC UR10, c[0x0][0x288] ;  /* 0x0000a200000a7ab9 */ /* 0x000fe20000000800 */
[----:B------:R-:W-:Y:S01]  /*a610*/  UIADD3 UR8, UP0, UR6, UR14, URZ ;  /* 0x0000000e06087290 */ /* 0x000fe2000ff1e03f */
[----:B------:R-:W-:Y:S01]  /*a620*/  LEA.HI.SX32 R3, R2, R3, 0x1b ;  /* 0x0000000302037211 */ /* 0x000fe200078fdaff */
        /* <DEDUP_REMOVED lines=34> */
.L_x_4378:
        /* <DEDUP_REMOVED lines=17> */
.L_x_4356:
[----:B------:R-:W2:Y:S04]  /*a960*/  LDG.E.STRONG.GPU R5, desc[UR38][R2.64] ;  /* 0x0000002602057981 */ /* 0x000ea8000c1ef900 */
[----:B--2---:R-:W-:Y:S01]  /*a970*/  CCTL.IVALL ;  /* 0x00000000ff00798f */ /* 0x004fe20002000000 */
[----:B------:R-:W-:Y:S05]  /*a980*/  YIELD ;  /* 0x0000000000007946 */ /* 0x000fea0003800000 */
[----:B------:R-:W-:-:S13]  /*a990*/  ISETP.NE.AND P1, PT, R5, UR24, PT ;  /* 0x0000001805007c0c */ /* 0x000fda000bf25270 */
[----:B------:R-:W-:Y:S05]  /*a9a0*/  @P1 BRA `(.L_x_4356) ;  /* 0xfffffffc00ec1947 */ /* 0x000fea000383ffff */
.L_x_4355:
[----:B------:R-:W-:Y:S05]  /*a9b0*/  BSYNC B0 ;  /* 0x0000000000007941 */ /* 0x000fea0003800000 */
.L_x_4354:
[----:B------:R-:W-:-:S03]  /*a9c0*/  UMOV UR22, 0xffffffff ;  /* 0xffffffff00167882 */ /* 0x000fc60000000000 */
[----:B------:R-:W-:Y:S05]  /*a9d0*/  BRA.DIV UR22, `(.L_x_4357) ;  /* 0x0000003216947947 */ /* 0x000fea000b800000 */
[----:B------:R-:W-:Y:S01]  /*a9e0*/  NOP ;  /* 0x0000000000007918 */ /* 0x000fe20000000000 */
.L_x_4425:
        /* <DEDUP_REMOVED lines=19> */
.L_x_4359:
[----:B------:R-:W-:Y:S05]  /*ab20*/  BSYNC B0 ;  /* 0x0000000000007941 */ /* 0x000fea0003800000 */
.L_x_4358:
        /* <DEDUP_REMOVED lines=13> */
.L_x_4361:
[----:B------:R-:W-:Y:S05]  /*ac00*/  BSYNC B0 ;  /* 0x0000000000007941 */ /* 0x000fea0003800000 */
.L_x_4360:
[----:B------:R-:W-:Y:S06]  /*ac10*/  BAR.ARV 0xa, 0xa0 ;  /* 0x0282800000007b1d */ /* 0x000fec0000002000 */
[----:B------:R-:W-:Y:S04]  /*ac20*/  BSSY B0, `(.L_x_4362) ;  /* 0x0000003000007945 */ /* 0x000fe80003800000 */
[----:B------:R-:W-:Y:S05]  /*ac30*/  @!P0 BRA `(.L_x_4363) ;  /* 0x0000000000048947 */ /* 0x000fea0003800000 */
[----:B------:R-:W-:-:S04]  /*ac40*/  DEPBAR.LE SB0, 0x0 ;  /* 0x000080000000791a */ /* 0x000fc80000000000 */
.L_x_4363:
[----:B------:R-:W-:Y:S05]  /*ac50*/  BSYNC B0 ;  /* 0x0000000000007941 */ /* 0x000fea0003800000 */
.L_x_4362:
        /* <DEDUP_REMOVED lines=19> */
.L_x_4365:
[----:B------:R-:W-:Y:S05]  /*ad90*/  BSYNC B0 ;  /* 0x0000000000007941 */ /* 0x000fea0003800000 */
.L_x_4364:
        /* <DEDUP_REMOVED lines=9> */
.L_x_4368:
[----:B------:R-:W2:Y:S04]  /*ae30*/  LDG.E.STRONG.GPU R5, desc[UR38][R2.64] ;  /* 0x0000002602057981 */ /* 0x000ea8000c1ef900 */
[----:B--2---:R-:W-:Y:S01]  /*ae40*/  CCTL.IVALL ;  /* 0x00000000ff00798f */ /* 0x004fe20002000000 */
[----:B------:R-:W-:Y:S05]  /*ae50*/  YIELD ;  /* 0x0000000000007946 */ /* 0x000fea0003800000 */
[----:B------:R-:W-:-:S13]  /*ae60*/  ISETP.NE.AND P1, PT, R5, UR24, PT ;  /* 0x0000001805007c0c */ /* 0x000fda000bf25270 */
[----:B------:R-:W-:Y:S05]  /*ae70*/  @P1 BRA `(.L_x_4368) ;  /* 0xfffffffc00ec1947 */ /* 0x000fea000383ffff */
.L_x_4367:
[----:B------:R-:W-:Y:S05]  /*ae80*/  BSYNC B0 ;  /* 0x0000000000007941 */ /* 0x000fea0003800000 */
.L_x_4366:
[----:B------:R-:W-:-:S03]  /*ae90*/  UMOV UR6, 0xffffffff ;  /* 0xffffffff00067882 */ /* 0x000fc60000000000 */
[----:B------:R-:W-:Y:S05]  /*aea0*/  BRA.DIV UR6, `(.L_x_4369) ;  /* 0x0000002e067c7947 */ /* 0x000fea000b800000 */
[----:B------:R-:W-:Y:S01]  /*aeb0*/  NOP ;  /* 0x0000000000007918 */ /* 0x000fe20000000000 */
.L_x_4428:
        /* <DEDUP_REMOVED lines=13> */
.L_x_4371:
[----:B------:R-:W-:Y:S05]  /*af90*/  BSYNC B0 ;  /* 0x0000000000007941 */ /* 0x000fea0003800000 */
.L_x_4370:
        /* <DEDUP_REMOVED lines=13> */
.L_x_4373:
[----:B------:R-:W-:Y:S05]  /*b070*/  BSYNC B0 ;  /* 0x0000000000007941 */ /* 0x000fea0003800000 */
.L_x_4372:
[----:B------:R-:W-:Y:S06]  /*b080*/  BAR.ARV 0xa, 0xa0 ;  /* 0x0282800000007b1d */ /* 0x000fec0000002000 */
[----:B------:R-:W-:Y:S04]  /*b090*/  BSSY B0, `(.L_x_4374) ;  /* 0x0000003000007945 */ /* 0x000fe80003800000 */
[----:B------:R-:W-:Y:S05]  /*b0a0*/  @!P0 BRA `(.L_x_4375) ;  /* 0x0000000000048947 */ /* 0x000fea0003800000 */
[----:B------:R-:W-:-:S04]  /*b0b0*/  DEPBAR.LE SB0, 0x0 ;  /* 0x000080000000791a */ /* 0x000fc80000000000 */
.L_x_4375:
[----:B------:R-:W-:Y:S05]  /*b0c0*/  BSYNC B0 ;  /* 0x0000000000007941 */ /* 0x000fea0003800000 */
.L_x_4374:
        /* <DEDUP_REMOVED lines=19> */
.L_x_4377:
[----:B------:R-:W-:Y:S05]  /*b200*/  BSYNC B0 ;  /* 0x0000000000007941 */ /* 0x000fea0003800000 */
.L_x_4376:
[----:B------:R-:W-:Y:S02]  /*b210*/  UIADD3 UR4, UR4, 0x2, URZ ;  /* 0x0000000204047890 */ /* 0x000fe4000fffe03f */
[----:B------:R-:W-:Y:S01]  /*b220*/  UIADD3 UR5, UR5, 0x1, URZ ;  /* 0x0000000105057890 */ /* 0x000fe2000fffe03f */
[----:B------:R-:W-:Y:S11]  /*b230*/  @P3 BRA `(.L_x_4378) ;  /* 0xfffffff400843947 */ /* 0x000ff6000383ffff */
.L_x_4353:
        /* <DEDUP_REMOVED lines=13> */
.L_x_4381:
[----:B------:R-:W2:Y:S04]  /*b310*/  LDG.E.STRONG.GPU R0, desc[UR38][R2.64] ;  /* 0x0000002602007981 */ /* 0x000ea8000c1ef900 */
[----:B--2---:R-:W-:Y:S01]  /*b320*/  CCTL.IVALL ;  /* 0x00000000ff00798f */ /* 0x004fe20002000000 */
[----:B------:R-:W-:Y:S05]  /*b330*/  YIELD ;  /* 0x0000000000007946 */ /* 0x000fea0003800000 */
[----:B------:R-:W-:-:S13]  /*b340*/  ISETP.NE.AND P1, PT, R0, UR24, PT ;  /* 0x0000001800007c0c */ /* 0x000fda000bf25270 */
[----:B------:R-:W-:Y:S05]  /*b350*/  @P1 BRA `(.L_x_4381) ;  /* 0xfffffffc00ec1947 */ /* 0x000fea000383ffff */
.L_x_4380:
[----:B------:R-:W-:Y:S05]  /*b360*/  BSYNC B0 ;  /* 0x0000000000007941 */ /* 0x000fea0003800000 */
.L_x_4379:
[----:B------:R-:W-:-:S03]  /*b370*/  UMOV UR5, 0xffffffff ;  /* 0xffffffff00057882 */ /* 0x000fc60000000000 */
[----:B------:R-:W-:Y:S05]  /*b380*/  BRA.DIV UR5, `(.L_x_4382) ;  /* 0x0000002a05607947 */ /* 0x000fea000b800000 */
[----:B------:R-:W-:Y:S01]  /*b390*/  NOP ;  /* 0x0000000000007918 */ /* 0x000fe20000000000 */
.L_x_4431:
        /* <DEDUP_REMOVED lines=22> */
.L_x_4384:
[----:B------:R-:W-:Y:S05]  /*b500*/  BSYNC B0 ;  /* 0x0000000000007941 */ /* 0x000fea0003800000 */
.L_x_4383:
        /* <DEDUP_REMOVED lines=20> */
.L_x_4386:
[----:B------:R-:W-:Y:S05]  /*b650*/  BSYNC B0 ;  /* 0x0000000000007941 */ /* 0x000fea0003800000 */
.L_x_4385:
[----:B------:R-:W-:Y:S06]  /*b660*/  BAR.ARV 0xa, 0xa0 ;  /* 0x0282800000007b1d */ /* 0x000fec0000002000 */
[----:B------:R-:W-:Y:S04]  /*b670*/  BSSY B0, `(.L_x_4387) ;  /* 0x0000003000007945 */ /* 0x000fe80003800000 */
[----:B------:R-:W-:Y:S05]  /*b680*/  @!P0 BRA `(.L_x_4388) ;  /* 0x0000000000048947 */ /* 0x000fea0003800000 */
[----:B------:R-:W-:-:S04]  /*b690*/  DEPBAR.LE SB0, 0x0 ;  /* 0x000080000000791a */ /* 0x000fc80000000000 */
.L_x_4388:
[----:B------:R-:W-:Y:S05]  /*b6a0*/  BSYNC B0 ;  /* 0x0000000000007941 */ /* 0x000fea0003800000 */
.L_x_4387:
        /* <DEDUP_REMOVED lines=19> */
.L_x_4348:
        /* <DEDUP_REMOVED lines=10> */
.L_x_4389:
        /* <DEDUP_REMOVED lines=10> */
.L_x_4391:
[----:B------:R-:W3:Y:S02]  /*b920*/  LDC R5, c[0x0][0x8bc] ;  /* 0x00022f00ff057b82 */ /* 0x000ee40000000800 */
.L_x_4390:
        /* <DEDUP_REMOVED lines=23> */
[----:B------:R-:W-:Y:S02]  /*baa0*/  IMAD.MOV.U32 R5, RZ, RZ, RZ ;  /* 0x000000ffff057224 */ /* 0x000fe400078e00ff */
[----:B-1----:R-:W-:-:S05]  /*bab0*/  @P0 IMAD.WIDE R2, R8, 0x4, R2 ;  /* 0x0000000408020825 */ /* 0x002fca00078e0202 */
[----:B------:R4:W5:Y:S01]  /*bac0*/  @P0 LDG.E R5, desc[UR38][R2.64] ;  /* 0x0000002602050981 */ /* 0x000962000c1e1900 */
[----:B------:R-:W-:Y:S01]  /*bad0*/  ULDC UR4, c[0x0][0x280] ;  /* 0x0000a00000047ab9 */ /* 0x000fe20000000800 */
[----:B----4-:R-:W-:-:S04]  /*bae0*/  @P2 IMAD.WIDE R2, R8, 0x4, R12 ;  /* 0x0000000408022825 */ /* 0x010fc800078e020c */
[----:B------:R-:W-:Y:S01]  /*baf0*/  IMAD.U32 R4, RZ, RZ, UR4 ;  /* 0x00000004ff047e24 */ /* 0x000fe2000f8e00ff */
[----:B------:R-:W-:-:S05]  /*bb00*/  VOTEU.ANY UP0, P1 ;  /* 0x00000000003f7886 */ /* 0x000fca0000800100 */
[----:B------:R1:W5:Y:S02]  /*bb10*/  @P2 LDG.E R4, desc[UR38][R2.64] ;  /* 0x0000002602042981 */ /* 0x000364000c1e1900 */
[----:B-1----:R-:W-:Y:S01]  /*bb20*/  CS2R R2, SRZ ;  /* 0x0000000000027805 */ /* 0x002fe2000001ff00 */
[----:B--2---:R-:W-:-:S04]  /*bb30*/  @P1 IMAD R9, R8, 0x50, R9 ;  /* 0x0000005008091824 */ /* 0x004fc800078e0209 */
[----:B------:R-:W-:-:S05]  /*bb40*/  @P1 IMAD.HI R9, R9, 0x66666667, RZ ;  /* 0x6666666709091827 */ /* 0x000fca00078e02ff */
[----:B------:R-:W-:-:S04]  /*bb50*/  @P1 SHF.R.U32.HI R12, RZ, 0x1f, R9 ;  /* 0x0000001fff0c1819 */ /* 0x000fc80000011609 */
[----:B------:R-:W-:-:S05]  /*bb60*/  @P1 LEA.HI.SX32 R12, R9, R12, 0x1b ;  /* 0x0000000c090c1211 */ /* 0x000fca00078fdaff */
[----:B------:R-:W-:Y:S01]  /*bb70*/  @P1 IMAD R12, R12, 0x50, RZ ;  /* 0x000000500c0c1824 */ /* 0x000fe200078e02ff */
[----:B---3--:R-:W-:-:S04]  /*bb80*/  @P1 R2UR UR4, R15 ;  /* 0x000000000f0412ca */ /* 0x008fc800000e0000 */
        /* <DEDUP_REMOVED lines=8> */
.L_x_4393:
        /* <DEDUP_REMOVED lines=66> */
.L_x_4432:
        /* <DEDUP_REMOVED lines=9> */
.L_x_4396:
        /* <DEDUP_REMOVED lines=84> */
.L_x_4407:
[----:B------:R-:W-:-:S04]  /*c600*/  SHF.L.U32 R21, R10, 0x1f, RZ ;  /* 0x0000001f0a157819 */ /* 0x000fc800000006ff */
[----:B-1----:R-:W1:Y:S02]  /*c610*/  SYNCS.PHASECHK.TRANS64.TRYWAIT P1, [R12+URZ+0x38840], R21 ;  /* 0x038840150c0075a7 */ /* 0x002e64000802017f */
[----:B-12--5:R-:W-:Y:S05]  /*c620*/  @!P1 BRA `(.L_x_4399) ;  /* 0x0000001400e89947 */ /* 0x026fea0003800000 */
.L_x_4433:
[----:B------:R-:W-:Y:S05]  /*c630*/  @P0 BRA `(.L_x_4400) ;  /* 0x0000000000140947 */ /* 0x000fea0003800000 */
[----:B------:R-:W-:Y:S01]  /*c640*/  ISETP.NE.AND P1, PT, R20, RZ, PT ;  /* 0x000000ff1400720c */ /* 0x000fe20003f25270 */
[----:B------:R-:W-:-:S04]  /*c650*/  IMAD.MOV.U32 R3, RZ, RZ, 0x5140 ;  /* 0x00005140ff037424 */ /* 0x000fc800078e00ff */
[----:B------:R3:W-:Y:S08]  /*c660*/  SYNCS.ARRIVE.TRANS64 RZ, [R12+URZ+0x38830], R3 ;  /* 0x038830030cff79a7 */ /* 0x0007f0000800003f */
[----:B------:R-:W-:Y:S05]  /*c670*/  @!P1 BRA `(.L_x_4400) ;  /* 0x0000000000049947 */ /* 0x000fea0003800000 */
[----:B------:R-:W-:Y:S01]  /*c680*/  BPT.TRAP 0x1 ;  /* 0x000000040000795c */ /* 0x000fe20000300000 */
.L_x_4400:
        /* <DEDUP_REMOVED lines=37> */
.L_x_4434:
[----:B------:R-:W-:Y:S05]  /*c8e0*/  @P0 BRA `(.L_x_4402) ;  /* 0x0000000000140947 */ /* 0x000fea0003800000 */
[----:B------:R-:W-:Y:S01]  /*c8f0*/  ISETP.NE.AND P1, PT, R20, RZ, PT ;  /* 0x000000ff1400720c */ /* 0x000fe20003f25270 */
[----:B------:R-:W-:-:S04]  /*c900*/  IMAD.MOV.U32 R2, RZ, RZ, 0x5140 ;  /* 0x00005140ff027424 */ /* 0x000fc800078e00ff */
[----:B------:R3:W-:Y:S08]  /*c910*/  SYNCS.ARRIVE.TRANS64 RZ, [R12+URZ+0x38818], R2 ;  /* 0x038818020cff79a7 */ /* 0x0007f0000800003f */
[----:B------:R-:W-:Y:S05]  /*c920*/  @!P1 BRA `(.L_x_4402) ;  /* 0x0000000000049947 */ /* 0x000fea0003800000 */
[----:B------:R-:W-:Y:S01]  /*c930*/  BPT.TRAP 0x1 ;  /* 0x000000040000795c */ /* 0x000fe20000300000 */
.L_x_4402:
        /* <DEDUP_REMOVED lines=29> */
.L_x_4435:
        /* <DEDUP_REMOVED lines=9> */
.L_x_4404:
        /* <DEDUP_REMOVED lines=31> */
.L_x_4437:
[----:B------:R-:W-:Y:S05]  /*cd90*/  @P0 BRA `(.L_x_4406) ;  /* 0x0000000000140947 */ /* 0x000fea0003800000 */
[----:B------:R-:W-:Y:S01]  /*cda0*/  ISETP.NE.AND P1, PT, R20, RZ, PT ;  /* 0x000000ff1400720c */ /* 0x000fe20003f25270 */
[----:B-1----:R-:W-:-:S04]  /*cdb0*/  IMAD.MOV.U32 R5, RZ, RZ, 0x5140 ;  /* 0x00005140ff057424 */ /* 0x002fc800078e00ff */
[----:B------:R2:W-:Y:S08]  /*cdc0*/  SYNCS.ARRIVE.TRANS64 RZ, [R12+URZ+0x38810], R5 ;  /* 0x038810050cff79a7 */ /* 0x0005f0000800003f */
[----:B------:R-:W-:Y:S05]  /*cdd0*/  @!P1 BRA `(.L_x_4406) ;  /* 0x0000000000049947 */ /* 0x000fea0003800000 */
[----:B------:R-:W-:Y:S01]  /*cde0*/  BPT.TRAP 0x1 ;  /* 0x000000040000795c */ /* 0x000fe20000300000 */
.L_x_4406:
        /* <DEDUP_REMOVED lines=29> */
.L_x_4398:
[----:B--2---:R-:W2:Y:S02]  /*cfc0*/  LDL.LU R4, [R1] ;  /* 0x0000000001047983 */ /* 0x004ea40000300800 */
[----:B--2---:R-:W-:-:S13]  /*cfd0*/  ISETP.NE.AND P1, PT, R4, RZ, PT ;  /* 0x000000ff0400720c */ /* 0x004fda0003f25270 */
[----:B------:R-:W-:Y:S05]  /*cfe0*/  @!P1 BRA `(.L_x_4397) ;  /* 0x0000000400309947 */ /* 0x000fea0003800000 */
[----:B------:R-:W-:-:S04]  /*cff0*/  SHF.L.U32 R13, R10, 0x1f, RZ ;  /* 0x0000001f0a0d7819 */ /* 0x000fc800000006ff */
[----:B------:R-:W1:Y:S02]  /*d000*/  SYNCS.PHASECHK.TRANS64.TRYWAIT P1, [R12+URZ+0x38840], R13 ;  /* 0x0388400d0c0075a7 */ /* 0x000e64000802017f */
[----:B-1----:R-:W-:Y:S05]  /*d010*/  @!P1 BRA `(.L_x_4408) ;  /* 0x0000000c00c09947 */ /* 0x002fea0003800000 */
.L_x_4438:
[----:B------:R-:W-:Y:S05]  /*d020*/  @P0 BRA `(.L_x_4409) ;  /* 0x0000000000140947 */ /* 0x000fea0003800000 */
[----:B------:R-:W-:Y:S01]  /*d030*/  ISETP.NE.AND P1, PT, R20, RZ, PT ;  /* 0x000000ff1400720c */ /* 0x000fe20003f25270 */
[----:B------:R-:W-:-:S04]  /*d040*/  IMAD.MOV.U32 R5, RZ, RZ, 0x5140 ;  /* 0x00005140ff057424 */ /* 0x000fc800078e00ff */
[----:B------:R2:W-:Y:S08]  /*d050*/  SYNCS.ARRIVE.TRANS64 RZ, [R12+URZ+0x38830], R5 ;  /* 0x038830050cff79a7 */ /* 0x0005f0000800003f */
[----:B------:R-:W-:Y:S05]  /*d060*/  @!P1 BRA `(.L_x_4409) ;  /* 0x0000000000049947 */ /* 0x000fea0003800000 */
[----:B------:R-:W-:Y:S01]  /*d070*/  BPT.TRAP 0x1 ;  /* 0x000000040000795c */ /* 0x000fe20000300000 */
.L_x_4409:
        /* <DEDUP_REMOVED lines=34> */
.L_x_4439:
[----:B------:R-:W-:Y:S05]  /*d2a0*/  @P0 BRA `(.L_x_4411) ;  /* 0x0000000000140947 */ /* 0x000fea0003800000 */
[----:B------:R-:W-:Y:S01]  /*d2b0*/  ISETP.NE.AND P0, PT, R20, RZ, PT ;  /* 0x000000ff1400720c */ /* 0x000fe20003f05270 */
[----:B------:R-:W-:-:S04]  /*d2c0*/  IMAD.MOV.U32 R5, RZ, RZ, 0x5140 ;  /* 0x00005140ff057424 */ /* 0x000fc800078e00ff */
[----:B------:R3:W-:Y:S08]  /*d2d0*/  SYNCS.ARRIVE.TRANS64 RZ, [R12+URZ+0x38818], R5 ;  /* 0x038818050cff79a7 */ /* 0x0007f0000800003f */
[----:B------:R-:W-:Y:S05]  /*d2e0*/  @!P0 BRA `(.L_x_4411) ;  /* 0x0000000000048947 */ /* 0x000fea0003800000 */
[----:B------:R-:W-:Y:S01]  /*d2f0*/  BPT.TRAP 0x1 ;  /* 0x000000040000795c */ /* 0x000fe20000300000 */
.L_x_4411:
        /* <DEDUP_REMOVED lines=27> */
.L_x_4397:
[----:B-----5:R-:W-:Y:S01]  /*d4b0*/  IMAD R4, R0, 0x8, R12 ;  /* 0x0000000800047824 */ /* 0x020fe200078e020c */
[----:B------:R-:W-:Y:S01]  /*d4c0*/  SHF.L.U32 R3, R10, 0x1f, RZ ;  /* 0x0000001f0a037819 */ /* 0x000fe200000006ff */
[----:B------:R-:W3:Y:S03]  /*d4d0*/  S2R R2, SR_TID.X ;  /* 0x0000000000027919 */ /* 0x000ee60000002100 */
[----:B------:R-:W4:Y:S01]  /*d4e0*/  SYNCS.PHASECHK.TRANS64.TRYWAIT P0, [R4+URZ+0x38840], R3 ;  /* 0x03884003040075a7 */ /* 0x000f22000800017f */
[----:B---3--:R-:W-:-:S04]  /*d4f0*/  LOP3.LUT R2, R2, 0x7f, RZ, 0xc0, !PT ;  /* 0x0000007f02027812 */ /* 0x008fc800078ec0ff */
[----:B------:R-:W-:Y:S01]  /*d500*/  ISETP.NE.AND P1, PT, R2, RZ, PT ;  /* 0x000000ff0200720c */ /* 0x000fe20003f25270 */
[----:B----4-:R-:W-:-:S12]  /*d510*/  @!P0 BRA `(.L_x_4412) ;  /* 0x0000000800a88947 */ /* 0x010fd80003800000 */
.L_x_4440:
[----:B------:R-:W-:Y:S05]  /*d520*/  @P1 BRA `(.L_x_4413) ;  /* 0x0000000000181947 */ /* 0x000fea0003800000 */
[----:B------:R-:W4:Y:S01]  /*d530*/  S2R R2, SR_TID.X ;  /* 0x0000000000027919 */ /* 0x000f220000002100 */
[----:B---3--:R-:W-:-:S04]  /*d540*/  IMAD.MOV.U32 R3, RZ, RZ, 0x5140 ;  /* 0x00005140ff037424 */ /* 0x008fc800078e00ff */
[----:B------:R3:W-:Y:S01]  /*d550*/  SYNCS.ARRIVE.TRANS64 RZ, [R4+URZ+0x38830], R3 ;  /* 0x0388300304ff79a7 */ /* 0x0007e2000800003f */
[----:B----4-:R-:W-:-:S13]  /*d560*/  LOP3.LUT P0, RZ, R2, 0x1f, RZ, 0xc0, !PT ;  /* 0x0000001f02ff7812 */ /* 0x010fda000780c0ff */
[----:B---3--:R-:W-:Y:S05]  /*d570*/  @!P0 BRA `(.L_x_4413) ;  /* 0x0000000000048947 */ /* 0x008fea0003800000 */
[----:B------:R-:W-:Y:S01]  /*d580*/  BPT.TRAP 0x1 ;  /* 0x000000040000795c */ /* 0x000fe20000300000 */
.L_x_4413:
        /* <DEDUP_REMOVED lines=41> */
.L_x_4394:
[----:B------:R-:W-:Y:S05]  /*d820*/  BSYNC B0 ;  /* 0x0000000000007941 */ /* 0x000fea0003800000 */
.L_x_4392:
[----:B------:R-:W-:-:S03]  /*d830*/  UMOV UR6, 0xffffffff ;  /* 0xffffffff00067882 */ /* 0x000fc60000000000 */
[----:B------:R-:W-:Y:S05]  /*d840*/  BRA.DIV UR6, `(.L_x_4414) ;  /* 0x0000000606f07947 */ /* 0x000fea000b800000 */
[----:B------:R-:W-:-:S13]  /*d850*/  ELECT P6, URZ, PT ;  /* 0x00000000003f782f */ /* 0x000fda00038c0000 */
.L_x_4443:
[----:B------:R-:W-:Y:S05]  /*d860*/  @!P6 BRA `(.L_x_4261) ;  /* 0x000000000084e947 */ /* 0x000fea0003800000 */
[----:B----4-:R-:W3:Y:S02]  /*d870*/  LDL.LU R2, [R1+0x8] ;  /* 0x0000080001027983 */ /* 0x010ee40000300800 */
[----:B---3--:R-:W-:-:S04]  /*d880*/  LOP3.LUT R2, R2, 0x2, RZ, 0xfc, !PT ;  /* 0x0000000202027812 */ /* 0x008fc800078efcff */
[----:B------:R-:W-:-:S13]  /*d890*/  ISETP.NE.AND P2, PT, R2, 0x3, PT ;  /* 0x000000030200780c */ /* 0x000fda0003f45270 */
[----:B------:R-:W-:Y:S05]  /*d8a0*/  @!P2 BRA `(.L_x_4415) ;  /* 0x000000000004a947 */ /* 0x000fea0003800000 */
[----:B--2---:R-:W-:Y:S01]  /*d8b0*/  BPT.TRAP 0x1 ;  /* 0x000000040000795c */ /* 0x004fe20000300000 */
.L_x_4415:
        /* <DEDUP_REMOVED lines=15> */
.L_x_4444:
[----:B------:R-:W3:Y:S02]  /*d9b0*/  SYNCS.PHASECHK.TRANS64.TRYWAIT P0, [R11+URZ], R2 ;  /* 0x000000020b0075a7 */ /* 0x000ee4000800017f */
[----:B---3--:R-:W-:Y:S05]  /*d9c0*/  @!P0 BRA `(.L_x_4417) ;  /* 0x0000000400c48947 */ /* 0x008fea0003800000 */
.L_x_4445:
[----:B------:R-:W-:Y:S05]  /*d9d0*/  @!P2 BRA `(.L_x_4418) ;  /* 0x000000000004a947 */ /* 0x000fea0003800000 */
[----:B--2---:R-:W-:Y:S01]  /*d9e0*/  BPT.TRAP 0x1 ;  /* 0x000000040000795c */ /* 0x004fe20000300000 */
.L_x_4418:
[----:B------:R-:W-:-:S04]  /*d9f0*/  VIADD R0, R6, 0x38840 ;  /* 0x0003884006007836 */ /* 0x000fc80000000000 */
[----:B------:R-:W-:-:S04]  /*da00*/  IMAD R9, R9, 0x8, R0 ;  /* 0x0000000809097824 */ /* 0x000fc800078e0200 */
[----:B------:R-:W4:Y:S02]  /*da10*/  SYNCS.PHASECHK.TRANS64.TRYWAIT P0, [R9+URZ], R4 ;  /* 0x00000004090075a7 */ /* 0x000f24000800017f */
[----:B----4-:R-:W-:Y:S05]  /*da20*/  @!P0 BRA `(.L_x_4419) ;  /* 0x0000000400c08947 */ /* 0x010fea0003800000 */
.L_x_4446:
[----:B------:R-:W-:-:S07]  /*da30*/  IMAD R3, R3, 0x8, R0 ;  /* 0x0000000803037824 */ /* 0x000fce00078e0200 */
.L_x_4420:
[----:B------:R1:W1:Y:S02]  /*da40*/  SYNCS.PHASECHK.TRANS64.TRYWAIT P0, [R3+URZ], R2 ;  /* 0x00000002030075a7 */ /* 0x000264000800017f */
[----:B-1----:R-:W-:Y:S05]  /*da50*/  @!P0 NANOSLEEP.SYNCS 0x989680 ;  /* 0x009896800000895d */ /* 0x002fea0003900000 */
[----:B------:R-:W1:Y:S02]  /*da60*/  @!P0 SYNCS.PHASECHK.TRANS64 P0, [R3+URZ], R2 ;  /* 0x00000002030085a7 */ /* 0x000e64000800007f */
[----:B-1----:R-:W-:Y:S05]  /*da70*/  @!P0 BRA `(.L_x_4420) ;  /* 0xfffffffc00f08947 */ /* 0x002fea000383ffff */
.L_x_4261:
[----:B--2---:R-:W-:Y:S05]  /*da80*/  BSYNC B6 ;  /* 0x0000000000067941 */ /* 0x004fea0003800000 */
.L_x_4255:
[----:B------:R-:W-:Y:S05]  /*da90*/  EXIT ;  /* 0x000000000000794d */ /* 0x000fea0003800000 */
.L_x_4271:
[----:B------:R-:W-:Y:S02]  /*daa0*/  IMAD.MOV.U32 R12, RZ, RZ, RZ ;  /* 0x000000ffff0c7224 */ /* 0x000fe400078e00ff */
[----:B------:R-:W-:Y:S02]  /*dab0*/  IMAD.MOV.U32 R11, RZ, RZ, 0x1f ;  /* 0x0000001fff0b7424 */ /* 0x000fe400078e00ff */
[----:B------:R-:W-:-:S07]  /*dac0*/  IMAD.MOV.U32 R15, RZ, RZ, -0x1 ;  /* 0xffffffffff0f7424 */ /* 0x000fce00078e00ff */
[----:B------:R-:W-:Y:S05]  /*dad0*/  WARPSYNC.COLLECTIVE R15, `(.L_x_4421) ;  /* 0x000000000f087348 */ /* 0x000fea0003c00000 */
[----:B------:R1:W2:Y:S02]  /*dae0*/  SHFL.IDX P6, R14, R13, R12, R11 ;  /* 0x0000000c0d0e7389 */ /* 0x0002a400000c000b */
[----:B-12---:R-:W-:Y:S01]  /*daf0*/  ENDCOLLECTIVE ;  /* 0x000000000000791b */ /* 0x006fe20003800000 */
.L_x_4421:
[----:B------:R-:W-:Y:S05]  /*db00*/  BRA `(.L_x_4422) ;  /* 0xffffff3800247947 */ /* 0x000fea000383ffff */
.L_x_4273:
        /* <DEDUP_REMOVED lines=8> */
.L_x_4277:
[----:B---3--:R3:W4:Y:S02]  /*db90*/  SYNCS.PHASECHK.TRANS64.TRYWAIT P1, [R3+URZ+0x38810], R154 ;  /* 0x0388109a030075a7 */ /* 0x008724000802017f */
[----:B----4-:R-:W-:Y:S05]  /*dba0*/  @!P1 NANOSLEEP.SYNCS 0x989680 ;  /* 0x009896800000995d */ /* 0x010fea0003900000 */
[----:B------:R-:W4:Y:S02]  /*dbb0*/  @!P1 SYNCS.PHASECHK.TRANS64 P1, [R3+URZ+0x38810], R154 ;  /* 0x0388109a030095a7 */ /* 0x000f24000802007f */
[----:B----4-:R-:W-:Y:S05]  /*dbc0*/  @!P1 BRA `(.L_x_4277) ;  /* 0xfffffffc00f09947 */ /* 0x010fea000383ffff */
[----:B------:R-:W-:Y:S05]  /*dbd0*/  BRA `(.L_x_4276) ;  /* 0xffffff4000287947 */ /* 0x000fea000383ffff */
.L_x_4281:
[----:B------:R1:W1:Y:S02]  /*dbe0*/  SYNCS.PHASECHK.TRANS64.TRYWAIT P1, [R3+URZ+0x38830], R154 ;  /* 0x0388309a030075a7 */ /* 0x000264000802017f */
[----:B-1----:R-:W-:Y:S05]  /*dbf0*/  @!P1 NANOSLEEP.SYNCS 0x989680 ;  /* 0x009896800000995d */ /* 0x002fea0003900000 */
[----:B------:R-:W1:Y:S02]  /*dc00*/  @!P1 SYNCS.PHASECHK.TRANS64 P1, [R3+URZ+0x38830], R154 ;  /* 0x0388309a030095a7 */ /* 0x000e64000802007f */
[----:B-1----:R-:W-:Y:S05]  /*dc10*/  @!P1 BRA `(.L_x_4281) ;  /* 0xfffffffc00f09947 */ /* 0x002fea000383ffff */
[----:B------:R-:W-:Y:S05]  /*dc20*/  BRA `(.L_x_4280) ;  /* 0xffffff5000b47947 */ /* 0x000fea000383ffff */
.L_x_4357:
[----:B------:R-:W-:Y:S01]  /*dc30*/  BSSY B0, `(.L_x_4423) ;  /* 0x0000005000007945 */ /* 0x000fe20003800000 */
[----:B------:R-:W-:-:S07]  /*dc40*/  IMAD.MOV.U32 R15, RZ, RZ, -0x1 ;  /* 0xffffffffff0f7424 */ /* 0x000fce00078e00ff */
[----:B------:R-:W-:Y:S05]  /*dc50*/  WARPSYNC.COLLECTIVE R15, `(.L_x_4424) ;  /* 0x000000000f087348 */ /* 0x000fea0003c00000 */
[----:B------:R-:W-:Y:S01]  /*dc60*/  NOP ;  /* 0x0000000000007918 */ /* 0x000fe20000000000 */
[----:B------:R-:W-:Y:S01]  /*dc70*/  ENDCOLLECTIVE ;  /* 0x000000000000791b */ /* 0x000fe20003800000 */
.L_x_4424:
[----:B------:R-:W-:Y:S05]  /*dc80*/  BSYNC B0 ;  /* 0x0000000000007941 */ /* 0x000fea0003800000 */
.L_x_4423:
[----:B------:R-:W-:Y:S05]  /*dc90*/  BRA `(.L_x_4425) ;  /* 0xffffffcc00547947 */ /* 0x000fea000383ffff */
.L_x_4369:
[----:B------:R-:W-:Y:S01]  /*dca0*/  BSSY B0, `(.L_x_4426) ;  /* 0x0000005000007945 */ /* 0x000fe20003800000 */
[----:B------:R-:W-:-:S07]  /*dcb0*/  IMAD.MOV.U32 R15, RZ, RZ, -0x1 ;  /* 0xffffffffff0f7424 */ /* 0x000fce00078e00ff */
[----:B------:R-:W-:Y:S05]  /*dcc0*/  WARPSYNC.COLLECTIVE R15, `(.L_x_4427) ;  /* 0x000000000f087348 */ /* 0x000fea0003c00000 */
[----:B------:R-:W-:Y:S01]  /*dcd0*/  NOP ;  /* 0x0000000000007918 */ /* 0x000fe20000000000 */
[----:B------:R-:W-:Y:S01]  /*dce0*/  ENDCOLLECTIVE ;  /* 0x000000000000791b */ /* 0x000fe20003800000 */
.L_x_4427:
[----:B------:R-:W-:Y:S05]  /*dcf0*/  BSYNC B0 ;  /* 0x0000000000007941 */ /* 0x000fea0003800000 */
.L_x_4426:
[----:B------:R-:W-:Y:S05]  /*dd00*/  BRA `(.L_x_4428) ;  /* 0xffffffd0006c7947 */ /* 0x000fea000383ffff */
.L_x_4382:
[----:B------:R-:W-:Y:S01]  /*dd10*/  BSSY B0, `(.L_x_4429) ;  /* 0x0000005000007945 */ /* 0x000fe20003800000 */
[----:B------:R-:W-:-:S07]  /*dd20*/  IMAD.MOV.U32 R15, RZ, RZ, -0x1 ;  /* 0xffffffffff0f7424 */ /* 0x000fce00078e00ff */
[----:B------:R-:W-:Y:S05]  /*dd30*/  WARPSYNC.COLLECTIVE R15, `(.L_x_4430) ;  /* 0x000000000f087348 */ /* 0x000fea0003c00000 */
[----:B------:R-:W-:Y:S01]  /*dd40*/  NOP ;  /* 0x0000000000007918 */ /* 0x000fe20000000000 */
[----:B------:R-:W-:Y:S01]  /*dd50*/  ENDCOLLECTIVE ;  /* 0x000000000000791b */ /* 0x000fe20003800000 */
.L_x_4430:
[----:B------:R-:W-:Y:S05]  /*dd60*/  BSYNC B0 ;  /* 0x0000000000007941 */ /* 0x000fea0003800000 */
.L_x_4429:
[----:B------:R-:W-:Y:S05]  /*dd70*/  BRA `(.L_x_4431) ;  /* 0xffffffd400887947 */ /* 0x000fea000383ffff */
.L_x_4395:
[----:B-1----:R1:W2:Y:S02]  /*dd80*/  SYNCS.PHASECHK.TRANS64.TRYWAIT P1, [R12+URZ+0x38820], R3 ;  /* 0x038820030c0075a7 */ /* 0x0022a4000802017f */
[----:B--2---:R-:W-:Y:S05]  /*dd90*/  @!P1 NANOSLEEP.SYNCS 0x989680 ;  /* 0x009896800000995d */ /* 0x004fea0003900000 */
[----:B------:R-:W2:Y:S02]  /*dda0*/  @!P1 SYNCS.PHASECHK.TRANS64 P1, [R12+URZ+0x38820], R3 ;  /* 0x038820030c0095a7 */ /* 0x000ea4000802007f */
[----:B--2---:R-:W-:Y:S05]  /*ddb0*/  @!P1 BRA `(.L_x_4395) ;  /* 0xfffffffc00f09947 */ /* 0x004fea000383ffff */
[----:B------:R-:W-:Y:S05]  /*ddc0*/  BRA `(.L_x_4432) ;  /* 0xffffffe000987947 */ /* 0x000fea000383ffff */
.L_x_4399:
[----:B-1----:R1:W3:Y:S02]  /*ddd0*/  SYNCS.PHASECHK.TRANS64.TRYWAIT P1, [R12+URZ+0x38840], R21 ;  /* 0x038840150c0075a7 */ /* 0x0022e4000802017f */
[----:B---3--:R-:W-:Y:S05]  /*dde0*/  @!P1 NANOSLEEP.SYNCS 0x989680 ;  /* 0x009896800000995d */ /* 0x008fea0003900000 */
[----:B------:R-:W3:Y:S02]  /*ddf0*/  @!P1 SYNCS.PHASECHK.TRANS64 P1, [R12+URZ+0x38840], R21 ;  /* 0x038840150c0095a7 */ /* 0x000ee4000802007f */
[----:B---3--:R-:W-:Y:S05]  /*de00*/  @!P1 BRA `(.L_x_4399) ;  /* 0xfffffffc00f09947 */ /* 0x008fea000383ffff */
[----:B------:R-:W-:Y:S05]  /*de10*/  BRA `(.L_x_4433) ;  /* 0xffffffe800047947 */ /* 0x000fea000383ffff */
.L_x_4401:
[----:B--2---:R2:W3:Y:S02]  /*de20*/  SYNCS.PHASECHK.TRANS64.TRYWAIT P1, [R12+URZ+0x38828], R21 ;  /* 0x038828150c0075a7 */ /* 0x0044e4000802017f */
[----:B---3--:R-:W-:Y:S05]  /*de30*/  @!P1 NANOSLEEP.SYNCS 0x989680 ;  /* 0x009896800000995d */ /* 0x008fea0003900000 */
[----:B------:R-:W3:Y:S02]  /*de40*/  @!P1 SYNCS.PHASECHK.TRANS64 P1, [R12+URZ+0x38828], R21 ;  /* 0x038828150c0095a7 */ /* 0x000ee4000802007f */
[----:B---3--:R-:W-:Y:S05]  /*de50*/  @!P1 BRA `(.L_x_4401) ;  /* 0xfffffffc00f09947 */ /* 0x008fea000383ffff */
[----:B------:R-:W-:Y:S05]  /*de60*/  BRA `(.L_x_4434) ;  /* 0xffffffe8009c7947 */ /* 0x000fea000383ffff */
.L_x_4403:
[----:B---3--:R3:W4:Y:S02]  /*de70*/  SYNCS.PHASECHK.TRANS64.TRYWAIT P1, [R12+URZ+0x38848], R21 ;  /* 0x038848150c0075a7 */ /* 0x008724000802017f */
[----:B----4-:R-:W-:Y:S05]  /*de80*/  @!P1 NANOSLEEP.SYNCS 0x989680 ;  /* 0x009896800000995d */ /* 0x010fea0003900000 */
[----:B------:R-:W4:Y:S02]  /*de90*/  @!P1 SYNCS.PHASECHK.TRANS64 P1, [R12+URZ+0x38848], R21 ;  /* 0x038848150c0095a7 */ /* 0x000f24000802007f */
[----:B----4-:R-:W-:Y:S05]  /*dea0*/  @!P1 BRA `(.L_x_4403) ;  /* 0xfffffffc00f09947 */ /* 0x010fea000383ffff */
[----:B------:R-:W-:Y:S05]  /*deb0*/  BRA `(.L_x_4435) ;  /* 0xffffffec00147947 */ /* 0x000fea000383ffff */
.L_x_4405:
[----:B------:R-:W-:-:S07]  /*dec0*/  SHF.L.U32 R5, R10, 0x1f, RZ ;  /* 0x0000001f0a057819 */ /* 0x000fce00000006ff */
.L_x_4436:
[----:B-1----:R1:W2:Y:S02]  /*ded0*/  SYNCS.PHASECHK.TRANS64.TRYWAIT P1, [R12+URZ+0x38820], R5 ;  /* 0x038820050c0075a7 */ /* 0x0022a4000802017f */
[----:B--2---:R-:W-:Y:S05]  /*dee0*/  @!P1 NANOSLEEP.SYNCS 0x989680 ;  /* 0x009896800000995d */ /* 0x004fea0003900000 */
[----:B------:R-:W2:Y:S02]  /*def0*/  @!P1 SYNCS.PHASECHK.TRANS64 P1, [R12+URZ+0x38820], R5 ;  /* 0x038820050c0095a7 */ /* 0x000ea4000802007f */
[----:B--2---:R-:W-:Y:S05]  /*df00*/  @!P1 BRA `(.L_x_4436) ;  /* 0xfffffffc00f09947 */ /* 0x004fea000383ffff */
[----:B------:R-:W-:Y:S05]  /*df10*/  BRA `(.L_x_4437) ;  /* 0xffffffec009c7947 */ /* 0x000fea000383ffff */
.L_x_4408:
[----:B-1----:R1:W2:Y:S02]  /*df20*/  SYNCS.PHASECHK.TRANS64.TRYWAIT P1, [R12+URZ+0x38840], R13 ;  /* 0x0388400d0c0075a7 */ /* 0x0022a4000802017f */
[----:B--2---:R-:W-:Y:S05]  /*df30*/  @!P1 NANOSLEEP.SYNCS 0x989680 ;  /* 0x009896800000995d */ /* 0x004fea0003900000 */
[----:B------:R-:W2:Y:S02]  /*df40*/  @!P1 SYNCS.PHASECHK.TRANS64 P1, [R12+URZ+0x38840], R13 ;  /* 0x0388400d0c0095a7 */ /* 0x000ea4000802007f */
[----:B--2---:R-:W-:Y:S05]  /*df50*/  @!P1 BRA `(.L_x_4408) ;  /* 0xfffffffc00f09947 */ /* 0x004fea000383ffff */
[----:B------:R-:W-:Y:S05]  /*df60*/  BRA `(.L_x_4438) ;  /* 0xfffffff0002c7947 */ /* 0x000fea000383ffff */
.L_x_4410:
[----:B--2---:R2:W3:Y:S02]  /*df70*/  SYNCS.PHASECHK.TRANS64.TRYWAIT P1, [R12+URZ+0x38828], R13 ;  /* 0x0388280d0c0075a7 */ /* 0x0044e4000802017f */
[----:B---3--:R-:W-:Y:S05]  /*df80*/  @!P1 NANOSLEEP.SYNCS 0x989680 ;  /* 0x009896800000995d */ /* 0x008fea0003900000 */
[----:B------:R-:W3:Y:S02]  /*df90*/  @!P1 SYNCS.PHASECHK.TRANS64 P1, [R12+URZ+0x38828], R13 ;  /* 0x0388280d0c0095a7 */ /* 0x000ee4000802007f */
[----:B---3--:R-:W-:Y:S05]  /*dfa0*/  @!P1 BRA `(.L_x_4410) ;  /* 0xfffffffc00f09947 */ /* 0x008fea000383ffff */
[----:B------:R-:W-:Y:S05]  /*dfb0*/  BRA `(.L_x_4439) ;  /* 0xfffffff000b87947 */ /* 0x000fea000383ffff */
.L_x_4412:
[----:B---3--:R3:W4:Y:S02]  /*dfc0*/  SYNCS.PHASECHK.TRANS64.TRYWAIT P0, [R4+URZ+0x38840], R3 ;  /* 0x03884003040075a7 */ /* 0x008724000800017f */
[----:B----4-:R-:W-:Y:S05]  /*dfd0*/  @!P0 NANOSLEEP.SYNCS 0x989680 ;  /* 0x009896800000895d */ /* 0x010fea0003900000 */
[----:B------:R-:W4:Y:S02]  /*dfe0*/  @!P0 SYNCS.PHASECHK.TRANS64 P0, [R4+URZ+0x38840], R3 ;  /* 0x03884003040085a7 */ /* 0x000f24000800007f */
[----:B----4-:R-:W-:Y:S05]  /*dff0*/  @!P0 BRA `(.L_x_4412) ;  /* 0xfffffffc00f08947 */ /* 0x010fea000383ffff */
[----:B------:R-:W-:Y:S05]  /*e000*/  BRA `(.L_x_4440) ;  /* 0xfffffff400447947 */ /* 0x000fea000383ffff */
.L_x_4414:
[----:B------:R-:W-:Y:S01]  /*e010*/  BSSY B0, `(.L_x_4441) ;  /* 0x0000006000007945 */ /* 0x000fe20003800000 */
[----:B------:R-:W-:-:S07]  /*e020*/  IMAD.MOV.U32 R15, RZ, RZ, -0x1 ;  /* 0xffffffffff0f7424 */ /* 0x000fce00078e00ff */
[----:B--2-4-:R-:W-:Y:S05]  /*e030*/  WARPSYNC.COLLECTIVE R15, `(.L_x_4442) ;  /* 0x000000000f0c7348 */ /* 0x014fea0003c00000 */
[----:B------:R-:W-:Y:S02]  /*e040*/  ELECT P6, UR62, PT ;  /* 0x00000000003e782f */ /* 0x000fe400038c0000 */
[----:B------:R-:W-:Y:S01]  /*e050*/  MOV R14, UR62 ;  /* 0x0000003e000e7c02 */ /* 0x000fe20008000f00 */
[----:B--2-4-:R-:W-:Y:S10]  /*e060*/  ENDCOLLECTIVE ;  /* 0x000000000000791b */ /* 0x014ff40003800000 */
.L_x_4442:
[----:B------:R-:W-:Y:S05]  /*e070*/  BSYNC B0 ;  /* 0x0000000000007941 */ /* 0x000fea0003800000 */
.L_x_4441:
[----:B------:R-:W-:Y:S05]  /*e080*/  BRA `(.L_x_4443) ;  /* 0xfffffff400f47947 */ /* 0x000fea000383ffff */
.L_x_4416:
[----:B-1----:R1:W3:Y:S02]  /*e090*/  SYNCS.PHASECHK.TRANS64.TRYWAIT P0, [R7+URZ], R4 ;  /* 0x00000004070075a7 */ /* 0x0022e4000800017f */
[----:B---3--:R-:W-:Y:S05]  /*e0a0*/  @!P0 NANOSLEEP.SYNCS 0x989680 ;  /* 0x009896800000895d */ /* 0x008fea0003900000 */
[----:B------:R-:W3:Y:S02]  /*e0b0*/  @!P0 SYNCS.PHASECHK.TRANS64 P0, [R7+URZ], R4 ;  /* 0x00000004070085a7 */ /* 0x000ee4000800007f */
[----:B---3--:R-:W-:Y:S05]  /*e0c0*/  @!P0 BRA `(.L_x_4416) ;  /* 0xfffffffc00f08947 */ /* 0x008fea000383ffff */
[----:B------:R-:W-:Y:S05]  /*e0d0*/  BRA `(.L_x_4444) ;  /* 0xfffffff800347947 */ /* 0x000fea000383ffff */
.L_x_4417:
[----:B---3--:R3:W4:Y:S02]  /*e0e0*/  SYNCS.PHASECHK.TRANS64.TRYWAIT P0, [R11+URZ], R2 ;  /* 0x000000020b0075a7 */ /* 0x008724000800017f */
[----:B----4-:R-:W-:Y:S05]  /*e0f0*/  @!P0 NANOSLEEP.SYNCS 0x989680 ;  /* 0x009896800000895d */ /* 0x010fea0003900000 */
[----:B------:R-:W4:Y:S02]  /*e100*/  @!P0 SYNCS.PHASECHK.TRANS64 P0, [R11+URZ], R2 ;  /* 0x000000020b0085a7 */ /* 0x000f24000800007f */
[----:B----4-:R-:W-:Y:S05]  /*e110*/  @!P0 BRA `(.L_x_4417) ;  /* 0xfffffffc00f08947 */ /* 0x010fea000383ffff */
[----:B------:R-:W-:Y:S05]  /*e120*/  BRA `(.L_x_4445) ;  /* 0xfffffff800287947 */ /* 0x000fea000383ffff */
.L_x_4419:
[----:B----4-:R4:W1:Y:S02]  /*e130*/  SYNCS.PHASECHK.TRANS64.TRYWAIT P0, [R9+URZ], R4 ;  /* 0x00000004090075a7 */ /* 0x010864000800017f */
[----:B-1----:R-:W-:Y:S05]  /*e140*/  @!P0 NANOSLEEP.SYNCS 0x989680 ;  /* 0x009896800000895d */ /* 0x002fea0003900000 */
[----:B------:R-:W1:Y:S02]  /*e150*/  @!P0 SYNCS.PHASECHK.TRANS64 P0, [R9+URZ], R4 ;  /* 0x00000004090085a7 */ /* 0x000e64000800007f */
[----:B-1----:R-:W-:Y:S05]  /*e160*/  @!P0 BRA `(.L_x_4419) ;  /* 0xfffffffc00f08947 */ /* 0x002fea000383ffff */
[----:B------:R-:W-:Y:S05]  /*e170*/  BRA `(.L_x_4446) ;  /* 0xfffffff8002c7947 */ /* 0x000fea000383ffff */
.L_x_4447:
        /* <DEDUP_REMOVED lines=16> */
.L_x_7320:


//--------------------- .text._ZN7cutlass13device_kernelIN5flash11enable_sm90INS1_16FlashAttnBwdSm90INS1_25CollectiveMainloopBwdSm90ILi2ELi2ELi2EN4cute5tupleIJNS5_1CILi1EEES8_S8_EEENS6_IJNS7_ILi80EEENS7_ILi128EEESB_EEENS_10bfloat16_tEfNS_4arch4Sm90ELb0ELb0ELb0ELb1ELb0ELb1ELb0ELb1ELi2ELi1ELi2ELi1ELb0EEENS1_24CollectiveEpilogueBwdGQAISC_fSF_Li256ELb1ELb0EEENS1_19SingleTileSchedulerILb1ELb0ELb0ELi128EEEEEEEEEvNT_6ParamsE --------------------------
	.section	.text._ZN7cutlass13device_kernelIN5flash11enable_sm90INS1_16FlashAttnBwdSm90INS1_25CollectiveMainloopBwdSm90ILi2ELi2ELi2EN4cute5tupleIJNS5_1CILi1EEES8_S8_EEENS6_IJNS7_ILi80EEENS7_ILi128EEESB_EEENS_10bfloat16_tEfNS_4arch4Sm90ELb0ELb0ELb0ELb1ELb0ELb1ELb0ELb1ELi2ELi1ELi2ELi1ELb0EEENS1_24CollectiveEpilogueBwdGQAISC_fSF_Li256ELb1ELb0EEENS1_19SingleTileSchedulerILb1ELb0ELb0ELi128EEEEEEEEEvNT_6ParamsE,"ax",@progbits
	.align	128
.text._ZN7cutlass13device_kernelIN5flash11enable_sm90INS1_16FlashAttnBwdSm90INS1_25CollectiveMainloopBwdSm90ILi2ELi2ELi2EN4cute5tupleIJNS5_1CILi1EEES8_S8_EEENS6_IJNS7_ILi80EEENS7_ILi128EEESB_EEENS_10bfloat16_tEfNS_4arch4Sm90ELb0ELb0ELb0ELb1ELb0ELb1ELb0ELb1ELi2ELi1ELi2ELi1ELb0EEENS1_24CollectiveEpilogueBwdGQAISC_fSF_Li256ELb1ELb0EEENS1_19SingleTileSchedulerILb1ELb0ELb0ELi128EEEEEEEEEvNT_6ParamsE:
        .type           _ZN7cutlass13device_kernelIN5flash11enable_sm90INS1_16FlashAttnBwdSm90INS1_25CollectiveMainloopBwdSm90ILi2ELi2ELi2EN4cute5tupleIJNS5_1CILi1EEES8_S8_EEENS6_IJNS7_ILi80EEENS7_ILi128EEESB_EEENS_10bfloat16_tEfNS_4arch4Sm90ELb0ELb0ELb0ELb1ELb0ELb1ELb0ELb1ELi2ELi1ELi2ELi1ELb0EEENS1_24CollectiveEpilogueBwdGQAISC_fSF_Li256ELb1ELb0EEENS1_19SingleTileSchedulerILb1ELb0ELb0ELi128EEEEEEEEEvNT_6ParamsE,@function
        .size           _ZN7cutlass13device_kernelIN5flash11enable_sm90INS1_16FlashAttnBwdSm90INS1_25CollectiveMainloopBwdSm90ILi2ELi2ELi2EN4cute5tupleIJNS5_1CILi1EEES8_S8_EEENS6_IJNS7_ILi80EEENS7_ILi128EEESB_EEENS_10bfloat16_tEfNS_4arch4Sm90ELb0ELb0ELb0ELb1ELb0ELb1ELb0ELb1ELi2ELi1ELi2ELi1ELb0EEENS1_24CollectiveEpilogueBwdGQAISC_fSF_Li256ELb1ELb0EEENS1_19SingleTileSchedulerILb1ELb0ELb0ELi128EEEEEEEEEvNT_6ParamsE,(.L_x_7321 - _ZN7cutlass13device_kernelIN5flash11enable_sm90INS1_16FlashAttnBwdSm90INS1_25CollectiveMainloopBwdSm90ILi2ELi2ELi2EN4cute5tupleIJNS5_1CILi1EEES8_S8_EEENS6_IJNS7_ILi80EEENS7_ILi128EEESB_EEENS_10bfloat16_tEfNS_4arch4Sm90ELb0ELb0ELb0ELb1ELb0ELb1ELb0ELb1ELi2ELi1ELi2ELi1ELb0EEENS1_24CollectiveEpilogueBwdGQAISC_fSF_Li256ELb1ELb0EEENS1_19SingleTileSchedulerILb1ELb0ELb0ELi128EEEEEEEEEvNT_6ParamsE)
        .other          _ZN7cutlass13device_kernelIN5flash11enable_sm90INS1_16FlashAttnBwdSm90INS1_25CollectiveMainloopBwdSm90ILi2ELi2ELi2EN4cute5tupleIJNS5_1CILi1EEES8_S8_EEENS6_IJNS7_ILi80EEENS7_ILi128EEESB_EEENS_10bfloat16_tEfNS_4arch4Sm90ELb0ELb0ELb0ELb1ELb0ELb1ELb0ELb1ELi2ELi1ELi2ELi1ELb0EEENS1_24CollectiveEpilogueBwdGQAISC_fSF_Li256ELb1ELb0EEENS1_19SingleTileSchedulerILb1ELb0ELb0ELi128EEEEEEEEEvNT_6ParamsE,@"STO_CUDA_ENTRY STV_DEFAULT"
_ZN7cutlass13device_kernelIN5flash11enable_sm90INS1_16FlashAttnBwdSm90INS1_25CollectiveMainloopBwdSm90ILi2ELi2ELi2EN4cute5tupleIJNS5_1CILi1EEES8_S8_EEENS6_IJNS7_ILi80EEENS7_ILi128EEESB_EEENS_10bfloat16_tEfNS_4arch4Sm90ELb0ELb0ELb0ELb1ELb0ELb1ELb0ELb1ELi2ELi1ELi2ELi1ELb0EEENS1_24CollectiveEpilogueBwdGQAISC_fSF_Li256ELb1ELb0EEENS1_19SingleTileSchedulerILb1ELb0ELb0ELi128EEEEEEEEEvNT_6ParamsE:
        /* <DEDUP_REMOVED lines=23> */
.L_x_4449:
[----:B------:R-:W-:Y:S05]  /*0170*/  BSYNC B0 ;  /* 0x0000000000007941 */ /* 0x000fea0003800000 */
.L_x_4448:
        /* <DEDUP_REMOVED lines=34> */
.L_x_4450:
        /* <DEDUP_REMOVED lines=22> */
.L_x_4451:
        /* <DEDUP_REMOVED lines=9> */
.L_x_4454:
        /* <DEDUP_REMOVED lines=20> */
.L_x_4455:
        /* <DEDUP_REMOVED lines=10> */
.L_x_4457:
[----:B------:R-:W2:Y:S02]  /*0770*/  LDC R0, c[0x0][0x8c4] ;  /* 0x00023100ff007b82 */ /* 0x000ea40000000800 */
.L_x_4456:
        /* <DEDUP_REMOVED lines=17> */
.L_x_4459:
        /* <DEDUP_REMOVED lines=10> */
.L_x_4460:
        /* <DEDUP_REMOVED lines=8> */
.L_x_4461:
        /* <DEDUP_REMOVED lines=9> */
.L_x_4462:
        /* <DEDUP_REMOVED lines=87> */
.L_x_4465:
        /* <DEDUP_REMOVED lines=15> */
.L_x_4464:
        /* <DEDUP_REMOVED lines=23> */
.L_x_4467:
        /* <DEDUP_REMOVED lines=15> */
.L_x_4466:
        /* <DEDUP_REMOVED lines=8> */
.L_x_4544:
        /* <DEDUP_REMOVED lines=48> */
.L_x_4469:
        /* <DEDUP_REMOVED lines=79> */
.L_x_4481:
[----:B------:R-:W2:Y:S02]  /*1b70*/  LDL R3, [R1] ;  /* 0x0000000001037983 */ /* 0x000ea40000100800 */
[----:B--2---:R-:W-:-:S13]  /*1b80*/  ISETP.NE.AND P0, PT, R3, 0x3, PT ;  /* 0x000000030300780c */ /* 0x004fda0003f05270 */
[----:B------:R-:W-:Y:S05]  /*1b90*/  @!P0 BRA `(.L_x_4471) ;  /* 0x0000000000048947 */ /* 0x000fea0003800000 */
[----:B------:R-:W-:Y:S01]  /*1ba0*/  BPT.TRAP 0x1 ;  /* 0x000000040000795c */ /* 0x000fe20000300000 */
.L_x_4471:
        /* <DEDUP_REMOVED lines=8> */
.L_x_4472:
[----:B---3--:R-:W-:Y:S05]  /*1c30*/  @P1 BRA `(.L_x_4473) ;  /* 0x0000000000081947 */ /* 0x008fea0003800000 */
[----:B------:R-:W3:Y:S02]  /*1c40*/  SYNCS.PHASECHK.TRANS64.TRYWAIT P1, [R3+URZ+0x38810], R154 ;  /* 0x0388109a030075a7 */ /* 0x000ee4000802017f */
[----:B---3--:R-:W-:Y:S05]  /*1c50*/  @!P1 BRA `(.L_x_4474) ;  /* 0x0000008800e89947 */ /* 0x008fea0003800000 */
.L_x_4473:
        /* <DEDUP_REMOVED lines=286> */
.L_x_4475:
[----:B------:R1:W1:Y:S01]  /*2e40*/  SYNCS.PHASECHK.TRANS64.TRYWAIT P1, [R3+URZ+0x38830], R154 ;  /* 0x0388309a030075a7 */ /* 0x000262000802017f */
[----:B------:R-:W-:Y:S05]  /*2e50*/  @!P0 BRA `(.L_x_4476) ;  /* 0x0000000000048947 */ /* 0x000fea0003800000 */
[----:B------:R-:W-:Y:S01]  /*2e60*/  BPT.TRAP 0x1 ;  /* 0x000000040000795c */ /* 0x000fe20000300000 */
.L_x_4476:
[----:B------:R-:W-:-:S05]  /*2e70*/  VIADD R152, R152, 0x24000 ;  /* 0x0002400098987836 */ /* 0x000fca0000000000 */
[----:B------:R-:W-:-:S04]  /*2e80*/  SHF.R.U32.HI R152, RZ, 0x4, R152 ;  /* 0x00000004ff987819 */ /* 0x000fc80000011698 */
[----:B------:R-:W-:-:S04]  /*2e90*/  LOP3.LUT R236, R152, 0x3fff, RZ, 0xc0, !PT ;  /* 0x00003fff98ec7812 */ /* 0x000fc800078ec0ff */
[----:B------:R-:W-:Y:S01]  /*2ea0*/  LOP3.LUT R153, R236, 0x10000, RZ, 0xfc, !PT ;  /* 0x00010000ec997812 */ /* 0x000fe200078efcff */
[----:B-1----:R-:W-:Y:S06]  /*2eb0*/  @P1 BRA `(.L_x_4477) ;  /* 0x0000000000081947 */ /* 0x002fec0003800000 */
[----:B------:R-:W1:Y:S02]  /*2ec0*/  SYNCS.PHASECHK.TRANS64.TRYWAIT P1, [R3+URZ+0x38830], R154 ;  /* 0x0388309a030075a7 */ /* 0x000e64000802017f */
[----:B-1----:R-:W-:Y:S05]  /*2ed0*/  @!P1 BRA `(.L_x_4478) ;  /* 0x00000078005c9947 */ /* 0x002fea0003800000 */
.L_x_4477:
        /* <DEDUP_REMOVED lines=832> */
.L_x_4479:
        /* <DEDUP_REMOVED lines=56> */
.L_x_4480:
        /* <DEDUP_REMOVED lines=78> */
.L_x_4463:
[----:B------:R-:W-:Y:S05]  /*6b40*/  @P0 BRA `(.L_x_4458) ;  /* 0x0000003800e80947 */ /* 0x000fea0003800000 */
[----:B------:R-:W2:Y:S01]  /*6b50*/  LDL.LU R152, [R1+0x1c] ;  /* 0x00001c0001987983 */ /* 0x000ea20000300800 */
[----:B-1----:R-:W1:Y:S01]  /*6b60*/  LDC.64 R2, c[0x0][0x878] ;  /* 0x00021e00ff027b82 */ /* 0x002e620000000a00 */
[----:B------:R-:W3:Y:S07]  /*6b70*/  S2R R22, SR_TID.X ;  /* 0x0000000000167919 */ /* 0x000eee0000002100 */
[----:B------:R-:W4:Y:S08]  /*6b80*/  LDC R0, c[0x0][0x850] ;  /* 0x00021400ff007b82 */ /* 0x000f300000000800 */
[----:B------:R-:W5:Y:S01]  /*6b90*/  S2UR UR5, SR_CgaCtaId ;  /* 0x00000000000579c3 */ /* 0x000f620000008800 */
[----:B-1----:R-:W-:Y:S01]  /*6ba0*/  ISETP.NE.U32.AND P0, PT, R2, RZ, PT ;  /* 0x000000ff0200720c */ /* 0x002fe20003f05070 */
[----:B------:R-:W1:Y:S01]  /*6bb0*/  S2R R7, SR_CTAID.Y ;  /* 0x0000000000077919 */ /* 0x000e620000002600 */
[----:B------:R-:W-:-:S05]  /*6bc0*/  UMOV UR4, 0x400 ;  /* 0x0000040000047882 */ /* 0x000fca0000000000 */
[----:B------:R-:W1:Y:S01]  /*6bd0*/  LDC.64 R10, c[0x0][0x818] ;  /* 0x00020600ff0a7b82 */ /* 0x000e620000000a00 */
[----:B------:R-:W-:Y:S01]  /*6be0*/  ISETP.NE.AND.EX P0, PT, R3, RZ, PT, P0 ;  /* 0x000000ff0300720c */ /* 0x000fe20003f05300 */
[----:B------:R-:W1:Y:S06]  /*6bf0*/  S2R R8, SR_CTAID.X ;  /* 0x0000000000087919 */ /* 0x000e6c0000002500 */
[----:B------:R-:W1:Y:S08]  /*6c00*/  LDC.64 R14, c[0x0][0x840] ;  /* 0x00021000ff0e7b82 */ /* 0x000e700000000a00 */
[----:B------:R-:W2:Y:S08]  /*6c10*/  @P0 LDC.64 R2, c[0x0][0x878] ;  /* 0x00021e00ff020b82 */ /* 0x000eb00000000a00 */
[----:B------:R-:W1:Y:S08]  /*6c20*/  LDC.64 R12, c[0x0][0x820] ;  /* 0x00020800ff0c7b82 */ /* 0x000e700000000a00 */
[----:B------:R-:W1:Y:S08]  /*6c30*/  LDC.64 R16, c[0x0][0x848] ;  /* 0x00021200ff107b82 */ /* 0x000e700000000a00 */
[----:B------:R-:W1:Y:S08]  /*6c40*/  LDC.64 R18, c[0x0][0x800] ;  /* 0x00020000ff127b82 */ /* 0x000e700000000a00 */
[----:B------:R-:W1:Y:S01]  /*6c50*/  LDC.64 R20, c[0x0][0x828] ;  /* 0x00020a00ff147b82 */ /* 0x000e620000000a00 */
[----:B--2---:R-:W-:-:S06]  /*6c60*/  @P0 IMAD.WIDE R2, R152, 0x4, R2 ;  /* 0x0000000498020825 */ /* 0x004fcc00078e0202 */
[----:B------:R2:W2:Y:S01]  /*6c70*/  @P0 LDG.E R2, desc[UR38][R2.64] ;  /* 0x0000002602020981 */ /* 0x0004a2000c1e1900 */
[----:B---3--:R-:W-:Y:S01]  /*6c80*/  VIADD R23, R22, 0xffffff80 ;  /* 0xffffff8016177836 */ /* 0x008fe20000000000 */
[----:B------:R-:W-:Y:S01]  /*6c90*/  BAR.SYNC.DEFER_BLOCKING 0x1, 0x100 ;  /* 0x0044000000007b1d */ /* 0x000fe20000010000 */
[----:B----4-:R-:W-:Y:S01]  /*6ca0*/  ISETP.NE.AND P1, PT, R0, 0x1, PT ;  /* 0x000000010000780c */ /* 0x010fe20003f25270 */
[----:B-----5:R-:W-:Y:S02]  /*6cb0*/  ULEA UR4, UR5, UR4, 0x18 ;  /* 0x0000000405047291 */ /* 0x020fe4000f8ec03f */
[----:B------:R-:W-:Y:S02]  /*6cc0*/  SHF.R.S32.HI R0, RZ, 0x1f, R23 ;  /* 0x0000001fff007819 */ /* 0x000fe40000011417 */
[----:B------:R-:W-:Y:S02]  /*6cd0*/  BSSY B0, `(.L_x_4482) ;  /* 0x0000054000007945 */ /* 0x000fe40003800000 */
[----:B------:R-:W-:-:S04]  /*6ce0*/  LEA.HI R6, R0, R23, RZ, 0x7 ;  /* 0x0000001700067211 */ /* 0x000fc800078f38ff */
[C---:B------:R-:W-:Y:S01]  /*6cf0*/  LOP3.LUT R0, R6.reuse, 0xfffff80, RZ, 0xc0, !PT ;  /* 0x0fffff8006007812 */ /* 0x040fe200078ec0ff */
[----:B--2---:R-:W-:Y:S01]  /*6d00*/  IMAD.SHL.U32 R3, R6, 0x40, RZ ;  /* 0x0000004006037824 */ /* 0x004fe200078e00ff */
[----:B------:R-:W1:Y:S03]  /*6d10*/  @P1 LDC R4, c[0x0][0x854] ;  /* 0x00021500ff041b82 */ /* 0x000e660000000800 */
[----:B------:R-:W-:Y:S01]  /*6d20*/  IMAD.IADD R0, R23, 0x1, -R0 ;  /* 0x0000000117007824 */ /* 0x000fe200078e0a00 */
[----:B------:R-:W-:-:S05]  /*6d30*/  LOP3.LUT R3, R3, 0x3fffe000, RZ, 0xc0, !PT ;  /* 0x3fffe00003037812 */ /* 0x000fca00078ec0ff */
[----:B------:R-:W-:Y:S01]  /*6d40*/  IMAD R3, R0, 0x4, R3 ;  /* 0x0000000400037824 */ /* 0x000fe200078e0203 */
[----:B------:R-:W2:Y:S04]  /*6d50*/  @P1 LDC R5, c[0x0][0x858] ;  /* 0x00021600ff051b82 */ /* 0x000ea80000000800 */
[----:B------:R-:W-:-:S05]  /*6d60*/  LEA R6, R3, UR4, 0x2 ;  /* 0x0000000403067c11 */ /* 0x000fca000f8e10ff */
[----:B------:R3:W-:Y:S04]  /*6d70*/  STS.128 [R6], R24 ;  /* 0x0000001806007388 */ /* 0x0007e80000000c00 */
[----:B------:R3:W-:Y:S01]  /*6d80*/  STS.128 [R6+0x800], R28 ;  /* 0x0008001c06007388 */ /* 0x0007e20000000c00 */
[----:B-1----:R-:W-:-:S03]  /*6d90*/  @P1 IMAD.HI.U32 R0, R7, R4, RZ ;  /* 0x0000000407001227 */ /* 0x002fc600078e00ff */
[----:B------:R3:W-:Y:S04]  /*6da0*/  STS.128 [R6+0x1000], R32 ;  /* 0x0010002006007388 */ /* 0x0007e80000000c00 */
[----:B------:R3:W-:Y:S01]  /*6db0*/  STS.128 [R6+0x1800], R36 ;  /* 0x0018002406007388 */ /* 0x0007e20000000c00 */
[----:B--2---:R-:W-:Y:S01]  /*6dc0*/  @P1 SHF.R.U32.HI R7, RZ, R5, R0 ;  /* 0x00000005ff071219 */ /* 0x004fe20000011600 */
[----:B------:R-:W-:Y:S02]  /*6dd0*/  IMAD.SHL.U32 R5, R8, 0x4000, RZ ;  /* 0x0000400008057824 */ /* 0x000fe400078e00ff */
[----:B------:R3:W-:Y:S01]  /*6de0*/  STS.128 [R6+0x2000], R40 ;  /* 0x0020002806007388 */ /* 0x0007e20000000c00 */
[----:B------:R-:W-:-:S03]  /*6df0*/  SHF.R.S32.HI R9, RZ, 0x1f, R7 ;  /* 0x0000001fff097819 */ /* 0x000fc60000011407 */
[----:B------:R3:W-:Y:S02]  /*6e00*/  STS.128 [R6+0x2800], R44 ;  /* 0x0028002c06007388 */ /* 0x0007e40000000c00 */
[----:B------:R-:W-:Y:S02]  /*6e10*/  IMAD R0, R9, R10, RZ ;  /* 0x0000000a09007224 */ /* 0x000fe400078e02ff */
        /* <DEDUP_REMOVED lines=15> */
[----:B-1----:R-:W1:Y:S01]  /*6f10*/  FENCE.VIEW.ASYNC.S ;  /* 0x00000000000073c6 */ /* 0x002e620000000000 */
[----:B------:R-:W-:-:S05]  /*6f20*/  @P0 IMAD R2, R152, 0x80, R2 ;  /* 0x0000008098020824 */ /* 0x000fca00078e0202 */
[----:B------:R-:W-:-:S04]  /*6f30*/  @P0 SHF.R.S32.HI R3, RZ, 0x1f, R2 ;  /* 0x0000001fff030819 */ /* 0x000fc80000011402 */
[----:B------:R-:W-:-:S05]  /*6f40*/  @P0 LEA.HI R3, R3, R2, RZ, 0x7 ;  /* 0x0000000203030211 */ /* 0x000fca00078f38ff */
[----:B------:R-:W-:-:S05]  /*6f50*/  @P0 IMAD.SHL.U32 R3, R3, 0x80, RZ ;  /* 0x0000008003030824 */ /* 0x000fca00078e00ff */
[----:B------:R-:W-:-:S04]  /*6f60*/  @P0 LOP3.LUT R2, R3, 0xffffc000, RZ, 0xc0, !PT ;  /* 0xffffc00003020812 */ /* 0x000fc800078ec0ff */
[----:B------:R-:W-:Y:S02]  /*6f70*/  @P0 SHF.R.S32.HI R3, RZ, 0x1f, R2 ;  /* 0x0000001fff030819 */ /* 0x000fe40000011402 */
[----:B------:R-:W-:Y:S01]  /*6f80*/  @!P0 CS2R R2, SRZ ;  /* 0x0000000000028805 */ /* 0x000fe2000001ff00 */
[----:B-1----:R-:W-:Y:S05]  /*6f90*/  BAR.SYNC.DEFER_BLOCKING 0x1, 0x100 ;  /* 0x0044000000007b1d */ /* 0x002fea0000010000 */
        /* <DEDUP_REMOVED lines=19> */
[----:B------:R-:W-:Y:S01]  /*70d0*/  LEA R20, P2, R4, R20, 0x2 ;  /* 0x0000001404147211 */ /* 0x000fe200078410ff */
[----:B------:R-:W-:Y:S02]  /*70e0*/  IMAD R7, R7, R17, R8 ;  /* 0x0000001107077224 */ /* 0x000fe400078e0208 */
[----:B------:R-:W-:Y:S02]  /*70f0*/  IMAD.IADD R3, R3, 0x1, R9 ;  /* 0x0000000103037824 */ /* 0x000fe400078e0209 */
[----:B------:R-:W-:-:S03]  /*7100*/  IMAD.IADD R0, R5, 0x1, R7 ;  /* 0x0000000105007824 */ /* 0x000fc600078e0207 */
[----:B------:R-:W-:Y:S02]  /*7110*/  LEA.HI.X R3, R2, R19, R3, 0x2, P1 ;  /* 0x0000001302037211 */ /* 0x000fe400008f1403 */
[----:B------:R-:W-:Y:S01]  /*7120*/  LEA.HI.X R0, R4, R21, R0, 0x2, P2 ;  /* 0x0000001504007211 */ /* 0x000fe200010f1400 */
[----:B---3--:R-:W-:Y:S06]  /*7130*/  @P0 BRA `(.L_x_4483) ;  /* 0x0000000000340947 */ /* 0x008fec0003800000 */
[----:B------:R-:W-:Y:S01]  /*7140*/  R2UR UR6, R20 ;  /* 0x00000000140672ca */ /* 0x000fe200000e0000 */
[----:B------:R-:W-:Y:S01]  /*7150*/  UMOV UR5, 0x1000 ;  /* 0x0000100000057882 */ /* 0x000fe20000000000 */
[----:B------:R-:W-:Y:S01]  /*7160*/  R2UR UR7, R0 ;  /* 0x00000000000772ca */ /* 0x000fe200000e0000 */
[----:B------:R-:W-:Y:S01]  /*7170*/  UMOV UR8, 0x0 ;  /* 0x0000000000087882 */ /* 0x000fe20000000000 */
[----:B------:R-:W-:Y:S01]  /*7180*/  PLOP3.LUT P0, PT, PT, PT, PT, 0x80, 0x0 ;  /* 0x000000000000781c */ /* 0x000fe20003f0f070 */
[----:B------:R-:W-:-:S12]  /*7190*/  UMOV UR9, 0x14f00000 ;  /* 0x14f0000000097882 */ /* 0x000fd80000000000 */
.L_x_4484:
[----:B------:R-:W-:Y:S01]  /*71a0*/  @P0 ELECT P1, URZ, PT ;  /* 0x00000000003f082f */ /* 0x000fe20003820000 */
[----:B------:R1:W-:-:S12]  /*71b0*/  UBLKRED.G.S.ADD.F32.RN [UR6], [UR4], UR5, desc[UR8] ;  /* 0x00000806040073bb */ /* 0x0003d800080a1405 */
[----:B------:R-:W-:Y:S02]  /*71c0*/  @P1 PLOP3.LUT P0, PT, P1, PT, PT, 0x8, 0x0 ;  /* 0x000000000000181c */ /* 0x000fe40000f0e170 */
[----:B------:R-:W-:-:S11]  /*71d0*/  PLOP3.LUT P1, PT, PT, PT, PT, 0x8, 0x0 ;  /* 0x000000000000781c */ /* 0x000fd60003f2e170 */
[----:B-1----:R-:W-:Y:S05]  /*71e0*/  @P0 BRA.U.ANY `(.L_x_4484) ;  /* 0xfffffffd00ec0947 */ /* 0x002fea000393ffff */
[----:B------:R0:W-:Y:S01]  /*71f0*/  UTMACMDFLUSH ;  /* 0x00000000000079b7 */ /* 0x0001e20000000000 */
[----:B------:R-:W-:-:S04]  /*7200*/  DEPBAR.LE SB0, 0x0 ;  /* 0x000080000000791a */ /* 0x000fc80000000000 */
.L_x_4483:
[----:B------:R-:W-:Y:S05]  /*7210*/  BSYNC B0 ;  /* 0x0000000000007941 */ /* 0x000fea0003800000 */
.L_x_4482:
        /* <DEDUP_REMOVED lines=32> */
.L_x_4485:
        /* <DEDUP_REMOVED lines=8> */
.L_x_4453:
        /* <DEDUP_REMOVED lines=20> */
.L_x_4487:
        /* <DEDUP_REMOVED lines=13> */
.L_x_4489:
[----:B------:R-:W-:-:S05]  /*76b0*/  ULDC UR5, c[0x0][0x8c4] ;  /* 0x0002310000057ab9 */ /* 0x000fca0000000800 */
.L_x_4488:
        /* <DEDUP_REMOVED lines=40> */
.L_x_4490:
        /* <DEDUP_REMOVED lines=49> */
.L_x_4504:
        /* <DEDUP_REMOVED lines=21> */
.L_x_4493:
[----:B------:R-:W-:Y:S05]  /*7da0*/  BSYNC B0 ;  /* 0x0000000000007941 */ /* 0x000fea0003800000 */
.L_x_4492:
        /* <DEDUP_REMOVED lines=13> */
.L_x_4495:
[----:B------:R-:W-:Y:S05]  /*7e80*/  BSYNC B0 ;  /* 0x0000000000007941 */ /* 0x000fea0003800000 */
.L_x_4494:
[----:B------:R-:W-:Y:S06]  /*7e90*/  BAR.ARV 0xa, 0xa0 ;  /* 0x0282800000007b1d */ /* 0x000fec0000002000 */
[----:B------:R-:W-:Y:S04]  /*7ea0*/  BSSY B0, `(.L_x_4496) ;  /* 0x0000003000007945 */ /* 0x000fe80003800000 */
[----:B------:R-:W-:Y:S05]  /*7eb0*/  @!P0 BRA `(.L_x_4497) ;  /* 0x0000000000048947 */ /* 0x000fea0003800000 */
[----:B------:R-:W-:-:S04]  /*7ec0*/  DEPBAR.LE SB0, 0x0 ;  /* 0x000080000000791a */ /* 0x000fc80000000000 */
.L_x_4497:
[----:B------:R-:W-:Y:S05]  /*7ed0*/  BSYNC B0 ;  /* 0x0000000000007941 */ /* 0x000fea0003800000 */
.L_x_4496:
        /* <DEDUP_REMOVED lines=13> */
.L_x_4499:
[----:B------:R-:W-:Y:S05]  /*7fb0*/  BSYNC B0 ;  /* 0x0000000000007941 */ /* 0x000fea0003800000 */
.L_x_4498:
        /* <DEDUP_REMOVED lines=13> */
.L_x_4501:
[----:B------:R-:W-:Y:S05]  /*8090*/  BSYNC B0 ;  /* 0x0000000000007941 */ /* 0x000fea0003800000 */
.L_x_4500:
[----:B------:R-:W-:Y:S01]  /*80a0*/  VIADD R0, R0, 0xfffffffe ;  /* 0xfffffffe00007836 */ /* 0x000fe20000000000 */
[----:B------:R-:W-:Y:S06]  /*80b0*/  BAR.ARV 0xa, 0xa0 ;  /* 0x0282800000007b1d */ /* 0x000fec0000002000 */
[----:B------:R-:W-:Y:S01]  /*80c0*/  BSSY B0, `(.L_x_4502) ;  /* 0x0000004000007945 */ /* 0x000fe20003800000 */
[----:B------:R-:W-:-:S03]  /*80d0*/  ISETP.NE.AND P1, PT, R0, RZ, PT ;  /* 0x000000ff0000720c */ /* 0x000fc60003f25270 */
[----:B------:R-:W-:Y:S10]  /*80e0*/  @!P0 BRA `(.L_x_4503) ;  /* 0x0000000000048947 */ /* 0x000ff40003800000 */
[----:B------:R-:W-:-:S04]  /*80f0*/  DEPBAR.LE SB0, 0x0 ;  /* 0x000080000000791a */ /* 0x000fc80000000000 */
.L_x_4503:
[----:B------:R-:W-:Y:S05]  /*8100*/  BSYNC B0 ;  /* 0x0000000000007941 */ /* 0x000fea0003800000 */
.L_x_4502:
[----:B------:R-:W-:Y:S06]  /*8110*/  BAR.ARV 0xb, 0xa0 ;  /* 0x02c2800000007b1d */ /* 0x000fec0000002000 */
[----:B------:R-:W-:Y:S02]  /*8120*/  UIADD3 UR5, UR5, 0x2, URZ ;  /* 0x0000000205057890 */ /* 0x000fe4000fffe03f */
[----:B------:R-:W-:Y:S01]  /*8130*/  UIADD3 UR4, UR4, 0x1, URZ ;  /* 0x0000000104047890 */ /* 0x000fe2000fffe03f */
[----:B------:R-:W-:Y:S11]  /*8140*/  @P1 BRA `(.L_x_4504) ;  /* 0xfffffff800c01947 */ /* 0x000ff6000383ffff */
[----:B------:R-:W-:-:S12]  /*8150*/  UIADD3 UR6, UR16, 0x5000, URZ ;  /* 0x0000500010067890 */ /* 0x000fd8000fffe03f */
.L_x_4491:
        /* <DEDUP_REMOVED lines=19> */
.L_x_4506:
[----:B------:R-:W-:Y:S05]  /*8290*/  BSYNC B0 ;  /* 0x0000000000007941 */ /* 0x000fea0003800000 */
.L_x_4505:
        /* <DEDUP_REMOVED lines=19> */
.L_x_4508:
[----:B------:R-:W-:Y:S05]  /*83d0*/  BSYNC B0 ;  /* 0x0000000000007941 */ /* 0x000fea0003800000 */
.L_x_4507:
[----:B------:R-:W-:Y:S06]  /*83e0*/  BAR.ARV 0xa, 0xa0 ;  /* 0x0282800000007b1d */ /* 0x000fec0000002000 */
[----:B------:R-:W-:Y:S04]  /*83f0*/  BSSY B0, `(.L_x_4509) ;  /* 0x0000003000007945 */ /* 0x000fe80003800000 */
[----:B------:R-:W-:Y:S05]  /*8400*/  @!P0 BRA `(.L_x_4510) ;  /* 0x0000000000048947 */ /* 0x000fea0003800000 */
[----:B------:R-:W-:-:S04]  /*8410*/  DEPBAR.LE SB0, 0x0 ;  /* 0x000080000000791a */ /* 0x000fc80000000000 */
.L_x_4510:
[----:B------:R-:W-:Y:S05]  /*8420*/  BSYNC B0 ;  /* 0x0000000000007941 */ /* 0x000fea0003800000 */
.L_x_4509:
[----:B------:R-:W-:Y:S06]  /*8430*/  BAR.ARV 0xb, 0xa0 ;  /* 0x02c2800000007b1d */ /* 0x000fec0000002000 */
[----:B------:R-:W-:Y:S05]  /*8440*/  BRA `(.L_x_4458) ;  /* 0x0000002000a87947 */ /* 0x000fea0003800000 */
.L_x_4486:
        /* <DEDUP_REMOVED lines=10> */
.L_x_4511:
        /* <DEDUP_REMOVED lines=10> */
.L_x_4513:
[----:B------:R-:W3:Y:S02]  /*8590*/  LDC R5, c[0x0][0x8c4] ;  /* 0x00023100ff057b82 */ /* 0x000ee40000000800 */
.L_x_4512:
        /* <DEDUP_REMOVED lines=46> */
.L_x_4515:
        /* <DEDUP_REMOVED lines=66> */
.L_x_4545:
        /* <DEDUP_REMOVED lines=9> */
.L_x_4518:
        /* <DEDUP_REMOVED lines=84> */
.L_x_4529:
[----:B------:R-:W-:-:S04]  /*9270*/  SHF.L.U32 R21, R10, 0x1f, RZ ;  /* 0x0000001f0a157819 */ /* 0x000fc800000006ff */
[----:B-1----:R-:W1:Y:S02]  /*9280*/  SYNCS.PHASECHK.TRANS64.TRYWAIT P1, [R12+URZ+0x38840], R21 ;  /* 0x038840150c0075a7 */ /* 0x002e64000802017f */
[----:B-12--5:R-:W-:Y:S05]  /*9290*/  @!P1 BRA `(.L_x_4521) ;  /* 0x0000001400949947 */ /* 0x026fea0003800000 */
.L_x_4546:
[----:B------:R-:W-:Y:S05]  /*92a0*/  @P0 BRA `(.L_x_4522) ;  /* 0x0000000000140947 */ /* 0x000fea0003800000 */
[----:B------:R-:W-:Y:S01]  /*92b0*/  ISETP.NE.AND P1, PT, R20, RZ, PT ;  /* 0x000000ff1400720c */ /* 0x000fe20003f25270 */
[----:B------:R-:W-:-:S04]  /*92c0*/  IMAD.MOV.U32 R3, RZ, RZ, 0x5140 ;  /* 0x00005140ff037424 */ /* 0x000fc800078e00ff */
[----:B------:R3:W-:Y:S08]  /*92d0*/  SYNCS.ARRIVE.TRANS64 RZ, [R12+URZ+0x38830], R3 ;  /* 0x038830030cff79a7 */ /* 0x0007f0000800003f */
[----:B------:R-:W-:Y:S05]  /*92e0*/  @!P1 BRA `(.L_x_4522) ;  /* 0x0000000000049947 */ /* 0x000fea0003800000 */
[----:B------:R-:W-:Y:S01]  /*92f0*/  BPT.TRAP 0x1 ;  /* 0x000000040000795c */ /* 0x000fe20000300000 */
.L_x_4522:
        /* <DEDUP_REMOVED lines=37> */
.L_x_4547:
[----:B------:R-:W-:Y:S05]  /*9550*/  @P0 BRA `(.L_x_4524) ;  /* 0x0000000000140947 */ /* 0x000fea0003800000 */
[----:B------:R-:W-:Y:S01]  /*9560*/  ISETP.NE.AND P1, PT, R20, RZ, PT ;  /* 0x000000ff1400720c */ /* 0x000fe20003f25270 */
[----:B------:R-:W-:-:S04]  /*9570*/  IMAD.MOV.U32 R2, RZ, RZ, 0x5140 ;  /* 0x00005140ff027424 */ /* 0x000fc800078e00ff */
[----:B------:R3:W-:Y:S08]  /*9580*/  SYNCS.ARRIVE.TRANS64 RZ, [R12+URZ+0x38818], R2 ;  /* 0x038818020cff79a7 */ /* 0x0007f0000800003f */
[----:B------:R-:W-:Y:S05]  /*9590*/  @!P1 BRA `(.L_x_4524) ;  /* 0x0000000000049947 */ /* 0x000fea0003800000 */
[----:B------:R-:W-:Y:S01]  /*95a0*/  BPT.TRAP 0x1 ;  /* 0x000000040000795c */ /* 0x000fe20000300000 */
.L_x_4524:
        /* <DEDUP_REMOVED lines=29> */
.L_x_4548:
        /* <DEDUP_REMOVED lines=9> */
.L_x_4526:
        /* <DEDUP_REMOVED lines=31> */
.L_x_4550:
[----:B------:R-:W-:Y:S05]  /*9a00*/  @P0 BRA `(.L_x_4528) ;  /* 0x0000000000140947 */ /* 0x000fea0003800000 */
[----:B------:R-:W-:Y:S01]  /*9a10*/  ISETP.NE.AND P1, PT, R20, RZ, PT ;  /* 0x000000ff1400720c */ /* 0x000fe20003f25270 */
[----:B-1----:R-:W-:-:S04]  /*9a20*/  IMAD.MOV.U32 R5, RZ, RZ, 0x5140 ;  /* 0x00005140ff057424 */ /* 0x002fc800078e00ff */
[----:B------:R2:W-:Y:S08]  /*9a30*/  SYNCS.ARRIVE.TRANS64 RZ, [R12+URZ+0x38810], R5 ;  /* 0x038810050cff79a7 */ /* 0x0005f0000800003f */
[----:B------:R-:W-:Y:S05]  /*9a40*/  @!P1 BRA `(.L_x_4528) ;  /* 0x0000000000049947 */ /* 0x000fea0003800000 */
[----:B------:R-:W-:Y:S01]  /*9a50*/  BPT.TRAP 0x1 ;  /* 0x000000040000795c */ /* 0x000fe20000300000 */
.L_x_4528:
        /* <DEDUP_REMOVED lines=29> */
.L_x_4520:
[----:B--2---:R-:W2:Y:S02]  /*9c30*/  LDL.LU R4, [R1] ;  /* 0x0000000001047983 */ /* 0x004ea40000300800 */
[----:B--2---:R-:W-:-:S13]  /*9c40*/  ISETP.NE.AND P1, PT, R4, RZ, PT ;  /* 0x000000ff0400720c */ /* 0x004fda0003f25270 */
[----:B------:R-:W-:Y:S05]  /*9c50*/  @!P1 BRA `(.L_x_4519) ;  /* 0x0000000400309947 */ /* 0x000fea0003800000 */
[----:B------:R-:W-:-:S04]  /*9c60*/  SHF.L.U32 R13, R10, 0x1f, RZ ;  /* 0x0000001f0a0d7819 */ /* 0x000fc800000006ff */
[----:B------:R-:W1:Y:S02]  /*9c70*/  SYNCS.PHASECHK.TRANS64.TRYWAIT P1, [R12+URZ+0x38840], R13 ;  /* 0x0388400d0c0075a7 */ /* 0x000e64000802017f */
[----:B-1----:R-:W-:Y:S05]  /*9c80*/  @!P1 BRA `(.L_x_4530) ;  /* 0x0000000c006c9947 */ /* 0x002fea0003800000 */
.L_x_4551:
[----:B------:R-:W-:Y:S05]  /*9c90*/  @P0 BRA `(.L_x_4531) ;  /* 0x0000000000140947 */ /* 0x000fea0003800000 */
[----:B------:R-:W-:Y:S01]  /*9ca0*/  ISETP.NE.AND P1, PT, R20, RZ, PT ;  /* 0x000000ff1400720c */ /* 0x000fe20003f25270 */
[----:B------:R-:W-:-:S04]  /*9cb0*/  IMAD.MOV.U32 R5, RZ, RZ, 0x5140 ;  /* 0x00005140ff057424 */ /* 0x000fc800078e00ff */
[----:B------:R2:W-:Y:S08]  /*9cc0*/  SYNCS.ARRIVE.TRANS64 RZ, [R12+URZ+0x38830], R5 ;  /* 0x038830050cff79a7 */ /* 0x0005f0000800003f */
[----:B------:R-:W-:Y:S05]  /*9cd0*/  @!P1 BRA `(.L_x_4531) ;  /* 0x0000000000049947 */ /* 0x000fea0003800000 */
[----:B------:R-:W-:Y:S01]  /*9ce0*/  BPT.TRAP 0x1 ;  /* 0x000000040000795c */ /* 0x000fe20000300000 */
.L_x_4531:
        /* <DEDUP_REMOVED lines=34> */
.L_x_4552:
[----:B------:R-:W-:Y:S05]  /*9f10*/  @P0 BRA `(.L_x_4533) ;  /* 0x0000000000140947 */ /* 0x000fea0003800000 */
[----:B------:R-:W-:Y:S01]  /*9f20*/  ISETP.NE.AND P0, PT, R20, RZ, PT ;  /* 0x000000ff1400720c */ /* 0x000fe20003f05270 */
[----:B------:R-:W-:-:S04]  /*9f30*/  IMAD.MOV.U32 R5, RZ, RZ, 0x5140 ;  /* 0x00005140ff057424 */ /* 0x000fc800078e00ff */
[----:B------:R3:W-:Y:S08]  /*9f40*/  SYNCS.ARRIVE.TRANS64 RZ, [R12+URZ+0x38818], R5 ;  /* 0x038818050cff79a7 */ /* 0x0007f0000800003f */
[----:B------:R-:W-:Y:S05]  /*9f50*/  @!P0 BRA `(.L_x_4533) ;  /* 0x0000000000048947 */ /* 0x000fea0003800000 */
[----:B------:R-:W-:Y:S01]  /*9f60*/  BPT.TRAP 0x1 ;  /* 0x000000040000795c */ /* 0x000fe20000300000 */
.L_x_4533:
        /* <DEDUP_REMOVED lines=27> */
.L_x_4519:
[----:B-----5:R-:W-:Y:S01]  /*a120*/  IMAD R4, R0, 0x8, R12 ;  /* 0x0000000800047824 */ /* 0x020fe200078e020c */
[----:B------:R-:W-:Y:S01]  /*a130*/  SHF.L.U32 R3, R10, 0x1f, RZ ;  /* 0x0000001f0a037819 */ /* 0x000fe200000006ff */
[----:B------:R-:W3:Y:S03]  /*a140*/  S2R R2, SR_TID.X ;  /* 0x0000000000027919 */ /* 0x000ee60000002100 */
[----:B------:R-:W4:Y:S01]  /*a150*/  SYNCS.PHASECHK.TRANS64.TRYWAIT P0, [R4+URZ+0x38840], R3 ;  /* 0x03884003040075a7 */ /* 0x000f22000800017f */
[----:B---3--:R-:W-:-:S04]  /*a160*/  LOP3.LUT R2, R2, 0x7f, RZ, 0xc0, !PT ;  /* 0x0000007f02027812 */ /* 0x008fc800078ec0ff */
[----:B------:R-:W-:Y:S01]  /*a170*/  ISETP.NE.AND P1, PT, R2, RZ, PT ;  /* 0x000000ff0200720c */ /* 0x000fe20003f25270 */
[----:B----4-:R-:W-:-:S12]  /*a180*/  @!P0 BRA `(.L_x_4534) ;  /* 0x0000000800548947 */ /* 0x010fd80003800000 */
.L_x_4553:
[----:B------:R-:W-:Y:S05]  /*a190*/  @P1 BRA `(.L_x_4535) ;  /* 0x0000000000181947 */ /* 0x000fea0003800000 */
[----:B------:R-:W4:Y:S01]  /*a1a0*/  S2R R2, SR_TID.X ;  /* 0x0000000000027919 */ /* 0x000f220000002100 */
[----:B---3--:R-:W-:-:S04]  /*a1b0*/  IMAD.MOV.U32 R3, RZ, RZ, 0x5140 ;  /* 0x00005140ff037424 */ /* 0x008fc800078e00ff */
[----:B------:R3:W-:Y:S01]  /*a1c0*/  SYNCS.ARRIVE.TRANS64 RZ, [R4+URZ+0x38830], R3 ;  /* 0x0388300304ff79a7 */ /* 0x0007e2000800003f */
[----:B----4-:R-:W-:-:S13]  /*a1d0*/  LOP3.LUT P0, RZ, R2, 0x1f, RZ, 0xc0, !PT ;  /* 0x0000001f02ff7812 */ /* 0x010fda000780c0ff */
[----:B---3--:R-:W-:Y:S05]  /*a1e0*/  @!P0 BRA `(.L_x_4535) ;  /* 0x0000000000048947 */ /* 0x008fea0003800000 */
[----:B------:R-:W-:Y:S01]  /*a1f0*/  BPT.TRAP 0x1 ;  /* 0x000000040000795c */ /* 0x000fe20000300000 */
.L_x_4535:
        /* <DEDUP_REMOVED lines=41> */
.L_x_4516:
[----:B------:R-:W-:Y:S05]  /*a490*/  BSYNC B0 ;  /* 0x0000000000007941 */ /* 0x000fea0003800000 */
.L_x_4514:
[----:B------:R-:W-:-:S03]  /*a4a0*/  UMOV UR6, 0xffffffff ;  /* 0xffffffff00067882 */ /* 0x000fc60000000000 */
[----:B------:R-:W-:Y:S05]  /*a4b0*/  BRA.DIV UR6, `(.L_x_4536) ;  /* 0x00000006069c7947 */ /* 0x000fea000b800000 */
[----:B------:R-:W-:-:S13]  /*a4c0*/  ELECT P0, URZ, PT ;  /* 0x00000000003f782f */ /* 0x000fda0003800000 */
.L_x_4556:
[----:B------:R-:W-:Y:S05]  /*a4d0*/  @!P0 BRA `(.L_x_4458) ;  /* 0x0000000000848947 */ /* 0x000fea0003800000 */
[----:B----4-:R-:W3:Y:S02]  /*a4e0*/  LDL.LU R2, [R1+0x8] ;  /* 0x0000080001027983 */ /* 0x010ee40000300800 */
[----:B---3--:R-:W-:-:S04]  /*a4f0*/  LOP3.LUT R2, R2, 0x2, RZ, 0xfc, !PT ;  /* 0x0000000202027812 */ /* 0x008fc800078efcff */
[----:B------:R-:W-:-:S13]  /*a500*/  ISETP.NE.AND P0, PT, R2, 0x3, PT ;  /* 0x000000030200780c */ /* 0x000fda0003f05270 */
[----:B------:R-:W-:Y:S05]  /*a510*/  @!P0 BRA `(.L_x_4537) ;  /* 0x0000000000048947 */ /* 0x000fea0003800000 */
[----:B--2---:R-:W-:Y:S01]  /*a520*/  BPT.TRAP 0x1 ;  /* 0x000000040000795c */ /* 0x004fe20000300000 */
.L_x_4537:
        /* <DEDUP_REMOVED lines=15> */
.L_x_4557:
[----:B------:R-:W3:Y:S02]  /*a620*/  SYNCS.PHASECHK.TRANS64.TRYWAIT P1, [R11+URZ], R2 ;  /* 0x000000020b0075a7 */ /* 0x000ee4000802017f */
[----:B---3--:R-:W-:Y:S05]  /*a630*/  @!P1 BRA `(.L_x_4539) ;  /* 0x0000000400749947 */ /* 0x008fea0003800000 */
.L_x_4558:
[----:B------:R-:W-:Y:S05]  /*a640*/  @!P0 BRA `(.L_x_4540) ;  /* 0x0000000000048947 */ /* 0x000fea0003800000 */
[----:B--2---:R-:W-:Y:S01]  /*a650*/  BPT.TRAP 0x1 ;  /* 0x000000040000795c */ /* 0x004fe20000300000 */
.L_x_4540:
[----:B------:R-:W-:-:S04]  /*a660*/  VIADD R0, R6, 0x38840 ;  /* 0x0003884006007836 */ /* 0x000fc80000000000 */
[----:B------:R-:W-:-:S04]  /*a670*/  IMAD R9, R9, 0x8, R0 ;  /* 0x0000000809097824 */ /* 0x000fc800078e0200 */
[----:B------:R-:W4:Y:S02]  /*a680*/  SYNCS.PHASECHK.TRANS64.TRYWAIT P0, [R9+URZ], R4 ;  /* 0x00000004090075a7 */ /* 0x000f24000800017f */
[----:B----4-:R-:W-:Y:S05]  /*a690*/  @!P0 BRA `(.L_x_4541) ;  /* 0x0000000400708947 */ /* 0x010fea0003800000 */
.L_x_4559:
[----:B------:R-:W-:-:S07]  /*a6a0*/  IMAD R3, R3, 0x8, R0 ;  /* 0x0000000803037824 */ /* 0x000fce00078e0200 */
.L_x_4542:
[----:B------:R1:W1:Y:S02]  /*a6b0*/  SYNCS.PHASECHK.TRANS64.TRYWAIT P0, [R3+URZ], R2 ;  /* 0x00000002030075a7 */ /* 0x000264000800017f */
[----:B-1----:R-:W-:Y:S05]  /*a6c0*/  @!P0 NANOSLEEP.SYNCS 0x989680 ;  /* 0x009896800000895d */ /* 0x002fea0003900000 */
[----:B------:R-:W1:Y:S02]  /*a6d0*/  @!P0 SYNCS.PHASECHK.TRANS64 P0, [R3+URZ], R2 ;  /* 0x00000002030085a7 */ /* 0x000e64000800007f */
[----:B-1----:R-:W-:Y:S05]  /*a6e0*/  @!P0 BRA `(.L_x_4542) ;  /* 0xfffffffc00f08947 */ /* 0x002fea000383ffff */
.L_x_4458:
[----:B--2---:R-:W-:Y:S05]  /*a6f0*/  BSYNC B6 ;  /* 0x0000000000067941 */ /* 0x004fea0003800000 */
.L_x_4452:
[----:B------:R-:W-:Y:S05]  /*a700*/  EXIT ;  /* 0x000000000000794d */ /* 0x000fea0003800000 */
.L_x_4468:
[----:B------:R-:W-:Y:S02]  /*a710*/  IMAD.MOV.U32 R12, RZ, RZ, RZ ;  /* 0x000000ffff0c7224 */ /* 0x000fe400078e00ff */
[----:B------:R-:W-:Y:S02]  /*a720*/  IMAD.MOV.U32 R11, RZ, RZ, 0x1f ;  /* 0x0000001fff0b7424 */ /* 0x000fe400078e00ff */
[----:B------:R-:W-:-:S07]  /*a730*/  IMAD.MOV.U32 R15, RZ, RZ, -0x1 ;  /* 0xffffffffff0f7424 */ /* 0x000fce00078e00ff */
[----:B------:R-:W-:Y:S05]  /*a740*/  WARPSYNC.COLLECTIVE R15, `(.L_x_4543) ;  /* 0x000000000f087348 */ /* 0x000fea0003c00000 */
[----:B------:R1:W2:Y:S02]  /*a750*/  SHFL.IDX P6, R14, R13, R12, R11 ;  /* 0x0000000c0d0e7389 */ /* 0x0002a400000c000b */
[----:B-12---:R-:W-:Y:S01]  /*a760*/  ENDCOLLECTIVE ;  /* 0x000000000000791b */ /* 0x006fe20003800000 */
.L_x_4543:
[----:B------:R-:W-:Y:S05]  /*a770*/  BRA `(.L_x_4544) ;  /* 0xffffff6c00007947 */ /* 0x000fea000383ffff */
.L_x_4470:
        /* <DEDUP_REMOVED lines=8> */
.L_x_4474:
[----:B---3--:R3:W4:Y:S02]  /*a800*/  SYNCS.PHASECHK.TRANS64.TRYWAIT P1, [R3+URZ+0x38810], R154 ;  /* 0x0388109a030075a7 */ /* 0x008724000802017f */
[----:B----4-:R-:W-:Y:S05]  /*a810*/  @!P1 NANOSLEEP.SYNCS 0x989680 ;  /* 0x009896800000995d */ /* 0x010fea0003900000 */
[----:B------:R-:W4:Y:S02]  /*a820*/  @!P1 SYNCS.PHASECHK.TRANS64 P1, [R3+URZ+0x38810], R154 ;  /* 0x0388109a030095a7 */ /* 0x000f24000802007f */
[----:B----4-:R-:W-:Y:S05]  /*a830*/  @!P1 BRA `(.L_x_4474) ;  /* 0xfffffffc00f09947 */ /* 0x010fea000383ffff */
[----:B------:R-:W-:Y:S05]  /*a840*/  BRA `(.L_x_4473) ;  /* 0xffffff7400047947 */ /* 0x000fea000383ffff */
.L_x_4478:
[----:B------:R1:W1:Y:S02]  /*a850*/  SYNCS.PHASECHK.TRANS64.TRYWAIT P1, [R3+URZ+0x38830], R154 ;  /* 0x0388309a030075a7 */ /* 0x000264000802017f */
[----:B-1----:R-:W-:Y:S05]  /*a860*/  @!P1 NANOSLEEP.SYNCS 0x989680 ;  /* 0x009896800000995d */ /* 0x002fea0003900000 */
[----:B------:R-:W1:Y:S02]  /*a870*/  @!P1 SYNCS.PHASECHK.TRANS64 P1, [R3+URZ+0x38830], R154 ;  /* 0x0388309a030095a7 */ /* 0x000e64000802007f */
[----:B-1----:R-:W-:Y:S05]  /*a880*/  @!P1 BRA `(.L_x_4478) ;  /* 0xfffffffc00f09947 */ /* 0x002fea000383ffff */
[----:B------:R-:W-:Y:S05]  /*a890*/  BRA `(.L_x_4477) ;  /* 0xffffff8400907947 */ /* 0x000fea000383ffff */
.L_x_4517:
[----:B-1----:R1:W2:Y:S02]  /*a8a0*/  SYNCS.PHASECHK.TRANS64.TRYWAIT P1, [R12+URZ+0x38820], R3 ;  /* 0x038820030c0075a7 */ /* 0x0022a4000802017f */
[----:B--2---:R-:W-:Y:S05]  /*a8b0*/  @!P1 NANOSLEEP.SYNCS 0x989680 ;  /* 0x009896800000995d */ /* 0x004fea0003900000 */
[----:B------:R-:W2:Y:S02]  /*a8c0*/  @!P1 SYNCS.PHASECHK.TRANS64 P1, [R12+URZ+0x38820], R3 ;  /* 0x038820030c0095a7 */ /* 0x000ea4000802007f */
[----:B--2---:R-:W-:Y:S05]  /*a8d0*/  @!P1 BRA `(.L_x_4517) ;  /* 0xfffffffc00f09947 */ /* 0x004fea000383ffff */
[----:B------:R-:W-:Y:S05]  /*a8e0*/  BRA `(.L_x_4545) ;  /* 0xffffffe000ec7947 */ /* 0x000fea000383ffff */
.L_x_4521:
[----:B-1----:R1:W3:Y:S02]  /*a8f0*/  SYNCS.PHASECHK.TRANS64.TRYWAIT P1, [R12+URZ+0x38840], R21 ;  /* 0x038840150c0075a7 */ /* 0x0022e4000802017f */
[----:B---3--:R-:W-:Y:S05]  /*a900*/  @!P1 NANOSLEEP.SYNCS 0x989680 ;  /* 0x009896800000995d */ /* 0x008fea0003900000 */
[----:B------:R-:W3:Y:S02]  /*a910*/  @!P1 SYNCS.PHASECHK.TRANS64 P1, [R12+URZ+0x38840], R21 ;  /* 0x038840150c0095a7 */ /* 0x000ee4000802007f */
[----:B---3--:R-:W-:Y:S05]  /*a920*/  @!P1 BRA `(.L_x_4521) ;  /* 0xfffffffc00f09947 */ /* 0x008fea000383ffff */
[----:B------:R-:W-:Y:S05]  /*a930*/  BRA `(.L_x_4546) ;  /* 0xffffffe800587947 */ /* 0x000fea000383ffff */
.L_x_4523:
[----:B--2---:R2:W3:Y:S02]  /*a940*/  SYNCS.PHASECHK.TRANS64.TRYWAIT P1, [R12+URZ+0x38828], R21 ;  /* 0x038828150c0075a7 */ /* 0x0044e4000802017f */
[----:B---3--:R-:W-:Y:S05]  /*a950*/  @!P1 NANOSLEEP.SYNCS 0x989680 ;  /* 0x009896800000995d */ /* 0x008fea0003900000 */
[----:B------:R-:W3:Y:S02]  /*a960*/  @!P1 SYNCS.PHASECHK.TRANS64 P1, [R12+URZ+0x38828], R21 ;  /* 0x038828150c0095a7 */ /* 0x000ee4000802007f */
[----:B---3--:R-:W-:Y:S05]  /*a970*/  @!P1 BRA `(.L_x_4523) ;  /* 0xfffffffc00f09947 */ /* 0x008fea000383ffff */
[----:B------:R-:W-:Y:S05]  /*a980*/  BRA `(.L_x_4547) ;  /* 0xffffffe800f07947 */ /* 0x000fea000383ffff */
.L_x_4525:
[----:B---3--:R3:W4:Y:S02]  /*a990*/  SYNCS.PHASECHK.TRANS64.TRYWAIT P1, [R12+URZ+0x38848], R21 ;  /* 0x038848150c0075a7 */ /* 0x008724000802017f */
[----:B----4-:R-:W-:Y:S05]  /*a9a0*/  @!P1 NANOSLEEP.SYNCS 0x989680 ;  /* 0x009896800000995d */ /* 0x010fea0003900000 */
[----:B------:R-:W4:Y:S02]  /*a9b0*/  @!P1 SYNCS.PHASECHK.TRANS64 P1, [R12+URZ+0x38848], R21 ;  /* 0x038848150c0095a7 */ /* 0x000f24000802007f */
[----:B----4-:R-:W-:Y:S05]  /*a9c0*/  @!P1 BRA `(.L_x_4525) ;  /* 0xfffffffc00f09947 */ /* 0x010fea000383ffff */
[----:B------:R-:W-:Y:S05]  /*a9d0*/  BRA `(.L_x_4548) ;  /* 0xffffffec00687947 */ /* 0x000fea000383ffff */
.L_x_4527:
[----:B------:R-:W-:-:S07]  /*a9e0*/  SHF.L.U32 R5, R10, 0x1f, RZ ;  /* 0x0000001f0a057819 */ /* 0x000fce00000006ff */
.L_x_4549:
[----:B-1----:R1:W2:Y:S02]  /*a9f0*/  SYNCS.PHASECHK.TRANS64.TRYWAIT P1, [R12+URZ+0x38820], R5 ;  /* 0x038820050c0075a7 */ /* 0x0022a4000802017f */
[----:B--2---:R-:W-:Y:S05]  /*aa00*/  @!P1 NANOSLEEP.SYNCS 0x989680 ;  /* 0x009896800000995d */ /* 0x004fea0003900000 */
[----:B------:R-:W2:Y:S02]  /*aa10*/  @!P1 SYNCS.PHASECHK.TRANS64 P1, [R12+URZ+0x38820], R5 ;  /* 0x038820050c0095a7 */ /* 0x000ea4000802007f */
[----:B--2---:R-:W-:Y:S05]  /*aa20*/  @!P1 BRA `(.L_x_4549) ;  /* 0xfffffffc00f09947 */ /* 0x004fea000383ffff */
[----:B------:R-:W-:Y:S05]  /*aa30*/  BRA `(.L_x_4550) ;  /* 0xffffffec00f07947 */ /* 0x000fea000383ffff */
.L_x_4530:
[----:B-1----:R1:W2:Y:S02]  /*aa40*/  SYNCS.PHASECHK.TRANS64.TRYWAIT P1, [R12+URZ+0x38840], R13 ;  /* 0x0388400d0c0075a7 */ /* 0x0022a4000802017f */
[----:B--2---:R-:W-:Y:S05]  /*aa50*/  @!P1 NANOSLEEP.SYNCS 0x989680 ;  /* 0x009896800000995d */ /* 0x004fea0003900000 */
[----:B------:R-:W2:Y:S02]  /*aa60*/  @!P1 SYNCS.PHASECHK.TRANS64 P1, [R12+URZ+0x38840], R13 ;  /* 0x0388400d0c0095a7 */ /* 0x000ea4000802007f */
[----:B--2---:R-:W-:Y:S05]  /*aa70*/  @!P1 BRA `(.L_x_4530) ;  /* 0xfffffffc00f09947 */ /* 0x004fea000383ffff */
[----:B------:R-:W-:Y:S05]  /*aa80*/  BRA `(.L_x_4551) ;  /* 0xfffffff000807947 */ /* 0x000fea000383ffff */
.L_x_4532:
[----:B--2---:R2:W3:Y:S02]  /*aa90*/  SYNCS.PHASECHK.TRANS64.TRYWAIT P1, [R12+URZ+0x38828], R13 ;  /* 0x0388280d0c0075a7 */ /* 0x0044e4000802017f */
[----:B---3--:R-:W-:Y:S05]  /*aaa0*/  @!P1 NANOSLEEP.SYNCS 0x989680 ;  /* 0x009896800000995d */ /* 0x008fea0003900000 */
[----:B------:R-:W3:Y:S02]  /*aab0*/  @!P1 SYNCS.PHASECHK.TRANS64 P1, [R12+URZ+0x38828], R13 ;  /* 0x0388280d0c0095a7 */ /* 0x000ee4000802007f */
[----:B---3--:R-:W-:Y:S05]  /*aac0*/  @!P1 BRA `(.L_x_4532) ;  /* 0xfffffffc00f09947 */ /* 0x008fea000383ffff */
[----:B------:R-:W-:Y:S05]  /*aad0*/  BRA `(.L_x_4552) ;  /* 0xfffffff4000c7947 */ /* 0x000fea000383ffff */
.L_x_4534:
[----:B---3--:R3:W4:Y:S02]  /*aae0*/  SYNCS.PHASECHK.TRANS64.TRYWAIT P0, [R4+URZ+0x38840], R3 ;  /* 0x03884003040075a7 */ /* 0x008724000800017f */
[----:B----4-:R-:W-:Y:S05]  /*aaf0*/  @!P0 NANOSLEEP.SYNCS 0x989680 ;  /* 0x009896800000895d */ /* 0x010fea0003900000 */
[----:B------:R-:W4:Y:S02]  /*ab00*/  @!P0 SYNCS.PHASECHK.TRANS64 P0, [R4+URZ+0x38840], R3 ;  /* 0x03884003040085a7 */ /* 0x000f24000800007f */
[----:B----4-:R-:W-:Y:S05]  /*ab10*/  @!P0 BRA `(.L_x_4534) ;  /* 0xfffffffc00f08947 */ /* 0x010fea000383ffff */
[----:B------:R-:W-:Y:S05]  /*ab20*/  BRA `(.L_x_4553) ;  /* 0xfffffff400987947 */ /* 0x000fea000383ffff */
.L_x_4536:
[----:B------:R-:W-:Y:S01]  /*ab30*/  BSSY B0, `(.L_x_4554) ;  /* 0x0000006000007945 */ /* 0x000fe20003800000 */
[----:B------:R-:W-:-:S07]  /*ab40*/  IMAD.MOV.U32 R15, RZ, RZ, -0x1 ;  /* 0xffffffffff0f7424 */ /* 0x000fce00078e00ff */
[----:B--2-4-:R-:W-:Y:S05]  /*ab50*/  WARPSYNC.COLLECTIVE R15, `(.L_x_4555) ;  /* 0x000000000f0c7348 */ /* 0x014fea0003c00000 */
[----:B------:R-:W-:Y:S02]  /*ab60*/  ELECT P6, UR62, PT ;  /* 0x00000000003e782f */ /* 0x000fe400038c0000 */
[----:B------:R-:W-:Y:S01]  /*ab70*/  MOV R14, UR62 ;  /* 0x0000003e000e7c02 */ /* 0x000fe20008000f00 */
[----:B--2-4-:R-:W-:Y:S10]  /*ab80*/  ENDCOLLECTIVE ;  /* 0x000000000000791b */ /* 0x014ff40003800000 */
.L_x_4555:
[----:B------:R-:W-:Y:S05]  /*ab90*/  BSYNC B0 ;  /* 0x0000000000007941 */ /* 0x000fea0003800000 */
.L_x_4554:
[----:B------:R-:W-:Y:S01]  /*aba0*/  PLOP3.LUT P0, PT, P6, PT, PT, 0x80, 0x0 ;  /* 0x000000000000781c */ /* 0x000fe2000370f070 */
[----:B------:R-:W-:-:S12]  /*abb0*/  BRA `(.L_x_4556) ;  /* 0xfffffff800447947 */ /* 0x000fd8000383ffff */
.L_x_4538:
[----:B-1----:R1:W3:Y:S02]  /*abc0*/  SYNCS.PHASECHK.TRANS64.TRYWAIT P1, [R7+URZ], R4 ;  /* 0x00000004070075a7 */ /* 0x0022e4000802017f */
[----:B---3--:R-:W-:Y:S05]  /*abd0*/  @!P1 NANOSLEEP.SYNCS 0x989680 ;  /* 0x009896800000995d */ /* 0x008fea0003900000 */
[----:B------:R-:W3:Y:S02]  /*abe0*/  @!P1 SYNCS.PHASECHK.TRANS64 P1, [R7+URZ], R4 ;  /* 0x00000004070095a7 */ /* 0x000ee4000802007f */
[----:B---3--:R-:W-:Y:S05]  /*abf0*/  @!P1 BRA `(.L_x_4538) ;  /* 0xfffffffc00f09947 */ /* 0x008fea000383ffff */
[----:B------:R-:W-:Y:S05]  /*ac00*/  BRA `(.L_x_4557) ;  /* 0xfffffff800847947 */ /* 0x000fea000383ffff */
.L_x_4539:
[----:B---3--:R3:W4:Y:S02]  /*ac10*/  SYNCS.PHASECHK.TRANS64.TRYWAIT P1, [R11+URZ], R2 ;  /* 0x000000020b0075a7 */ /* 0x008724000802017f */
[----:B----4-:R-:W-:Y:S05]  /*ac20*/  @!P1 NANOSLEEP.SYNCS 0x989680 ;  /* 0x009896800000995d */ /* 0x010fea0003900000 */
[----:B------:R-:W4:Y:S02]  /*ac30*/  @!P1 SYNCS.PHASECHK.TRANS64 P1, [R11+URZ], R2 ;  /* 0x000000020b0095a7 */ /* 0x000f24000802007f */
[----:B----4-:R-:W-:Y:S05]  /*ac40*/  @!P1 BRA `(.L_x_4539) ;  /* 0xfffffffc00f09947 */ /* 0x010fea000383ffff */
[----:B------:R-:W-:Y:S05]  /*ac50*/  BRA `(.L_x_4558) ;  /* 0xfffffff800787947 */ /* 0x000fea000383ffff */
.L_x_4541:
[----:B----4-:R4:W1:Y:S02]  /*ac60*/  SYNCS.PHASECHK.TRANS64.TRYWAIT P0, [R9+URZ], R4 ;  /* 0x00000004090075a7 */ /* 0x010864000800017f */
[----:B-1----:R-:W-:Y:S05]  /*ac70*/  @!P0 NANOSLEEP.SYNCS 0x989680 ;  /* 0x009896800000895d */ /* 0x002fea0003900000 */
[----:B------:R-:W1:Y:S02]  /*ac80*/  @!P0 SYNCS.PHASECHK.TRANS64 P0, [R9+URZ], R4 ;  /* 0x00000004090085a7 */ /* 0x000e64000800007f */
[----:B-1----:R-:W-:Y:S05]  /*ac90*/  @!P0 BRA `(.L_x_4541) ;  /* 0xfffffffc00f08947 */ /* 0x002fea000383ffff */
[----:B------:R-:W-:Y:S05]  /*aca0*/  BRA `(.L_x_4559) ;  /* 0xfffffff8007c7947 */ /* 0x000fea000383ffff */
.L_x_4560:
        /* <DEDUP_REMOVED lines=13> */
.L_x_7321:


//--------------------- .text._ZN7cutlass13device_kernelIN5flash32FlashAttnBwdPostprocessConvertdQIN4cute5tupleIJNS3_1CILi80EEENS5_ILi128EEEEEENS_10bfloat16_tEfNS_4arch4Sm90ELi256ENS3_8TiledMMAINS3_8MMA_AtomIJNS3_4SM904GMMA27MMA_64x16x16_F32BF16BF16_SSILNSF_5MajorE1ELSH_0ELNSF_7ScaleInE1ELSI_1EEEEEENS3_6LayoutINS4_IJNS5_ILi2EEENS5_ILi1EEESN_EEENS4_IJSN_NS5_ILi0EEESP_EEEEENS4_IJNS3_10UnderscoreESS_SS_EEEEELb1EEEEEvNT_6ParamsE --------------------------
	.section	.text._ZN7cutlass13device_kernelIN5flash32FlashAttnBwdPostprocessConvertdQIN4cute5tupleIJNS3_1CILi80EEENS5_ILi128EEEEEENS_10bfloat16_tEfNS_4arch4Sm90ELi256ENS3_8TiledMMAINS3_8MMA_AtomIJNS3_4SM904GMMA27MMA_64x16x16_F32BF16BF16_SSILNSF_5MajorE1ELSH_0ELNSF_7ScaleInE1ELSI_1EEEEEENS3_6LayoutINS4_IJNS5_ILi2EEENS5_ILi1EEESN_EEENS4_IJSN_NS5_ILi0EEESP_EEEEENS4_IJNS3_10UnderscoreESS_SS_EEEEELb1EEEEEvNT_6ParamsE,"ax",@progbits
	.align	128
.text._ZN7cutlass13device_kernelIN5flash32FlashAttnBwdPostprocessConvertdQIN4cute5tupleIJNS3_1CILi80EEENS5_ILi128EEEEEENS_10bfloat16_tEfNS_4arch4Sm90ELi256ENS3_8TiledMMAINS3_8MMA_AtomIJNS3_4SM904GMMA27MMA_64x16x16_F32BF16BF16_SSILNSF_5MajorE1ELSH_0ELNSF_7ScaleInE1ELSI_1EEEEEENS3_6LayoutINS4_IJNS5_ILi2EEENS5_ILi1EEESN_EEENS4_IJSN_NS5_ILi0EEESP_EEEEENS4_IJNS3_10UnderscoreESS_SS_EEEEELb1EEEEEvNT_6ParamsE:
        .type           _ZN7cutlass13device_kernelIN5flash32FlashAttnBwdPostprocessConvertdQIN4cute5tupleIJNS3_1CILi80EEENS5_ILi128EEEEEENS_10bfloat16_tEfNS_4arch4Sm90ELi256ENS3_8TiledMMAINS3_8MMA_AtomIJNS3_4SM904GMMA27MMA_64x16x16_F32BF16BF16_SSILNSF_5MajorE1ELSH_0ELNSF_7ScaleInE1ELSI_1EEEEEENS3_6LayoutINS4_IJNS5_ILi2EEENS5_ILi1EEESN_EEENS4_IJSN_NS5_ILi0EEESP_EEEEENS4_IJNS3_10UnderscoreESS_SS_EEEEELb1EEEEEvNT_6ParamsE,@function
        .size           _ZN7cutlass13device_kernelIN5flash32FlashAttnBwdPostprocessConvertdQIN4cute5tupleIJNS3_1CILi80EEENS5_ILi128EEEEEENS_10bfloat16_tEfNS_4arch4Sm90ELi256ENS3_8TiledMMAINS3_8MMA_AtomIJNS3_4SM904GMMA27MMA_64x16x16_F32BF16BF16_SSILNSF_5MajorE1ELSH_0ELNSF_7ScaleInE1ELSI_1EEEEEENS3_6LayoutINS4_IJNS5_ILi2EEENS5_ILi1EEESN_EEENS4_IJSN_NS5_ILi0EEESP_EEEEENS4_IJNS3_10UnderscoreESS_SS_EEEEELb1EEEEEvNT_6ParamsE,(.L_x_7322 - _ZN7cutlass13device_kernelIN5flash32FlashAttnBwdPostprocessConvertdQIN4cute5tupleIJNS3_1CILi80EEENS5_ILi128EEEEEENS_10bfloat16_tEfNS_4arch4Sm90ELi256ENS3_8TiledMMAINS3_8MMA_AtomIJNS3_4SM904GMMA27MMA_64x16x16_F32BF16BF16_SSILNSF_5MajorE1ELSH_0ELNSF_7ScaleInE1ELSI_1EEEEEENS3_6LayoutINS4_IJNS5_ILi2EEENS5_ILi1EEESN_EEENS4_IJSN_NS5_ILi0EEESP_EEEEENS4_IJNS3_10UnderscoreESS_SS_EEEEELb1EEEEEvNT_6ParamsE)
        .other          _ZN7cutlass13device_kernelIN5flash32FlashAttnBwdPostprocessConvertdQIN4cute5tupleIJNS3_1CILi80EEENS5_ILi128EEEEEENS_10bfloat16_tEfNS_4arch4Sm90ELi256ENS3_8TiledMMAINS3_8MMA_AtomIJNS3_4SM904GMMA27MMA_64x16x16_F32BF16BF16_SSILNSF_5MajorE1ELSH_0ELNSF_7ScaleInE1ELSI_1EEEEEENS3_6LayoutINS4_IJNS5_ILi2EEENS5_ILi1EEESN_EEENS4_IJSN_NS5_ILi0EEESP_EEEEENS4_IJNS3_10UnderscoreESS_SS_EEEEELb1EEEEEvNT_6ParamsE,@"STO_CUDA_ENTRY STV_DEFAULT"
_ZN7cutlass13device_kernelIN5flash32FlashAttnBwdPostprocessConvertdQIN4cute5tupleIJNS3_1CILi80EEENS5_ILi128EEEEEENS_10bfloat16_tEfNS_4arch4Sm90ELi256ENS3_8TiledMMAINS3_8MMA_AtomIJNS3_4SM904GMMA27MMA_64x16x16_F32BF16BF16_SSILNSF_5MajorE1ELSH_0ELNSF_7ScaleInE1ELSI_1EEEEEENS3_6LayoutINS4_IJNS5_ILi2EEENS5_ILi1EEESN_EEENS4_IJSN_NS5_ILi0EEESP_EEEEENS4_IJNS3_10UnderscoreESS_SS_EEEEELb1EEEEEvNT_6ParamsE:
[----:B------:R-:W-:Y:S08]  /*0000*/  LDC R1, c[0x0][0x28] ;  /* 0x00000a00ff017b82 */ /* 0x000ff00000000800 */
[----:B------:R-:W0:Y:S01]  /*0010*/  LDC.64 R4, c[0x0][0x278] ;  /* 0x00009e00ff047b82 */ /* 0x000e220000000a00 */
[----:B------:R-:W1:Y:S01]  /*0020*/  S2R R13, SR_CTAID.Z ;  /* 0x00000000000d7919 */ /* 0x000e620000002700 */
[----:B------:R-:W-:-:S06]  /*0030*/  ULDC.64 UR8, c[0x0][0x208] ;  /* 0x0000820000087ab9 */ /* 0x000fcc0000000a00 */
[----:B------:R-:W2:Y:S08]  /*0040*/  LDC.64 R10, c[0x0][0x270] ;  /* 0x00009c00ff0a7b82 */ /* 0x000eb00000000a00 */
[----:B------:R-:W1:Y:S01]  /*0050*/  LDC.64 R2, c[0x0][0x270] ;  /* 0x00009c00ff027b82 */ /* 0x000e620000000a00 */
[----:B0-----:R-:W-:-:S04]  /*0060*/  ISETP.NE.U32.AND P2, PT, R4, RZ, PT ;  /* 0x000000ff0400720c */ /* 0x001fc80003f45070 */
[----:B------:R-:W-:-:S03]  /*0070*/  ISETP.NE.AND.EX P2, PT, R5, RZ, PT, P2 ;  /* 0x000000ff0500720c */ /* 0x000fc60003f45320 */
[----:B------:R-:W0:Y:S01]  /*0080*/  LDC R49, c[0x0][0x240] ;  /* 0x00009000ff317b82 */ /* 0x000e220000000800 */
[----:B--2---:R-:W-:-:S04]  /*0090*/  ISETP.NE.U32.AND P1, PT, R10, RZ, PT ;  /* 0x000000ff0a00720c */ /* 0x004fc80003f25070 */
[----:B------:R-:W-:Y:S01]  /*00a0*/  ISETP.NE.AND.EX P1, PT, R11, RZ, PT, P1 ;  /* 0x000000ff0b00720c */ /* 0x000fe20003f25310 */
[----:B-1----:R-:W-:-:S04]  /*00b0*/  IMAD.WIDE R2, R13, 0x4, R2 ;  /* 0x000000040d027825 */ /* 0x002fc800078e0202 */
[----:B------:R-:W1:Y:S08]  /*00c0*/  @P2 LDC.64 R6, c[0x0][0x278] ;  /* 0x00009e00ff062b82 */ /* 0x000e700000000a00 */
[----:B------:R2:W5:Y:S01]  /*00d0*/  @P1 LDG.E R9, desc[UR8][R2.64] ;  /* 0x0000000802091981 */ /* 0x000562000c1e1900 */
[----:B-1----:R-:W-:-:S05]  /*00e0*/  @P2 IMAD.WIDE R6, R13, 0x4, R6 ;  /* 0x000000040d062825 */ /* 0x002fca00078e0206 */
[----:B0-----:R2:W5:Y:S01]  /*00f0*/  @P2 LDG.E R49, desc[UR8][R6.64] ;  /* 0x0000000806312981 */ /* 0x001562000c1e1900 */
[----:B------:R-:W-:Y:S01]  /*0100*/  ISETP.NE.U32.AND P0, PT, R10, RZ, PT ;  /* 0x000000ff0a00720c */ /* 0x000fe20003f05070 */
[----:B------:R-:W0:Y:S03]  /*0110*/  S2R R4, SR_CTAID.X ;  /* 0x0000000000047919 */ /* 0x000e260000002500 */
[----:B------:R-:W-:Y:S01]  /*0120*/  ISETP.NE.AND.EX P0, PT, R11, RZ, PT, P0 ;  /* 0x000000ff0b00720c */ /* 0x000fe20003f05300 */
[----:B0-----:R-:W-:Y:S01]  /*0130*/  IMAD R0, R4, 0x50, RZ ;  /* 0x0000005004007824 */ /* 0x001fe200078e02ff */
[----:B--2---:R-:W-:Y:S11]  /*0140*/  @P2 BRA `(.L_x_4561) ;  /* 0x0000000000102947 */ /* 0x004ff60003800000 */
[----:B------:R-:W-:Y:S05]  /*0150*/  @!P1 BRA `(.L_x_4561) ;  /* 0x00000000000c9947 */ /* 0x000fea0003800000 */
[----:B------:R-:W2:Y:S04]  /*0160*/  LDG.E R6, desc[UR8][R2.64] ;  /* 0x0000000802067981 */ /* 0x000ea8000c1e1900 */
[----:B-----5:R-:W2:Y:S02]  /*0170*/  LDG.E R49, desc[UR8][R2.64+0x4] ;  /* 0x0000040802317981 */ /* 0x020ea4000c1e1900 */
[----:B--2---:R-:W-:-:S07]  /*0180*/  IMAD.IADD R49, R49, 0x1, -R6 ;  /* 0x0000000131317824 */ /* 0x004fce00078e0a06 */
.L_x_4561:
[----:B-----5:R-:W-:-:S13]  /*0190*/  ISETP.GE.AND P2, PT, R0, R49, PT ;  /* 0x000000310000720c */ /* 0x020fda0003f46270 */
[----:B------:R-:W-:Y:S05]  /*01a0*/  @P0 EXIT P2 ;  /* 0x000000000000094d */ /* 0x000fea0001000000 */
[----:B------:R-:W0:Y:S01]  /*01b0*/  S2R R0, SR_CTAID.Y ;  /* 0x0000000000007919 */ /* 0x000e220000002600 */
[----:B------:R-:W-:Y:S01]  /*01c0*/  @P1 IMAD R2, R13, 0x50, R9 ;  /* 0x000000500d021824 */ /* 0x000fe200078e0209 */
[----:B------:R-:W1:Y:S01]  /*01d0*/  LDC.64 R14, c[0x0][0x228] ;  /* 0x00008a00ff0e7b82 */ /* 0x000e620000000a00 */
[----:B------:R-:W-:Y:S01]  /*01e0*/  IMAD R11, R4, 0x2800, RZ ;  /* 0x00002800040b7824 */ /* 0x000fe200078e02ff */
[----:B------:R-:W2:Y:S01]  /*01f0*/  S2R R5, SR_TID.X ;  /* 0x0000000000057919 */ /* 0x000ea20000002100 */
[----:B------:R-:W-:Y:S01]  /*0200*/  @P1 IMAD.HI R2, R2, 0x66666667, RZ ;  /* 0x6666666702021827 */ /* 0x000fe200078e02ff */
[----:B------:R-:W-:Y:S01]  /*0210*/  SHF.R.S32.HI R45, RZ, 0x1f, R13 ;  /* 0x0000001fff2d7819 */ /* 0x000fe2000001140d */
[----:B------:R-:W-:Y:S01]  /*0220*/  BSSY B0, `(.L_x_4562) ;  /* 0x0000030000007945 */ /* 0x000fe20003800000 */
[----:B------:R-:W3:Y:S02]  /*0230*/  S2R R21, SR_CgaCtaId ;  /* 0x0000000000157919 */ /* 0x000ee40000008800 */
[----:B------:R-:W-:Y:S01]  /*0240*/  @P1 SHF.R.U32.HI R3, RZ, 0x1f, R2 ;  /* 0x0000001fff031819 */ /* 0x000fe20000011602 */
[----:B------:R-:W4:Y:S01]  /*0250*/  LDC.64 R16, c[0x0][0x230] ;  /* 0x00008c00ff107b82 */ /* 0x000f220000000a00 */
[----:B------:R-:W-:-:S02]  /*0260*/  SEL R45, R45, RZ, !P0 ;  /* 0x000000ff2d2d7207 */ /* 0x000fc40004000000 */
[----:B------:R-:W-:-:S05]  /*0270*/  @P1 LEA.HI.SX32 R3, R2, R3, 0x1b ;  /* 0x0000000302031211 */ /* 0x000fca00078fdaff */
[----:B------:R-:W-:Y:S01]  /*0280*/  @P1 IMAD R7, R3, 0x2800, RZ ;  /* 0x0000280003071824 */ /* 0x000fe200078e02ff */
[----:B------:R-:W-:Y:S01]  /*0290*/  CS2R R2, SRZ ;  /* 0x0000000000027805 */ /* 0x000fe2000001ff00 */
[----:B------:R-:W5:Y:S02]  /*02a0*/  LDC.64 R18, c[0x0][0x210] ;  /* 0x00008400ff127b82 */ /* 0x000f640000000a00 */
[--C-:B------:R-:W-:Y:S01]  /*02b0*/  @P1 IMAD.MOV.U32 R2, RZ, RZ, R7.reuse ;  /* 0x000000ffff021224 */ /* 0x100fe200078e0007 */
[----:B------:R-:W-:-:S04]  /*02c0*/  @P1 SHF.R.S32.HI R3, RZ, 0x1f, R7 ;  /* 0x0000001fff031819 */ /* 0x000fc80000011407 */
[C---:B------:R-:W-:Y:S02]  /*02d0*/  IADD3 R2, P2, R11.reuse, R2, RZ ;  /* 0x000000020b027210 */ /* 0x040fe40007f5e0ff */
[----:B0-----:R-:W-:Y:S02]  /*02e0*/  SHF.R.S32.HI R7, RZ, 0x1f, R0 ;  /* 0x0000001fff077819 */ /* 0x001fe40000011400 */
[----:B------:R-:W-:Y:S01]  /*02f0*/  LEA.HI.X.SX32 R3, R11, R3, 0x1, P2 ;  /* 0x000000030b037211 */ /* 0x000fe200010f0eff */
[----:B----4-:R-:W-:Y:S02]  /*0300*/  IMAD R8, R45, R16, RZ ;  /* 0x000000102d087224 */ /* 0x010fe400078e02ff */
[-C--:B-1----:R-:W-:Y:S02]  /*0310*/  IMAD R6, R7, R14.reuse, RZ ;  /* 0x0000000e07067224 */ /* 0x082fe400078e02ff */
[----:B------:R-:W-:-:S04]  /*0320*/  IMAD.WIDE.U32 R2, R0, R14, R2 ;  /* 0x0000000e00027225 */ /* 0x000fc800078e0002 */
[----:B------:R-:W-:Y:S01]  /*0330*/  IMAD R11, R0, R15, R6 ;  /* 0x0000000f000b7224 */ /* 0x000fe200078e0206 */
[----:B------:R-:W-:Y:S02]  /*0340*/  SEL R6, R13, RZ, !P0 ;  /* 0x000000ff0d067207 */ /* 0x000fe40004000000 */
[----:B--2---:R-:W-:Y:S01]  /*0350*/  ISETP.NE.AND P0, PT, R5, RZ, PT ;  /* 0x000000ff0500720c */ /* 0x004fe20003f05270 */
[----:B------:R-:W-:Y:S02]  /*0360*/  IMAD.IADD R3, R3, 0x1, R11 ;  /* 0x0000000103037824 */ /* 0x000fe400078e020b */
[C---:B------:R-:W-:Y:S02]  /*0370*/  IMAD R11, R6.reuse, R17, R8 ;  /* 0x00000011060b7224 */ /* 0x040fe400078e0208 */
[----:B------:R-:W-:-:S04]  /*0380*/  IMAD.WIDE.U32 R2, R6, R16, R2 ;  /* 0x0000001006027225 */ /* 0x000fc800078e0002 */
[----:B------:R-:W-:Y:S01]  /*0390*/  IMAD.IADD R3, R3, 0x1, R11 ;  /* 0x0000000103037824 */ /* 0x000fe200078e020b */
[----:B-----5:R-:W-:-:S04]  /*03a0*/  LEA R18, P2, R2, R18, 0x2 ;  /* 0x0000001202127211 */ /* 0x020fc800078410ff */
[----:B------:R-:W-:Y:S01]  /*03b0*/  LEA.HI.X R3, R2, R19, R3, 0x2, P2 ;  /* 0x0000001302037211 */ /* 0x000fe200010f1403 */
[----:B---3--:R-:W-:Y:S08]  /*03c0*/  @P0 BRA `(.L_x_4563) ;  /* 0x0000000000540947 */ /* 0x008ff00003800000 */
[----:B------:R-:W0:Y:S01]  /*03d0*/  S2UR UR7, SR_CgaCtaId ;  /* 0x00000000000779c3 */ /* 0x000e220000008800 */
[----:B------:R-:W-:Y:S01]  /*03e0*/  UMOV UR6, 0x400 ;  /* 0x0000040000067882 */ /* 0x000fe20000000000 */
[----:B------:R-:W-:Y:S01]  /*03f0*/  UMOV UR4, 0x1 ;  /* 0x0000000100047882 */ /* 0x000fe20000000000 */
[----:B------:R-:W-:Y:S01]  /*0400*/  HFMA2.MMA R2, -RZ, RZ, 0, -0.0078125 ;  /* 0x0000a000ff027435 */ /* 0x000fe200000001ff */
[----:B------:R-:W-:-:S04]  /*0410*/  UIADD3 UR4, -UR4, 0x100000, URZ ;  /* 0x0010000004047890 */ /* 0x000fc8000fffe13f */
[----:B------:R-:W-:Y:S02]  /*0420*/  USHF.L.U32 UR5, UR4, 0xb, URZ ;  /* 0x0000000b04057899 */ /* 0x000fe4000800063f */
[----:B------:R-:W-:Y:S01]  /*0430*/  USHF.L.U32 UR4, UR4, 0x1, URZ ;  /* 0x0000000104047899 */ /* 0x000fe2000800063f */
[----:B------:R-:W-:Y:S01]  /*0440*/  PLOP3.LUT P0, PT, PT, PT, PT, 0x80, 0x0 ;  /* 0x000000000000781c */ /* 0x000fe20003f0f070 */
[----:B------:R-:W-:Y:S01]  /*0450*/  UMOV UR10, 0xa00 ;  /* 0x00000a00000a7882 */ /* 0x000fe20000000000 */
[----:B0-----:R-:W-:-:S04]  /*0460*/  ULEA UR6, UR7, UR6, 0x18 ;  /* 0x0000000607067291 */ /* 0x001fc8000f8ec03f */
[----:B------:R-:W-:Y:S01]  /*0470*/  UIADD3 UR7, UR6, 0xf000, URZ ;  /* 0x0000f00006077890 */ /* 0x000fe2000fffe03f */
[----:B------:R-:W0:Y:S07]  /*0480*/  FENCE.VIEW.ASYNC.S ;  /* 0x00000000000073c6 */ /* 0x000e2e0000000000 */
[----:B0-----:R0:W1:Y:S02]  /*0490*/  SYNCS.EXCH.64 URZ, [UR6+0xf000], UR4 ;  /* 0x00f00004063f75b2 */ /* 0x0010640008000100 */
[----:B0-----:R-:W-:-:S02]  /*04a0*/  R2UR UR4, R18 ;  /* 0x00000000120472ca */ /* 0x001fc400000e0000 */
[----:B------:R-:W-:Y:S01]  /*04b0*/  R2UR UR5, R3 ;  /* 0x00000000030572ca */ /* 0x000fe200000e0000 */
[----:B-1----:R0:W-:-:S14]  /*04c0*/  SYNCS.ARRIVE.TRANS64 RZ, [UR6+0xf000], R2 ;  /* 0x00f00002ffff79a7 */ /* 0x0021dc0008000006 */
.L_x_4564:
[----:B------:R-:W-:Y:S01]  /*04d0*/  @P0 ELECT P2, URZ, PT ;  /* 0x00000000003f082f */ /* 0x000fe20003840000 */
[----:B------:R1:W-:-:S12]  /*04e0*/  UBLKCP.S.G [UR6], [UR4], UR10 ;  /* 0x00000006040073ba */ /* 0x0003d8000800020a */
[----:B------:R-:W-:Y:S02]  /*04f0*/  @P2 PLOP3.LUT P0, PT, P2, PT, PT, 0x8, 0x0 ;  /* 0x000000000000281c */ /* 0x000fe4000170e170 */
[----:B------:R-:W-:-:S11]  /*0500*/  PLOP3.LUT P2, PT, PT, PT, PT, 0x8, 0x0 ;  /* 0x000000000000781c */ /* 0x000fd60003f4e170 */
[----:B-1----:R-:W-:Y:S05]  /*0510*/  @P0 BRA.U.ANY `(.L_x_4564) ;  /* 0xfffffffd00ec0947 */ /* 0x002fea000393ffff */
.L_x_4563:
[----:B------:R-:W-:Y:S05]  /*0520*/  BSYNC B0 ;  /* 0x0000000000007941 */ /* 0x000fea0003800000 */
.L_x_4562:
[----:B------:R-:W-:Y:S01]  /*0530*/  BAR.SYNC.DEFER_BLOCKING 0x0 ;  /* 0x0000000000007b1d */ /* 0x000fe20000010000 */
[----:B0-----:R-:W-:Y:S02]  /*0540*/  MOV R2, 0x400 ;  /* 0x0000040000027802 */ /* 0x001fe40000000f00 */
[----:B------:R-:W-:Y:S02]  /*0550*/  CS2R R60, SRZ ;  /* 0x00000000003c7805 */ /* 0x000fe4000001ff00 */
[----:B------:R-:W-:Y:S01]  /*0560*/  SHF.L.U32 R3, RZ, 0x1f, RZ ;  /* 0x0000001fff037819 */ /* 0x000fe200000006ff */
[--C-:B------:R-:W-:Y:S01]  /*0570*/  @P1 IMAD.MOV.U32 R60, RZ, RZ, R9.reuse ;  /* 0x000000ffff3c1224 */ /* 0x100fe200078e0009 */
[----:B------:R-:W-:Y:S02]  /*0580*/  LEA R2, R21, R2, 0x18 ;  /* 0x0000000215027211 */ /* 0x000fe400078ec0ff */
[----:B------:R-:W-:-:S07]  /*0590*/  @P1 SHF.R.S32.HI R61, RZ, 0x1f, R9 ;  /* 0x0000001fff3d1819 */ /* 0x000fce0000011409 */
.L_x_4565:
[----:B0-----:R0:W1:Y:S02]  /*05a0*/  SYNCS.PHASECHK.TRANS64.TRYWAIT P0, [R2+URZ+0xf000], R3 ;  /* 0x00f00003020075a7 */ /* 0x001064000800017f */
[----:B-1----:R-:W-:Y:S05]  /*05b0*/  @!P0 NANOSLEEP.SYNCS 0x989680 ;  /* 0x009896800000895d */ /* 0x002fea0003900000 */
[----:B------:R-:W1:Y:S02]  /*05c0*/  @!P0 SYNCS.PHASECHK.TRANS64 P0, [R2+URZ+0xf000], R3 ;  /* 0x00f00003020085a7 */ /* 0x000e64000800007f */
[----:B-1----:R-:W-:Y:S05]  /*05d0*/  @!P0 BRA `(.L_x_4565) ;  /* 0xfffffffc00f08947 */ /* 0x002fea000383ffff */
[----:B------:R-:W-:Y:S01]  /*05e0*/  SHF.R.S32.HI R8, RZ, 0x1f, R5 ;  /* 0x0000001fff087819 */ /* 0x000fe20000011405 */
[----:B------:R-:W-:Y:S01]  /*05f0*/  ULDC UR4, c[0x0][0x268] ;  /* 0x00009a0000047ab9 */ /* 0x000fe20000000800 */
[----:B------:R-:W-:Y:S01]  /*0600*/  IMAD R49, R4, -0x50, R49 ;  /* 0xffffffb004317824 */ /* 0x000fe200078e0231 */
[----:B------:R-:W-:Y:S01]  /*0610*/  ULDC.64 UR6, c[0x0][0x258] ;  /* 0x0000960000067ab9 */ /* 0x000fe20000000a00 */
[CC--:B------:R-:W-:Y:S01]  /*0620*/  LEA.HI R12, R8.reuse, R5.reuse, RZ, 0x7 ;  /* 0x00000005080c7211 */ /* 0x0c0fe200078f38ff */
[----:B------:R-:W-:Y:S01]  /*0630*/  BSSY B0, `(.L_x_4566) ;  /* 0x00000a5000007945 */ /* 0x000fe20003800000 */
[----:B------:R-:W-:Y:S02]  /*0640*/  LEA.HI R14, R8, R5, RZ, 0x4 ;  /* 0x00000005080e7211 */ /* 0x000fe400078f20ff */
[----:B------:R-:W-:Y:S02]  /*0650*/  LOP3.LUT R10, R12, 0x3fffff80, RZ, 0xc0, !PT ;  /* 0x3fffff800c0a7812 */ /* 0x000fe400078ec0ff */
[----:B------:R-:W-:-:S02]  /*0660*/  SHF.R.S32.HI R9, RZ, 0x7, R12 ;  /* 0x00000007ff097819 */ /* 0x000fc4000001140c */
[----:B0-----:R-:W-:Y:S01]  /*0670*/  SHF.R.S32.HI R3, RZ, 0x4, R14 ;  /* 0x00000004ff037819 */ /* 0x001fe2000001140e */
[----:B------:R-:W-:Y:S01]  /*0680*/  IMAD.IADD R10, R5, 0x1, -R10 ;  /* 0x00000001050a7824 */ /* 0x000fe200078e0a0a */
[CC--:B------:R-:W-:Y:S02]  /*0690*/  LEA.HI R20, R8.reuse, R5.reuse, RZ, 0x3 ;  /* 0x0000000508147211 */ /* 0x0c0fe400078f18ff */
[----:B------:R-:W-:Y:S01]  /*06a0*/  LEA.HI R11, R8, R5, RZ, 0x5 ;  /* 0x00000005080b7211 */ /* 0x000fe200078f28ff */
[----:B------:R-:W-:Y:S01]  /*06b0*/  IMAD R9, R9, 0x500, R10 ;  /* 0x0000050009097824 */ /* 0x000fe200078e020a */
[----:B------:R-:W-:Y:S02]  /*06c0*/  LEA.HI R10, R14, R3, RZ, 0x1 ;  /* 0x000000030e0a7211 */ /* 0x000fe400078f08ff */
[----:B------:R-:W-:Y:S01]  /*06d0*/  LEA.HI R15, R8, R5, RZ, 0x6 ;  /* 0x00000005080f7211 */ /* 0x000fe200078f30ff */
[----:B------:R-:W-:Y:S01]  /*06e0*/  IMAD.SHL.U32 R9, R9, 0x4, RZ ;  /* 0x0000000409097824 */ /* 0x000fe200078e00ff */
[----:B------:R-:W-:-:S02]  /*06f0*/  LOP3.LUT R10, R10, 0x1fffffe, RZ, 0xc0, !PT ;  /* 0x01fffffe0a0a7812 */ /* 0x000fc400078ec0ff */
[----:B------:R-:W-:Y:S02]  /*0700*/  LOP3.LUT R8, R20, 0xfffffff8, RZ, 0xc0, !PT ;  /* 0xfffffff814087812 */ /* 0x000fe400078ec0ff */
[----:B------:R-:W-:Y:S01]  /*0710*/  LEA R56, R9, R2, 0x2 ;  /* 0x0000000209387211 */ /* 0x000fe200078e10ff */
[----:B------:R-:W-:Y:S01]  /*0720*/  IMAD.IADD R13, R3, 0x1, -R10 ;  /* 0x00000001030d7824 */ /* 0x000fe200078e0a0a */
[----:B------:R-:W-:Y:S01]  /*0730*/  LOP3.LUT R18, R14, 0xfffffff0, RZ, 0xc0, !PT ;  /* 0xfffffff00e127812 */ /* 0x000fe200078ec0ff */
[C---:B------:R-:W-:Y:S01]  /*0740*/  IMAD.IADD R21, R5.reuse, 0x1, -R8 ;  /* 0x0000000105157824 */ /* 0x040fe200078e0a08 */
[----:B------:R-:W-:Y:S01]  /*0750*/  SHF.R.S32.HI R16, RZ, 0x5, R11 ;  /* 0x00000005ff107819 */ /* 0x000fe2000001140b */
[----:B------:R-:W0:Y:S01]  /*0760*/  LDS.128 R40, [R56] ;  /* 0x0000000038287984 */ /* 0x000e220000000c00 */
[----:B------:R-:W-:Y:S01]  /*0770*/  SHF.R.S32.HI R14, RZ, 0x1f, R14 ;  /* 0x0000001fff0e7819 */ /* 0x000fe2000001140e */
[----:B------:R-:W-:Y:S01]  /*0780*/  IMAD.IADD R25, R5, 0x1, -R18 ;  /* 0x0000000105197824 */ /* 0x000fe200078e0a12 */
[----:B------:R-:W-:Y:S01]  /*0790*/  LOP3.LUT R23, R15, 0x40, RZ, 0xc0, !PT ;  /* 0x000000400f177812 */ /* 0x000fe200078ec0ff */
[----:B------:R-:W-:Y:S01]  /*07a0*/  IMAD R5, R16, 0xa, R13 ;  /* 0x0000000a10057824 */ /* 0x000fe200078e020d */
[----:B------:R-:W-:Y:S01]  /*07b0*/  LEA.HI R16, R14, R3, RZ, 0x2 ;  /* 0x000000030e107211 */ /* 0x000fe200078f10ff */
[----:B------:R-:W1:Y:S01]  /*07c0*/  LDS.128 R36, [R56+0x2000] ;  /* 0x0020000038247984 */ /* 0x000e620000000c00 */
[----:B------:R-:W-:-:S02]  /*07d0*/  SHF.L.U32 R54, R25, 0x3, RZ ;  /* 0x0000000319367819 */ /* 0x000fc400000006ff */
[----:B------:R-:W-:Y:S01]  /*07e0*/  LOP3.LUT R24, R16, 0xffffffc, RZ, 0xc0, !PT ;  /* 0x0ffffffc10187812 */ /* 0x000fe200078ec0ff */
[----:B------:R-:W2:Y:S01]  /*07f0*/  LDS.128 R32, [R56+0x2800] ;  /* 0x0028000038207984 */ /* 0x000ea20000000c00 */
[----:B------:R-:W-:Y:S02]  /*0800*/  SHF.R.S32.HI R22, RZ, 0x1f, R21 ;  /* 0x0000001fff167819 */ /* 0x000fe40000011415 */
[----:B------:R-:W-:Y:S01]  /*0810*/  LOP3.LUT R27, R12, 0xffffff80, RZ, 0xc0, !PT ;  /* 0xffffff800c1b7812 */ /* 0x000fe200078ec0ff */
[----:B------:R-:W-:Y:S01]  /*0820*/  IMAD.IADD R24, R3, 0x1, -R24 ;  /* 0x0000000103187824 */ /* 0x000fe200078e0a18 */
[----:B------:R-:W-:Y:S01]  /*0830*/  SHF.R.U32.HI R29, RZ, 0x3, R23 ;  /* 0x00000003ff1d7819 */ /* 0x000fe20000011617 */
[----:B------:R-:W3:Y:S01]  /*0840*/  LDS.128 R16, [R56+0x1800] ;  /* 0x0018000038107984 */ /* 0x000ee20000000c00 */
[----:B------:R-:W-:Y:S02]  /*0850*/  LOP3.LUT R44, R23, 0x8, R54, 0xf8, !PT ;  /* 0x00000008172c7812 */ /* 0x000fe400078ef836 */
[----:B------:R-:W-:Y:S01]  /*0860*/  LEA.HI R23, R22, R21, RZ, 0x2 ;  /* 0x0000001516177211 */ /* 0x000fe200078f10ff */
[----:B------:R-:W-:Y:S01]  /*0870*/  IMAD R22, R24, 0x10, R27 ;  /* 0x0000001018167824 */ /* 0x000fe200078e021b */
[----:B------:R-:W-:Y:S01]  /*0880*/  LEA.HI R25, R25, R25, RZ, 0x1 ;  /* 0x0000001919197211 */ /* 0x000fe200078f08ff */
[----:B------:R-:W4:Y:S01]  /*0890*/  LDS.128 R8, [R56+0x800] ;  /* 0x0008000038087984 */ /* 0x000f220000000c00 */
[C---:B------:R-:W-:Y:S01]  /*08a0*/  LOP3.LUT R26, R23.reuse, 0x7fffffc, RZ, 0xc0, !PT ;  /* 0x07fffffc171a7812 */ /* 0x040fe200078ec0ff */
[----:B------:R-:W-:Y:S01]  /*08b0*/  IMAD.SHL.U32 R24, R23, 0x10, RZ ;  /* 0x0000001017187824 */ /* 0x000fe200078e00ff */
[----:B------:R-:W-:Y:S01]  /*08c0*/  SHF.R.S32.HI R51, RZ, 0x1, R25 ;  /* 0x00000001ff337819 */ /* 0x000fe20000011419 */
[----:B------:R-:W5:Y:S01]  /*08d0*/  LDS.128 R12, [R56+0x1000] ;  /* 0x00100000380c7984 */ /* 0x000f620000000c00 */
[----:B------:R-:W-:-:S02]  /*08e0*/  LOP3.LUT R44, R44, R29, RZ, 0x3c, !PT ;  /* 0x0000001d2c2c7212 */ /* 0x000fc400078e3cff */
[----:B------:R-:W-:Y:S01]  /*08f0*/  LOP3.LUT R23, R24, 0x40, RZ, 0xc0, !PT ;  /* 0x0000004018177812 */ /* 0x000fe200078ec0ff */
[----:B------:R-:W5:Y:S01]  /*0900*/  LDS.128 R28, [R56+0x3000] ;  /* 0x00300000381c7984 */ /* 0x000f620000000c00 */
[----:B------:R-:W-:Y:S01]  /*0910*/  IADD3 R48, R21, -R26, RZ ;  /* 0x8000001a15307210 */ /* 0x000fe20007ffe0ff */
[----:B------:R-:W-:Y:S01]  /*0920*/  IMAD R51, R51, 0x500, R22 ;  /* 0x0000050033337824 */ /* 0x000fe200078e0216 */
[----:B------:R-:W-:Y:S01]  /*0930*/  LOP3.LUT R46, R23, 0x8, R20, 0xf8, !PT ;  /* 0x00000008172e7812 */ /* 0x000fe200078ef814 */
[----:B------:R-:W5:Y:S01]  /*0940*/  LDS.128 R24, [R56+0x3800] ;  /* 0x0038000038187984 */ /* 0x000f620000000c00 */
[----:B------:R-:W-:Y:S01]  /*0950*/  SHF.R.U32.HI R47, RZ, 0x3, R23 ;  /* 0x00000003ff2f7819 */ /* 0x000fe20000011617 */
[----:B------:R-:W-:Y:S02]  /*0960*/  IMAD R48, R5, 0x8, R48 ;  /* 0x0000000805307824 */ /* 0x000fe400078e0230 */
[----:B------:R-:W5:Y:S01]  /*0970*/  LDS.128 R20, [R56+0x4000] ;  /* 0x0040000038147984 */ /* 0x000f620000000c00 */
[----:B------:R-:W-:Y:S01]  /*0980*/  LOP3.LUT R47, R46, R47, RZ, 0x3c, !PT ;  /* 0x0000002f2e2f7212 */ /* 0x000fe200078e3cff */
[----:B------:R-:W-:-:S02]  /*0990*/  IMAD.IADD R5, R51, 0x1, R44 ;  /* 0x0000000133057824 */ /* 0x000fc400078e022c */
[----:B0-----:R-:W-:Y:S01]  /*09a0*/  FMUL.FTZ R44, R40, UR4 ;  /* 0x00000004282c7c20 */ /* 0x001fe20008410000 */
[----:B------:R-:W-:Y:S01]  /*09b0*/  FMUL.FTZ R51, R41, UR4 ;  /* 0x0000000429337c20 */ /* 0x000fe20008410000 */
[----:B------:R-:W-:Y:S01]  /*09c0*/  FMUL.FTZ R46, R42, UR4 ;  /* 0x000000042a2e7c20 */ /* 0x000fe20008410000 */
[----:B------:R-:W-:Y:S01]  /*09d0*/  FMUL.FTZ R53, R43, UR4 ;  /* 0x000000042b357c20 */ /* 0x000fe20008410000 */
[----:B------:R-:W-:Y:S01]  /*09e0*/  IMAD.U32 R47, R48, 0x10, R47 ;  /* 0x00000010302f7824 */ /* 0x000fe200078e002f */
[----:B------:R-:W0:Y:S01]  /*09f0*/  LDS.128 R40, [R56+0x4800] ;  /* 0x0048000038287984 */ /* 0x000e220000000c00 */
[----:B-1----:R-:W-:Y:S01]  /*0a00*/  FMUL.FTZ R37, R37, UR4 ;  /* 0x0000000425257c20 */ /* 0x002fe20008410000 */
[----:B--2---:R-:W-:Y:S02]  /*0a10*/  FMUL.FTZ R32, R32, UR4 ;  /* 0x0000000420207c20 */ /* 0x004fe40008410000 */
[----:B------:R-:W-:Y:S01]  /*0a20*/  LEA R47, R47, R2, 0x1 ;  /* 0x000000022f2f7211 */ /* 0x000fe200078e08ff */
[----:B---3--:R-:W-:Y:S01]  /*0a30*/  FMUL.FTZ R52, R19, UR4 ;  /* 0x0000000413347c20 */ /* 0x008fe20008410000 */
[----:B------:R-:W-:Y:S01]  /*0a40*/  FMUL.FTZ R19, R38, UR4 ;  /* 0x0000000426137c20 */ /* 0x000fe20008410000 */
[----:B------:R-:W-:Y:S01]  /*0a50*/  FMUL.FTZ R38, R39, UR4 ;  /* 0x0000000427267c20 */ /* 0x000fe20008410000 */
[----:B------:R-:W-:Y:S01]  /*0a60*/  FMUL.FTZ R39, R33, UR4 ;  /* 0x0000000421277c20 */ /* 0x000fe20008410000 */
[----:B------:R-:W-:Y:S01]  /*0a70*/  FMUL.FTZ R33, R34, UR4 ;  /* 0x0000000422217c20 */ /* 0x000fe20008410000 */
[----:B------:R-:W-:Y:S01]  /*0a80*/  FMUL.FTZ R34, R35, UR4 ;  /* 0x0000000423227c20 */ /* 0x000fe20008410000 */
[----:B----4-:R-:W-:Y:S01]  /*0a90*/  FMUL.FTZ R55, R9, UR4 ;  /* 0x0000000409377c20 */ /* 0x010fe20008410000 */
[----:B------:R-:W-:Y:S01]  /*0aa0*/  FMUL.FTZ R8, R8, UR4 ;  /* 0x0000000408087c20 */ /* 0x000fe20008410000 */
[----:B------:R-:W-:Y:S01]  /*0ab0*/  FMUL.FTZ R9, R10, UR4 ;  /* 0x000000040a097c20 */ /* 0x000fe20008410000 */
[----:B------:R-:W-:Y:S01]  /*0ac0*/  FMUL.FTZ R48, R11, UR4 ;  /* 0x000000040b307c20 */ /* 0x000fe20008410000 */
[----:B-----5:R-:W-:Y:S01]  /*0ad0*/  FMUL.FTZ R10, R12, UR4 ;  /* 0x000000040c0a7c20 */ /* 0x020fe20008410000 */
        /* <DEDUP_REMOVED lines=18> */
[----:B------:R-:W-:Y:S01]  /*0c00*/  F2FP.BF16.F32.PACK_AB R14, R55, R8 ;  /* 0x00000008370e723e */ /* 0x000fe200000010ff */
[----:B0-----:R-:W-:Y:S01]  /*0c10*/  FMUL.FTZ R23, R40, UR4 ;  /* 0x0000000428177c20 */ /* 0x001fe20008410000 */
[----:B------:R-:W-:Y:S01]  /*0c20*/  F2FP.BF16.F32.PACK_AB R15, R48, R9 ;  /* 0x00000009300f723e */ /* 0x000fe200000010ff */
[----:B------:R-:W-:Y:S01]  /*0c30*/  FMUL.FTZ R40, R41, UR4 ;  /* 0x0000000429287c20 */ /* 0x000fe20008410000 */
[----:B------:R-:W-:Y:S01]  /*0c40*/  FMUL.FTZ R20, R20, UR4 ;  /* 0x0000000414147c20 */ /* 0x000fe20008410000 */
[----:B------:R-:W-:Y:S01]  /*0c50*/  F2FP.BF16.F32.PACK_AB R8, R57, R10 ;  /* 0x0000000a3908723e */ /* 0x000fe200000010ff */
[----:B------:R-:W-:Y:S01]  /*0c60*/  FMUL.FTZ R36, R42, UR4 ;  /* 0x000000042a247c20 */ /* 0x000fe20008410000 */
[----:B------:R-:W-:Y:S01]  /*0c70*/  F2FP.BF16.F32.PACK_AB R9, R50, R11 ;  /* 0x0000000b3209723e */ /* 0x000fe200000010ff */
[----:B------:R-:W-:Y:S01]  /*0c80*/  FMUL.FTZ R43, R43, UR4 ;  /* 0x000000042b2b7c20 */ /* 0x000fe20008410000 */
[----:B------:R-:W-:Y:S01]  /*0c90*/  F2FP.BF16.F32.PACK_AB R12, R51, R44 ;  /* 0x0000002c330c723e */ /* 0x000fe200000010ff */
[----:B------:R-:W-:Y:S01]  /*0ca0*/  ULDC UR4, c[0x0][0x244] ;  /* 0x0000910000047ab9 */ /* 0x000fe20000000800 */
[----:B------:R-:W-:-:S02]  /*0cb0*/  F2FP.BF16.F32.PACK_AB R13, R53, R46 ;  /* 0x0000002e350d723e */ /* 0x000fc400000010ff */
[----:B------:R-:W-:Y:S02]  /*0cc0*/  F2FP.BF16.F32.PACK_AB R10, R59, R16 ;  /* 0x000000103b0a723e */ /* 0x000fe400000010ff */
[----:B------:R-:W-:Y:S01]  /*0cd0*/  F2FP.BF16.F32.PACK_AB R11, R52, R17 ;  /* 0x00000011340b723e */ /* 0x000fe200000010ff */
[----:B------:R0:W-:Y:S01]  /*0ce0*/  STSM.16.MT88.4 [R47+0xa000], R12 ;  /* 0x00a0000c2f007844 */ /* 0x0001e20000004200 */
[----:B------:R-:W-:Y:S02]  /*0cf0*/  F2FP.BF16.F32.PACK_AB R16, R37, R18 ;  /* 0x000000122510723e */ /* 0x000fe400000010ff */
[----:B------:R-:W-:Y:S01]  /*0d00*/  F2FP.BF16.F32.PACK_AB R17, R38, R19 ;  /* 0x000000132611723e */ /* 0x000fe200000010ff */
[----:B------:R1:W-:Y:S01]  /*0d10*/  STSM.16.MT88.4 [R47+0xa200], R8 ;  /* 0x00a200082f007844 */ /* 0x0003e20000004200 */
[----:B------:R-:W-:Y:S02]  /*0d20*/  F2FP.BF16.F32.PACK_AB R18, R39, R32 ;  /* 0x000000202712723e */ /* 0x000fe400000010ff */
[----:B------:R-:W-:-:S02]  /*0d30*/  F2FP.BF16.F32.PACK_AB R19, R34, R33 ;  /* 0x000000212213723e */ /* 0x000fc400000010ff */
[----:B------:R-:W-:Y:S02]  /*0d40*/  F2FP.BF16.F32.PACK_AB R29, R30, R29 ;  /* 0x0000001d1e1d723e */ /* 0x000fe400000010ff */
[----:B------:R-:W-:Y:S01]  /*0d50*/  F2FP.BF16.F32.PACK_AB R21, R22, R21 ;  /* 0x000000151615723e */ /* 0x000fe200000010ff */
[----:B------:R1:W-:Y:S01]  /*0d60*/  STSM.16.MT88.4 [R47+0xa400], R16 ;  /* 0x00a400102f007844 */ /* 0x0003e20000004200 */
[----:B------:R-:W-:Y:S02]  /*0d70*/  F2FP.BF16.F32.PACK_AB R28, R35, R28 ;  /* 0x0000001c231c723e */ /* 0x000fe400000010ff */
[----:B------:R-:W-:Y:S01]  /*0d80*/  F2FP.BF16.F32.PACK_AB R30, R25, R24 ;  /* 0x00000018191e723e */ /* 0x000fe200000010ff */
[----:B0-----:R-:W-:Y:S01]  /*0d90*/  IMAD R12, R5, 0x2, R2 ;  /* 0x00000002050c7824 */ /* 0x001fe200078e0202 */
[----:B------:R-:W-:Y:S01]  /*0da0*/  F2FP.BF16.F32.PACK_AB R31, R26, R31 ;  /* 0x0000001f1a1f723e */ /* 0x000fe200000010ff */
[----:B------:R-:W-:Y:S01]  /*0db0*/  IMAD R13, R7, UR6, RZ ;  /* 0x00000006070d7c24 */ /* 0x000fe2000f8e02ff */
[----:B------:R-:W-:Y:S01]  /*0dc0*/  F2FP.BF16.F32.PACK_AB R22, R40, R23 ;  /* 0x000000172816723e */ /* 0x000fe200000010ff */
[----:B------:R-:W-:Y:S01]  /*0dd0*/  VIADD R7, R3, 0x10 ;  /* 0x0000001003077836 */ /* 0x000fe20000000000 */
[----:B------:R-:W-:Y:S01]  /*0de0*/  F2FP.BF16.F32.PACK_AB R20, R27, R20 ;  /* 0x000000141b14723e */ /* 0x000fe200000010ff */
[----:B------:R1:W-:Y:S01]  /*0df0*/  STSM.16.MT88.4 [R47+0xa600], R28 ;  /* 0x00a6001c2f007844 */ /* 0x0003e20000004200 */
[----:B------:R-:W-:Y:S01]  /*0e00*/  F2FP.BF16.F32.PACK_AB R23, R43, R36 ;  /* 0x000000242b17723e */ /* 0x000fe200000010ff */
[----:B------:R-:W-:Y:S01]  /*0e10*/  IMAD R13, R0, UR7, R13 ;  /* 0x00000007000d7c24 */ /* 0x000fe2000f8e020d */
[----:B------:R-:W-:-:S02]  /*0e20*/  VIMNMX R24, R49, 0x50, PT ;  /* 0x0000005031187848 */ /* 0x000fc40003fe0100 */
[----:B------:R-:W-:Y:S01]  /*0e30*/  ISETP.GE.AND P0, PT, R54, UR4, PT ;  /* 0x0000000436007c0c */ /* 0x000fe2000bf06270 */
[----:B------:R1:W-:Y:S01]  /*0e40*/  STSM.16.MT88.4 [R47+0xa800], R20 ;  /* 0x00a800142f007844 */ /* 0x0003e20000004200 */
[--C-:B------:R-:W-:Y:S01]  /*0e50*/  SHF.R.S32.HI R55, RZ, 0x1f, R54.reuse ;  /* 0x0000001fff377819 */ /* 0x100fe20000011436 */
[----:B------:R-:W-:Y:S01]  /*0e60*/  ULDC.64 UR4, c[0x0][0x260] ;  /* 0x0000980000047ab9 */ /* 0x000fe20000000a00 */
[----:B------:R-:W-:Y:S01]  /*0e70*/  BAR.SYNC.DEFER_BLOCKING 0x0 ;  /* 0x0000000000007b1d */ /* 0x000fe20000010000 */
[C---:B------:R-:W-:Y:S01]  /*0e80*/  ISETP.GE.OR P4, PT, R3.reuse, R24, P0 ;  /* 0x000000180300720c */ /* 0x040fe20000786670 */
[----:B------:R-:W-:Y:S01]  /*0e90*/  IMAD.WIDE.U32 R54, R0, UR6, R54 ;  /* 0x0000000600367c25 */ /* 0x000fe2000f8e0036 */
[----:B------:R-:W-:Y:S02]  /*0ea0*/  IADD3 R14, P1, R3, R60, RZ ;  /* 0x0000003c030e7210 */ /* 0x000fe40007f3e0ff */
[-C--:B------:R-:W-:Y:S01]  /*0eb0*/  ISETP.GE.OR P3, PT, R7, R24.reuse, P0 ;  /* 0x000000180700720c */ /* 0x080fe20000766670 */
[C---:B------:R-:W-:Y:S01]  /*0ec0*/  VIADD R0, R3.reuse, 0x20 ;  /* 0x0000002003007836 */ /* 0x040fe20000000000 */
[----:B------:R-:W-:Y:S01]  /*0ed0*/  IADD3 R7, R3, 0x30, RZ ;  /* 0x0000003003077810 */ /* 0x000fe20007ffe0ff */
[----:B------:R-:W-:Y:S01]  /*0ee0*/  IMAD R45, R45, UR4, RZ ;  /* 0x000000042d2d7c24 */ /* 0x000fe2000f8e02ff */
[----:B------:R-:W-:Y:S01]  /*0ef0*/  LEA.HI.X.SX32 R15, R3, R61, 0x1, P1 ;  /* 0x0000003d030f7211 */ /* 0x000fe200008f0eff */
[----:B------:R-:W-:Y:S01]  /*0f00*/  IMAD.IADD R55, R55, 0x1, R13 ;  /* 0x0000000137377824 */ /* 0x000fe200078e020d */
[-C--:B------:R-:W-:Y:S01]  /*0f10*/  ISETP.GE.OR P2, PT, R0, R24.reuse, P0 ;  /* 0x000000180000720c */ /* 0x080fe20000746670 */
[----:B------:R-:W-:Y:S01]  /*0f20*/  VIADD R3, R3, 0x40 ;  /* 0x0000004003037836 */ /* 0x000fe20000000000 */
[----:B------:R-:W-:Y:S01]  /*0f30*/  ISETP.GE.OR P1, PT, R7, R24, P0 ;  /* 0x000000180700720c */ /* 0x000fe20000726670 */
[----:B------:R-:W-:-:S02]  /*0f40*/  VIADD R0, R2, 0xa000 ;  /* 0x0000a00002007836 */ /* 0x000fc40000000000 */
[C---:B------:R-:W-:Y:S01]  /*0f50*/  IMAD R45, R6.reuse, UR5, R45 ;  /* 0x00000005062d7c24 */ /* 0x040fe2000f8e022d */
[----:B------:R-:W-:Y:S01]  /*0f60*/  ISETP.GE.OR P0, PT, R3, R24, P0 ;  /* 0x000000180300720c */ /* 0x000fe20000706670 */
[----:B------:R-:W-:Y:S01]  /*0f70*/  IMAD.WIDE.U32 R6, R6, UR4, R54 ;  /* 0x0000000406067c25 */ /* 0x000fe2000f8e0036 */
[----:B------:R-:W-:-:S03]  /*0f80*/  LEA R0, R5, R0, 0x1 ;  /* 0x0000000005007211 */ /* 0x000fc600078e08ff */
[----:B------:R-:W-:Y:S01]  /*0f90*/  IMAD.WIDE R2, R4, 0x50, R14 ;  /* 0x0000005004027825 */ /* 0x000fe200078e020e */
[----:B------:R1:W0:Y:S03]  /*0fa0*/  LDS.128 R8, [R12+0xa800] ;  /* 0x00a800000c087984 */ /* 0x0002260000000c00 */
[----:B------:R-:W-:Y:S01]  /*0fb0*/  IMAD.IADD R5, R7, 0x1, R45 ;  /* 0x0000000107057824 */ /* 0x000fe200078e022d */
[----:B------:R-:W-:Y:S06]  /*0fc0*/  @P4 BRA `(.L_x_4567) ;  /* 0x00000000002c4947 */ /* 0x000fec0003800000 */
[----:B-1----:R-:W1:Y:S01]  /*0fd0*/  LDS.128 R16, [R0] ;  /* 0x0000000000107984 */ /* 0x002e620000000c00 */
        /* <DEDUP_REMOVED lines=9> */
[----:B-1----:R2:W-:Y:S02]  /*1070*/  STG.E.128 desc[UR8][R20.64], R16 ;  /* 0x0000001014007986 */ /* 0x0025e4000c101d08 */
.L_x_4567:
[----:B------:R-:W-:Y:S05]  /*1080*/  BSYNC B0 ;  /* 0x0000000000007941 */ /* 0x000fea0003800000 */
.L_x_4566:
[----:B-12---:R1:W2:Y:S01]  /*1090*/  LDS.128 R16, [R12+0xa200] ;  /* 0x00a200000c107984 */ /* 0x0062a20000000c00 */
[----:B------:R-:W-:Y:S04]  /*10a0*/  BSSY B0, `(.L_x_4568) ;  /* 0x000000f000007945 */ /* 0x000fe80003800000 */
[----:B------:R-:W-:Y:S05]  /*10b0*/  @P3 BRA `(.L_x_4569) ;  /* 0x0000000000343947 */ /* 0x000fea0003800000 */
[----:B------:R-:W-:Y:S01]  /*10c0*/  IADD3 R13, P3, R2, 0x10, RZ ;  /* 0x00000010020d7810 */ /* 0x000fe20007f7e0ff */
[----:B------:R-:W-:Y:S01]  /*10d0*/  ULDC.64 UR4, c[0x0][0x250] ;  /* 0x0000940000047ab9 */ /* 0x000fe20000000a00 */
[----:B------:R-:W-:Y:S02]  /*10e0*/  IMAD.MOV.U32 R14, RZ, RZ, R6 ;  /* 0x000000ffff0e7224 */ /* 0x000fe400078e0006 */
[----:B------:R-:W-:Y:S01]  /*10f0*/  IADD3.X R0, RZ, R3, RZ, P3, !PT ;  /* 0x00000003ff007210 */ /* 0x000fe20001ffe4ff */
[----:B------:R-:W-:-:S04]  /*1100*/  IMAD.MOV.U32 R15, RZ, RZ, R5 ;  /* 0x000000ffff0f7224 */ /* 0x000fc800078e0005 */
        /* <DEDUP_REMOVED lines=8> */
.L_x_4569:
[----:B------:R-:W-:Y:S05]  /*1190*/  BSYNC B0 ;  /* 0x0000000000007941 */ /* 0x000fea0003800000 */
.L_x_4568:
[----:B--23--:R2:W3:Y:S01]  /*11a0*/  LDS.128 R16, [R12+0xa400] ;  /* 0x00a400000c107984 */ /* 0x00c4e20000000c00 */
        /* <DEDUP_REMOVED lines=15> */
.L_x_4571:
[----:B------:R-:W-:Y:S05]  /*12a0*/  BSYNC B0 ;  /* 0x0000000000007941 */ /* 0x000fea0003800000 */
.L_x_4570:
[----:B-12---:R-:W1:Y:S01]  /*12b0*/  LDS.128 R12, [R12+0xa600] ;  /* 0x00a600000c0c7984 */ /* 0x006e620000000c00 */
[----:B------:R-:W-:Y:S04]  /*12c0*/  BSSY B0, `(.L_x_4572) ;  /* 0x000000f000007945 */ /* 0x000fe80003800000 */
[----:B------:R-:W-:Y:S05]  /*12d0*/  @P1 BRA `(.L_x_4573) ;  /* 0x0000000000341947 */ /* 0x000fea0003800000 */
[----:B---34-:R-:W-:Y:S01]  /*12e0*/  IADD3 R19, P1, R2, 0x30, RZ ;  /* 0x0000003002137810 */ /* 0x018fe20007f3e0ff */
        /* <DEDUP_REMOVED lines=8> */
[----:B------:R-:W-:Y:S02]  /*1370*/  LEA R18, P1, R16, UR4, 0x1 ;  /* 0x0000000410127c11 */ /* 0x000fe4000f8208ff */
[----:B------:R-:W-:-:S04]  /*1380*/  IADD3 R17, R17, R19, RZ ;  /* 0x0000001311117210 */ /* 0x000fc80007ffe0ff */
[----:B------:R-:W-:-:S05]  /*1390*/  LEA.HI.X R19, R16, UR5, R17, 0x1, P1 ;  /* 0x0000000510137c11 */ /* 0x000fca00088f0c11 */
[----:B-1----:R2:W-:Y:S02]  /*13a0*/  STG.E.128 desc[UR8][R18.64], R12 ;  /* 0x0000000c12007986 */ /* 0x0025e4000c101d08 */
.L_x_4573:
[----:B------:R-:W-:Y:S05]  /*13b0*/  BSYNC B0 ;  /* 0x0000000000007941 */ /* 0x000fea0003800000 */
.L_x_4572:
[----:B------:R-:W-:Y:S05]  /*13c0*/  @P0 EXIT ;  /* 0x000000000000094d */ /* 0x000fea0003800000 */
[----:B------:R-:W-:Y:S01]  /*13d0*/  IADD3 R7, P0, R2, 0x40, RZ ;  /* 0x0000004002077810 */ /* 0x000fe20007f1e0ff */
[----:B------:R-:W-:-:S04]  /*13e0*/  ULDC.64 UR4, c[0x0][0x250] ;  /* 0x0000940000047ab9 */ /* 0x000fc80000000a00 */
[----:B------:R-:W-:Y:S01]  /*13f0*/  IMAD.X R2, RZ, RZ, R3, P0 ;  /* 0x000000ffff027224 */ /* 0x000fe200000e0603 */
[----:B------:R-:W-:-:S03]  /*1400*/  MOV R3, R5 ;  /* 0x0000000500037202 */ /* 0x000fc60000000f00 */
        /* <DEDUP_REMOVED lines=8> */
[----:B0-----:R-:W-:Y:S01]  /*1490*/  STG.E.128 desc[UR8][R4.64], R8 ;  /* 0x0000000804007986 */ /* 0x001fe2000c101d08 */
[----:B------:R-:W-:Y:S05]  /*14a0*/  EXIT ;  /* 0x000000000000794d */ /* 0x000fea0003800000 */
.L_x_4574:
        /* <DEDUP_REMOVED lines=13> */
.L_x_7322:


//--------------------- .text._ZN7cutlass13device_kernelIN5flash11enable_sm90INS1_16FlashAttnBwdSm90INS1_25CollectiveMainloopBwdSm90ILi2ELi2ELi2EN4cute5tupleIJNS5_1CILi1EEES8_S8_EEENS6_IJNS7_ILi80EEENS7_ILi128EEESB_EEENS_10bfloat16_tEfNS_4arch4Sm90ELb0ELb0ELb0ELb1ELb1ELb1ELb0ELb1ELi2ELi1ELi2ELi1ELb0EEENS1_24CollectiveEpilogueBwdGQAISC_fSF_Li256ELb1ELb1EEENS1_19SingleTileSchedulerILb1ELb0ELb0ELi128EEEEEEEEEvNT_6ParamsE --------------------------
	.section	.text._ZN7cutlass13device_kernelIN5flash11enable_sm90INS1_16FlashAttnBwdSm90INS1_25CollectiveMainloopBwdSm90ILi2ELi2ELi2EN4cute5tupleIJNS5_1CILi1EEES8_S8_EEENS6_IJNS7_ILi80EEENS7_ILi128EEESB_EEENS_10bfloat16_tEfNS_4arch4Sm90ELb0ELb0ELb0ELb1ELb1ELb1ELb0ELb1ELi2ELi1ELi2ELi1ELb0EEENS1_24CollectiveEpilogueBwdGQAISC_fSF_Li256ELb1ELb1EEENS1_19SingleTileSchedulerILb1ELb0ELb0ELi128EEEEEEEEEvNT_6ParamsE,"ax",@progbits
	.align	128
.text._ZN7cutlass13device_kernelIN5flash11enable_sm90INS1_16FlashAttnBwdSm90INS1_25CollectiveMainloopBwdSm90ILi2ELi2ELi2EN4cute5tupleIJNS5_1CILi1EEES8_S8_EEENS6_IJNS7_ILi80EEENS7_ILi128EEESB_EEENS_10bfloat16_tEfNS_4arch4Sm90ELb0ELb0ELb0ELb1ELb1ELb1ELb0ELb1ELi2ELi1ELi2ELi1ELb0EEENS1_24CollectiveEpilogueBwdGQAISC_fSF_Li256ELb1ELb1EEENS1_19SingleTileSchedulerILb1ELb0ELb0ELi128EEEEEEEEEvNT_6ParamsE:
        .type           _ZN7cutlass13device_kernelIN5flash11enable_sm90INS1_16FlashAttnBwdSm90INS1_25CollectiveMainloopBwdSm90ILi2ELi2ELi2EN4cute5tupleIJNS5_1CILi1EEES8_S8_EEENS6_IJNS7_ILi80EEENS7_ILi128EEESB_EEENS_10bfloat16_tEfNS_4arch4Sm90ELb0ELb0ELb0ELb1ELb1ELb1ELb0ELb1ELi2ELi1ELi2ELi1ELb0EEENS1_24CollectiveEpilogueBwdGQAISC_fSF_Li256ELb1ELb1EEENS1_19SingleTileSchedulerILb1ELb0ELb0ELi128EEEEEEEEEvNT_6ParamsE,@function
        .size           _ZN7cutlass13device_kernelIN5flash11enable_sm90INS1_16FlashAttnBwdSm90INS1_25CollectiveMainloopBwdSm90ILi2ELi2ELi2EN4cute5tupleIJNS5_1CILi1EEES8_S8_EEENS6_IJNS7_ILi80EEENS7_ILi128EEESB_EEENS_10bfloat16_tEfNS_4arch4Sm90ELb0ELb0ELb0ELb1ELb1ELb1ELb0ELb1ELi2ELi1ELi2ELi1ELb0EEENS1_24CollectiveEpilogueBwdGQAISC_fSF_Li256ELb1ELb1EEENS1_19SingleTileSchedulerILb1ELb0ELb0ELi128EEEEEEEEEvNT_6ParamsE,(.L_x_7323 - _ZN7cutlass13device_kernelIN5flash11enable_sm90INS1_16FlashAttnBwdSm90INS1_25CollectiveMainloopBwdSm90ILi2ELi2ELi2EN4cute5tupleIJNS5_1CILi1EEES8_S8_EEENS6_IJNS7_ILi80EEENS7_ILi128EEESB_EEENS_10bfloat16_tEfNS_4arch4Sm90ELb0ELb0ELb0ELb1ELb1ELb1ELb0ELb1ELi2ELi1ELi2ELi1ELb0EEENS1_24CollectiveEpilogueBwdGQAISC_fSF_Li256ELb1ELb1EEENS1_19SingleTileSchedulerILb1ELb0ELb0ELi128EEEEEEEEEvNT_6ParamsE)
        .other          _ZN7cutlass13device_kernelIN5flash11enable_sm90INS1_16FlashAttnBwdSm90INS1_25CollectiveMainloopBwdSm90ILi2ELi2ELi2EN4cute5tupleIJNS5_1CILi1EEES8_S8_EEENS6_IJNS7_ILi80EEENS7_ILi128EEESB_EEENS_10bfloat16_tEfNS_4arch4Sm90ELb0ELb0ELb0ELb1ELb1ELb1ELb0ELb1ELi2ELi1ELi2ELi1ELb0EEENS1_24CollectiveEpilogueBwdGQAISC_fSF_Li256ELb1ELb1EEENS1_19SingleTileSchedulerILb1ELb0ELb0ELi128EEEEEEEEEvNT_6ParamsE,@"STO_CUDA_ENTRY STV_DEFAULT"
_ZN7cutlass13device_kernelIN5flash11enable_sm90INS1_16FlashAttnBwdSm90INS1_25CollectiveMainloopBwdSm90ILi2ELi2ELi2EN4cute5tupleIJNS5_1CILi1EEES8_S8_EEENS6_IJNS7_ILi80EEENS7_ILi128EEESB_EEENS_10bfloat16_tEfNS_4arch4Sm90ELb0ELb0ELb0ELb1ELb1ELb1ELb0ELb1ELi2ELi1ELi2ELi1ELb0EEENS1_24CollectiveEpilogueBwdGQAISC_fSF_Li256ELb1ELb1EEENS1_19SingleTileSchedulerILb1ELb0ELb0ELi128EEEEEEEEEvNT_6ParamsE:
        /* <DEDUP_REMOVED lines=23> */
.L_x_4576:
[----:B------:R-:W-:Y:S05]  /*0170*/  BSYNC B0 ;  /* 0x0000000000007941 */ /* 0x000fea0003800000 */
.L_x_4575:
        /* <DEDUP_REMOVED lines=34> */
.L_x_4577:
        /* <DEDUP_REMOVED lines=22> */
.L_x_4578:
        /* <DEDUP_REMOVED lines=9> */
.L_x_4581:
        /* <DEDUP_REMOVED lines=20> */
.L_x_4582:
        /* <DEDUP_REMOVED lines=10> */
.L_x_4584:
[----:B------:R-:W2:Y:S02]  /*0770*/  LDC R0, c[0x0][0x8c4] ;  /* 0x00023100ff007b82 */ /* 0x000ea40000000800 */
.L_x_4583:
        /* <DEDUP_REMOVED lines=17> */
.L_x_4586:
        /* <DEDUP_REMOVED lines=10> */
.L_x_4587:
        /* <DEDUP_REMOVED lines=8> */
.L_x_4588:
        /* <DEDUP_REMOVED lines=9> */
.L_x_4589:
        /* <DEDUP_REMOVED lines=87> */
.L_x_4592:
        /* <DEDUP_REMOVED lines=15> */
.L_x_4591:
        /* <DEDUP_REMOVED lines=23> */
.L_x_4594:
        /* <DEDUP_REMOVED lines=15> */
.L_x_4593:
        /* <DEDUP_REMOVED lines=8> */
.L_x_4699:
        /* <DEDUP_REMOVED lines=48> */
.L_x_4596:
        /* <DEDUP_REMOVED lines=79> */
.L_x_4608:
[----:B------:R-:W2:Y:S02]  /*1b70*/  LDL R3, [R1] ;  /* 0x0000000001037983 */ /* 0x000ea40000100800 */
[----:B--2---:R-:W-:-:S13]  /*1b80*/  ISETP.NE.AND P0, PT, R3, 0x3, PT ;  /* 0x000000030300780c */ /* 0x004fda0003f05270 */
[----:B------:R-:W-:Y:S05]  /*1b90*/  @!P0 BRA `(.L_x_4598) ;  /* 0x0000000000048947 */ /* 0x000fea0003800000 */
[----:B------:R-:W-:Y:S01]  /*1ba0*/  BPT.TRAP 0x1 ;  /* 0x000000040000795c */ /* 0x000fe20000300000 */
.L_x_4598:
        /* <DEDUP_REMOVED lines=8> */
.L_x_4599:
[----:B---3--:R-:W-:Y:S05]  /*1c30*/  @P1 BRA `(.L_x_4600) ;  /* 0x0000000000081947 */ /* 0x008fea0003800000 */
[----:B------:R-:W3:Y:S02]  /*1c40*/  SYNCS.PHASECHK.TRANS64.TRYWAIT P1, [R3+URZ+0x38810], R154 ;  /* 0x0388109a030075a7 */ /* 0x000ee4000802017f */
[----:B---3--:R-:W-:Y:S05]  /*1c50*/  @!P1 BRA `(.L_x_4601) ;  /* 0x0000009800149947 */ /* 0x008fea0003800000 */
.L_x_4600:
        /* <DEDUP_REMOVED lines=286> */
.L_x_4602:
[----:B------:R1:W1:Y:S01]  /*2e40*/  SYNCS.PHASECHK.TRANS64.TRYWAIT P1, [R3+URZ+0x38830], R154 ;  /* 0x0388309a030075a7 */ /* 0x000262000802017f */
[----:B------:R-:W-:Y:S05]  /*2e50*/  @!P0 BRA `(.L_x_4603) ;  /* 0x0000000000048947 */ /* 0x000fea0003800000 */
[----:B------:R-:W-:Y:S01]  /*2e60*/  BPT.TRAP 0x1 ;  /* 0x000000040000795c */ /* 0x000fe20000300000 */
.L_x_4603:
[----:B------:R-:W-:-:S05]  /*2e70*/  VIADD R152, R152, 0x24000 ;  /* 0x0002400098987836 */ /* 0x000fca0000000000 */
[----:B------:R-:W-:-:S04]  /*2e80*/  SHF.R.U32.HI R152, RZ, 0x4, R152 ;  /* 0x00000004ff987819 */ /* 0x000fc80000011698 */
[----:B------:R-:W-:-:S04]  /*2e90*/  LOP3.LUT R236, R152, 0x3fff, RZ, 0xc0, !PT ;  /* 0x00003fff98ec7812 */ /* 0x000fc800078ec0ff */
[----:B------:R-:W-:Y:S01]  /*2ea0*/  LOP3.LUT R153, R236, 0x10000, RZ, 0xfc, !PT ;  /* 0x00010000ec997812 */ /* 0x000fe200078efcff */
[----:B-1----:R-:W-:Y:S06]  /*2eb0*/  @P1 BRA `(.L_x_4604) ;  /* 0x0000000000081947 */ /* 0x002fec0003800000 */
[----:B------:R-:W1:Y:S02]  /*2ec0*/  SYNCS.PHASECHK.TRANS64.TRYWAIT P1, [R3+URZ+0x38830], R154 ;  /* 0x0388309a030075a7 */ /* 0x000e64000802017f */
[----:B-1----:R-:W-:Y:S05]  /*2ed0*/  @!P1 BRA `(.L_x_4605) ;  /* 0x0000008400889947 */ /* 0x002fea0003800000 */
.L_x_4604:
        /* <DEDUP_REMOVED lines=832> */
.L_x_4606:
        /* <DEDUP_REMOVED lines=56> */
.L_x_4607:
        /* <DEDUP_REMOVED lines=78> */
.L_x_4590:
[----:B------:R-:W-:Y:S05]  /*6b40*/  @P0 BRA `(.L_x_4585) ;  /* 0x0000004800140947 */ /* 0x000fea0003800000 */
[----:B------:R-:W2:Y:S01]  /*6b50*/  LDL.LU R152, [R1+0x1c] ;  /* 0x00001c0001987983 */ /* 0x000ea20000300800 */
[----:B-1----:R-:W1:Y:S01]  /*6b60*/  LDC.64 R2, c[0x0][0x878] ;  /* 0x00021e00ff027b82 */ /* 0x002e620000000a00 */
[----:B------:R-:W-:Y:S01]  /*6b70*/  ULDC UR4, c[0x0][0x870] ;  /* 0x00021c0000047ab9 */ /* 0x000fe20000000800 */
[----:B------:R-:W-:-:S06]  /*6b80*/  ULDC UR6, c[0x0][0x80c] ;  /* 0x0002030000067ab9 */ /* 0x000fcc0000000800 */
[----:B------:R-:W3:Y:S01]  /*6b90*/  LDC R17, c[0x0][0x850] ;  /* 0x00021400ff117b82 */ /* 0x000ee20000000800 */
[----:B------:R-:W4:Y:S01]  /*6ba0*/  S2R R4, SR_TID.X ;  /* 0x0000000000047919 */ /* 0x000f220000002100 */
[----:B------:R-:W5:Y:S01]  /*6bb0*/  S2R R8, SR_CTAID.Y ;  /* 0x0000000000087919 */ /* 0x000f620000002600 */
[----:B------:R-:W5:Y:S05]  /*6bc0*/  S2R R16, SR_CTAID.X ;  /* 0x0000000000107919 */ /* 0x000f6a0000002500 */
[----:B------:R-:W5:Y:S01]  /*6bd0*/  S2UR UR5, SR_CgaCtaId ;  /* 0x00000000000579c3 */ /* 0x000f620000008800 */
[----:B-1----:R-:W-:-:S07]  /*6be0*/  ISETP.NE.U32.AND P0, PT, R2, RZ, PT ;  /* 0x000000ff0200720c */ /* 0x002fce0003f05070 */
[----:B------:R-:W1:Y:S01]  /*6bf0*/  LDC.64 R14, c[0x0][0x840] ;  /* 0x00021000ff0e7b82 */ /* 0x000e620000000a00 */
[----:B------:R-:W-:-:S07]  /*6c00*/  ISETP.NE.AND.EX P0, PT, R3, RZ, PT, P0 ;  /* 0x000000ff0300720c */ /* 0x000fce0003f05300 */
[----:B------:R-:W1:Y:S08]  /*6c10*/  LDC.64 R12, c[0x0][0x818] ;  /* 0x00020600ff0c7b82 */ /* 0x000e700000000a00 */
[----:B------:R-:W2:Y:S01]  /*6c20*/  @P0 LDC.64 R2, c[0x0][0x878] ;  /* 0x00021e00ff020b82 */ /* 0x000ea20000000a00 */
[----:B---3--:R-:W-:-:S07]  /*6c30*/  ISETP.NE.AND P2, PT, R17, 0x1, PT ;  /* 0x000000011100780c */ /* 0x008fce0003f45270 */
[----:B------:R-:W3:Y:S08]  /*6c40*/  LDC.64 R18, c[0x0][0x820] ;  /* 0x00020800ff127b82 */ /* 0x000ef00000000a00 */
[----:B------:R-:W5:Y:S08]  /*6c50*/  @P2 LDC R5, c[0x0][0x854] ;  /* 0x00021500ff052b82 */ /* 0x000f700000000800 */
[----:B------:R-:W1:Y:S08]  /*6c60*/  @P2 LDC R9, c[0x0][0x858] ;  /* 0x00021600ff092b82 */ /* 0x000e700000000800 */
[----:B------:R-:W3:Y:S08]  /*6c70*/  LDC.64 R20, c[0x0][0x848] ;  /* 0x00021200ff147b82 */ /* 0x000ef00000000a00 */
[----:B------:R-:W3:Y:S01]  /*6c80*/  LDC.64 R22, c[0x0][0x800] ;  /* 0x00020000ff167b82 */ /* 0x000ee20000000a00 */
[----:B--2---:R-:W-:-:S06]  /*6c90*/  @P0 IMAD.WIDE R2, R152, 0x4, R2 ;  /* 0x0000000498020825 */ /* 0x004fcc00078e0202 */
[----:B------:R2:W3:Y:S01]  /*6ca0*/  @P0 LDG.E R2, desc[UR38][R2.64] ;  /* 0x0000002602020981 */ /* 0x0004e2000c1e1900 */
[----:B----4-:R-:W-:Y:S01]  /*6cb0*/  VIADD R11, R4, 0xffffff80 ;  /* 0xffffff80040b7836 */ /* 0x010fe20000000000 */
[----:B------:R-:W-:Y:S01]  /*6cc0*/  BAR.SYNC.DEFER_BLOCKING 0x1, 0x100 ;  /* 0x0044000000007b1d */ /* 0x000fe20000010000 */
[----:B-----5:R-:W-:Y:S01]  /*6cd0*/  @P2 IMAD.HI.U32 R0, R8, R5, RZ ;  /* 0x0000000508002227 */ /* 0x020fe200078e00ff */
[----:B------:R-:W-:Y:S02]  /*6ce0*/  ISETP.NE.AND P1, PT, R4, 0x80, PT ;  /* 0x000000800400780c */ /* 0x000fe40003f25270 */
[----:B------:R-:W-:Y:S01]  /*6cf0*/  SHF.R.S32.HI R4, RZ, 0x1f, R11 ;  /* 0x0000001fff047819 */ /* 0x000fe2000001140b */
[----:B------:R-:W-:Y:S01]  /*6d00*/  IMAD.MOV.U32 R7, RZ, RZ, R8 ;  /* 0x000000ffff077224 */ /* 0x000fe200078e0008 */
[----:B-1----:R-:W-:Y:S01]  /*6d10*/  @P2 SHF.R.U32.HI R7, RZ, R9, R0 ;  /* 0x00000009ff072219 */ /* 0x002fe20000011600 */
[----:B------:R-:W-:Y:S01]  /*6d20*/  IMAD R0, R16, UR4, RZ ;  /* 0x0000000410007c24 */ /* 0x000fe2000f8e02ff */
[----:B--2---:R-:W-:Y:S01]  /*6d30*/  LEA.HI R3, R4, R11, RZ, 0x7 ;  /* 0x0000000b04037211 */ /* 0x004fe200078f38ff */
[----:B------:R-:W-:Y:S01]  /*6d40*/  IMAD R4, R152, UR6, RZ ;  /* 0x0000000698047c24 */ /* 0x000fe2000f8e02ff */
[----:B------:R-:W-:Y:S01]  /*6d50*/  UMOV UR4, 0x400 ;  /* 0x0000040000047882 */ /* 0x000fe20000000000 */
[----:B------:R-:W-:Y:S01]  /*6d60*/  IMAD R5, R0, UR6, RZ ;  /* 0x0000000600057c24 */ /* 0x000fe2000f8e02ff */
[C---:B------:R-:W-:Y:S01]  /*6d70*/  LOP3.LUT R0, R3.reuse, 0xfffff80, RZ, 0xc0, !PT ;  /* 0x0fffff8003007812 */ /* 0x040fe200078ec0ff */
[----:B------:R-:W-:Y:S01]  /*6d80*/  IMAD.SHL.U32 R3, R3, 0x40, RZ ;  /* 0x0000004003037824 */ /* 0x000fe200078e00ff */
[----:B------:R-:W-:Y:S01]  /*6d90*/  SHF.R.S32.HI R6, RZ, 0x1f, R4 ;  /* 0x0000001fff067819 */ /* 0x000fe20000011404 */
[----:B------:R-:W-:Y:S01]  /*6da0*/  ULEA UR4, UR5, UR4, 0x18 ;  /* 0x0000000405047291 */ /* 0x000fe2000f8ec03f */
[----:B------:R-:W-:Y:S01]  /*6db0*/  IADD3 R10, P3, P4, R5, R4, R7 ;  /* 0x00000004050a7210 */ /* 0x000fe20007c7e007 */
[----:B------:R-:W-:Y:S01]  /*6dc0*/  IMAD.IADD R0, R11, 0x1, -R0 ;  /* 0x000000010b007824 */ /* 0x000fe200078e0a00 */
[----:B------:R-:W-:Y:S01]  /*6dd0*/  LOP3.LUT R3, R3, 0x3fffe000, RZ, 0xc0, !PT ;  /* 0x3fffe00003037812 */ /* 0x000fe200078ec0ff */
[----:B------:R-:W-:Y:S01]  /*6de0*/  ULDC.64 UR6, c[0x0][0x868] ;  /* 0x00021a0000067ab9 */ /* 0x000fe20000000a00 */
[----:B------:R-:W-:Y:S01]  /*6df0*/  SHF.R.S32.HI R5, RZ, 0x1f, R5 ;  /* 0x0000001fff057819 */ /* 0x000fe20000011405 */
[----:B------:R-:W-:Y:S01]  /*6e00*/  BSSY B0, `(.L_x_4609) ;  /* 0x0000042000007945 */ /* 0x000fe20003800000 */
[----:B------:R-:W-:Y:S01]  /*6e10*/  SHF.R.S32.HI R9, RZ, 0x1f, R7 ;  /* 0x0000001fff097819 */ /* 0x000fe20000011407 */
[----:B------:R-:W-:Y:S01]  /*6e20*/  IMAD R0, R0, 0x4, R3 ;  /* 0x0000000400007824 */ /* 0x000fe200078e0203 */
[----:B------:R-:W-:-:S02]  /*6e30*/  ISETP.NE.AND P2, PT, R11, RZ, PT ;  /* 0x000000ff0b00720c */ /* 0x000fc40003f45270 */
[----:B------:R-:W-:Y:S01]  /*6e40*/  IADD3.X R11, R5, R6, R9, P3, P4 ;  /* 0x00000006050b7210 */ /* 0x000fe20001fe8409 */
[----:B------:R-:W-:Y:S01]  /*6e50*/  IMAD.SHL.U32 R5, R16, 0x4000, RZ ;  /* 0x0000400010057824 */ /* 0x000fe200078e00ff */
[----:B------:R-:W-:Y:S01]  /*6e60*/  LEA R0, R0, UR4, 0x2 ;  /* 0x0000000400007c11 */ /* 0x000fe2000f8e10ff */
[----:B------:R-:W-:Y:S01]  /*6e70*/  IMAD R6, R9, R14, RZ ;  /* 0x0000000e09067224 */ /* 0x000fe200078e02ff */
[----:B------:R-:W-:-:S03]  /*6e80*/  SHF.L.U64.HI R11, R10, 0x2, R11 ;  /* 0x000000020a0b7819 */ /* 0x000fc6000001020b */
[----:B------:R1:W-:Y:S01]  /*6e90*/  STS.128 [R0], R24 ;  /* 0x0000001800007388 */ /* 0x0003e20000000c00 */
[----:B------:R-:W-:Y:S01]  /*6ea0*/  IMAD R15, R7, R15, R6 ;  /* 0x0000000f070f7224 */ /* 0x000fe200078e0206 */
[----:B------:R-:W-:Y:S02]  /*6eb0*/  SHF.R.S32.HI R6, RZ, 0x1f, R152 ;  /* 0x0000001fff067819 */ /* 0x000fe40000011498 */
[----:B------:R2:W-:Y:S04]  /*6ec0*/  STS.128 [R0+0x800], R28 ;  /* 0x0008001c00007388 */ /* 0x0005e80000000c00 */
[----:B------:R2:W-:Y:S04]  /*6ed0*/  STS.128 [R0+0x1000], R32 ;  /* 0x0010002000007388 */ /* 0x0005e80000000c00 */
[----:B------:R2:W-:Y:S01]  /*6ee0*/  STS.128 [R0+0x1800], R36 ;  /* 0x0018002400007388 */ /* 0x0005e20000000c00 */
[----:B-1----:R-:W1:Y:S03]  /*6ef0*/  LDC.64 R24, c[0x0][0x828] ;  /* 0x00020a00ff187b82 */ /* 0x002e660000000a00 */
        /* <DEDUP_REMOVED lines=12> */
[----:B---3--:R-:W-:-:S05]  /*6fc0*/  @P0 IMAD R2, R152, 0x80, R2 ;  /* 0x0000008098020824 */ /* 0x008fca00078e0202 */
[----:B------:R-:W-:-:S04]  /*6fd0*/  @P0 SHF.R.S32.HI R3, RZ, 0x1f, R2 ;  /* 0x0000001fff030819 */ /* 0x000fc80000011402 */
[----:B------:R-:W-:-:S05]  /*6fe0*/  @P0 LEA.HI R3, R3, R2, RZ, 0x7 ;  /* 0x0000000203030211 */ /* 0x000fca00078f38ff */
[----:B------:R-:W-:-:S05]  /*6ff0*/  @P0 IMAD.SHL.U32 R3, R3, 0x80, RZ ;  /* 0x0000008003030824 */ /* 0x000fca00078e00ff */
[----:B------:R-:W-:-:S04]  /*7000*/  @P0 LOP3.LUT R2, R3, 0xffffc000, RZ, 0xc0, !PT ;  /* 0xffffc00003020812 */ /* 0x000fc800078ec0ff */
[----:B------:R-:W-:Y:S02]  /*7010*/  @P0 SHF.R.S32.HI R3, RZ, 0x1f, R2 ;  /* 0x0000001fff030819 */ /* 0x000fe40000011402 */
[----:B------:R-:W-:-:S06]  /*7020*/  @!P0 CS2R R2, SRZ ;  /* 0x0000000000028805 */ /* 0x000fcc000001ff00 */
[----:B------:R-:W-:Y:S01]  /*7030*/  IADD3 R4, P3, R5, R2, RZ ;  /* 0x0000000205047210 */ /* 0x000fe20007f7e0ff */
[----:B------:R-:W-:-:S03]  /*7040*/  IMAD R2, R9, R12, RZ ;  /* 0x0000000c09027224 */ /* 0x000fc600078e02ff */
[----:B------:R-:W-:Y:S01]  /*7050*/  LEA.HI.X.SX32 R5, R5, R3, 0x1, P3 ;  /* 0x0000000305057211 */ /* 0x000fe200018f0eff */
[C---:B------:R-:W-:Y:S01]  /*7060*/  IMAD R9, R7.reuse, R13, R2 ;  /* 0x0000000d07097224 */ /* 0x040fe200078e0202 */
[----:B------:R-:W-:Y:S01]  /*7070*/  SEL R13, R6, RZ, !P0 ;  /* 0x000000ff060d7207 */ /* 0x000fe20004000000 */
[----:B------:R-:W-:-:S04]  /*7080*/  IMAD.WIDE.U32 R2, R7, R12, R4 ;  /* 0x0000000c07027225 */ /* 0x000fc800078e0004 */
[----:B------:R-:W-:Y:S01]  /*7090*/  IMAD.IADD R3, R3, 0x1, R9 ;  /* 0x0000000103037824 */ /* 0x000fe200078e0209 */
[----:B------:R-:W-:Y:S01]  /*70a0*/  SEL R9, R152, RZ, !P0 ;  /* 0x000000ff98097207 */ /* 0x000fe20004000000 */
[----:B------:R-:W-:-:S04]  /*70b0*/  IMAD.WIDE.U32 R4, R7, R14, R4 ;  /* 0x0000000e07047225 */ /* 0x000fc800078e0004 */
[C---:B------:R-:W-:Y:S02]  /*70c0*/  IMAD R6, R13.reuse, R18, RZ ;  /* 0x000000120d067224 */ /* 0x040fe400078e02ff */
[----:B------:R-:W-:Y:S02]  /*70d0*/  IMAD R12, R13, R20, RZ ;  /* 0x000000140d0c7224 */ /* 0x000fe400078e02ff */
[----:B------:R-:W-:Y:S02]  /*70e0*/  IMAD.SHL.U32 R13, R10, 0x4, RZ ;  /* 0x000000040a0d7824 */ /* 0x000fe400078e00ff */
[----:B------:R-:W-:Y:S02]  /*70f0*/  IMAD.IADD R5, R5, 0x1, R15 ;  /* 0x0000000105057824 */ /* 0x000fe400078e020f */
[----:B------:R-:W-:Y:S01]  /*7100*/  IMAD R15, R9, R19, R6 ;  /* 0x00000013090f7224 */ /* 0x000fe200078e0206 */
[----:B------:R-:W-:Y:S01]  /*7110*/  IADD3 R6, P4, R13, UR6, RZ ;  /* 0x000000060d067c10 */ /* 0x000fe2000ff9e0ff */
[----:B------:R-:W-:-:S04]  /*7120*/  IMAD.WIDE.U32 R2, R9, R18, R2 ;  /* 0x0000001209027225 */ /* 0x000fc800078e0002 */
[----:B------:R-:W-:Y:S01]  /*7130*/  IMAD.WIDE.U32 R4, R9, R20, R4 ;  /* 0x0000001409047225 */ /* 0x000fe200078e0004 */
[----:B------:R-:W-:-:S03]  /*7140*/  LEA R22, P3, R2, R22, 0x2 ;  /* 0x0000001602167211 */ /* 0x000fc600078610ff */
[----:B------:R-:W-:Y:S01]  /*7150*/  IMAD.MOV R10, RZ, RZ, -R7 ;  /* 0x000000ffff0a7224 */ /* 0x000fe200078e0a07 */
[----:B------:R-:W-:Y:S01]  /*7160*/  IADD3.X R7, R11, UR7, RZ, P4, !PT ;  /* 0x000000070b077c10 */ /* 0x000fe2000a7fe4ff */
[----:B------:R-:W-:Y:S01]  /*7170*/  IMAD R9, R9, R21, R12 ;  /* 0x0000001509097224 */ /* 0x000fe200078e020c */
[----:B-1----:R-:W-:Y:S01]  /*7180*/  LEA R24, P0, R4, R24, 0x2 ;  /* 0x0000001804187211 */ /* 0x002fe200078010ff */
[----:B------:R-:W-:Y:S02]  /*7190*/  IMAD R17, R17, R10, R8 ;  /* 0x0000000a11117224 */ /* 0x000fe400078e0208 */
[----:B------:R-:W-:Y:S02]  /*71a0*/  IMAD.IADD R10, R3, 0x1, R15 ;  /* 0x00000001030a7824 */ /* 0x000fe400078e020f */
[----:B------:R-:W-:Y:S01]  /*71b0*/  IMAD.IADD R9, R5, 0x1, R9 ;  /* 0x0000000105097824 */ /* 0x000fe200078e0209 */
[----:B--2---:R-:W-:Y:S07]  /*71c0*/  @P2 BRA `(.L_x_4610) ;  /* 0x0000000000142947 */ /* 0x004fee0003800000 */
.L_x_4611:
[----:B------:R-:W2:Y:S04]  /*71d0*/  LDG.E.STRONG.GPU R8, desc[UR38][R6.64] ;  /* 0x0000002606087981 */ /* 0x000ea8000c1ef900 */
[----:B--2---:R-:W-:Y:S01]  /*71e0*/  CCTL.IVALL ;  /* 0x00000000ff00798f */ /* 0x004fe20002000000 */
[----:B------:R-:W-:Y:S05]  /*71f0*/  YIELD ;  /* 0x0000000000007946 */ /* 0x000fea0003800000 */
[----:B------:R-:W-:-:S13]  /*7200*/  ISETP.NE.AND P2, PT, R8, R17, PT ;  /* 0x000000110800720c */ /* 0x000fda0003f45270 */
[----:B------:R-:W-:Y:S05]  /*7210*/  @P2 BRA `(.L_x_4611) ;  /* 0xfffffffc00ec2947 */ /* 0x000fea000383ffff */
.L_x_4610:
[----:B------:R-:W-:Y:S05]  /*7220*/  BSYNC B0 ;  /* 0x0000000000007941 */ /* 0x000fea0003800000 */
.L_x_4609:
[----:B------:R-:W-:Y:S01]  /*7230*/  UMOV UR5, 0xffffffff ;  /* 0xffffffff00057882 */ /* 0x000fe20000000000 */
[----:B------:R-:W-:Y:S02]  /*7240*/  LEA.HI.X R10, R2, R23, R10, 0x2, P3 ;  /* 0x00000017020a7211 */ /* 0x000fe400018f140a */
[----:B------:R-:W-:Y:S01]  /*7250*/  LEA.HI.X R9, R4, R25, R9, 0x2, P0 ;  /* 0x0000001904097211 */ /* 0x000fe200000f1409 */
[----:B------:R-:W-:Y:S06]  /*7260*/  BRA.DIV UR5, `(.L_x_4612) ;  /* 0x0000004205b87947 */ /* 0x000fec000b800000 */
[----:B------:R-:W-:Y:S01]  /*7270*/  NOP ;  /* 0x0000000000007918 */ /* 0x000fe20000000000 */
.L_x_4702:
        /* <DEDUP_REMOVED lines=16> */
.L_x_4615:
[----:B------:R-:W-:Y:S01]  /*7380*/  @P0 ELECT P2, URZ, PT ;  /* 0x00000000003f082f */ /* 0x000fe20003840000 */
[----:B------:R1:W-:-:S12]  /*7390*/  UBLKRED.G.S.ADD.F32.RN [UR6], [UR4], UR5, desc[UR8] ;  /* 0x00000806040073bb */ /* 0x0003d800080a1405 */
[----:B------:R-:W-:Y:S02]  /*73a0*/  @P2 PLOP3.LUT P0, PT, P2, PT, PT, 0x8, 0x0 ;  /* 0x000000000000281c */ /* 0x000fe4000170e170 */
[----:B------:R-:W-:-:S11]  /*73b0*/  PLOP3.LUT P2, PT, PT, PT, PT, 0x8, 0x0 ;  /* 0x000000000000781c */ /* 0x000fd60003f4e170 */
[----:B-1----:R-:W-:Y:S05]  /*73c0*/  @P0 BRA.U.ANY `(.L_x_4615) ;  /* 0xfffffffd00ec0947 */ /* 0x002fea000393ffff */
[----:B------:R0:W-:Y:S01]  /*73d0*/  UTMACMDFLUSH ;  /* 0x00000000000079b7 */ /* 0x0001e20000000000 */
[----:B------:R-:W-:-:S04]  /*73e0*/  DEPBAR.LE SB0, 0x0 ;  /* 0x000080000000791a */ /* 0x000fc80000000000 */
.L_x_4614:
[----:B------:R-:W-:Y:S05]  /*73f0*/  BSYNC B0 ;  /* 0x0000000000007941 */ /* 0x000fea0003800000 */
.L_x_4613:
        /* <DEDUP_REMOVED lines=14> */
.L_x_4617:
[----:B------:R-:W-:Y:S05]  /*74e0*/  BSYNC B0 ;  /* 0x0000000000007941 */ /* 0x000fea0003800000 */
.L_x_4616:
        /* <DEDUP_REMOVED lines=22> */
.L_x_4620:
[----:B-1----:R-:W2:Y:S04]  /*7650*/  LDG.E.STRONG.GPU R0, desc[UR38][R2.64] ;  /* 0x0000002602007981 */ /* 0x002ea8000c1ef900 */
[----:B--2---:R-:W-:Y:S01]  /*7660*/  CCTL.IVALL ;  /* 0x00000000ff00798f */ /* 0x004fe20002000000 */
[----:B------:R-:W-:Y:S05]  /*7670*/  YIELD ;  /* 0x0000000000007946 */ /* 0x000fea0003800000 */
[----:B------:R-:W-:-:S13]  /*7680*/  ISETP.NE.AND P0, PT, R0, R17, PT ;  /* 0x000000110000720c */ /* 0x000fda0003f05270 */
[----:B------:R-:W-:Y:S05]  /*7690*/  @P0 BRA `(.L_x_4620) ;  /* 0xfffffffc00ec0947 */ /* 0x000fea000383ffff */
.L_x_4619:
[----:B------:R-:W-:Y:S05]  /*76a0*/  BSYNC B0 ;  /* 0x0000000000007941 */ /* 0x000fea0003800000 */
.L_x_4618:
[----:B------:R-:W-:-:S03]  /*76b0*/  UMOV UR5, 0xffffffff ;  /* 0xffffffff00057882 */ /* 0x000fc60000000000 */
[----:B------:R-:W-:Y:S05]  /*76c0*/  BRA.DIV UR5, `(.L_x_4621) ;  /* 0x0000003e05bc7947 */ /* 0x000fea000b800000 */
[----:B------:R-:W-:Y:S01]  /*76d0*/  NOP ;  /* 0x0000000000007918 */ /* 0x000fe20000000000 */
.L_x_4705:
        /* <DEDUP_REMOVED lines=16> */
.L_x_4624:
[----:B------:R-:W-:Y:S01]  /*77e0*/  @P0 ELECT P2, URZ, PT ;  /* 0x00000000003f082f */ /* 0x000fe20003840000 */
[----:B------:R2:W-:-:S12]  /*77f0*/  UBLKRED.G.S.ADD.F32.RN [UR6], [UR4], UR5, desc[UR8] ;  /* 0x00000806040073bb */ /* 0x0005d800080a1405 */
[----:B------:R-:W-:Y:S02]  /*7800*/  @P2 PLOP3.LUT P0, PT, P2, PT, PT, 0x8, 0x0 ;  /* 0x000000000000281c */ /* 0x000fe4000170e170 */
[----:B------:R-:W-:-:S11]  /*7810*/  PLOP3.LUT P2, PT, PT, PT, PT, 0x8, 0x0 ;  /* 0x000000000000781c */ /* 0x000fd60003f4e170 */
[----:B--2---:R-:W-:Y:S05]  /*7820*/  @P0 BRA.U.ANY `(.L_x_4624) ;  /* 0xfffffffd00ec0947 */ /* 0x004fea000393ffff */
[----:B------:R0:W-:Y:S01]  /*7830*/  UTMACMDFLUSH ;  /* 0x00000000000079b7 */ /* 0x0001e20000000000 */
[----:B------:R-:W-:-:S04]  /*7840*/  DEPBAR.LE SB0, 0x0 ;  /* 0x000080000000791a */ /* 0x000fc80000000000 */
.L_x_4623:
[----:B------:R-:W-:Y:S05]  /*7850*/  BSYNC B0 ;  /* 0x0000000000007941 */ /* 0x000fea0003800000 */
.L_x_4622:
        /* <DEDUP_REMOVED lines=14> */
.L_x_4580:
        /* <DEDUP_REMOVED lines=21> */
.L_x_4626:
        /* <DEDUP_REMOVED lines=13> */
.L_x_4628:
[----:B------:R-:W-:-:S05]  /*7b60*/  ULDC UR4, c[0x0][0x8c4] ;  /* 0x0002310000047ab9 */ /* 0x000fca0000000800 */
.L_x_4627:
        /* <DEDUP_REMOVED lines=37> */
.L_x_4629:
        /* <DEDUP_REMOVED lines=59> */
.L_x_4655:
        /* <DEDUP_REMOVED lines=17> */
.L_x_4633:
[----:B------:R-:W2:Y:S04]  /*8280*/  LDG.E.STRONG.GPU R5, desc[UR38][R2.64] ;  /* 0x0000002602057981 */ /* 0x000ea8000c1ef900 */
[----:B--2---:R-:W-:Y:S01]  /*8290*/  CCTL.IVALL ;  /* 0x00000000ff00798f */ /* 0x004fe20002000000 */
[----:B------:R-:W-:Y:S05]  /*82a0*/  YIELD ;  /* 0x0000000000007946 */ /* 0x000fea0003800000 */
[----:B------:R-:W-:-:S13]  /*82b0*/  ISETP.NE.AND P3, PT, R5, UR24, PT ;  /* 0x0000001805007c0c */ /* 0x000fda000bf65270 */
[----:B------:R-:W-:Y:S05]  /*82c0*/  @P3 BRA `(.L_x_4633) ;  /* 0xfffffffc00ec3947 */ /* 0x000fea000383ffff */
.L_x_4632:
[----:B------:R-:W-:Y:S05]  /*82d0*/  BSYNC B0 ;  /* 0x0000000000007941 */ /* 0x000fea0003800000 */
.L_x_4631:
[----:B------:R-:W-:-:S03]  /*82e0*/  UMOV UR22, 0xffffffff ;  /* 0xffffffff00167882 */ /* 0x000fc60000000000 */
[----:B------:R-:W-:Y:S05]  /*82f0*/  BRA.DIV UR22, `(.L_x_4634) ;  /* 0x0000003216cc7947 */ /* 0x000fea000b800000 */
[----:B------:R-:W-:Y:S01]  /*8300*/  NOP ;  /* 0x0000000000007918 */ /* 0x000fe20000000000 */
.L_x_4708:
        /* <DEDUP_REMOVED lines=19> */
.L_x_4636:
[----:B------:R-:W-:Y:S05]  /*8440*/  BSYNC B0 ;  /* 0x0000000000007941 */ /* 0x000fea0003800000 */
.L_x_4635:
        /* <DEDUP_REMOVED lines=13> */
.L_x_4638:
[----:B------:R-:W-:Y:S05]  /*8520*/  BSYNC B0 ;  /* 0x0000000000007941 */ /* 0x000fea0003800000 */
.L_x_4637:
[----:B------:R-:W-:Y:S06]  /*8530*/  BAR.ARV 0xa, 0xa0 ;  /* 0x0282800000007b1d */ /* 0x000fec0000002000 */
[----:B------:R-:W-:Y:S04]  /*8540*/  BSSY B0, `(.L_x_4639) ;  /* 0x0000003000007945 */ /* 0x000fe80003800000 */
[----:B------:R-:W-:Y:S05]  /*8550*/  @!P0 BRA `(.L_x_4640) ;  /* 0x0000000000048947 */ /* 0x000fea0003800000 */
[----:B------:R-:W-:-:S04]  /*8560*/  DEPBAR.LE SB0, 0x0 ;  /* 0x000080000000791a */ /* 0x000fc80000000000 */
.L_x_4640:
[----:B------:R-:W-:Y:S05]  /*8570*/  BSYNC B0 ;  /* 0x0000000000007941 */ /* 0x000fea0003800000 */
.L_x_4639:
        /* <DEDUP_REMOVED lines=19> */
.L_x_4642:
[----:B------:R-:W-:Y:S05]  /*86b0*/  BSYNC B0 ;  /* 0x0000000000007941 */ /* 0x000fea0003800000 */
.L_x_4641:
        /* <DEDUP_REMOVED lines=9> */
.L_x_4645:
[----:B------:R-:W2:Y:S04]  /*8750*/  LDG.E.STRONG.GPU R5, desc[UR38][R2.64] ;  /* 0x0000002602057981 */ /* 0x000ea8000c1ef900 */
[----:B--2---:R-:W-:Y:S01]  /*8760*/  CCTL.IVALL ;  /* 0x00000000ff00798f */ /* 0x004fe20002000000 */
[----:B------:R-:W-:Y:S05]  /*8770*/  YIELD ;  /* 0x0000000000007946 */ /* 0x000fea0003800000 */
[----:B------:R-:W-:-:S13]  /*8780*/  ISETP.NE.AND P3, PT, R5, UR24, PT ;  /* 0x0000001805007c0c */ /* 0x000fda000bf65270 */
[----:B------:R-:W-:Y:S05]  /*8790*/  @P3 BRA `(.L_x_4645) ;  /* 0xfffffffc00ec3947 */ /* 0x000fea000383ffff */
.L_x_4644:
[----:B------:R-:W-:Y:S05]  /*87a0*/  BSYNC B0 ;  /* 0x0000000000007941 */ /* 0x000fea0003800000 */
.L_x_4643:
[----:B------:R-:W-:-:S03]  /*87b0*/  UMOV UR6, 0xffffffff ;  /* 0xffffffff00067882 */ /* 0x000fc60000000000 */
[----:B------:R-:W-:Y:S05]  /*87c0*/  BRA.DIV UR6, `(.L_x_4646) ;  /* 0x0000002e06b47947 */ /* 0x000fea000b800000 */
[----:B------:R-:W-:Y:S01]  /*87d0*/  NOP ;  /* 0x0000000000007918 */ /* 0x000fe20000000000 */
.L_x_4711:
        /* <DEDUP_REMOVED lines=13> */
.L_x_4648:
[----:B------:R-:W-:Y:S05]  /*88b0*/  BSYNC B0 ;  /* 0x0000000000007941 */ /* 0x000fea0003800000 */
.L_x_4647:
        /* <DEDUP_REMOVED lines=13> */
.L_x_4650:
[----:B------:R-:W-:Y:S05]  /*8990*/  BSYNC B0 ;  /* 0x0000000000007941 */ /* 0x000fea0003800000 */
.L_x_4649:
[----:B------:R-:W-:Y:S06]  /*89a0*/  BAR.ARV 0xa, 0xa0 ;  /* 0x0282800000007b1d */ /* 0x000fec0000002000 */
[----:B------:R-:W-:Y:S04]  /*89b0*/  BSSY B0, `(.L_x_4651) ;  /* 0x0000003000007945 */ /* 0x000fe80003800000 */
[----:B------:R-:W-:Y:S05]  /*89c0*/  @!P0 BRA `(.L_x_4652) ;  /* 0x0000000000048947 */ /* 0x000fea0003800000 */
[----:B------:R-:W-:-:S04]  /*89d0*/  DEPBAR.LE SB0, 0x0 ;  /* 0x000080000000791a */ /* 0x000fc80000000000 */
.L_x_4652:
[----:B------:R-:W-:Y:S05]  /*89e0*/  BSYNC B0 ;  /* 0x0000000000007941 */ /* 0x000fea0003800000 */
.L_x_4651:
        /* <DEDUP_REMOVED lines=19> */
.L_x_4654:
[----:B------:R-:W-:Y:S05]  /*8b20*/  BSYNC B0 ;  /* 0x0000000000007941 */ /* 0x000fea0003800000 */
.L_x_4653:
[----:B------:R-:W-:Y:S02]  /*8b30*/  UIADD3 UR4, UR4, 0x2, URZ ;  /* 0x0000000204047890 */ /* 0x000fe4000fffe03f */
[----:B------:R-:W-:Y:S01]  /*8b40*/  UIADD3 UR5, UR5, 0x1, URZ ;  /* 0x0000000105057890 */ /* 0x000fe2000fffe03f */
[----:B------:R-:W-:Y:S11]  /*8b50*/  @P2 BRA `(.L_x_4655) ;  /* 0xfffffff400842947 */ /* 0x000ff6000383ffff */
.L_x_4630:
        /* <DEDUP_REMOVED lines=13> */
.L_x_4658:
[----:B------:R-:W2:Y:S04]  /*8c30*/  LDG.E.STRONG.GPU R0, desc[UR38][R2.64] ;  /* 0x0000002602007981 */ /* 0x000ea8000c1ef900 */
[----:B--2---:R-:W-:Y:S01]  /*8c40*/  CCTL.IVALL ;  /* 0x00000000ff00798f */ /* 0x004fe20002000000 */
[----:B------:R-:W-:Y:S05]  /*8c50*/  YIELD ;  /* 0x0000000000007946 */ /* 0x000fea0003800000 */
[----:B------:R-:W-:-:S13]  /*8c60*/  ISETP.NE.AND P1, PT, R0, UR24, PT ;  /* 0x0000001800007c0c */ /* 0x000fda000bf25270 */
[----:B------:R-:W-:Y:S05]  /*8c70*/  @P1 BRA `(.L_x_4658) ;  /* 0xfffffffc00ec1947 */ /* 0x000fea000383ffff */
.L_x_4657:
[----:B------:R-:W-:Y:S05]  /*8c80*/  BSYNC B0 ;  /* 0x0000000000007941 */ /* 0x000fea0003800000 */
.L_x_4656:
[----:B------:R-:W-:-:S03]  /*8c90*/  UMOV UR5, 0xffffffff ;  /* 0xffffffff00057882 */ /* 0x000fc60000000000 */
[----:B------:R-:W-:Y:S05]  /*8ca0*/  BRA.DIV UR5, `(.L_x_4659) ;  /* 0x0000002a05987947 */ /* 0x000fea000b800000 */
[----:B------:R-:W-:Y:S01]  /*8cb0*/  NOP ;  /* 0x0000000000007918 */ /* 0x000fe20000000000 */
.L_x_4714:
        /* <DEDUP_REMOVED lines=22> */
.L_x_4661:
[----:B------:R-:W-:Y:S05]  /*8e20*/  BSYNC B0 ;  /* 0x0000000000007941 */ /* 0x000fea0003800000 */
.L_x_4660:
        /* <DEDUP_REMOVED lines=20> */
.L_x_4663:
[----:B------:R-:W-:Y:S05]  /*8f70*/  BSYNC B0 ;  /* 0x0000000000007941 */ /* 0x000fea0003800000 */
.L_x_4662:
[----:B------:R-:W-:Y:S06]  /*8f80*/  BAR.ARV 0xa, 0xa0 ;  /* 0x0282800000007b1d */ /* 0x000fec0000002000 */
[----:B------:R-:W-:Y:S04]  /*8f90*/  BSSY B0, `(.L_x_4664) ;  /* 0x0000003000007945 */ /* 0x000fe80003800000 */
[----:B------:R-:W-:Y:S05]  /*8fa0*/  @!P0 BRA `(.L_x_4665) ;  /* 0x0000000000048947 */ /* 0x000fea0003800000 */
[----:B------:R-:W-:-:S04]  /*8fb0*/  DEPBAR.LE SB0, 0x0 ;  /* 0x000080000000791a */ /* 0x000fc80000000000 */
.L_x_4665:
[----:B------:R-:W-:Y:S05]  /*8fc0*/  BSYNC B0 ;  /* 0x0000000000007941 */ /* 0x000fea0003800000 */
.L_x_4664:
        /* <DEDUP_REMOVED lines=19> */
.L_x_4625:
        /* <DEDUP_REMOVED lines=10> */
.L_x_4666:
        /* <DEDUP_REMOVED lines=10> */
.L_x_4668:
[----:B------:R-:W3:Y:S02]  /*9240*/  LDC R5, c[0x0][0x8c4] ;  /* 0x00023100ff057b82 */ /* 0x000ee40000000800 */
.L_x_4667:
        /* <DEDUP_REMOVED lines=46> */
.L_x_4670:
        /* <DEDUP_REMOVED lines=66> */
.L_x_4715:
        /* <DEDUP_REMOVED lines=9> */
.L_x_4673:
        /* <DEDUP_REMOVED lines=84> */
.L_x_4684:
[----:B------:R-:W-:-:S04]  /*9f20*/  SHF.L.U32 R21, R10, 0x1f, RZ ;  /* 0x0000001f0a157819 */ /* 0x000fc800000006ff */
[----:B-1----:R-:W1:Y:S02]  /*9f30*/  SYNCS.PHASECHK.TRANS64.TRYWAIT P1, [R12+URZ+0x38840], R21 ;  /* 0x038840150c0075a7 */ /* 0x002e64000802017f */
[----:B-12--5:R-:W-:Y:S05]  /*9f40*/  @!P1 BRA `(.L_x_4676) ;  /* 0x0000001800209947 */ /* 0x026fea0003800000 */
.L_x_4716:
[----:B------:R-:W-:Y:S05]  /*9f50*/  @P0 BRA `(.L_x_4677) ;  /* 0x0000000000140947 */ /* 0x000fea0003800000 */
[----:B------:R-:W-:Y:S01]  /*9f60*/  ISETP.NE.AND P1, PT, R20, RZ, PT ;  /* 0x000000ff1400720c */ /* 0x000fe20003f25270 */
[----:B------:R-:W-:-:S04]  /*9f70*/  IMAD.MOV.U32 R3, RZ, RZ, 0x5140 ;  /* 0x00005140ff037424 */ /* 0x000fc800078e00ff */
[----:B------:R3:W-:Y:S08]  /*9f80*/  SYNCS.ARRIVE.TRANS64 RZ, [R12+URZ+0x38830], R3 ;  /* 0x038830030cff79a7 */ /* 0x0007f0000800003f */
[----:B------:R-:W-:Y:S05]  /*9f90*/  @!P1 BRA `(.L_x_4677) ;  /* 0x0000000000049947 */ /* 0x000fea0003800000 */
[----:B------:R-:W-:Y:S01]  /*9fa0*/  BPT.TRAP 0x1 ;  /* 0x000000040000795c */ /* 0x000fe20000300000 */
.L_x_4677:
        /* <DEDUP_REMOVED lines=37> */
.L_x_4717:
[----:B------:R-:W-:Y:S05]  /*a200*/  @P0 BRA `(.L_x_4679) ;  /* 0x0000000000140947 */ /* 0x000fea0003800000 */
[----:B------:R-:W-:Y:S01]  /*a210*/  ISETP.NE.AND P1, PT, R20, RZ, PT ;  /* 0x000000ff1400720c */ /* 0x000fe20003f25270 */
[----:B------:R-:W-:-:S04]  /*a220*/  IMAD.MOV.U32 R2, RZ, RZ, 0x5140 ;  /* 0x00005140ff027424 */ /* 0x000fc800078e00ff */
[----:B------:R3:W-:Y:S08]  /*a230*/  SYNCS.ARRIVE.TRANS64 RZ, [R12+URZ+0x38818], R2 ;  /* 0x038818020cff79a7 */ /* 0x0007f0000800003f */
[----:B------:R-:W-:Y:S05]  /*a240*/  @!P1 BRA `(.L_x_4679) ;  /* 0x0000000000049947 */ /* 0x000fea0003800000 */
[----:B------:R-:W-:Y:S01]  /*a250*/  BPT.TRAP 0x1 ;  /* 0x000000040000795c */ /* 0x000fe20000300000 */
.L_x_4679:
        /* <DEDUP_REMOVED lines=29> */
.L_x_4718:
        /* <DEDUP_REMOVED lines=9> */
.L_x_4681:
        /* <DEDUP_REMOVED lines=31> */
.L_x_4720:
[----:B------:R-:W-:Y:S05]  /*a6b0*/  @P0 BRA `(.L_x_4683) ;  /* 0x0000000000140947 */ /* 0x000fea0003800000 */
[----:B------:R-:W-:Y:S01]  /*a6c0*/  ISETP.NE.AND P1, PT, R20, RZ, PT ;  /* 0x000000ff1400720c */ /* 0x000fe20003f25270 */
[----:B-1----:R-:W-:-:S04]  /*a6d0*/  IMAD.MOV.U32 R5, RZ, RZ, 0x5140 ;  /* 0x00005140ff057424 */ /* 0x002fc800078e00ff */
[----:B------:R2:W-:Y:S08]  /*a6e0*/  SYNCS.ARRIVE.TRANS64 RZ, [R12+URZ+0x38810], R5 ;  /* 0x038810050cff79a7 */ /* 0x0005f0000800003f */
[----:B------:R-:W-:Y:S05]  /*a6f0*/  @!P1 BRA `(.L_x_4683) ;  /* 0x0000000000049947 */ /* 0x000fea0003800000 */
[----:B------:R-:W-:Y:S01]  /*a700*/  BPT.TRAP 0x1 ;  /* 0x000000040000795c */ /* 0x000fe20000300000 */
.L_x_4683:
        /* <DEDUP_REMOVED lines=29> */
.L_x_4675:
[----:B--2---:R-:W2:Y:S02]  /*a8e0*/  LDL.LU R4, [R1] ;  /* 0x0000000001047983 */ /* 0x004ea40000300800 */
[----:B--2---:R-:W-:-:S13]  /*a8f0*/  ISETP.NE.AND P1, PT, R4, RZ, PT ;  /* 0x000000ff0400720c */ /* 0x004fda0003f25270 */
[----:B------:R-:W-:Y:S05]  /*a900*/  @!P1 BRA `(.L_x_4674) ;  /* 0x0000000400309947 */ /* 0x000fea0003800000 */
[----:B------:R-:W-:-:S04]  /*a910*/  SHF.L.U32 R13, R10, 0x1f, RZ ;  /* 0x0000001f0a0d7819 */ /* 0x000fc800000006ff */
[----:B------:R-:W1:Y:S02]  /*a920*/  SYNCS.PHASECHK.TRANS64.TRYWAIT P1, [R12+URZ+0x38840], R13 ;  /* 0x0388400d0c0075a7 */ /* 0x000e64000802017f */
[----:B-1----:R-:W-:Y:S05]  /*a930*/  @!P1 BRA `(.L_x_4685) ;  /* 0x0000000c00f89947 */ /* 0x002fea0003800000 */
.L_x_4721:
[----:B------:R-:W-:Y:S05]  /*a940*/  @P0 BRA `(.L_x_4686) ;  /* 0x0000000000140947 */ /* 0x000fea0003800000 */
[----:B------:R-:W-:Y:S01]  /*a950*/  ISETP.NE.AND P1, PT, R20, RZ, PT ;  /* 0x000000ff1400720c */ /* 0x000fe20003f25270 */
[----:B------:R-:W-:-:S04]  /*a960*/  IMAD.MOV.U32 R5, RZ, RZ, 0x5140 ;  /* 0x00005140ff057424 */ /* 0x000fc800078e00ff */
[----:B------:R2:W-:Y:S08]  /*a970*/  SYNCS.ARRIVE.TRANS64 RZ, [R12+URZ+0x38830], R5 ;  /* 0x038830050cff79a7 */ /* 0x0005f0000800003f */
[----:B------:R-:W-:Y:S05]  /*a980*/  @!P1 BRA `(.L_x_4686) ;  /* 0x0000000000049947 */ /* 0x000fea0003800000 */
[----:B------:R-:W-:Y:S01]  /*a990*/  BPT.TRAP 0x1 ;  /* 0x000000040000795c */ /* 0x000fe20000300000 */
.L_x_4686:
        /* <DEDUP_REMOVED lines=34> */
.L_x_4722:
[----:B------:R-:W-:Y:S05]  /*abc0*/  @P0 BRA `(.L_x_4688) ;  /* 0x0000000000140947 */ /* 0x000fea0003800000 */
[----:B------:R-:W-:Y:S01]  /*abd0*/  ISETP.NE.AND P0, PT, R20, RZ, PT ;  /* 0x000000ff1400720c */ /* 0x000fe20003f05270 */
[----:B------:R-:W-:-:S04]  /*abe0*/  IMAD.MOV.U32 R5, RZ, RZ, 0x5140 ;  /* 0x00005140ff057424 */ /* 0x000fc800078e00ff */
[----:B------:R3:W-:Y:S08]  /*abf0*/  SYNCS.ARRIVE.TRANS64 RZ, [R12+URZ+0x38818], R5 ;  /* 0x038818050cff79a7 */ /* 0x0007f0000800003f */
[----:B------:R-:W-:Y:S05]  /*ac00*/  @!P0 BRA `(.L_x_4688) ;  /* 0x0000000000048947 */ /* 0x000fea0003800000 */
[----:B------:R-:W-:Y:S01]  /*ac10*/  BPT.TRAP 0x1 ;  /* 0x000000040000795c */ /* 0x000fe20000300000 */
.L_x_4688:
        /* <DEDUP_REMOVED lines=27> */
.L_x_4674:
[----:B-----5:R-:W-:Y:S01]  /*add0*/  IMAD R4, R0, 0x8, R12 ;  /* 0x0000000800047824 */ /* 0x020fe200078e020c */
[----:B------:R-:W-:Y:S01]  /*ade0*/  SHF.L.U32 R3, R10, 0x1f, RZ ;  /* 0x0000001f0a037819 */ /* 0x000fe200000006ff */
[----:B------:R-:W3:Y:S03]  /*adf0*/  S2R R2, SR_TID.X ;  /* 0x0000000000027919 */ /* 0x000ee60000002100 */
[----:B------:R-:W4:Y:S01]  /*ae00*/  SYNCS.PHASECHK.TRANS64.TRYWAIT P0, [R4+URZ+0x38840], R3 ;  /* 0x03884003040075a7 */ /* 0x000f22000800017f */
[----:B---3--:R-:W-:-:S04]  /*ae10*/  LOP3.LUT R2, R2, 0x7f, RZ, 0xc0, !PT ;  /* 0x0000007f02027812 */ /* 0x008fc800078ec0ff */
[----:B------:R-:W-:Y:S01]  /*ae20*/  ISETP.NE.AND P1, PT, R2, RZ, PT ;  /* 0x000000ff0200720c */ /* 0x000fe20003f25270 */
[----:B----4-:R-:W-:-:S12]  /*ae30*/  @!P0 BRA `(.L_x_4689) ;  /* 0x0000000800e08947 */ /* 0x010fd80003800000 */
.L_x_4723:
[----:B------:R-:W-:Y:S05]  /*ae40*/  @P1 BRA `(.L_x_4690) ;  /* 0x0000000000181947 */ /* 0x000fea0003800000 */
[----:B------:R-:W4:Y:S01]  /*ae50*/  S2R R2, SR_TID.X ;  /* 0x0000000000027919 */ /* 0x000f220000002100 */
[----:B---3--:R-:W-:-:S04]  /*ae60*/  IMAD.MOV.U32 R3, RZ, RZ, 0x5140 ;  /* 0x00005140ff037424 */ /* 0x008fc800078e00ff */
[----:B------:R3:W-:Y:S01]  /*ae70*/  SYNCS.ARRIVE.TRANS64 RZ, [R4+URZ+0x38830], R3 ;  /* 0x0388300304ff79a7 */ /* 0x0007e2000800003f */
[----:B----4-:R-:W-:-:S13]  /*ae80*/  LOP3.LUT P0, RZ, R2, 0x1f, RZ, 0xc0, !PT ;  /* 0x0000001f02ff7812 */ /* 0x010fda000780c0ff */
[----:B---3--:R-:W-:Y:S05]  /*ae90*/  @!P0 BRA `(.L_x_4690) ;  /* 0x0000000000048947 */ /* 0x008fea0003800000 */
[----:B------:R-:W-:Y:S01]  /*aea0*/  BPT.TRAP 0x1 ;  /* 0x000000040000795c */ /* 0x000fe20000300000 */
.L_x_4690:
        /* <DEDUP_REMOVED lines=41> */
.L_x_4671:
[----:B------:R-:W-:Y:S05]  /*b140*/  BSYNC B0 ;  /* 0x0000000000007941 */ /* 0x000fea0003800000 */
.L_x_4669:
[----:B------:R-:W-:-:S03]  /*b150*/  UMOV UR6, 0xffffffff ;  /* 0xffffffff00067882 */ /* 0x000fc60000000000 */
[----:B------:R-:W-:Y:S05]  /*b160*/  BRA.DIV UR6, `(.L_x_4691) ;  /* 0x0000000a06287947 */ /* 0x000fea000b800000 */
[----:B------:R-:W-:-:S13]  /*b170*/  ELECT P0, URZ, PT ;  /* 0x00000000003f782f */ /* 0x000fda0003800000 */
.L_x_4726:
[----:B------:R-:W-:Y:S05]  /*b180*/  @!P0 BRA `(.L_x_4585) ;  /* 0x0000000000848947 */ /* 0x000fea0003800000 */
[----:B------:R-:W3:Y:S02]  /*b190*/  LDL.LU R2, [R1+0x8] ;  /* 0x0000080001027983 */ /* 0x000ee40000300800 */
[----:B---3--:R-:W-:-:S04]  /*b1a0*/  LOP3.LUT R2, R2, 0x2, RZ, 0xfc, !PT ;  /* 0x0000000202027812 */ /* 0x008fc800078efcff */
[----:B------:R-:W-:-:S13]  /*b1b0*/  ISETP.NE.AND P0, PT, R2, 0x3, PT ;  /* 0x000000030200780c */ /* 0x000fda0003f05270 */
[----:B------:R-:W-:Y:S05]  /*b1c0*/  @!P0 BRA `(.L_x_4692) ;  /* 0x0000000000048947 */ /* 0x000fea0003800000 */
[----:B--2---:R-:W-:Y:S01]  /*b1d0*/  BPT.TRAP 0x1 ;  /* 0x000000040000795c */ /* 0x004fe20000300000 */
.L_x_4692:
        /* <DEDUP_REMOVED lines=15> */
.L_x_4727:
[----:B------:R-:W3:Y:S02]  /*b2d0*/  SYNCS.PHASECHK.TRANS64.TRYWAIT P1, [R11+URZ], R2 ;  /* 0x000000020b0075a7 */ /* 0x000ee4000802017f */
[----:B---3--:R-:W-:Y:S05]  /*b2e0*/  @!P1 BRA `(.L_x_4694) ;  /* 0x0000000800009947 */ /* 0x008fea0003800000 */
.L_x_4728:
[----:B------:R-:W-:Y:S05]  /*b2f0*/  @!P0 BRA `(.L_x_4695) ;  /* 0x0000000000048947 */ /* 0x000fea0003800000 */
[----:B--2---:R-:W-:Y:S01]  /*b300*/  BPT.TRAP 0x1 ;  /* 0x000000040000795c */ /* 0x004fe20000300000 */
.L_x_4695:
[----:B------:R-:W-:-:S04]  /*b310*/  VIADD R0, R6, 0x38840 ;  /* 0x0003884006007836 */ /* 0x000fc80000000000 */
[----:B------:R-:W-:-:S04]  /*b320*/  IMAD R9, R9, 0x8, R0 ;  /* 0x0000000809097824 */ /* 0x000fc800078e0200 */
[----:B------:R-:W4:Y:S02]  /*b330*/  SYNCS.PHASECHK.TRANS64.TRYWAIT P0, [R9+URZ], R4 ;  /* 0x00000004090075a7 */ /* 0x000f24000800017f */
[----:B----4-:R-:W-:Y:S05]  /*b340*/  @!P0 BRA `(.L_x_4696) ;  /* 0x0000000400fc8947 */ /* 0x010fea0003800000 */
.L_x_4729:
[----:B------:R-:W-:-:S07]  /*b350*/  IMAD R3, R3, 0x8, R0 ;  /* 0x0000000803037824 */ /* 0x000fce00078e0200 */
.L_x_4697:
[----:B------:R1:W1:Y:S02]  /*b360*/  SYNCS.PHASECHK.TRANS64.TRYWAIT P0, [R3+URZ], R2 ;  /* 0x00000002030075a7 */ /* 0x000264000800017f */
[----:B-1----:R-:W-:Y:S05]  /*b370*/  @!P0 NANOSLEEP.SYNCS 0x989680 ;  /* 0x009896800000895d */ /* 0x002fea0003900000 */
[----:B------:R-:W1:Y:S02]  /*b380*/  @!P0 SYNCS.PHASECHK.TRANS64 P0, [R3+URZ], R2 ;  /* 0x00000002030085a7 */ /* 0x000e64000800007f */
[----:B-1----:R-:W-:Y:S05]  /*b390*/  @!P0 BRA `(.L_x_4697) ;  /* 0xfffffffc00f08947 */ /* 0x002fea000383ffff */
.L_x_4585:
[----:B--2---:R-:W-:Y:S05]  /*b3a0*/  BSYNC B6 ;  /* 0x0000000000067941 */ /* 0x004fea0003800000 */
.L_x_4579:
[----:B------:R-:W-:Y:S05]  /*b3b0*/  EXIT ;  /* 0x000000000000794d */ /* 0x000fea0003800000 */
.L_x_4595:
[----:B------:R-:W-:Y:S02]  /*b3c0*/  IMAD.MOV.U32 R12, RZ, RZ, RZ ;  /* 0x000000ffff0c7224 */ /* 0x000fe400078e00ff */
[----:B------:R-:W-:Y:S02]  /*b3d0*/  IMAD.MOV.U32 R11, RZ, RZ, 0x1f ;  /* 0x0000001fff0b7424 */ /* 0x000fe400078e00ff */
[----:B------:R-:W-:-:S07]  /*b3e0*/  IMAD.MOV.U32 R15, RZ, RZ, -0x1 ;  /* 0xffffffffff0f7424 */ /* 0x000fce00078e00ff */
[----:B------:R-:W-:Y:S05]  /*b3f0*/  WARPSYNC.COLLECTIVE R15, `(.L_x_4698) ;  /* 0x000000000f087348 */ /* 0x000fea0003c00000 */
[----:B------:R1:W2:Y:S02]  /*b400*/  SHFL.IDX P6, R14, R13, R12, R11 ;  /* 0x0000000c0d0e7389 */ /* 0x0002a400000c000b */
[----:B-12---:R-:W-:Y:S01]  /*b410*/  ENDCOLLECTIVE ;  /* 0x000000000000791b */ /* 0x006fe20003800000 */
.L_x_4698:
[----:B------:R-:W-:Y:S05]  /*b420*/  BRA `(.L_x_4699) ;  /* 0xffffff5c00d47947 */ /* 0x000fea000383ffff */
.L_x_4597:
        /* <DEDUP_REMOVED lines=8> */
.L_x_4601:
[----:B---3--:R3:W4:Y:S02]  /*b4b0*/  SYNCS.PHASECHK.TRANS64.TRYWAIT P1, [R3+URZ+0x38810], R154 ;  /* 0x0388109a030075a7 */ /* 0x008724000802017f */
[----:B----4-:R-:W-:Y:S05]  /*b4c0*/  @!P1 NANOSLEEP.SYNCS 0x989680 ;  /* 0x009896800000995d */ /* 0x010fea0003900000 */
[----:B------:R-:W4:Y:S02]  /*b4d0*/  @!P1 SYNCS.PHASECHK.TRANS64 P1, [R3+URZ+0x38810], R154 ;  /* 0x0388109a030095a7 */ /* 0x000f24000802007f */
[----:B----4-:R-:W-:Y:S05]  /*b4e0*/  @!P1 BRA `(.L_x_4601) ;  /* 0xfffffffc00f09947 */ /* 0x010fea000383ffff */
[----:B------:R-:W-:Y:S05]  /*b4f0*/  BRA `(.L_x_4600) ;  /* 0xffffff6400d87947 */ /* 0x000fea000383ffff */
.L_x_4605:
[----:B------:R1:W1:Y:S02]  /*b500*/  SYNCS.PHASECHK.TRANS64.TRYWAIT P1, [R3+URZ+0x38830], R154 ;  /* 0x0388309a030075a7 */ /* 0x000264000802017f */
[----:B-1----:R-:W-:Y:S05]  /*b510*/  @!P1 NANOSLEEP.SYNCS 0x989680 ;  /* 0x009896800000995d */ /* 0x002fea0003900000 */
[----:B------:R-:W1:Y:S02]  /*b520*/  @!P1 SYNCS.PHASECHK.TRANS64 P1, [R3+URZ+0x38830], R154 ;  /* 0x0388309a030095a7 */ /* 0x000e64000802007f */
[----:B-1----:R-:W-:Y:S05]  /*b530*/  @!P1 BRA `(.L_x_4605) ;  /* 0xfffffffc00f09947 */ /* 0x002fea000383ffff */
[----:B------:R-:W-:Y:S05]  /*b540*/  BRA `(.L_x_4604) ;  /* 0xffffff7800647947 */ /* 0x000fea000383ffff */
.L_x_4612:
[----:B------:R-:W-:Y:S01]  /*b550*/  BSSY B0, `(.L_x_4700) ;  /* 0x0000005000007945 */ /* 0x000fe20003800000 */
[----:B------:R-:W-:-:S07]  /*b560*/  IMAD.MOV.U32 R15, RZ, RZ, -0x1 ;  /* 0xffffffffff0f7424 */ /* 0x000fce00078e00ff */
[----:B------:R-:W-:Y:S05]  /*b570*/  WARPSYNC.COLLECTIVE R15, `(.L_x_4701) ;  /* 0x000000000f087348 */ /* 0x000fea0003c00000 */
[----:B------:R-:W-:Y:S01]  /*b580*/  NOP ;  /* 0x0000000000007918 */ /* 0x000fe20000000000 */
[----:B------:R-:W-:Y:S01]  /*b590*/  ENDCOLLECTIVE ;  /* 0x000000000000791b */ /* 0x000fe20003800000 */
.L_x_4701:
[----:B------:R-:W-:Y:S05]  /*b5a0*/  BSYNC B0 ;  /* 0x0000000000007941 */ /* 0x000fea0003800000 */
.L_x_4700:
[----:B------:R-:W-:Y:S05]  /*b5b0*/  BRA `(.L_x_4702) ;  /* 0xffffffbc00307947 */ /* 0x000fea000383ffff */
.L_x_4621:
[----:B------:R-:W-:Y:S01]  /*b5c0*/  BSSY B0, `(.L_x_4703) ;  /* 0x0000005000007945 */ /* 0x000fe20003800000 */
[----:B------:R-:W-:-:S07]  /*b5d0*/  IMAD.MOV.U32 R15, RZ, RZ, -0x1 ;  /* 0xffffffffff0f7424 */ /* 0x000fce00078e00ff */
[----:B-1----:R-:W-:Y:S05]  /*b5e0*/  WARPSYNC.COLLECTIVE R15, `(.L_x_4704) ;  /* 0x000000000f087348 */ /* 0x002fea0003c00000 */
[----:B------:R-:W-:Y:S01]  /*b5f0*/  NOP ;  /* 0x0000000000007918 */ /* 0x000fe20000000000 */
[----:B-1----:R-:W-:Y:S01]  /*b600*/  ENDCOLLECTIVE ;  /* 0x000000000000791b */ /* 0x002fe20003800000 */
.L_x_4704:
[----:B------:R-:W-:Y:S05]  /*b610*/  BSYNC B0 ;  /* 0x0000000000007941 */ /* 0x000fea0003800000 */
.L_x_4703:
[----:B------:R-:W-:Y:S05]  /*b620*/  BRA `(.L_x_4705) ;  /* 0xffffffc0002c7947 */ /* 0x000fea000383ffff */
.L_x_4634:
[----:B------:R-:W-:Y:S01]  /*b630*/  BSSY B0, `(.L_x_4706) ;  /* 0x0000005000007945 */ /* 0x000fe20003800000 */
[----:B------:R-:W-:-:S07]  /*b640*/  IMAD.MOV.U32 R15, RZ, RZ, -0x1 ;  /* 0xffffffffff0f7424 */ /* 0x000fce00078e00ff */
[----:B------:R-:W-:Y:S05]  /*b650*/  WARPSYNC.COLLECTIVE R15, `(.L_x_4707) ;  /* 0x000000000f087348 */ /* 0x000fea0003c00000 */
[----:B------:R-:W-:Y:S01]  /*b660*/  NOP ;  /* 0x0000000000007918 */ /* 0x000fe20000000000 */
[----:B------:R-:W-:Y:S01]  /*b670*/  ENDCOLLECTIVE ;  /* 0x000000000000791b */ /* 0x000fe20003800000 */
.L_x_4707:
[----:B------:R-:W-:Y:S05]  /*b680*/  BSYNC B0 ;  /* 0x0000000000007941 */ /* 0x000fea0003800000 */
.L_x_4706:
[----:B------:R-:W-:Y:S05]  /*b690*/  BRA `(.L_x_4708) ;  /* 0xffffffcc001c7947 */ /* 0x000fea000383ffff */
.L_x_4646:
[----:B------:R-:W-:Y:S01]  /*b6a0*/  BSSY B0, `(.L_x_4709) ;  /* 0x0000005000007945 */ /* 0x000fe20003800000 */
[----:B------:R-:W-:-:S07]  /*b6b0*/  IMAD.MOV.U32 R15, RZ, RZ, -0x1 ;  /* 0xffffffffff0f7424 */ /* 0x000fce00078e00ff */
[----:B------:R-:W-:Y:S05]  /*b6c0*/  WARPSYNC.COLLECTIVE R15, `(.L_x_4710) ;  /* 0x000000000f087348 */ /* 0x000fea0003c00000 */
[----:B------:R-:W-:Y:S01]  /*b6d0*/  NOP ;  /* 0x0000000000007918 */ /* 0x000fe20000000000 */
[----:B------:R-:W-:Y:S01]  /*b6e0*/  ENDCOLLECTIVE ;  /* 0x000000000000791b */ /* 0x000fe20003800000 */
.L_x_4710:
[----:B------:R-:W-:Y:S05]  /*b6f0*/  BSYNC B0 ;  /* 0x0000000000007941 */ /* 0x000fea0003800000 */
.L_x_4709:
[----:B------:R-:W-:Y:S05]  /*b700*/  BRA `(.L_x_4711) ;  /* 0xffffffd000347947 */ /* 0x000fea000383ffff */
.L_x_4659:
[----:B------:R-:W-:Y:S01]  /*b710*/  BSSY B0, `(.L_x_4712) ;  /* 0x0000005000007945 */ /* 0x000fe20003800000 */
[----:B------:R-:W-:-:S07]  /*b720*/  IMAD.MOV.U32 R15, RZ, RZ, -0x1 ;  /* 0xffffffffff0f7424 */ /* 0x000fce00078e00ff */
[----:B------:R-:W-:Y:S05]  /*b730*/  WARPSYNC.COLLECTIVE R15, `(.L_x_4713) ;  /* 0x000000000f087348 */ /* 0x000fea0003c00000 */
[----:B------:R-:W-:Y:S01]  /*b740*/  NOP ;  /* 0x0000000000007918 */ /* 0x000fe20000000000 */
[----:B------:R-:W-:Y:S01]  /*b750*/  ENDCOLLECTIVE ;  /* 0x000000000000791b */ /* 0x000fe20003800000 */
.L_x_4713:
[----:B------:R-:W-:Y:S05]  /*b760*/  BSYNC B0 ;  /* 0x0000000000007941 */ /* 0x000fea0003800000 */
.L_x_4712:
[----:B------:R-:W-:Y:S05]  /*b770*/  BRA `(.L_x_4714) ;  /* 0xffffffd400507947 */ /* 0x000fea000383ffff */
.L_x_4672:
[----:B-1----:R1:W2:Y:S02]  /*b780*/  SYNCS.PHASECHK.TRANS64.TRYWAIT P1, [R12+URZ+0x38820], R3 ;  /* 0x038820030c0075a7 */ /* 0x0022a4000802017f */
[----:B--2---:R-:W-:Y:S05]  /*b790*/  @!P1 NANOSLEEP.SYNCS 0x989680 ;  /* 0x009896800000995d */ /* 0x004fea0003900000 */
[----:B------:R-:W2:Y:S02]  /*b7a0*/  @!P1 SYNCS.PHASECHK.TRANS64 P1, [R12+URZ+0x38820], R3 ;  /* 0x038820030c0095a7 */ /* 0x000ea4000802007f */
[----:B--2---:R-:W-:Y:S05]  /*b7b0*/  @!P1 BRA `(.L_x_4672) ;  /* 0xfffffffc00f09947 */ /* 0x004fea000383ffff */
[----:B------:R-:W-:Y:S05]  /*b7c0*/  BRA `(.L_x_4715) ;  /* 0xffffffe000607947 */ /* 0x000fea000383ffff */
.L_x_4676:
[----:B-1----:R1:W3:Y:S02]  /*b7d0*/  SYNCS.PHASECHK.TRANS64.TRYWAIT P1, [R12+URZ+0x38840], R21 ;  /* 0x038840150c0075a7 */ /* 0x0022e4000802017f */
[----:B---3--:R-:W-:Y:S05]  /*b7e0*/  @!P1 NANOSLEEP.SYNCS 0x989680 ;  /* 0x009896800000995d */ /* 0x008fea0003900000 */
[----:B------:R-:W3:Y:S02]  /*b7f0*/  @!P1 SYNCS.PHASECHK.TRANS64 P1, [R12+URZ+0x38840], R21 ;  /* 0x038840150c0095a7 */ /* 0x000ee4000802007f */
[----:B---3--:R-:W-:Y:S05]  /*b800*/  @!P1 BRA `(.L_x_4676) ;  /* 0xfffffffc00f09947 */ /* 0x008fea000383ffff */
[----:B------:R-:W-:Y:S05]  /*b810*/  BRA `(.L_x_4716) ;  /* 0xffffffe400cc7947 */ /* 0x000fea000383ffff */
.L_x_4678:
[----:B--2---:R2:W3:Y:S02]  /*b820*/  SYNCS.PHASECHK.TRANS64.TRYWAIT P1, [R12+URZ+0x38828], R21 ;  /* 0x038828150c0075a7 */ /* 0x0044e4000802017f */
[----:B---3--:R-:W-:Y:S05]  /*b830*/  @!P1 NANOSLEEP.SYNCS 0x989680 ;  /* 0x009896800000995d */ /* 0x008fea0003900000 */
[----:B------:R-:W3:Y:S02]  /*b840*/  @!P1 SYNCS.PHASECHK.TRANS64 P1, [R12+URZ+0x38828], R21 ;  /* 0x038828150c0095a7 */ /* 0x000ee4000802007f */
[----:B---3--:R-:W-:Y:S05]  /*b850*/  @!P1 BRA `(.L_x_4678) ;  /* 0xfffffffc00f09947 */ /* 0x008fea000383ffff */
[----:B------:R-:W-:Y:S05]  /*b860*/  BRA `(.L_x_4717) ;  /* 0xffffffe800647947 */ /* 0x000fea000383ffff */
.L_x_4680:
[----:B---3--:R3:W4:Y:S02]  /*b870*/  SYNCS.PHASECHK.TRANS64.TRYWAIT P1, [R12+URZ+0x38848], R21 ;  /* 0x038848150c0075a7 */ /* 0x008724000802017f */
[----:B----4-:R-:W-:Y:S05]  /*b880*/  @!P1 NANOSLEEP.SYNCS 0x989680 ;  /* 0x009896800000995d */ /* 0x010fea0003900000 */
[----:B------:R-:W4:Y:S02]  /*b890*/  @!P1 SYNCS.PHASECHK.TRANS64 P1, [R12+URZ+0x38848], R21 ;  /* 0x038848150c0095a7 */ /* 0x000f24000802007f */
[----:B----4-:R-:W-:Y:S05]  /*b8a0*/  @!P1 BRA `(.L_x_4680) ;  /* 0xfffffffc00f09947 */ /* 0x010fea000383ffff */
[----:B------:R-:W-:Y:S05]  /*b8b0*/  BRA `(.L_x_4718) ;  /* 0xffffffe800dc7947 */ /* 0x000fea000383ffff */
.L_x_4682:
[----:B------:R-:W-:-:S07]  /*b8c0*/  SHF.L.U32 R5, R10, 0x1f, RZ ;  /* 0x0000001f0a057819 */ /* 0x000fce00000006ff */
.L_x_4719:
[----:B-1----:R1:W2:Y:S02]  /*b8d0*/  SYNCS.PHASECHK.TRANS64.TRYWAIT P1, [R12+URZ+0x38820], R5 ;  /* 0x038820050c0075a7 */ /* 0x0022a4000802017f */
[----:B--2---:R-:W-:Y:S05]  /*b8e0*/  @!P1 NANOSLEEP.SYNCS 0x989680 ;  /* 0x009896800000995d */ /* 0x004fea0003900000 */
[----:B------:R-:W2:Y:S02]  /*b8f0*/  @!P1 SYNCS.PHASECHK.TRANS64 P1, [R12+URZ+0x38820], R5 ;  /* 0x038820050c0095a7 */ /* 0x000ea4000802007f */
[----:B--2---:R-:W-:Y:S05]  /*b900*/  @!P1 BRA `(.L_x_4719) ;  /* 0xfffffffc00f09947 */ /* 0x004fea000383ffff */
[----:B------:R-:W-:Y:S05]  /*b910*/  BRA `(.L_x_4720) ;  /* 0xffffffec00647947 */ /* 0x000fea000383ffff */
.L_x_4685:
[----:B-1----:R1:W2:Y:S02]  /*b920*/  SYNCS.PHASECHK.TRANS64.TRYWAIT P1, [R12+URZ+0x38840], R13 ;  /* 0x0388400d0c0075a7 */ /* 0x0022a4000802017f */
[----:B--2---:R-:W-:Y:S05]  /*b930*/  @!P1 NANOSLEEP.SYNCS 0x989680 ;  /* 0x009896800000995d */ /* 0x004fea0003900000 */
[----:B------:R-:W2:Y:S02]  /*b940*/  @!P1 SYNCS.PHASECHK.TRANS64 P1, [R12+URZ+0x38840], R13 ;  /* 0x0388400d0c0095a7 */ /* 0x000ea4000802007f */
[----:B--2---:R-:W-:Y:S05]  /*b950*/  @!P1 BRA `(.L_x_4685) ;  /* 0xfffffffc00f09947 */ /* 0x004fea000383ffff */
[----:B------:R-:W-:Y:S05]  /*b960*/  BRA `(.L_x_4721) ;  /* 0xffffffec00f47947 */ /* 0x000fea000383ffff */
.L_x_4687:
[----:B--2---:R2:W3:Y:S02]  /*b970*/  SYNCS.PHASECHK.TRANS64.TRYWAIT P1, [R12+URZ+0x38828], R13 ;  /* 0x0388280d0c0075a7 */ /* 0x0044e4000802017f */
[----:B---3--:R-:W-:Y:S05]  /*b980*/  @!P1 NANOSLEEP.SYNCS 0x989680 ;  /* 0x009896800000995d */ /* 0x008fea0003900000 */
[----:B------:R-:W3:Y:S02]  /*b990*/  @!P1 SYNCS.PHASECHK.TRANS64 P1, [R12+URZ+0x38828], R13 ;  /* 0x0388280d0c0095a7 */ /* 0x000ee4000802007f */
[----:B---3--:R-:W-:Y:S05]  /*b9a0*/  @!P1 BRA `(.L_x_4687) ;  /* 0xfffffffc00f09947 */ /* 0x008fea000383ffff */
[----:B------:R-:W-:Y:S05]  /*b9b0*/  BRA `(.L_x_4722) ;  /* 0xfffffff000807947 */ /* 0x000fea000383ffff */
.L_x_4689:
[----:B---3--:R3:W4:Y:S02]  /*b9c0*/  SYNCS.PHASECHK.TRANS64.TRYWAIT P0, [R4+URZ+0x38840], R3 ;  /* 0x03884003040075a7 */ /* 0x008724000800017f */
[----:B----4-:R-:W-:Y:S05]  /*b9d0*/  @!P0 NANOSLEEP.SYNCS 0x989680 ;  /* 0x009896800000895d */ /* 0x010fea0003900000 */
[----:B------:R-:W4:Y:S02]  /*b9e0*/  @!P0 SYNCS.PHASECHK.TRANS64 P0, [R4+URZ+0x38840], R3 ;  /* 0x03884003040085a7 */ /* 0x000f24000800007f */
[----:B----4-:R-:W-:Y:S05]  /*b9f0*/  @!P0 BRA `(.L_x_4689) ;  /* 0xfffffffc00f08947 */ /* 0x010fea000383ffff */
[----:B------:R-:W-:Y:S05]  /*ba00*/  BRA `(.L_x_4723) ;  /* 0xfffffff4000c7947 */ /* 0x000fea000383ffff */
.L_x_4691:
[----:B------:R-:W-:Y:S01]  /*ba10*/  BSSY B0, `(.L_x_4724) ;  /* 0x0000006000007945 */ /* 0x000fe20003800000 */
[----:B------:R-:W-:-:S07]  /*ba20*/  IMAD.MOV.U32 R15, RZ, RZ, -0x1 ;  /* 0xffffffffff0f7424 */ /* 0x000fce00078e00ff */
[----:B--2---:R-:W-:Y:S05]  /*ba30*/  WARPSYNC.COLLECTIVE R15, `(.L_x_4725) ;  /* 0x000000000f0c7348 */ /* 0x004fea0003c00000 */
[----:B------:R-:W-:Y:S02]  /*ba40*/  ELECT P6, UR62, PT ;  /* 0x00000000003e782f */ /* 0x000fe400038c0000 */
[----:B------:R-:W-:Y:S01]  /*ba50*/  MOV R14, UR62 ;  /* 0x0000003e000e7c02 */ /* 0x000fe20008000f00 */
[----:B--2---:R-:W-:Y:S10]  /*ba60*/  ENDCOLLECTIVE ;  /* 0x000000000000791b */ /* 0x004ff40003800000 */
.L_x_4725:
[----:B------:R-:W-:Y:S05]  /*ba70*/  BSYNC B0 ;  /* 0x0000000000007941 */ /* 0x000fea0003800000 */
.L_x_4724:
[----:B------:R-:W-:Y:S01]  /*ba80*/  PLOP3.LUT P0, PT, P6, PT, PT, 0x80, 0x0 ;  /* 0x000000000000781c */ /* 0x000fe2000370f070 */
[----:B------:R-:W-:-:S12]  /*ba90*/  BRA `(.L_x_4726) ;  /* 0xfffffff400b87947 */ /* 0x000fd8000383ffff */
.L_x_4693:
[----:B-1----:R1:W3:Y:S02]  /*baa0*/  SYNCS.PHASECHK.TRANS64.TRYWAIT P1, [R7+URZ], R4 ;  /* 0x00000004070075a7 */ /* 0x0022e4000802017f */
[----:B---3--:R-:W-:Y:S05]  /*bab0*/  @!P1 NANOSLEEP.SYNCS 0x989680 ;  /* 0x009896800000995d */ /* 0x008fea0003900000 */
[----:B------:R-:W3:Y:S02]  /*bac0*/  @!P1 SYNCS.PHASECHK.TRANS64 P1, [R7+URZ], R4 ;  /* 0x00000004070095a7 */ /* 0x000ee4000802007f */
[----:B---3--:R-:W-:Y:S05]  /*bad0*/  @!P1 BRA `(.L_x_4693) ;  /* 0xfffffffc00f09947 */ /* 0x008fea000383ffff */
[----:B------:R-:W-:Y:S05]  /*bae0*/  BRA `(.L_x_4727) ;  /* 0xfffffff400f87947 */ /* 0x000fea000383ffff */
.L_x_4694:
[----:B---3--:R3:W4:Y:S02]  /*baf0*/  SYNCS.PHASECHK.TRANS64.TRYWAIT P1, [R11+URZ], R2 ;  /* 0x000000020b0075a7 */ /* 0x008724000802017f */
[----:B----4-:R-:W-:Y:S05]  /*bb00*/  @!P1 NANOSLEEP.SYNCS 0x989680 ;  /* 0x009896800000995d */ /* 0x010fea0003900000 */
[----:B------:R-:W4:Y:S02]  /*bb10*/  @!P1 SYNCS.PHASECHK.TRANS64 P1, [R11+URZ], R2 ;  /* 0x000000020b0095a7 */ /* 0x000f24000802007f */
[----:B----4-:R-:W-:Y:S05]  /*bb20*/  @!P1 BRA `(.L_x_4694) ;  /* 0xfffffffc00f09947 */ /* 0x010fea000383ffff */
[----:B------:R-:W-:Y:S05]  /*bb30*/  BRA `(.L_x_4728) ;  /* 0xfffffff400ec7947 */ /* 0x000fea000383ffff */
.L_x_4696:
[----:B----4-:R4:W1:Y:S02]  /*bb40*/  SYNCS.PHASECHK.TRANS64.TRYWAIT P0, [R9+URZ], R4 ;  /* 0x00000004090075a7 */ /* 0x010864000800017f */
[----:B-1----:R-:W-:Y:S05]  /*bb50*/  @!P0 NANOSLEEP.SYNCS 0x989680 ;  /* 0x009896800000895d */ /* 0x002fea0003900000 */
[----:B------:R-:W1:Y:S02]  /*bb60*/  @!P0 SYNCS.PHASECHK.TRANS64 P0, [R9+URZ], R4 ;  /* 0x00000004090085a7 */ /* 0x000e64000800007f */
[----:B-1----:R-:W-:Y:S05]  /*bb70*/  @!P0 BRA `(.L_x_4696) ;  /* 0xfffffffc00f08947 */ /* 0x002fea000383ffff */
[----:B------:R-:W-:Y:S05]  /*bb80*/  BRA `(.L_x_4729) ;  /* 0xfffffff400f07947 */ /* 0x000fea000383ffff */
.L_x_4730:
        /* <DEDUP_REMOVED lines=15> */
.L_x_7323:


//--------------------- .text._ZN7cutlass13device_kernelIN5flash22FlashAttnBwdPreprocessIN4cute5tupleIJNS3_1CILi80EEENS5_ILi128EEEEEENS_10bfloat16_tEfNS_4arch4Sm90ELb1ELb1EEEEEvNT_6ParamsE --------------------------
	.section	.text._ZN7cutlass13device_kernelIN5flash22FlashAttnBwdPreprocessIN4cute5tupleIJNS3_1CILi80EEENS5_ILi128EEEEEENS_10bfloat16_tEfNS_4arch4Sm90ELb1ELb1EEEEEvNT_6ParamsE,"ax",@progbits
	.align	128
.text._ZN7cutlass13device_kernelIN5flash22FlashAttnBwdPreprocessIN4cute5tupleIJNS3_1CILi80EEENS5_ILi128EEEEEENS_10bfloat16_tEfNS_4arch4Sm90ELb1ELb1EEEEEvNT_6ParamsE:
        .type           _ZN7cutlass13device_kernelIN5flash22FlashAttnBwdPreprocessIN4cute5tupleIJNS3_1CILi80EEENS5_ILi128EEEEEENS_10bfloat16_tEfNS_4arch4Sm90ELb1ELb1EEEEEvNT_6ParamsE,@function
        .size           _ZN7cutlass13device_kernelIN5flash22FlashAttnBwdPreprocessIN4cute5tupleIJNS3_1CILi80EEENS5_ILi128EEEEEENS_10bfloat16_tEfNS_4arch4Sm90ELb1ELb1EEEEEvNT_6ParamsE,(.L_x_7324 - _ZN7cutlass13device_kernelIN5flash22FlashAttnBwdPreprocessIN4cute5tupleIJNS3_1CILi80EEENS5_ILi128EEEEEENS_10bfloat16_tEfNS_4arch4Sm90ELb1ELb1EEEEEvNT_6ParamsE)
        .other          _ZN7cutlass13device_kernelIN5flash22FlashAttnBwdPreprocessIN4cute5tupleIJNS3_1CILi80EEENS5_ILi128EEEEEENS_10bfloat16_tEfNS_4arch4Sm90ELb1ELb1EEEEEvNT_6ParamsE,@"STO_CUDA_ENTRY STV_DEFAULT"
_ZN7cutlass13device_kernelIN5flash22FlashAttnBwdPreprocessIN4cute5tupleIJNS3_1CILi80EEENS5_ILi128EEEEEENS_10bfloat16_tEfNS_4arch4Sm90ELb1ELb1EEEEEvNT_6ParamsE:
        /* <DEDUP_REMOVED lines=14> */
[----:B------:R-:W-:Y:S01]  /*00e0*/  ISETP.NE.U32.AND P2, PT, R10, RZ, PT ;  /* 0x000000ff0a00720c */ /* 0x000fe20003f45070 */
[----:B------:R-:W3:Y:S01]  /*00f0*/  S2R R3, SR_CTAID.X ;  /* 0x0000000000037919 */ /* 0x000ee20000002500 */
[----:B------:R-:W4:Y:S01]  /*0100*/  S2R R4, SR_TID.X ;  /* 0x0000000000047919 */ /* 0x000f220000002100 */
[----:B------:R-:W0:Y:S01]  /*0110*/  S2UR UR6, SR_CTAID.Y ;  /* 0x00000000000679c3 */ /* 0x000e220000002600 */
[----:B------:R-:W-:Y:S01]  /*0120*/  ISETP.NE.AND.EX P2, PT, R11, RZ, PT, P2 ;  /* 0x000000ff0b00720c */ /* 0x000fe20003f45320 */
[----:B-1----:R-:W-:-:S05]  /*0130*/  @P0 IMAD.WIDE R8, R0, 0x4, R8 ;  /* 0x0000000400080825 */ /* 0x002fca00078e0208 */
[----:B0-----:R2:W5:Y:S01]  /*0140*/  @P0 LDG.E R2, desc[UR4][R8.64] ;  /* 0x0000000408020981 */ /* 0x001562000c1e1900 */
[----:B---3--:R-:W-:Y:S01]  /*0150*/  IMAD R5, R3, 0x50, RZ ;  /* 0x0000005003057824 */ /* 0x008fe200078e02ff */
[----:B----4-:R-:W-:Y:S06]  /*0160*/  @P0 BRA `(.L_x_4731) ;  /* 0x0000000000100947 */ /* 0x010fec0003800000 */
[----:B------:R-:W-:Y:S05]  /*0170*/  @!P1 BRA `(.L_x_4731) ;  /* 0x00000000000c9947 */ /* 0x000fea0003800000 */
[----:B--2---:R-:W2:Y:S04]  /*0180*/  LDG.E R9, desc[UR4][R6.64] ;  /* 0x0000000406097981 */ /* 0x004ea8000c1e1900 */
[----:B-----5:R-:W2:Y:S02]  /*0190*/  LDG.E R2, desc[UR4][R6.64+0x4] ;  /* 0x0000040406027981 */ /* 0x020ea4000c1e1900 */
[----:B--2---:R-:W-:-:S07]  /*01a0*/  IMAD.IADD R2, R2, 0x1, -R9 ;  /* 0x0000000102027824 */ /* 0x004fce00078e0a09 */
.L_x_4731:
[----:B-----5:R-:W-:-:S13]  /*01b0*/  ISETP.GE.AND P0, PT, R5, R2, PT ;  /* 0x000000020500720c */ /* 0x020fda0003f06270 */
[----:B------:R-:W-:Y:S05]  /*01c0*/  @P2 EXIT P0 ;  /* 0x000000000000294d */ /* 0x000fea0000000000 */
[----:B------:R-:W0:Y:S01]  /*01d0*/  LDC.64 R14, c[0x0][0x230] ;  /* 0x00008c00ff0e7b82 */ /* 0x000e220000000a00 */
[----:B--2---:R-:W-:Y:S01]  /*01e0*/  IMAD R7, R3, -0x50, R2 ;  /* 0xffffffb003077824 */ /* 0x004fe200078e0202 */
[C---:B------:R-:W-:Y:S01]  /*01f0*/  ISETP.GT.AND P0, PT, R4.reuse, 0x4f, PT ;  /* 0x0000004f0400780c */ /* 0x040fe20003f04270 */
[----:B------:R-:W-:Y:S01]  /*0200*/  USHF.R.S32.HI UR7, URZ, 0x1f, UR6 ;  /* 0x0000001f3f077899 */ /* 0x000fe20008011406 */
[----:B------:R-:W-:Y:S01]  /*0210*/  SHF.R.S32.HI R9, RZ, 0x1f, R4 ;  /* 0x0000001fff097819 */ /* 0x000fe20000011404 */
[----:B------:R-:W-:Y:S01]  /*0220*/  BSSY B0, `(.L_x_4732) ;  /* 0x0000021000007945 */ /* 0x000fe20003800000 */
[----:B------:R-:W-:Y:S02]  /*0230*/  ISETP.GE.OR P3, PT, R4, R7, P0 ;  /* 0x000000070400720c */ /* 0x000fe40000766670 */
[----:B------:R-:W-:Y:S01]  /*0240*/  CS2R R12, SRZ ;  /* 0x00000000000c7805 */ /* 0x000fe2000001ff00 */
[----:B------:R-:W1:Y:S01]  /*0250*/  LDC.64 R10, c[0x0][0x250] ;  /* 0x00009400ff0a7b82 */ /* 0x000e620000000a00 */
[----:B------:R-:W-:Y:S01]  /*0260*/  LEA.HI R9, R9, R4, RZ, 0x4 ;  /* 0x0000000409097211 */ /* 0x000fe200078f20ff */
[----:B------:R-:W-:Y:S01]  /*0270*/  @P1 IMAD.MOV.U32 R12, RZ, RZ, R53 ;  /* 0x000000ffff0c1224 */ /* 0x000fe200078e0035 */
[----:B------:R-:W-:Y:S01]  /*0280*/  SHF.R.S32.HI R49, RZ, 0x1f, R0 ;  /* 0x0000001fff317819 */ /* 0x000fe20000011400 */
[----:B------:R-:W-:Y:S01]  /*0290*/  IMAD.MOV.U32 R48, RZ, RZ, 0x7f800000 ;  /* 0x7f800000ff307424 */ /* 0x000fe200078e00ff */
[----:B------:R-:W-:-:S02]  /*02a0*/  LOP3.LUT R55, R9, 0xfffffff0, RZ, 0xc0, !PT ;  /* 0xfffffff009377812 */ /* 0x000fc400078ec0ff */
[----:B------:R-:W-:Y:S02]  /*02b0*/  @P1 SHF.R.S32.HI R13, RZ, 0x1f, R53 ;  /* 0x0000001fff0d1819 */ /* 0x000fe40000011435 */
[----:B------:R-:W-:Y:S02]  /*02c0*/  IADD3 R55, -R55, R4, RZ ;  /* 0x0000000437377210 */ /* 0x000fe40007ffe1ff */
[----:B------:R-:W-:Y:S02]  /*02d0*/  SEL R6, R0, RZ, !P2 ;  /* 0x000000ff00067207 */ /* 0x000fe40005000000 */
[----:B------:R-:W-:Y:S01]  /*02e0*/  SEL R49, R49, RZ, !P2 ;  /* 0x000000ff31317207 */ /* 0x000fe20005000000 */
[----:B------:R-:W-:Y:S01]  /*02f0*/  IMAD.SHL.U32 R8, R55, 0x8, RZ ;  /* 0x0000000837087824 */ /* 0x000fe200078e00ff */
[----:B------:R-:W-:Y:S06]  /*0300*/  @P3 BRA `(.L_x_4733) ;  /* 0x0000000000483947 */ /* 0x000fec0003800000 */
[----:B------:R-:W2:Y:S01]  /*0310*/  LDC.64 R20, c[0x0][0x290] ;  /* 0x0000a400ff147b82 */ /* 0x000ea20000000a00 */
[----:B------:R-:W-:Y:S01]  /*0320*/  SHF.R.S32.HI R17, RZ, 0x1f, R5 ;  /* 0x0000001fff117819 */ /* 0x000fe20000011405 */
[----:B------:R-:W-:Y:S01]  /*0330*/  ULDC.64 UR8, c[0x0][0x298] ;  /* 0x0000a60000087ab9 */ /* 0x000fe20000000a00 */
[--C-:B------:R-:W-:Y:S02]  /*0340*/  SHF.R.S32.HI R18, RZ, 0x1f, R4.reuse ;  /* 0x0000001fff127819 */ /* 0x100fe40000011404 */
[----:B------:R-:W-:-:S04]  /*0350*/  IADD3 R16, P2, P3, R12, R5, R4 ;  /* 0x000000050c107210 */ /* 0x000fc80007b5e004 */
[----:B------:R-:W-:Y:S01]  /*0360*/  IADD3.X R17, R13, R17, R18, P2, P3 ;  /* 0x000000110d117210 */ /* 0x000fe200017e6412 */
[C---:B--2---:R-:W-:Y:S02]  /*0370*/  IMAD R18, R20.reuse, UR7, RZ ;  /* 0x0000000714127c24 */ /* 0x044fe4000f8e02ff */
[----:B------:R-:W-:-:S04]  /*0380*/  IMAD.WIDE.U32 R16, R20, UR6, R16 ;  /* 0x0000000614107c25 */ /* 0x000fc8000f8e0010 */
[----:B------:R-:W-:Y:S02]  /*0390*/  IMAD R19, R21, UR6, R18 ;  /* 0x0000000615137c24 */ /* 0x000fe4000f8e0212 */
[----:B------:R-:W-:-:S03]  /*03a0*/  IMAD R21, R49, UR8, RZ ;  /* 0x0000000831157c24 */ /* 0x000fc6000f8e02ff */
[----:B------:R-:W-:Y:S01]  /*03b0*/  IADD3 R17, R17, R19, RZ ;  /* 0x0000001311117210 */ /* 0x000fe20007ffe0ff */
[C---:B------:R-:W-:Y:S02]  /*03c0*/  IMAD R21, R6.reuse, UR9, R21 ;  /* 0x0000000906157c24 */ /* 0x040fe4000f8e0215 */
[----:B------:R-:W-:Y:S01]  /*03d0*/  IMAD.WIDE.U32 R16, R6, UR8, R16 ;  /* 0x0000000806107c25 */ /* 0x000fe2000f8e0010 */
[----:B------:R-:W-:-:S03]  /*03e0*/  ULDC.64 UR8, c[0x0][0x288] ;  /* 0x0000a20000087ab9 */ /* 0x000fc60000000a00 */
[----:B------:R-:W-:Y:S01]  /*03f0*/  IMAD.IADD R17, R17, 0x1, R21 ;  /* 0x0000000111117824 */ /* 0x000fe200078e0215 */
[----:B------:R-:W-:-:S04]  /*0400*/  LEA R18, P2, R16, UR8, 0x2 ;  /* 0x0000000810127c11 */ /* 0x000fc8000f8410ff */
[----:B------:R-:W-:-:S05]  /*0410*/  LEA.HI.X R19, R16, UR9, R17, 0x2, P2 ;  /* 0x0000000910137c11 */ /* 0x000fca00090f1411 */
[----:B------:R2:W5:Y:S04]  /*0420*/  LDG.E R48, desc[UR4][R18.64] ;  /* 0x0000000412307981 */ /* 0x000568000c1e1900 */
.L_x_4733:
[----:B------:R-:W-:Y:S05]  /*0430*/  BSYNC B0 ;  /* 0x0000000000007941 */ /* 0x000fea0003800000 */
.L_x_4732:
[----:B------:R-:W-:Y:S01]  /*0440*/  ULDC UR8, c[0x0][0x21c] ;  /* 0x0000870000087ab9 */ /* 0x000fe20000000800 */
[----:B------:R-:W-:Y:S01]  /*0450*/  SHF.R.S32.HI R50, RZ, 0x4, R9 ;  /* 0x00000004ff327819 */ /* 0x000fe20000011409 */
[----:B0-----:R-:W-:Y:S01]  /*0460*/  IMAD R16, R14, UR7, RZ ;  /* 0x000000070e107c24 */ /* 0x001fe2000f8e02ff */
[----:B------:R-:W-:Y:S01]  /*0470*/  ISETP.GE.AND P2, PT, R8, UR8, PT ;  /* 0x0000000808007c0c */ /* 0x000fe2000bf46270 */
[----:B------:R-:W-:Y:S01]  /*0480*/  ULDC.64 UR10, c[0x0][0x238] ;  /* 0x00008e00000a7ab9 */ /* 0x000fe20000000a00 */
[----:B------:R-:W-:Y:S01]  /*0490*/  SHF.R.S32.HI R9, RZ, 0x1f, R8 ;  /* 0x0000001fff097819 */ /* 0x000fe20000011408 */
[----:B------:R-:W-:Y:S01]  /*04a0*/  IMAD R15, R15, UR6, R16 ;  /* 0x000000060f0f7c24 */ /* 0x000fe2000f8e0210 */
[C---:B------:R-:W-:Y:S01]  /*04b0*/  ISETP.GE.OR P6, PT, R50.reuse, R7, P2 ;  /* 0x000000073200720c */ /* 0x040fe200017c6670 */
[----:B------:R-:W-:Y:S01]  /*04c0*/  VIADD R52, R50, 0x10 ;  /* 0x0000001032347836 */ /* 0x000fe20000000000 */
[----:B------:R-:W-:Y:S01]  /*04d0*/  SHF.R.S32.HI R51, RZ, 0x1f, R50 ;  /* 0x0000001fff337819 */ /* 0x000fe20000011432 */
[----:B--2---:R-:W-:Y:S01]  /*04e0*/  IMAD.WIDE.U32 R18, R14, UR6, R8 ;  /* 0x000000060e127c25 */ /* 0x004fe2000f8e0008 */
[----:B------:R-:W-:-:S03]  /*04f0*/  IADD3 R60, P3, R50, R12, RZ ;  /* 0x0000000c323c7210 */ /* 0x000fc60007f7e0ff */
[----:B------:R-:W-:Y:S01]  /*0500*/  IMAD.IADD R19, R19, 0x1, R15 ;  /* 0x0000000113137824 */ /* 0x000fe200078e020f */
[----:B------:R-:W-:Y:S01]  /*0510*/  IADD3.X R61, R51, R13, RZ, P3, !PT ;  /* 0x0000000d333d7210 */ /* 0x000fe20001ffe4ff */
[----:B-1----:R-:W-:Y:S01]  /*0520*/  IMAD R12, R10, UR7, RZ ;  /* 0x000000070a0c7c24 */ /* 0x002fe2000f8e02ff */
[----:B------:R-:W-:Y:S01]  /*0530*/  ISETP.GE.AND P3, PT, R8, UR8, PT ;  /* 0x0000000808007c0c */ /* 0x000fe2000bf66270 */
[----:B------:R-:W-:Y:S02]  /*0540*/  IMAD R13, R49, UR10, RZ ;  /* 0x0000000a310d7c24 */ /* 0x000fe4000f8e02ff */
[----:B------:R-:W0:Y:S01]  /*0550*/  @!P6 LDC.64 R16, c[0x0][0x228] ;  /* 0x00008a00ff10eb82 */ /* 0x000e220000000a00 */
[----:B------:R-:W-:Y:S01]  /*0560*/  IMAD.WIDE.U32 R20, R10, UR6, R8 ;  /* 0x000000060a147c25 */ /* 0x000fe2000f8e0008 */
[----:B------:R-:W-:-:S03]  /*0570*/  ISETP.LT.AND P5, PT, R52, R7, !P3 ;  /* 0x000000073400720c */ /* 0x000fc60005fa1270 */
[----:B------:R-:W-:Y:S02]  /*0580*/  IMAD R11, R11, UR6, R12 ;  /* 0x000000060b0b7c24 */ /* 0x000fe4000f8e020c */
[C---:B------:R-:W-:Y:S01]  /*0590*/  IMAD R9, R6.reuse, UR11, R13 ;  /* 0x0000000b06097c24 */ /* 0x040fe2000f8e020d */
[----:B------:R-:W1:Y:S01]  /*05a0*/  @!P6 LDC.64 R14, c[0x0][0x248] ;  /* 0x00009200ff0eeb82 */ /* 0x000e620000000a00 */
[----:B------:R-:W-:Y:S02]  /*05b0*/  IMAD.IADD R21, R21, 0x1, R11 ;  /* 0x0000000115157824 */ /* 0x000fe400078e020b */
[----:B------:R-:W-:Y:S01]  /*05c0*/  IMAD.WIDE.U32 R46, R6, UR10, R18 ;  /* 0x0000000a062e7c25 */ /* 0x000fe2000f8e0012 */
[----:B------:R-:W-:-:S03]  /*05d0*/  ULDC.64 UR10, c[0x0][0x258] ;  /* 0x00009600000a7ab9 */ /* 0x000fc60000000a00 */
[----:B------:R-:W-:Y:S01]  /*05e0*/  IMAD R19, R49, UR10, RZ ;  /* 0x0000000a31137c24 */ /* 0x000fe2000f8e02ff */
[----:B------:R-:W2:Y:S01]  /*05f0*/  @!P6 LDC.64 R12, c[0x0][0x210] ;  /* 0x00008400ff0ceb82 */ /* 0x000ea20000000a00 */
[----:B------:R-:W-:-:S04]  /*0600*/  IMAD.WIDE R60, R3, 0x50, R60 ;  /* 0x00000050033c7825 */ /* 0x000fc800078e023c */
[C---:B------:R-:W-:Y:S02]  /*0610*/  IMAD R19, R6.reuse, UR11, R19 ;  /* 0x0000000b06137c24 */ /* 0x040fe4000f8e0213 */
[----:B------:R-:W-:Y:S01]  /*0620*/  IMAD.WIDE.U32 R44, R6, UR10, R20 ;  /* 0x0000000a062c7c25 */ /* 0x000fe2000f8e0014 */
[----:B------:R-:W3:Y:S03]  /*0630*/  @!P6 LDC.64 R10, c[0x0][0x240] ;  /* 0x00009000ff0aeb82 */ /* 0x000ee60000000a00 */
[----:B0-----:R-:W-:Y:S01]  /*0640*/  @!P6 IMAD R18, R61, R16, RZ ;  /* 0x000000103d12e224 */ /* 0x001fe200078e02ff */
[----:B------:R-:W-:Y:S01]  /*0650*/  IADD3 R45, R45, R19, RZ ;  /* 0x000000132d2d7210 */ /* 0x000fe20007ffe0ff */
[----:B------:R-:W-:Y:S02]  /*0660*/  IMAD.IADD R47, R47, 0x1, R9 ;  /* 0x000000012f2f7824 */ /* 0x000fe400078e0209 */
[----:B------:R-:W-:Y:S01]  /*0670*/  @!P6 IMAD R9, R60, R17, R18 ;  /* 0x000000113c09e224 */ /* 0x000fe200078e0212 */
[----:B------:R-:W0:Y:S01]  /*0680*/  @P5 LDC.64 R20, c[0x0][0x228] ;  /* 0x00008a00ff145b82 */ /* 0x000e220000000a00 */
[----:B-1----:R-:W-:-:S02]  /*0690*/  @!P6 IMAD R8, R61, R14, RZ ;  /* 0x0000000e3d08e224 */ /* 0x002fc400078e02ff */
[----:B------:R-:W-:-:S04]  /*06a0*/  @!P6 IMAD.WIDE.U32 R16, R60, R16, R46 ;  /* 0x000000103c10e225 */ /* 0x000fc800078e002e */
[----:B------:R-:W-:Y:S01]  /*06b0*/  @!P6 IMAD R19, R60, R15, R8 ;  /* 0x0000000f3c13e224 */ /* 0x000fe200078e0208 */
[----:B--2---:R-:W-:Y:S01]  /*06c0*/  @!P6 LEA R22, P4, R16, R12, 0x1 ;  /* 0x0000000c1016e211 */ /* 0x004fe200078808ff */
[----:B------:R-:W-:Y:S01]  /*06d0*/  @!P6 IMAD.IADD R8, R17, 0x1, R9 ;  /* 0x000000011108e824 */ /* 0x000fe200078e0209 */
[----:B------:R-:W1:Y:S01]  /*06e0*/  @P5 LDC.64 R30, c[0x0][0x210] ;  /* 0x00008400ff1e5b82 */ /* 0x000e620000000a00 */
[----:B------:R-:W-:-:S03]  /*06f0*/  @!P6 IMAD.WIDE.U32 R14, R60, R14, R44 ;  /* 0x0000000e3c0ee225 */ /* 0x000fc600078e002c */
[----:B------:R-:W-:Y:S01]  /*0700*/  @!P6 LEA.HI.X R23, R16, R13, R8, 0x1, P4 ;  /* 0x0000000d1017e211 */ /* 0x000fe200020f0c08 */
[----:B------:R-:W-:Y:S01]  /*0710*/  VIADD R54, R50, 0x20 ;  /* 0x0000002032367836 */ /* 0x000fe20000000000 */
[----:B------:R-:W-:Y:S02]  /*0720*/  @!P6 IADD3 R8, R15, R19, RZ ;  /* 0x000000130f08e210 */ /* 0x000fe40007ffe0ff */
[----:B------:R-:W-:Y:S02]  /*0730*/  CS2R R12, SRZ ;  /* 0x00000000000c7805 */ /* 0x000fe4000001ff00 */
[C---:B---3--:R-:W-:Y:S01]  /*0740*/  @!P6 LEA R24, P4, R14.reuse, R10, 0x1 ;  /* 0x0000000a0e18e211 */ /* 0x048fe200078808ff */
[----:B------:R-:W2:Y:S03]  /*0750*/  @P5 LDC.64 R18, c[0x0][0x248] ;  /* 0x00009200ff125b82 */ /* 0x000ea60000000a00 */
[----:B------:R-:W-:-:S02]  /*0760*/  @!P6 LEA.HI.X R25, R14, R11, R8, 0x1, P4 ;  /* 0x0000000b0e19e211 */ /* 0x000fc400020f0c08 */
[----:B------:R-:W-:Y:S02]  /*0770*/  CS2R R8, SRZ ;  /* 0x0000000000087805 */ /* 0x000fe4000001ff00 */
[----:B------:R-:W-:Y:S02]  /*0780*/  CS2R R10, SRZ ;  /* 0x00000000000a7805 */ /* 0x000fe4000001ff00 */
[----:B------:R-:W-:Y:S02]  /*0790*/  ISETP.LT.AND P4, PT, R54, R7, !P3 ;  /* 0x000000073600720c */ /* 0x000fe40005f81270 */
[----:B------:R-:W-:Y:S02]  /*07a0*/  CS2R R14, SRZ ;  /* 0x00000000000e7805 */ /* 0x000fe4000001ff00 */
[----:B------:R3:W4:Y:S04]  /*07b0*/  @!P6 LDG.E.128 R8, desc[UR4][R22.64] ;  /* 0x000000041608e981 */ /* 0x000728000c1e1d00 */
[----:B------:R0:W4:Y:S01]  /*07c0*/  @!P6 LDG.E.128 R12, desc[UR4][R24.64] ;  /* 0x00000004180ce981 */ /* 0x000122000c1e1d00 */
[----:B------:R-:W-:Y:S01]  /*07d0*/  @P5 IADD3 R27, P6, R60, 0x10, RZ ;  /* 0x000000103c1b5810 */ /* 0x000fe20007fde0ff */
[----:B------:R-:W-:-:S03]  /*07e0*/  VIADD R56, R50, 0x30 ;  /* 0x0000003032387836 */ /* 0x000fc60000000000 */
[----:B------:R-:W1:Y:S01]  /*07f0*/  @P4 LDC.64 R16, c[0x0][0x228] ;  /* 0x00008a00ff104b82 */ /* 0x000e620000000a00 */
[----:B------:R-:W-:Y:S02]  /*0800*/  VIADD R58, R50, 0x40 ;  /* 0x00000040323a7836 */ /* 0x000fe40000000000 */
[----:B------:R-:W-:Y:S01]  /*0810*/  @P5 IMAD.X R29, RZ, RZ, R61, P6 ;  /* 0x000000ffff1d5224 */ /* 0x000fe200030e063d */
[----:B------:R-:W-:Y:S01]  /*0820*/  @P5 IADD3 R35, P6, R60, 0x10, RZ ;  /* 0x000000103c235810 */ /* 0x000fe20007fde0ff */
[----:B---3--:R-:W-:Y:S01]  /*0830*/  @P5 IMAD.MOV.U32 R22, RZ, RZ, R46 ;  /* 0x000000ffff165224 */ /* 0x008fe200078e002e */
[-C--:B------:R-:W-:Y:S01]  /*0840*/  ISETP.LT.AND P3, PT, R56, R7.reuse, !P3 ;  /* 0x000000073800720c */ /* 0x080fe20005f61270 */
[----:B0-----:R-:W-:Y:S01]  /*0850*/  @P5 IMAD R26, R29, R20, RZ ;  /* 0x000000141d1a5224 */ /* 0x001fe200078e02ff */
[----:B------:R-:W0:Y:S01]  /*0860*/  @P4 LDC.64 R68, c[0x0][0x210] ;  /* 0x00008400ff444b82 */ /* 0x000e220000000a00 */
[----:B------:R-:W-:Y:S01]  /*0870*/  @P5 IMAD.MOV.U32 R23, RZ, RZ, R47 ;  /* 0x000000ffff175224 */ /* 0x000fe200078e002f */
[----:B------:R-:W-:Y:S01]  /*0880*/  ISETP.GE.OR P2, PT, R58, R7, P2 ;  /* 0x000000073a00720c */ /* 0x000fe20001746670 */
[----:B------:R-:W-:Y:S01]  /*0890*/  @P5 IMAD R33, R27, R21, R26 ;  /* 0x000000151b215224 */ /* 0x000fe200078e021a */
[----:B------:R-:W-:-:S02]  /*08a0*/  @P5 IADD3.X R21, RZ, R61, RZ, P6, !PT ;  /* 0x0000003dff155210 */ /* 0x000fc400037fe4ff */
[----:B------:R-:W-:Y:S02]  /*08b0*/  @P4 IADD3 R24, P6, R60, 0x20, RZ ;  /* 0x000000203c184810 */ /* 0x000fe40007fde0ff */
[----:B------:R-:W3:Y:S01]  /*08c0*/  @P5 LDC.64 R28, c[0x0][0x240] ;  /* 0x00009000ff1c5b82 */ /* 0x000ee20000000a00 */
[----:B--2---:R-:W-:Y:S01]  /*08d0*/  @P5 IMAD R26, R21, R18, RZ ;  /* 0x00000012151a5224 */ /* 0x004fe200078e02ff */
[----:B------:R-:W-:Y:S01]  /*08e0*/  @P4 IADD3.X R25, RZ, R61, RZ, P6, !PT ;  /* 0x0000003dff194210 */ /* 0x000fe200037fe4ff */
[----:B------:R-:W-:-:S04]  /*08f0*/  @P5 IMAD.WIDE.U32 R20, R27, R20, R22 ;  /* 0x000000141b145225 */ /* 0x000fc800078e0016 */
[----:B------:R-:W-:Y:S01]  /*0900*/  @P5 IMAD.MOV.U32 R22, RZ, RZ, R44 ;  /* 0x000000ffff165224 */ /* 0x000fe200078e002c */
[----:B------:R-:W-:Y:S01]  /*0910*/  @P5 IADD3 R21, R21, R33, RZ ;  /* 0x0000002115155210 */ /* 0x000fe20007ffe0ff */
[----:B------:R-:W-:Y:S01]  /*0920*/  @P5 IMAD.MOV.U32 R23, RZ, RZ, R45 ;  /* 0x000000ffff175224 */ /* 0x000fe200078e002d */
[C---:B-1----:R-:W-:Y:S01]  /*0930*/  @P5 LEA R30, P6, R20.reuse, R30, 0x1 ;  /* 0x0000001e141e5211 */ /* 0x042fe200078c08ff */
[----:B------:R-:W-:Y:S01]  /*0940*/  @P5 IMAD R27, R35, R19, R26 ;  /* 0x00000013231b5224 */ /* 0x000fe200078e021a */
[----:B------:R-:W1:Y:S01]  /*0950*/  @P3 LDC.64 R62, c[0x0][0x228] ;  /* 0x00008a00ff3e3b82 */ /* 0x000e620000000a00 */
[----:B------:R-:W-:Y:S01]  /*0960*/  @P4 IMAD R25, R25, R16, RZ ;  /* 0x0000001019194224 */ /* 0x000fe200078e02ff */
[----:B------:R-:W-:Y:S01]  /*0970*/  @P5 LEA.HI.X R31, R20, R31, R21, 0x1, P6 ;  /* 0x0000001f141f5211 */ /* 0x000fe200030f0c15 */
[----:B------:R-:W-:Y:S01]  /*0980*/  @P5 IMAD.WIDE.U32 R18, R35, R18, R22 ;  /* 0x0000001223125225 */ /* 0x000fe200078e0016 */
[----:B------:R-:W-:-:S03]  /*0990*/  @P4 MOV R20, R46 ;  /* 0x0000002e00144202 */ /* 0x000fc60000000f00 */
[----:B------:R-:W-:Y:S01]  /*09a0*/  @P4 IMAD.MOV.U32 R21, RZ, RZ, R47 ;  /* 0x000000ffff154224 */ /* 0x000fe200078e002f */
[----:B------:R-:W2:Y:S01]  /*09b0*/  @!P2 LDC.64 R64, c[0x0][0x228] ;  /* 0x00008a00ff40ab82 */ /* 0x000ea20000000a00 */
[----:B------:R-:W-:Y:S02]  /*09c0*/  @P4 IMAD R25, R24, R17, R25 ;  /* 0x0000001118194224 */ /* 0x000fe400078e0219 */
[----:B------:R-:W-:Y:S01]  /*09d0*/  @P5 IMAD.IADD R19, R19, 0x1, R27 ;  /* 0x0000000113135824 */ /* 0x000fe200078e021b */
[----:B---3--:R-:W-:Y:S01]  /*09e0*/  @P5 LEA R28, P6, R18, R28, 0x1 ;  /* 0x0000001c121c5211 */ /* 0x008fe200078c08ff */
[----:B------:R-:W-:-:S03]  /*09f0*/  @P4 IMAD.WIDE.U32 R16, R24, R16, R20 ;  /* 0x0000001018104225 */ /* 0x000fc600078e0014 */
[----:B------:R-:W3:Y:S01]  /*0a00*/  @P4 LDC.64 R26, c[0x0][0x248] ;  /* 0x00009200ff1a4b82 */ /* 0x000ee20000000a00 */
[----:B------:R-:W-:Y:S02]  /*0a10*/  @P5 LEA.HI.X R29, R18, R29, R19, 0x1, P6 ;  /* 0x0000001d121d5211 */ /* 0x000fe400030f0c13 */
[----:B------:R-:W-:Y:S02]  /*0a20*/  @P4 IADD3 R17, R17, R25, RZ ;  /* 0x0000001911114210 */ /* 0x000fe40007ffe0ff */
[----:B0-----:R-:W-:-:S03]  /*0a30*/  @P4 LEA R68, P6, R16, R68, 0x1 ;  /* 0x0000004410444211 */ /* 0x001fc600078c08ff */
[----:B------:R-:W0:Y:S01]  /*0a40*/  @P4 LDC.64 R24, c[0x0][0x240] ;  /* 0x00009000ff184b82 */ /* 0x000e220000000a00 */
[----:B------:R-:W-:Y:S01]  /*0a50*/  @P4 LEA.HI.X R69, R16, R69, R17, 0x1, P6 ;  /* 0x0000004510454211 */ /* 0x000fe200030f0c11 */
[----:B------:R-:W-:Y:S01]  /*0a60*/  @P3 IMAD.MOV.U32 R16, RZ, RZ, R46 ;  /* 0x000000ffff103224 */ /* 0x000fe200078e002e */
[----:B------:R-:W-:-:S05]  /*0a70*/  @P4 IADD3 R37, P6, R60, 0x20, RZ ;  /* 0x000000203c254810 */ /* 0x000fca0007fde0ff */
[--C-:B------:R-:W-:Y:S01]  /*0a80*/  @P4 IMAD.X R17, RZ, RZ, R61.reuse, P6 ;  /* 0x000000ffff114224 */ /* 0x100fe200030e063d */
[C---:B------:R-:W-:Y:S01]  /*0a90*/  @P3 IADD3 R33, P6, R60.reuse, 0x30, RZ ;  /* 0x000000303c213810 */ /* 0x040fe20007fde0ff */
[----:B------:R-:W0:Y:S04]  /*0aa0*/  @!P2 LDC.64 R42, c[0x0][0x248] ;  /* 0x00009200ff2aab82 */ /* 0x000e280000000a00 */
[----:B------:R-:W-:Y:S01]  /*0ab0*/  @P3 IMAD.X R35, RZ, RZ, R61, P6 ;  /* 0x000000ffff233224 */ /* 0x000fe200030e063d */
[----:B------:R-:W-:Y:S01]  /*0ac0*/  @!P2 IADD3 R23, P6, R60, 0x40, RZ ;  /* 0x000000403c17a810 */ /* 0x000fe20007fde0ff */
[----:B---3--:R-:W-:Y:S02]  /*0ad0*/  @P4 IMAD R18, R17, R26, RZ ;  /* 0x0000001a11124224 */ /* 0x008fe400078e02ff */
[----:B-1----:R-:W-:Y:S01]  /*0ae0*/  @P3 IMAD R20, R35, R62, RZ ;  /* 0x0000003e23143224 */ /* 0x002fe200078e02ff */
[----:B------:R-:W-:Y:S01]  /*0af0*/  @!P2 IADD3.X R19, RZ, R61, RZ, P6, !PT ;  /* 0x0000003dff13a210 */ /* 0x000fe200037fe4ff */
[----:B------:R-:W-:Y:S01]  /*0b00*/  @P3 IMAD.MOV.U32 R17, RZ, RZ, R47 ;  /* 0x000000ffff113224 */ /* 0x000fe200078e002f */
[----:B------:R-:W1:Y:S01]  /*0b10*/  @!P2 LDC.64 R34, c[0x0][0x210] ;  /* 0x00008400ff22ab82 */ /* 0x000e620000000a00 */
[----:B------:R-:W-:Y:S01]  /*0b20*/  @P4 IMAD R21, R37, R27, R18 ;  /* 0x0000001b25154224 */ /* 0x000fe200078e0212 */
[----:B------:R-:W-:Y:S01]  /*0b30*/  @P4 MOV R18, R44 ;  /* 0x0000002c00124202 */ /* 0x000fe20000000f00 */
[----:B--2---:R-:W-:-:S02]  /*0b40*/  @!P2 IMAD R22, R19, R64, RZ ;  /* 0x000000401316a224 */ /* 0x004fc400078e02ff */
[C---:B------:R-:W-:Y:S02]  /*0b50*/  @P3 IMAD R57, R33.reuse, R63, R20 ;  /* 0x0000003f21393224 */ /* 0x040fe400078e0214 */
[----:B------:R-:W-:Y:S01]  /*0b60*/  @P4 IMAD.MOV.U32 R19, RZ, RZ, R45 ;  /* 0x000000ffff134224 */ /* 0x000fe200078e002d */
[----:B------:R-:W2:Y:S01]  /*0b70*/  @P3 LDC.64 R38, c[0x0][0x240] ;  /* 0x00009000ff263b82 */ /* 0x000ea20000000a00 */
[----:B------:R-:W-:Y:S01]  /*0b80*/  @P3 IMAD.WIDE.U32 R62, R33, R62, R16 ;  /* 0x0000003e213e3225 */ /* 0x000fe200078e0010 */
[----:B------:R-:W-:-:S03]  /*0b90*/  CS2R R16, SRZ ;  /* 0x0000000000107805 */ /* 0x000fc6000001ff00 */
[----:B------:R-:W-:Y:S01]  /*0ba0*/  @P4 IMAD.WIDE.U32 R26, R37, R26, R18 ;  /* 0x0000001a251a4225 */ /* 0x000fe200078e0012 */
[----:B------:R-:W-:Y:S02]  /*0bb0*/  CS2R R18, SRZ ;  /* 0x0000000000127805 */ /* 0x000fe4000001ff00 */
[----:B------:R-:W3:Y:S01]  /*0bc0*/  @P3 LDC.64 R32, c[0x0][0x248] ;  /* 0x00009200ff203b82 */ /* 0x000ee20000000a00 */
[C---:B------:R-:W-:Y:S01]  /*0bd0*/  @!P2 IMAD R65, R23.reuse, R65, R22 ;  /* 0x000000411741a224 */ /* 0x040fe200078e0216 */
[C---:B0-----:R-:W-:Y:S01]  /*0be0*/  @P4 LEA R66, P6, R26.reuse, R24, 0x1 ;  /* 0x000000181a424211 */ /* 0x041fe200078c08ff */
[----:B------:R-:W-:Y:S01]  /*0bf0*/  @!P2 IMAD.WIDE.U32 R46, R23, R64, R46 ;  /* 0x00000040172ea225 */ /* 0x000fe200078e002e */
[----:B------:R-:W-:Y:S01]  /*0c00*/  CS2R R22, SRZ ;  /* 0x0000000000167805 */ /* 0x000fe2000001ff00 */
[----:B------:R-:W4:Y:S02]  /*0c10*/  @P5 LDG.E.128 R16, desc[UR4][R30.64] ;  /* 0x000000041e105981 */ /* 0x000f24000c1e1d00 */
[----:B------:R-:W-:Y:S01]  /*0c20*/  @P4 IMAD.IADD R27, R27, 0x1, R21 ;  /* 0x000000011b1b4824 */ /* 0x000fe200078e0215 */
[----:B------:R-:W-:Y:S01]  /*0c30*/  CS2R R20, SRZ ;  /* 0x0000000000147805 */ /* 0x000fe2000001ff00 */
[----:B------:R-:W0:Y:S03]  /*0c40*/  @P3 LDC.64 R36, c[0x0][0x210] ;  /* 0x00008400ff243b82 */ /* 0x000e260000000a00 */
[----:B------:R-:W-:-:S02]  /*0c50*/  @P4 LEA.HI.X R67, R26, R25, R27, 0x1, P6 ;  /* 0x000000191a434211 */ /* 0x000fc400030f0c1b */
[----:B------:R1:W4:Y:S01]  /*0c60*/  @P5 LDG.E.128 R20, desc[UR4][R28.64] ;  /* 0x000000041c145981 */ /* 0x000322000c1e1d00 */
[----:B------:R-:W-:-:S04]  /*0c70*/  @P3 IADD3 R59, P5, R60, 0x30, RZ ;  /* 0x000000303c3b3810 */ /* 0x000fc80007fbe0ff */
[----:B------:R-:W-:-:S05]  /*0c80*/  @P3 IADD3.X R41, RZ, R61, RZ, P5, !PT ;  /* 0x0000003dff293210 */ /* 0x000fca0002ffe4ff */
[----:B---3--:R-:W-:-:S04]  /*0c90*/  @P3 IMAD R40, R41, R32, RZ ;  /* 0x0000002029283224 */ /* 0x008fc800078e02ff */
[----:B------:R-:W-:Y:S02]  /*0ca0*/  @P3 IMAD R33, R59, R33, R40 ;  /* 0x000000213b213224 */ /* 0x000fe400078e0228 */
[----:B------:R-:W3:Y:S01]  /*0cb0*/  @!P2 LDC.64 R40, c[0x0][0x240] ;  /* 0x00009000ff28ab82 */ /* 0x000ee20000000a00 */
[----:B------:R-:W-:Y:S02]  /*0cc0*/  CS2R R24, SRZ ;  /* 0x0000000000187805 */ /* 0x000fe4000001ff00 */
[----:B------:R-:W-:Y:S02]  /*0cd0*/  CS2R R26, SRZ ;  /* 0x00000000001a7805 */ /* 0x000fe4000001ff00 */
[----:B-1----:R-:W-:Y:S02]  /*0ce0*/  CS2R R28, SRZ ;  /* 0x00000000001c7805 */ /* 0x002fe4000001ff00 */
[----:B------:R-:W-:Y:S02]  /*0cf0*/  CS2R R30, SRZ ;  /* 0x00000000001e7805 */ /* 0x000fe4000001ff00 */
[----:B------:R-:W-:Y:S01]  /*0d00*/  @!P2 IADD3 R64, P5, R60, 0x40, RZ ;  /* 0x000000403c40a810 */ /* 0x000fe20007fbe0ff */
[----:B------:R-:W4:Y:S04]  /*0d10*/  @P4 LDG.E.128 R24, desc[UR4][R68.64] ;  /* 0x0000000444184981 */ /* 0x000f28000c1e1d00 */
[----:B------:R1:W4:Y:S01]  /*0d20*/  @P4 LDG.E.128 R28, desc[UR4][R66.64] ;  /* 0x00000004421c4981 */ /* 0x000322000c1e1d00 */
[----:B------:R-:W-:Y:S01]  /*0d30*/  @!P2 IMAD.IADD R47, R47, 0x1, R65 ;  /* 0x000000012f2fa824 */ /* 0x000fe200078e0241 */
[----:B------:R-:W-:Y:S01]  /*0d40*/  @!P2 LEA R60, P4, R46, R34, 0x1 ;  /* 0x000000222e3ca211 */ /* 0x000fe200078808ff */
[----:B-1----:R-:W-:-:S04]  /*0d50*/  @P3 IMAD.WIDE.U32 R66, R59, R32, R44 ;  /* 0x000000203b423225 */ /* 0x002fc800078e002c */
[----:B------:R-:W-:Y:S01]  /*0d60*/  @!P2 IMAD.X R59, RZ, RZ, R61, P5 ;  /* 0x000000ffff3ba224 */ /* 0x000fe200028e063d */
[----:B--2---:R-:W-:Y:S01]  /*0d70*/  @P3 LEA R68, P5, R66, R38, 0x1 ;  /* 0x0000002642443211 */ /* 0x004fe200078a08ff */
[----:B------:R-:W-:Y:S02]  /*0d80*/  @P3 IMAD.IADD R33, R67, 0x1, R33 ;  /* 0x0000000143213824 */ /* 0x000fe400078e0221 */
[-C--:B------:R-:W-:Y:S01]  /*0d90*/  @!P2 IMAD R59, R59, R42.reuse, RZ ;  /* 0x0000002a3b3ba224 */ /* 0x080fe200078e02ff */
[----:B------:R-:W-:Y:S01]  /*0da0*/  @!P2 LEA.HI.X R61, R46, R35, R47, 0x1, P4 ;  /* 0x000000232e3da211 */ /* 0x000fe200020f0c2f */
[----:B------:R-:W-:Y:S01]  /*0db0*/  @!P2 IMAD.WIDE.U32 R44, R64, R42, R44 ;  /* 0x0000002a402ca225 */ /* 0x000fe200078e002c */
[----:B------:R-:W-:Y:S02]  /*0dc0*/  @P3 IADD3 R57, R63, R57, RZ ;  /* 0x000000393f393210 */ /* 0x000fe40007ffe0ff */
[----:B0-----:R-:W-:Y:S01]  /*0dd0*/  @P3 LEA R46, P4, R62, R36, 0x1 ;  /* 0x000000243e2e3211 */ /* 0x001fe200078808ff */
[----:B------:R-:W-:Y:S01]  /*0de0*/  @!P2 IMAD R43, R64, R43, R59 ;  /* 0x0000002b402ba224 */ /* 0x000fe200078e023b */
[----:B------:R-:W-:-:S02]  /*0df0*/  @P3 LEA.HI.X R69, R66, R39, R33, 0x1, P5 ;  /* 0x0000002742453211 */ /* 0x000fc400028f0c21 */
[----:B------:R-:W-:Y:S02]  /*0e00*/  CS2R R32, SRZ ;  /* 0x0000000000207805 */ /* 0x000fe4000001ff00 */
[----:B------:R-:W-:Y:S02]  /*0e10*/  CS2R R34, SRZ ;  /* 0x0000000000227805 */ /* 0x000fe4000001ff00 */
[----:B------:R-:W-:Y:S01]  /*0e20*/  @P3 LEA.HI.X R47, R62, R37, R57, 0x1, P4 ;  /* 0x000000253e2f3211 */ /* 0x000fe200020f0c39 */
[----:B------:R-:W-:Y:S01]  /*0e30*/  @!P2 IMAD.IADD R42, R45, 0x1, R43 ;  /* 0x000000012d2aa824 */ /* 0x000fe200078e022b */
[C---:B---3--:R-:W-:Y:S02]  /*0e40*/  @!P2 LEA R62, P4, R44.reuse, R40, 0x1 ;  /* 0x000000282c3ea211 */ /* 0x048fe400078808ff */
[----:B------:R-:W-:Y:S02]  /*0e50*/  CS2R R36, SRZ ;  /* 0x0000000000247805 */ /* 0x000fe4000001ff00 */
[----:B------:R-:W-:Y:S01]  /*0e60*/  CS2R R38, SRZ ;  /* 0x0000000000267805 */ /* 0x000fe2000001ff00 */
[----:B------:R0:W2:Y:S01]  /*0e70*/  @P3 LDG.E.128 R32, desc[UR4][R46.64] ;  /* 0x000000042e203981 */ /* 0x0000a2000c1e1d00 */
[----:B------:R-:W-:-:S02]  /*0e80*/  @!P2 LEA.HI.X R63, R44, R41, R42, 0x1, P4 ;  /* 0x000000292c3fa211 */ /* 0x000fc400020f0c2a */
[----:B------:R-:W-:Y:S02]  /*0e90*/  CS2R R40, SRZ ;  /* 0x0000000000287805 */ /* 0x000fe4000001ff00 */
[----:B------:R-:W-:Y:S02]  /*0ea0*/  CS2R R42, SRZ ;  /* 0x00000000002a7805 */ /* 0x000fe4000001ff00 */
[----:B------:R-:W-:Y:S01]  /*0eb0*/  CS2R R44, SRZ ;  /* 0x00000000002c7805 */ /* 0x000fe2000001ff00 */
[----:B------:R-:W3:Y:S04]  /*0ec0*/  @P3 LDG.E.128 R36, desc[UR4][R68.64] ;  /* 0x0000000444243981 */ /* 0x000ee8000c1e1d00 */
[----:B------:R1:W3:Y:S01]  /*0ed0*/  @!P2 LDG.E.128 R40, desc[UR4][R60.64] ;  /* 0x000000043c28a981 */ /* 0x0002e2000c1e1d00 */
[----:B0-----:R-:W-:-:S06]  /*0ee0*/  CS2R R46, SRZ ;  /* 0x00000000002e7805 */ /* 0x001fcc000001ff00 */
[----:B------:R0:W3:Y:S01]  /*0ef0*/  @!P2 LDG.E.128 R44, desc[UR4][R62.64] ;  /* 0x000000043e2ca981 */ /* 0x0000e2000c1e1d00 */
[----:B----4-:R-:W-:Y:S02]  /*0f00*/  LOP3.LUT R57, R8, 0xffff0000, RZ, 0xc0, !PT ;  /* 0xffff000008397812 */ /* 0x010fe400078ec0ff */
        /* <DEDUP_REMOVED lines=8> */
[----:B-1----:R-:W-:Y:S01]  /*0f90*/  LOP3.LUT R60, R13, 0xffff0000, RZ, 0xc0, !PT ;  /* 0xffff00000d3c7812 */ /* 0x002fe200078ec0ff */
[----:B------:R-:W-:Y:S01]  /*0fa0*/  FFMA.FTZ R12, R12, R57, R59 ;  /* 0x000000390c0c7223 */ /* 0x000fe2000001003b */
[----:B------:R-:W-:Y:S02]  /*0fb0*/  IMAD.U32 R8, R10, 0x10000, RZ ;  /* 0x000100000a087824 */ /* 0x000fe400078e00ff */
        /* <DEDUP_REMOVED lines=8> */
[----:B------:R-:W-:-:S03]  /*1040*/  LOP3.LUT R10, R15, 0xffff0000, RZ, 0xc0, !PT ;  /* 0xffff00000f0a7812 */ /* 0x000fc600078ec0ff */
[----:B------:R-:W-:Y:S01]  /*1050*/  FFMA.FTZ R8, R8, R13, R9 ;  /* 0x0000000d08087223 */ /* 0x000fe20000010009 */
[----:B------:R-:W-:-:S05]  /*1060*/  LOP3.LUT R11, R11, 0xffff0000, RZ, 0xc0, !PT ;  /* 0xffff00000b0b7812 */ /* 0x000fca00078ec0ff */
[----:B------:R-:W-:Y:S01]  /*1070*/  FFMA.FTZ R8, R11, R10, R8 ;  /* 0x0000000a0b087223 */ /* 0x000fe20000010008 */
[C---:B------:R-:W-:Y:S01]  /*1080*/  LOP3.LUT R59, R16.reuse, 0xffff0000, RZ, 0xc0, !PT ;  /* 0xffff0000103b7812 */ /* 0x040fe200078ec0ff */
[----:B------:R-:W-:Y:S01]  /*1090*/  IMAD.U32 R13, R16, 0x10000, RZ ;  /* 0x00010000100d7824 */ /* 0x000fe200078e00ff */
[C---:B0-----:R-:W-:Y:S01]  /*10a0*/  LOP3.LUT R62, R20.reuse, 0xffff0000, RZ, 0xc0, !PT ;  /* 0xffff0000143e7812 */ /* 0x041fe200078ec0ff */
[C---:B------:R-:W-:Y:S01]  /*10b0*/  IMAD.U32 R57, R21.reuse, 0x10000, RZ ;  /* 0x0001000015397824 */ /* 0x040fe200078e00ff */
[----:B------:R-:W-:Y:S02]  /*10c0*/  SHF.L.U32 R60, R20, 0x10, RZ ;  /* 0x00000010143c7819 */ /* 0x000fe400000006ff */
[----:B------:R-:W-:Y:S02]  /*10d0*/  LOP3.LUT R20, R21, 0xffff0000, RZ, 0xc0, !PT ;  /* 0xffff000015147812 */ /* 0x000fe400078ec0ff */
[C---:B------:R-:W-:Y:S02]  /*10e0*/  SHF.L.U32 R16, R22.reuse, 0x10, RZ ;  /* 0x0000001016107819 */ /* 0x040fe400000006ff */
[----:B------:R-:W-:Y:S01]  /*10f0*/  LOP3.LUT R15, R22, 0xffff0000, RZ, 0xc0, !PT ;  /* 0xffff0000160f7812 */ /* 0x000fe200078ec0ff */
[----:B------:R-:W-:Y:S01]  /*1100*/  FMUL.FTZ R62, R59, R62 ;  /* 0x0000003e3b3e7220 */ /* 0x000fe20000410000 */
[----:B------:R-:W-:-:S02]  /*1110*/  SHF.L.U32 R12, R17, 0x10, RZ ;  /* 0x00000010110c7819 */ /* 0x000fc400000006ff */
[----:B------:R-:W-:Y:S01]  /*1120*/  LOP3.LUT R17, R17, 0xffff0000, RZ, 0xc0, !PT ;  /* 0xffff000011117812 */ /* 0x000fe200078ec0ff */
[----:B------:R-:W-:Y:S01]  /*1130*/  IMAD.U32 R14, R23, 0x10000, RZ ;  /* 0x00010000170e7824 */ /* 0x000fe200078e00ff */
[----:B------:R-:W-:Y:S02]  /*1140*/  LOP3.LUT R21, R24, 0xffff0000, RZ, 0xc0, !PT ;  /* 0xffff000018157812 */ /* 0x000fe400078ec0ff */
[----:B------:R-:W-:-:S05]  /*1150*/  LOP3.LUT R22, R28, 0xffff0000, RZ, 0xc0, !PT ;  /* 0xffff00001c167812 */ /* 0x000fca00078ec0ff */
[----:B------:R-:W-:Y:S01]  /*1160*/  FMUL.FTZ R59, R21, R22 ;  /* 0x00000016153b7220 */ /* 0x000fe20000410000 */
[----:B------:R-:W-:Y:S01]  /*1170*/  FFMA.FTZ R21, R13, R60, R62 ;  /* 0x0000003c0d157223 */ /* 0x000fe2000001003e */
[----:B------:R-:W-:Y:S01]  /*1180*/  LOP3.LUT R10, R23, 0xffff0000, RZ, 0xc0, !PT ;  /* 0xffff0000170a7812 */ /* 0x000fe200078ec0ff */
[----:B------:R-:W-:Y:S01]  /*1190*/  IMAD.U32 R23, R28, 0x10000, RZ ;  /* 0x000100001c177824 */ /* 0x000fe200078e00ff */
[----:B------:R-:W-:Y:S01]  /*11a0*/  SHF.L.U32 R24, R24, 0x10, RZ ;  /* 0x0000001018187819 */ /* 0x000fe200000006ff */
[----:B------:R-:W-:Y:S01]  /*11b0*/  FFMA.FTZ R12, R12, R57, R21 ;  /* 0x000000390c0c7223 */ /* 0x000fe20000010015 */
[----:B------:R-:W-:Y:S01]  /*11c0*/  IMAD.U32 R11, R18, 0x10000, RZ ;  /* 0x00010000120b7824 */ /* 0x000fe200078e00ff */
[----:B------:R-:W-:Y:S02]  /*11d0*/  SHF.L.U32 R13, R25, 0x10, RZ ;  /* 0x00000010190d7819 */ /* 0x000fe400000006ff */
[----:B------:R-:W-:Y:S01]  /*11e0*/  FFMA.FTZ R20, R17, R20, R12 ;  /* 0x0000001411147223 */ /* 0x000fe2000001000c */
[----:B------:R-:W-:-:S02]  /*11f0*/  IMAD.U32 R22, R29, 0x10000, RZ ;  /* 0x000100001d167824 */ /* 0x000fc400078e00ff */
[----:B------:R-:W-:Y:S01]  /*1200*/  FFMA.FTZ R28, R24, R23, R59 ;  /* 0x00000017181c7223 */ /* 0x000fe2000001003b */
[----:B------:R-:W-:Y:S01]  /*1210*/  LOP3.LUT R18, R18, 0xffff0000, RZ, 0xc0, !PT ;  /* 0xffff000012127812 */ /* 0x000fe200078ec0ff */
[----:B------:R-:W-:Y:S01]  /*1220*/  FFMA.FTZ R17, R11, R16, R20 ;  /* 0x000000100b117223 */ /* 0x000fe20000010014 */
[----:B------:R-:W-:Y:S01]  /*1230*/  LOP3.LUT R25, R25, 0xffff0000, RZ, 0xc0, !PT ;  /* 0xffff000019197812 */ /* 0x000fe200078ec0ff */
[----:B------:R-:W-:Y:S01]  /*1240*/  FFMA.FTZ R22, R13, R22, R28 ;  /* 0x000000160d167223 */ /* 0x000fe2000001001c */
[----:B------:R-:W-:Y:S01]  /*1250*/  LOP3.LUT R24, R29, 0xffff0000, RZ, 0xc0, !PT ;  /* 0xffff00001d187812 */ /* 0x000fe200078ec0ff */
[----:B------:R-:W-:Y:S01]  /*1260*/  FFMA.FTZ R18, R18, R15, R17 ;  /* 0x0000000f12127223 */ /* 0x000fe20000010011 */
[----:B------:R-:W-:Y:S01]  /*1270*/  SHF.L.U32 R12, R26, 0x10, RZ ;  /* 0x000000101a0c7819 */ /* 0x000fe200000006ff */
[----:B------:R-:W-:Y:S02]  /*1280*/  IMAD.U32 R13, R30, 0x10000, RZ ;  /* 0x000100001e0d7824 */ /* 0x000fe400078e00ff */
[----:B------:R-:W-:Y:S01]  /*1290*/  FFMA.FTZ R25, R25, R24, R22 ;  /* 0x0000001819197223 */ /* 0x000fe20000010016 */
[----:B------:R-:W-:-:S02]  /*12a0*/  LOP3.LUT R26, R26, 0xffff0000, RZ, 0xc0, !PT ;  /* 0xffff00001a1a7812 */ /* 0x000fc400078ec0ff */
[----:B------:R-:W-:Y:S02]  /*12b0*/  LOP3.LUT R11, R30, 0xffff0000, RZ, 0xc0, !PT ;  /* 0xffff00001e0b7812 */ /* 0x000fe400078ec0ff */
[C---:B--2---:R-:W-:Y:S02]  /*12c0*/  SHF.L.U32 R15, R32.reuse, 0x10, RZ ;  /* 0x00000010200f7819 */ /* 0x044fe400000006ff */
[----:B------:R-:W-:Y:S02]  /*12d0*/  LOP3.LUT R32, R32, 0xffff0000, RZ, 0xc0, !PT ;  /* 0xffff000020207812 */ /* 0x000fe400078ec0ff */
[----:B---3--:R-:W-:Y:S01]  /*12e0*/  LOP3.LUT R23, R36, 0xffff0000, RZ, 0xc0, !PT ;  /* 0xffff000024177812 */ /* 0x008fe200078ec0ff */
[----:B------:R-:W-:Y:S01]  /*12f0*/  FFMA.FTZ R25, R12, R13, R25 ;  /* 0x0000000d0c197223 */ /* 0x000fe20000010019 */
[----:B------:R-:W-:Y:S02]  /*1300*/  SHF.L.U32 R22, R36, 0x10, RZ ;  /* 0x0000001024167819 */ /* 0x000fe400000006ff */
[----:B------:R-:W-:Y:S01]  /*1310*/  LOP3.LUT R17, R40, 0xffff0000, RZ, 0xc0, !PT ;  /* 0xffff000028117812 */ /* 0x000fe200078ec0ff */
[----:B------:R-:W-:Y:S01]  /*1320*/  FMUL.FTZ R32, R32, R23 ;  /* 0x0000001720207220 */ /* 0x000fe20000410000 */
[----:B------:R-:W-:-:S02]  /*1330*/  SHF.L.U32 R40, R40, 0x10, RZ ;  /* 0x0000001028287819 */ /* 0x000fc400000006ff */
[C---:B------:R-:W-:Y:S01]  /*1340*/  LOP3.LUT R24, R44.reuse, 0xffff0000, RZ, 0xc0, !PT ;  /* 0xffff00002c187812 */ /* 0x040fe200078ec0ff */
[----:B------:R-:W-:Y:S02]  /*1350*/  IMAD.U32 R23, R44, 0x10000, RZ ;  /* 0x000100002c177824 */ /* 0x000fe400078e00ff */
[----:B------:R-:W-:Y:S01]  /*1360*/  FFMA.FTZ R11, R26, R11, R25 ;  /* 0x0000000b1a0b7223 */ /* 0x000fe20000010019 */
[----:B------:R-:W-:Y:S02]  /*1370*/  IMAD.U32 R21, R33, 0x10000, RZ ;  /* 0x0001000021157824 */ /* 0x000fe400078e00ff */
[----:B------:R-:W-:Y:S01]  /*1380*/  FMUL.FTZ R17, R17, R24 ;  /* 0x0000001811117220 */ /* 0x000fe20000410000 */
[----:B------:R-:W-:Y:S02]  /*1390*/  IMAD.U32 R26, R37, 0x10000, RZ ;  /* 0x00010000251a7824 */ /* 0x000fe400078e00ff */
[----:B------:R-:W-:Y:S01]  /*13a0*/  FFMA.FTZ R32, R15, R22, R32 ;  /* 0x000000160f207223 */ /* 0x000fe20000010020 */
[----:B------:R-:W-:Y:S01]  /*13b0*/  SHF.L.U32 R16, R27, 0x10, RZ ;  /* 0x000000101b107819 */ /* 0x000fe200000006ff */
[----:B------:R-:W-:Y:S01]  /*13c0*/  IMAD.U32 R13, R31, 0x10000, RZ ;  /* 0x000100001f0d7824 */ /* 0x000fe200078e00ff */
[----:B------:R-:W-:Y:S01]  /*13d0*/  SHF.L.U32 R15, R41, 0x10, RZ ;  /* 0x00000010290f7819 */ /* 0x000fe200000006ff */
        /* <DEDUP_REMOVED lines=10> */
[----:B------:R-:W-:Y:S02]  /*1480*/  SHF.L.U32 R11, R34, 0x10, RZ ;  /* 0x00000010220b7819 */ /* 0x000fe400000006ff */
[----:B------:R-:W-:Y:S01]  /*1490*/  SHF.L.U32 R30, R38, 0x10, RZ ;  /* 0x00000010261e7819 */ /* 0x000fe200000006ff */
[----:B------:R-:W-:Y:S01]  /*14a0*/  IMAD.U32 R22, R46, 0x10000, RZ ;  /* 0x000100002e167824 */ /* 0x000fe200078e00ff */
[----:B------:R-:W-:Y:S01]  /*14b0*/  SHF.L.U32 R15, R42, 0x10, RZ ;  /* 0x000000102a0f7819 */ /* 0x000fe200000006ff */
[----:B------:R-:W-:Y:S01]  /*14c0*/  FFMA.FTZ R24, R41, R24, R40 ;  /* 0x0000001829187223 */ /* 0x000fe20000010028 */
[----:B------:R-:W-:Y:S01]  /*14d0*/  IMAD.U32 R9, R19, 0x10000, RZ ;  /* 0x0001000013097824 */ /* 0x000fe200078e00ff */
[----:B------:R-:W-:Y:S01]  /*14e0*/  LOP3.LUT R34, R34, 0xffff0000, RZ, 0xc0, !PT ;  /* 0xffff000022227812 */ /* 0x000fe200078ec0ff */
[----:B------:R-:W-:Y:S01]  /*14f0*/  FFMA.FTZ R11, R11, R30, R26 ;  /* 0x0000001e0b0b7223 */ /* 0x000fe2000001001a */
[----:B------:R-:W-:Y:S01]  /*1500*/  LOP3.LUT R13, R38, 0xffff0000, RZ, 0xc0, !PT ;  /* 0xffff0000260d7812 */ /* 0x000fe200078ec0ff */
        /* <DEDUP_REMOVED lines=17> */
[----:B------:R-:W-:Y:S02]  /*1620*/  LOP3.LUT R43, R43, 0xffff0000, RZ, 0xc0, !PT ;  /* 0xffff00002b2b7812 */ /* 0x000fe400078ec0ff */
[----:B------:R-:W-:Y:S01]  /*1630*/  LOP3.LUT R20, R47, 0xffff0000, RZ, 0xc0, !PT ;  /* 0xffff00002f147812 */ /* 0x000fe200078ec0ff */
[----:B------:R-:W-:Y:S01]  /*1640*/  FFMA.FTZ R18, R35, R18, R34 ;  /* 0x0000001223127223 */ /* 0x000fe20000010022 */
[----:B------:R-:W-:Y:S01]  /*1650*/  FFMA.FTZ R14, R19, R10, R14 ;  /* 0x0000000a130e7223 */ /* 0x000fe2000001000e */
[----:B------:R-:W-:Y:S02]  /*1660*/  FFMA.FTZ R16, R27, R12, R16 ;  /* 0x0000000c1b107223 */ /* 0x000fe40000010010 */
[----:B------:R-:W-:Y:S01]  /*1670*/  FFMA.FTZ R20, R43, R20, R22 ;  /* 0x000000142b147223 */ /* 0x000fe20000010016 */
[----:B------:R-:W0:Y:S04]  /*1680*/  SHFL.BFLY PT, R15, R18, 0x8, 0x1f ;  /* 0x0d001f00120f7f89 */ /* 0x000e2800000e0000 */
[----:B------:R-:W1:Y:S04]  /*1690*/  SHFL.BFLY PT, R9, R8, 0x8, 0x1f ;  /* 0x0d001f0008097f89 */ /* 0x000e6800000e0000 */
[----:B------:R-:W2:Y:S04]  /*16a0*/  SHFL.BFLY PT, R11, R14, 0x8, 0x1f ;  /* 0x0d001f000e0b7f89 */ /* 0x000ea800000e0000 */
[----:B------:R-:W3:Y:S04]  /*16b0*/  SHFL.BFLY PT, R13, R16, 0x8, 0x1f ;  /* 0x0d001f00100d7f89 */ /* 0x000ee800000e0000 */
[----:B------:R-:W4:Y:S01]  /*16c0*/  SHFL.BFLY PT, R19, R20, 0x8, 0x1f ;  /* 0x0d001f0014137f89 */ /* 0x000f2200000e0000 */
[----:B0-----:R-:W-:Y:S01]  /*16d0*/  FADD.FTZ R17, R18, R15 ;  /* 0x0000000f12117221 */ /* 0x001fe20000010000 */
[----:B-1----:R-:W-:Y:S01]  /*16e0*/  FADD.FTZ R9, R8, R9 ;  /* 0x0000000908097221 */ /* 0x002fe20000010000 */
[----:B--2---:R-:W-:Y:S01]  /*16f0*/  FADD.FTZ R12, R14, R11 ;  /* 0x0000000b0e0c7221 */ /* 0x004fe20000010000 */
[----:B---3--:R-:W-:Y:S01]  /*1700*/  FADD.FTZ R13, R16, R13 ;  /* 0x0000000d100d7221 */ /* 0x008fe20000010000 */
[----:B----4-:R-:W-:Y:S01]  /*1710*/  FADD.FTZ R21, R20, R19 ;  /* 0x0000001314157221 */ /* 0x010fe20000010000 */
        /* <DEDUP_REMOVED lines=20> */
[----:B------:R-:W0:Y:S01]  /*1860*/  SHFL.BFLY PT, R18, R19, 0x1, 0x1f ;  /* 0x0c201f0013127f89 */ /* 0x000e2200000e0000 */
[----:B------:R-:W-:Y:S01]  /*1870*/  @P1 IMAD R53, R0, 0x50, R53 ;  /* 0x0000005000351824 */ /* 0x000fe200078e0235 */
[----:B------:R-:W1:Y:S02]  /*1880*/  LDC.64 R8, c[0x0][0x2d0] ;  /* 0x0000b400ff087b82 */ /* 0x000e640000000a00 */
[----:B------:R-:W2:Y:S04]  /*1890*/  SHFL.BFLY PT, R12, R11, 0x1, 0x1f ;  /* 0x0c201f000b0c7f89 */ /* 0x000ea800000e0000 */
[----:B------:R-:W3:Y:S04]  /*18a0*/  SHFL.BFLY PT, R14, R13, 0x1, 0x1f ;  /* 0x0c201f000d0e7f89 */ /* 0x000ee800000e0000 */
[----:B------:R-:W4:Y:S04]  /*18b0*/  SHFL.BFLY PT, R15, R16, 0x1, 0x1f ;  /* 0x0c201f00100f7f89 */ /* 0x000f2800000e0000 */
[----:B------:R-:W4:Y:S01]  /*18c0*/  SHFL.BFLY PT, R20, R17, 0x1, 0x1f ;  /* 0x0c201f0011147f89 */ /* 0x000f2200000e0000 */
[----:B------:R-:W-:Y:S01]  /*18d0*/  @P1 IMAD.HI R53, R53, 0x66666667, RZ ;  /* 0x6666666735351827 */ /* 0x000fe200078e02ff */
[----:B------:R-:W-:-:S04]  /*18e0*/  ISETP.NE.AND P2, PT, R55, RZ, PT ;  /* 0x000000ff3700720c */ /* 0x000fc80003f45270 */
[----:B------:R-:W-:-:S04]  /*18f0*/  @P1 SHF.R.U32.HI R10, RZ, 0x1f, R53 ;  /* 0x0000001fff0a1819 */ /* 0x000fc80000011635 */
[----:B------:R-:W-:Y:S01]  /*1900*/  @P1 LEA.HI.SX32 R53, R53, R10, 0x1b ;  /* 0x0000000a35351211 */ /* 0x000fe200078fdaff */
[----:B------:R-:W-:Y:S01]  /*1910*/  HFMA2.MMA R10, -RZ, RZ, 0, 0 ;  /* 0x00000000ff0a7435 */ /* 0x000fe200000001ff */
[----:B------:R-:W-:Y:S01]  /*1920*/  BSSY B0, `(.L_x_4734) ;  /* 0x0000028000007945 */ /* 0x000fe20003800000 */
[----:B0-----:R-:W-:Y:S01]  /*1930*/  FADD.FTZ R18, R19, R18 ;  /* 0x0000001213127221 */ /* 0x001fe20000010000 */
[----:B--2---:R-:W-:Y:S01]  /*1940*/  FADD.FTZ R21, R11, R12 ;  /* 0x0000000c0b157221 */ /* 0x004fe20000010000 */
[----:B---3--:R-:W-:Y:S02]  /*1950*/  FADD.FTZ R22, R13, R14 ;  /* 0x0000000e0d167221 */ /* 0x008fe40000010000 */
[----:B------:R-:W-:Y:S02]  /*1960*/  @P1 IMAD R10, R53, 0x50, RZ ;  /* 0x00000050350a1824 */ /* 0x000fe400078e02ff */
[----:B----4-:R-:W-:Y:S01]  /*1970*/  FADD.FTZ R15, R16, R15 ;  /* 0x0000000f100f7221 */ /* 0x010fe20000010000 */
[----:B------:R-:W-:Y:S01]  /*1980*/  FADD.FTZ R19, R17, R20 ;  /* 0x0000001411137221 */ /* 0x000fe20000010000 */
[----:B------:R-:W-:Y:S06]  /*1990*/  @P2 BRA `(.L_x_4735) ;  /* 0x0000000000802947 */ /* 0x000fec0003800000 */
[----:B------:R-:W0:Y:S01]  /*19a0*/  LDC.64 R16, c[0x0][0x278] ;  /* 0x00009e00ff107b82 */ /* 0x000e220000000a00 */
[----:B------:R-:W-:Y:S01]  /*19b0*/  SHF.R.S32.HI R14, RZ, 0x1f, R10 ;  /* 0x0000001fff0e7819 */ /* 0x000fe2000001140a */
[----:B------:R-:W-:Y:S01]  /*19c0*/  ULDC.64 UR8, c[0x0][0x280] ;  /* 0x0000a00000087ab9 */ /* 0x000fe20000000a00 */
[C---:B------:R-:W-:Y:S02]  /*19d0*/  IADD3 R12, P1, R5.reuse, R10, RZ ;  /* 0x0000000a050c7210 */ /* 0x040fe40007f3e0ff */
[-C--:B------:R-:W-:Y:S02]  /*19e0*/  ISETP.GE.AND P2, PT, R54, R7.reuse, PT ;  /* 0x000000073600720c */ /* 0x080fe40003f46270 */
[----:B------:R-:W-:Y:S02]  /*19f0*/  LEA.HI.X.SX32 R13, R5, R14, 0x1, P1 ;  /* 0x0000000e050d7211 */ /* 0x000fe400008f0eff */
[-C--:B------:R-:W-:Y:S02]  /*1a00*/  ISETP.GE.AND P1, PT, R56, R7.reuse, PT ;  /* 0x000000073800720c */ /* 0x080fe40003f26270 */
[----:B------:R-:W-:-:S02]  /*1a10*/  ISETP.GE.AND P5, PT, R50, R7, PT ;  /* 0x000000073200720c */ /* 0x000fc40003fa6270 */
[----:B------:R-:W-:Y:S02]  /*1a20*/  ISETP.GE.AND P4, PT, R52, R7, PT ;  /* 0x000000073400720c */ /* 0x000fe40003f86270 */
[----:B------:R-:W-:Y:S01]  /*1a30*/  FSEL R15, R15, RZ, !P2 ;  /* 0x000000ff0f0f7208 */ /* 0x000fe20005000000 */
[C---:B0-----:R-:W-:Y:S02]  /*1a40*/  IMAD R14, R16.reuse, UR7, RZ ;  /* 0x00000007100e7c24 */ /* 0x041fe4000f8e02ff */
[----:B------:R-:W-:-:S04]  /*1a50*/  IMAD.WIDE.U32 R12, R16, UR6, R12 ;  /* 0x00000006100c7c25 */ /* 0x000fc8000f8e000c */
[----:B------:R-:W-:Y:S01]  /*1a60*/  IMAD R11, R17, UR6, R14 ;  /* 0x00000006110b7c24 */ /* 0x000fe2000f8e020e */
[----:B------:R-:W-:-:S03]  /*1a70*/  FSEL R17, R18, RZ, !P1 ;  /* 0x000000ff12117208 */ /* 0x000fc60004800000 */
[----:B------:R-:W-:Y:S02]  /*1a80*/  IMAD.IADD R13, R13, 0x1, R11 ;  /* 0x000000010d0d7824 */ /* 0x000fe400078e020b */
[----:B------:R-:W-:Y:S02]  /*1a90*/  IMAD R11, R49, UR8, RZ ;  /* 0x00000008310b7c24 */ /* 0x000fe4000f8e02ff */
[----:B------:R-:W-:-:S04]  /*1aa0*/  IMAD.WIDE.U32 R12, R6, UR8, R12 ;  /* 0x00000008060c7c25 */ /* 0x000fc8000f8e000c */
[----:B------:R-:W-:Y:S01]  /*1ab0*/  IMAD R14, R6, UR9, R11 ;  /* 0x00000009060e7c24 */ /* 0x000fe2000f8e020b */
[----:B------:R-:W-:Y:S01]  /*1ac0*/  IADD3 R11, P3, R50, R12, RZ ;  /* 0x0000000c320b7210 */ /* 0x000fe20007f7e0ff */
[----:B------:R-:W-:-:S03]  /*1ad0*/  ULDC.64 UR8, c[0x0][0x260] ;  /* 0x0000980000087ab9 */ /* 0x000fc60000000a00 */
[----:B------:R-:W-:Y:S02]  /*1ae0*/  IADD3.X R14, R51, R13, R14, P3, !PT ;  /* 0x0000000d330e7210 */ /* 0x000fe40001ffe40e */
[C---:B------:R-:W-:Y:S02]  /*1af0*/  LEA R12, P6, R11.reuse, UR8, 0x2 ;  /* 0x000000080b0c7c11 */ /* 0x040fe4000f8c10ff */
[----:B------:R-:W-:Y:S02]  /*1b00*/  ISETP.GE.AND P3, PT, R58, R7, PT ;  /* 0x000000073a00720c */ /* 0x000fe40003f66270 */
[----:B------:R-:W-:Y:S02]  /*1b10*/  LEA.HI.X R13, R11, UR9, R14, 0x2, P6 ;  /* 0x000000090b0d7c11 */ /* 0x000fe4000b0f140e */
[----:B------:R-:W-:Y:S02]  /*1b20*/  FSEL R7, R21, RZ, !P5 ;  /* 0x000000ff15077208 */ /* 0x000fe40006800000 */
[----:B------:R-:W-:Y:S01]  /*1b30*/  FSEL R11, R22, RZ, !P4 ;  /* 0x000000ff160b7208 */ /* 0x000fe20006000000 */
[----:B------:R0:W-:Y:S01]  /*1b40*/  STG.E desc[UR4][R12.64+0x80], R15 ;  /* 0x0000800f0c007986 */ /* 0x0001e2000c101904 */
[----:B------:R-:W-:-:S03]  /*1b50*/  FSEL R19, R19, RZ, !P3 ;  /* 0x000000ff13137208 */ /* 0x000fc60005800000 */
[----:B------:R0:W-:Y:S04]  /*1b60*/  STG.E desc[UR4][R12.64], R7 ;  /* 0x000000070c007986 */ /* 0x0001e8000c101904 */
[----:B------:R0:W-:Y:S04]  /*1b70*/  STG.E desc[UR4][R12.64+0x40], R11 ;  /* 0x0000400b0c007986 */ /* 0x0001e8000c101904 */
[----:B------:R0:W-:Y:S04]  /*1b80*/  STG.E desc[UR4][R12.64+0xc0], R17 ;  /* 0x0000c0110c007986 */ /* 0x0001e8000c101904 */
[----:B------:R0:W-:Y:S02]  /*1b90*/  STG.E desc[UR4][R12.64+0x100], R19 ;  /* 0x000100130c007986 */ /* 0x0001e4000c101904 */
.L_x_4735:
[----:B------:R-:W-:Y:S05]  /*1ba0*/  BSYNC B0 ;  /* 0x0000000000007941 */ /* 0x000fea0003800000 */
.L_x_4734:
[----:B------:R-:W-:Y:S01]  /*1bb0*/  IADD3 R2, R2, 0x4f, RZ ;  /* 0x0000004f02027810 */ /* 0x000fe20007ffe0ff */
[----:B0-----:R-:W-:Y:S01]  /*1bc0*/  IMAD.SHL.U32 R13, R10, 0x80, RZ ;  /* 0x000000800a0d7824 */ /* 0x001fe200078e00ff */
[----:B------:R-:W-:Y:S01]  /*1bd0*/  SHF.L.U32 R11, R4, 0x2, RZ ;  /* 0x00000002040b7819 */ /* 0x000fe200000006ff */
[----:B------:R-:W-:Y:S01]  /*1be0*/  IMAD R14, R3, 0x2800, RZ ;  /* 0x00002800030e7824 */ /* 0x000fe200078e02ff */
[----:B------:R-:W-:Y:S01]  /*1bf0*/  BSSY B0, `(.L_x_4736) ;  /* 0x0000028000007945 */ /* 0x000fe20003800000 */
[----:B------:R-:W-:Y:S01]  /*1c00*/  IMAD.HI R7, R2, 0x66666667, RZ ;  /* 0x6666666702077827 */ /* 0x000fe200078e02ff */
[----:B------:R-:W-:-:S04]  /*1c10*/  SHF.R.S32.HI R15, RZ, 0x1f, R13 ;  /* 0x0000001fff0f7819 */ /* 0x000fc8000001140d */
[----:B------:R-:W-:-:S04]  /*1c20*/  SHF.R.U32.HI R12, RZ, 0x1f, R7 ;  /* 0x0000001fff0c7819 */ /* 0x000fc80000011607 */
[----:B------:R-:W-:Y:S02]  /*1c30*/  LEA.HI.SX32 R7, R7, R12, 0x1b ;  /* 0x0000000c07077211 */ /* 0x000fe400078fdaff */
[--C-:B------:R-:W-:Y:S02]  /*1c40*/  IADD3 R12, P1, P2, R13, R11, R14.reuse ;  /* 0x0000000b0d0c7210 */ /* 0x100fe40007a3e00e */
[----:B------:R-:W-:Y:S01]  /*1c50*/  SHF.R.S32.HI R14, RZ, 0x1f, R14 ;  /* 0x0000001fff0e7819 */ /* 0x000fe2000001140e */
[--C-:B------:R-:W-:Y:S01]  /*1c60*/  IMAD R7, R7, 0x50, -R2.reuse ;  /* 0x0000005007077824 */ /* 0x100fe200078e0a02 */
[----:B------:R-:W-:Y:S01]  /*1c70*/  SHF.R.S32.HI R11, RZ, 0x1f, R11 ;  /* 0x0000001fff0b7819 */ /* 0x000fe2000001140b */
[----:B------:R-:W-:-:S03]  /*1c80*/  IMAD R2, R3, -0x50, R2 ;  /* 0xffffffb003027824 */ /* 0x000fc600078e0202 */
[----:B------:R-:W-:Y:S01]  /*1c90*/  IADD3.X R13, R15, R11, R14, P1, P2 ;  /* 0x0000000b0f0d7210 */ /* 0x000fe20000fe440e */
[----:B------:R-:W-:Y:S02]  /*1ca0*/  IMAD.IADD R7, R2, 0x1, R7 ;  /* 0x0000000102077824 */ /* 0x000fe400078e0207 */
[C---:B-1----:R-:W-:Y:S02]  /*1cb0*/  IMAD R14, R8.reuse, UR7, RZ ;  /* 0x00000007080e7c24 */ /* 0x042fe4000f8e02ff */
[----:B------:R-:W-:Y:S01]  /*1cc0*/  IMAD.WIDE.U32 R12, R8, UR6, R12 ;  /* 0x00000006080c7c25 */ /* 0x000fe2000f8e000c */
[----:B------:R-:W-:-:S03]  /*1cd0*/  ISETP.GE.OR P0, PT, R4, R7, P0 ;  /* 0x000000070400720c */ /* 0x000fc60000706670 */
[----:B------:R-:W-:-:S05]  /*1ce0*/  IMAD R9, R9, UR6, R14 ;  /* 0x0000000609097c24 */ /* 0x000fca000f8e020e */
[----:B------:R-:W-:-:S05]  /*1cf0*/  IADD3 R15, R13, R9, RZ ;  /* 0x000000090d0f7210 */ /* 0x000fca0007ffe0ff */
[----:B------:R-:W-:Y:S05]  /*1d00*/  @P0 BRA `(.L_x_4737) ;  /* 0x0000000000580947 */ /* 0x000fea0003800000 */
[----:B------:R-:W0:Y:S01]  /*1d10*/  LDC.64 R16, c[0x0][0x2a8] ;  /* 0x0000aa00ff107b82 */ /* 0x000e220000000a00 */
[----:B------:R-:W-:Y:S01]  /*1d20*/  SHF.R.S32.HI R2, RZ, 0x1f, R5 ;  /* 0x0000001fff027819 */ /* 0x000fe20000011405 */
[----:B------:R-:W-:Y:S01]  /*1d30*/  ULDC.64 UR8, c[0x0][0x2b0] ;  /* 0x0000ac0000087ab9 */ /* 0x000fe20000000a00 */
[----:B------:R-:W-:Y:S01]  /*1d40*/  IADD3 R8, P0, P1, R10, R5, R4 ;  /* 0x000000050a087210 */ /* 0x000fe2000791e004 */
[----:B------:R-:W-:Y:S01]  /*1d50*/  IMAD R7, R49, UR8, RZ ;  /* 0x0000000831077c24 */ /* 0x000fe2000f8e02ff */
[----:B------:R-:W-:Y:S02]  /*1d60*/  SHF.R.S32.HI R10, RZ, 0x1f, R10 ;  /* 0x0000001fff0a7819 */ /* 0x000fe4000001140a */
[----:B------:R-:W-:-:S04]  /*1d70*/  SHF.R.S32.HI R5, RZ, 0x1f, R4 ;  /* 0x0000001fff057819 */ /* 0x000fc80000011404 */
[----:B------:R-:W-:Y:S02]  /*1d80*/  IADD3.X R9, R10, R2, R5, P0, P1 ;  /* 0x000000020a097210 */ /* 0x000fe400007e2405 */
[----:B-----5:R-:W-:Y:S01]  /*1d90*/  FSETP.NEU.FTZ.AND P0, PT, R48, -INF , PT ;  /* 0xff8000003000780b */ /* 0x020fe20003f1d000 */
[C---:B0-----:R-:W-:Y:S02]  /*1da0*/  IMAD R2, R16.reuse, UR7, RZ ;  /* 0x0000000710027c24 */ /* 0x041fe4000f8e02ff */
[----:B------:R-:W-:-:S04]  /*1db0*/  IMAD.WIDE.U32 R8, R16, UR6, R8 ;  /* 0x0000000610087c25 */ /* 0x000fc8000f8e0008 */
[----:B------:R-:W-:Y:S02]  /*1dc0*/  IMAD R5, R17, UR6, R2 ;  /* 0x0000000611057c24 */ /* 0x000fe4000f8e0202 */
[----:B------:R-:W-:Y:S02]  /*1dd0*/  FMUL.FTZ R2, R48, 1.4426950216293334961 ;  /* 0x3fb8aa3b30027820 */ /* 0x000fe40000410000 */
[----:B------:R-:W-:Y:S02]  /*1de0*/  IMAD.IADD R9, R9, 0x1, R5 ;  /* 0x0000000109097824 */ /* 0x000fe400078e0205 */
[C---:B------:R-:W-:Y:S02]  /*1df0*/  IMAD R5, R6.reuse, UR9, R7 ;  /* 0x0000000906057c24 */ /* 0x040fe4000f8e0207 */
[----:B------:R-:W-:Y:S01]  /*1e00*/  IMAD.WIDE.U32 R8, R6, UR8, R8 ;  /* 0x0000000806087c25 */ /* 0x000fe2000f8e0008 */
[----:B------:R-:W-:-:S04]  /*1e10*/  ULDC.64 UR8, c[0x0][0x2a0] ;  /* 0x0000a80000087ab9 */ /* 0x000fc80000000a00 */
[----:B------:R-:W-:Y:S02]  /*1e20*/  IADD3 R5, R9, R5, RZ ;  /* 0x0000000509057210 */ /* 0x000fe40007ffe0ff */
[----:B------:R-:W-:-:S04]  /*1e30*/  LEA R10, P1, R8, UR8, 0x2 ;  /* 0x00000008080a7c11 */ /* 0x000fc8000f8210ff */
[----:B------:R-:W-:Y:S02]  /*1e40*/  LEA.HI.X R11, R8, UR9, R5, 0x2, P1 ;  /* 0x00000009080b7c11 */ /* 0x000fe400088f1405 */
[----:B------:R-:W-:-:S05]  /*1e50*/  FSEL R5, R2, RZ, P0 ;  /* 0x000000ff02057208 */ /* 0x000fca0000000000 */
[----:B------:R0:W-:Y:S02]  /*1e60*/  STG.E desc[UR4][R10.64], R5 ;  /* 0x000000050a007986 */ /* 0x0001e4000c101904 */
.L_x_4737:
[----:B------:R-:W-:Y:S05]  /*1e70*/  BSYNC B0 ;  /* 0x0000000000007941 */ /* 0x000fea0003800000 */
.L_x_4736:
[----:B------:R-:W-:Y:S01]  /*1e80*/  ULDC.64 UR10, c[0x0][0x2e8] ;  /* 0x0000ba00000a7ab9 */ /* 0x000fe20000000a00 */
[----:B------:R-:W-:Y:S01]  /*1e90*/  ULDC.64 UR8, c[0x0][0x2d8] ;  /* 0x0000b60000087ab9 */ /* 0x000fe20000000a00 */
[----:B------:R-:W-:Y:S01]  /*1ea0*/  ISETP.NE.U32.AND P0, PT, RZ, UR10, PT ;  /* 0x0000000aff007c0c */ /* 0x000fe2000bf05070 */
[----:B------:R-:W-:Y:S02]  /*1eb0*/  IMAD R49, R49, UR8, RZ ;  /* 0x0000000831317c24 */ /* 0x000fe4000f8e02ff */
[----:B------:R-:W-:Y:S01]  /*1ec0*/  IMAD.MOV.U32 R14, RZ, RZ, R12 ;  /* 0x000000ffff0e7224 */ /* 0x000fe200078e000c */
[----:B------:R-:W-:Y:S01]  /*1ed0*/  ISETP.NE.AND.EX P0, PT, RZ, UR11, PT, P0 ;  /* 0x0000000bff007c0c */ /* 0x000fe2000bf05300 */
[C---:B0-----:R-:W-:Y:S02]  /*1ee0*/  IMAD R5, R6.reuse, UR9, R49 ;  /* 0x0000000906057c24 */ /* 0x041fe4000f8e0231 */
[----:B------:R-:W-:Y:S01]  /*1ef0*/  IMAD.WIDE.U32 R8, R6, UR8, R14 ;  /* 0x0000000806087c25 */ /* 0x000fe2000f8e000e */
[----:B------:R-:W-:Y:S01]  /*1f00*/  ISETP.NE.OR P0, PT, R4, RZ, !P0 ;  /* 0x000000ff0400720c */ /* 0x000fe20004705670 */
[----:B------:R-:W-:-:S02]  /*1f10*/  ULDC.64 UR8, c[0x0][0x2b8] ;  /* 0x0000ae0000087ab9 */ /* 0x000fc40000000a00 */
[----:B------:R-:W-:Y:S02]  /*1f20*/  LEA R6, P1, R8, UR8, 0x2 ;  /* 0x0000000808067c11 */ /* 0x000fe4000f8210ff */
[----:B------:R-:W-:-:S04]  /*1f30*/  IADD3 R5, R9, R5, RZ ;  /* 0x0000000509057210 */ /* 0x000fc80007ffe0ff */
[----:B------:R-:W-:-:S05]  /*1f40*/  LEA.HI.X R7, R8, UR9, R5, 0x2, P1 ;  /* 0x0000000908077c11 */ /* 0x000fca00088f1405 */
        /* <DEDUP_REMOVED lines=11> */
[----:B------:R-:W1:Y:S08]  /*2000*/  LDC R2, c[0x0][0x2e0] ;  /* 0x0000b800ff027b82 */ /* 0x000e700000000800 */
[----:B0-----:R-:W0:Y:S08]  /*2010*/  LDC R7, c[0x0][0x220] ;  /* 0x00008800ff077b82 */ /* 0x001e300000000800 */
[----:B------:R-:W2:Y:S01]  /*2020*/  LDC.64 R4, c[0x0][0x2e8] ;  /* 0x0000ba00ff047b82 */ /* 0x000ea20000000a00 */
[----:B-1----:R-:W-:-:S04]  /*2030*/  IMAD R0, R3, R2, R0 ;  /* 0x0000000203007224 */ /* 0x002fc800078e0200 */
[----:B0-----:R-:W-:-:S04]  /*2040*/  IMAD R3, R0, R7, UR6 ;  /* 0x0000000600037e24 */ /* 0x001fc8000f8e0207 */
[----:B--2---:R-:W-:-:S05]  /*2050*/  IMAD.WIDE R2, R3, 0x4, R4 ;  /* 0x0000000403027825 */ /* 0x004fca00078e0204 */
[----:B------:R-:W-:Y:S01]  /*2060*/  STG.E desc[UR4][R2.64], RZ ;  /* 0x000000ff02007986 */ /* 0x000fe2000c101904 */
[----:B------:R-:W-:Y:S05]  /*2070*/  EXIT ;  /* 0x000000000000794d */ /* 0x000fea0003800000 */
.L_x_4738:
        /* <DEDUP_REMOVED lines=16> */
.L_x_7324:


//--------------------- .text._ZN7cutlass13device_kernelIN5flash11enable_sm90INS1_16FlashAttnBwdSm90INS1_25CollectiveMainloopBwdSm90ILi2ELi2ELi2EN4cute5tupleIJNS5_1CILi1EEES8_S8_EEENS6_IJNS7_ILi64EEENS7_ILi128EEESB_EEENS_10bfloat16_tEfNS_4arch4Sm90ELb0ELb1ELb0ELb0ELb0ELb1ELb0ELb0ELi2ELi1ELi2ELi1ELb0EEENS1_21CollectiveEpilogueBwdISC_SD_SF_Li256ELb0ELb0ELi1EEENS1_19SingleTileSchedulerILb0ELb0ELb0ELi128EEEEEEEEEvNT_6ParamsE --------------------------
	.section	.text._ZN7cutlass13device_kernelIN5flash11enable_sm90INS1_16FlashAttnBwdSm90INS1_25CollectiveMainloopBwdSm90ILi2ELi2ELi2EN4cute5tupleIJNS5_1CILi1EEES8_S8_EEENS6_IJNS7_ILi64EEENS7_ILi128EEESB_EEENS_10bfloat16_tEfNS_4arch4Sm90ELb0ELb1ELb0ELb0ELb0ELb1ELb0ELb0ELi2ELi1ELi2ELi1ELb0EEENS1_21CollectiveEpilogueBwdISC_SD_SF_Li256ELb0ELb0ELi1EEENS1_19SingleTileSchedulerILb0ELb0ELb0ELi128EEEEEEEEEvNT_6ParamsE,"ax",@progbits
	.align	128
.text._ZN7cutlass13device_kernelIN5flash11enable_sm90INS1_16FlashAttnBwdSm90INS1_25CollectiveMainloopBwdSm90ILi2ELi2ELi2EN4cute5tupleIJNS5_1CILi1EEES8_S8_EEENS6_IJNS7_ILi64EEENS7_ILi128EEESB_EEENS_10bfloat16_tEfNS_4arch4Sm90ELb0ELb1ELb0ELb0ELb0ELb1ELb0ELb0ELi2ELi1ELi2ELi1ELb0EEENS1_21CollectiveEpilogueBwdISC_SD_SF_Li256ELb0ELb0ELi1EEENS1_19SingleTileSchedulerILb0ELb0ELb0ELi128EEEEEEEEEvNT_6ParamsE:
        .type           _ZN7cutlass13device_kernelIN5flash11enable_sm90INS1_16FlashAttnBwdSm90INS1_25CollectiveMainloopBwdSm90ILi2ELi2ELi2EN4cute5tupleIJNS5_1CILi1EEES8_S8_EEENS6_IJNS7_ILi64EEENS7_ILi128EEESB_EEENS_10bfloat16_tEfNS_4arch4Sm90ELb0ELb1ELb0ELb0ELb0ELb1ELb0ELb0ELi2ELi1ELi2ELi1ELb0EEENS1_21CollectiveEpilogueBwdISC_SD_SF_Li256ELb0ELb0ELi1EEENS1_19SingleTileSchedulerILb0ELb0ELb0ELi128EEEEEEEEEvNT_6ParamsE,@function
        .size           _ZN7cutlass13device_kernelIN5flash11enable_sm90INS1_16FlashAttnBwdSm90INS1_25CollectiveMainloopBwdSm90ILi2ELi2ELi2EN4cute5tupleIJNS5_1CILi1EEES8_S8_EEENS6_IJNS7_ILi64EEENS7_ILi128EEESB_EEENS_10bfloat16_tEfNS_4arch4Sm90ELb0ELb1ELb0ELb0ELb0ELb1ELb0ELb0ELi2ELi1ELi2ELi1ELb0EEENS1_21CollectiveEpilogueBwdISC_SD_SF_Li256ELb0ELb0ELi1EEENS1_19SingleTileSchedulerILb0ELb0ELb0ELi128EEEEEEEEEvNT_6ParamsE,(.L_x_7325 - _ZN7cutlass13device_kernelIN5flash11enable_sm90INS1_16FlashAttnBwdSm90INS1_25CollectiveMainloopBwdSm90ILi2ELi2ELi2EN4cute5tupleIJNS5_1CILi1EEES8_S8_EEENS6_IJNS7_ILi64EEENS7_ILi128EEESB_EEENS_10bfloat16_tEfNS_4arch4Sm90ELb0ELb1ELb0ELb0ELb0ELb1ELb0ELb0ELi2ELi1ELi2ELi1ELb0EEENS1_21CollectiveEpilogueBwdISC_SD_SF_Li256ELb0ELb0ELi1EEENS1_19SingleTileSchedulerILb0ELb0ELb0ELi128EEEEEEEEEvNT_6ParamsE)
        .other          _ZN7cutlass13device_kernelIN5flash11enable_sm90INS1_16FlashAttnBwdSm90INS1_25CollectiveMainloopBwdSm90ILi2ELi2ELi2EN4cute5tupleIJNS5_1CILi1EEES8_S8_EEENS6_IJNS7_ILi64EEENS7_ILi128EEESB_EEENS_10bfloat16_tEfNS_4arch4Sm90ELb0ELb1ELb0ELb0ELb0ELb1ELb0ELb0ELi2ELi1ELi2ELi1ELb0EEENS1_21CollectiveEpilogueBwdISC_SD_SF_Li256ELb0ELb0ELi1EEENS1_19SingleTileSchedulerILb0ELb0ELb0ELi128EEEEEEEEEvNT_6ParamsE,@"STO_CUDA_ENTRY STV_DEFAULT"
_ZN7cutlass13device_kernelIN5flash11enable_sm90INS1_16FlashAttnBwdSm90INS1_25CollectiveMainloopBwdSm90ILi2ELi2ELi2EN4cute5tupleIJNS5_1CILi1EEES8_S8_EEENS6_IJNS7_ILi64EEENS7_ILi128EEESB_EEENS_10bfloat16_tEfNS_4arch4Sm90ELb0ELb1ELb0ELb0ELb0ELb1ELb0ELb0ELi2ELi1ELi2ELi1ELb0EEENS1_21CollectiveEpilogueBwdISC_SD_SF_Li256ELb0ELb0ELi1EEENS1_19SingleTileSchedulerILb0ELb0ELb0ELi128EEEEEEEEEvNT_6ParamsE:
        /* <DEDUP_REMOVED lines=30> */
.L_x_4740:
[----:B------:R-:W-:Y:S05]  /*01e0*/  BSYNC B0 ;  /* 0x0000000000007941 */ /* 0x000fea0003800000 */
.L_x_4739:
        /* <DEDUP_REMOVED lines=37> */
.L_x_4741:
        /* <DEDUP_REMOVED lines=22> */
.L_x_4742:
[----:B------:R-:W-:Y:S01]  /*05a0*/  PLOP3.LUT P0, PT, PT, PT, UP0, 0x80, 0x0 ;  /* 0x000000000000781c */ /* 0x000fe20003f0f008 */
[----:B------:R-:W-:Y:S01]  /*05b0*/  NOP ;  /* 0x0000000000007918 */ /* 0x000fe20000000000 */
[----:B------:R-:W-:Y:S01]  /*05c0*/  BSSY B6, `(.L_x_4743) ;  /* 0x00008f3000067945 */ /* 0x000fe20003800000 */
[----:B-12-4-:R-:W-:Y:S10]  /*05d0*/  BAR.SYNC.DEFER_BLOCKING 0x0 ;  /* 0x0000000000007b1d */ /* 0x016ff40000010000 */
[----:B------:R-:W-:Y:S05]  /*05e0*/  @!P0 BRA `(.L_x_4744) ;  /* 0x00000060002c8947 */ /* 0x000fea0003800000 */
.L_x_4745:
        /* <DEDUP_REMOVED lines=101> */
.L_x_4747:
        /* <DEDUP_REMOVED lines=30> */
.L_x_4750:
        /* <DEDUP_REMOVED lines=15> */
.L_x_4749:
        /* <DEDUP_REMOVED lines=22> */
.L_x_4752:
        /* <DEDUP_REMOVED lines=15> */
.L_x_4751:
        /* <DEDUP_REMOVED lines=8> */
.L_x_4857:
        /* <DEDUP_REMOVED lines=23> */
.L_x_4754:
[----:B------:R-:W-:Y:S01]  /*1350*/  LEA.HI R5, R5, R4, RZ, 0x3 ;  /* 0x0000000405057211 */ /* 0x000fe200078f18ff */
[----:B------:R-:W-:Y:S01]  /*1360*/  ULDC UR4, c[0x0][0x290] ;  /* 0x0000a40000047ab9 */ /* 0x000fe20000000800 */
[----:B--2---:R-:W-:Y:S01]  /*1370*/  LOP3.LUT R8, R3, 0x30, R6, 0xf8, !PT ;  /* 0x0000003003087812 */ /* 0x004fe200078ef806 */
[----:B------:R-:W-:Y:S01]  /*1380*/  UIMAD UR4, UR39, -0x80, UR4 ;  /* 0xffffff80270478a4 */ /* 0x000fe2000f8e0204 */
[----:B------:R-:W-:Y:S01]  /*1390*/  LOP3.LUT R5, R5, 0xfffffff8, RZ, 0xc0, !PT ;  /* 0xfffffff805057812 */ /* 0x000fe200078ec0ff */
[----:B------:R-:W-:Y:S01]  /*13a0*/  IMAD.U32 R233, RZ, RZ, UR38 ;  /* 0x00000026ffe97e24 */ /* 0x000fe2000f8e00ff */
[----:B------:R-:W-:Y:S01]  /*13b0*/  LEA.HI R6, R13, R13, RZ, 0x1 ;  /* 0x0000000d0d067211 */ /* 0x000fe200078f08ff */
[----:B------:R-:W-:Y:S01]  /*13c0*/  IMAD.MOV.U32 R223, RZ, RZ, RZ ;  /* 0x000000ffffdf7224 */ /* 0x000fe200078e00ff */
[----:B------:R-:W-:Y:S01]  /*13d0*/  LOP3.LUT R11, R11, 0x7ffffe, RZ, 0xc0, !PT ;  /* 0x007ffffe0b0b7812 */ /* 0x000fe200078ec0ff */
[----:B------:R-:W-:Y:S01]  /*13e0*/  IMAD.IADD R5, R4, 0x1, -R5 ;  /* 0x0000000104057824 */ /* 0x000fe200078e0a05 */
[----:B------:R-:W-:Y:S01]  /*13f0*/  LEA.HI R4, R2, R7, RZ, 0x5 ;  /* 0x0000000702047211 */ /* 0x000fe200078f28ff */
[----:B------:R-:W-:Y:S01]  /*1400*/  IMAD.SHL.U32 R2, R13, 0x1000, RZ ;  /* 0x000010000d027824 */ /* 0x000fe200078e00ff */
[----:B------:R-:W-:Y:S01]  /*1410*/  LOP3.LUT R6, R6, 0x3fffffe, RZ, 0xc0, !PT ;  /* 0x03fffffe06067812 */ /* 0x000fe200078ec0ff */
[----:B------:R-:W-:Y:S01]  /*1420*/  IMAD.IADD R11, R10, 0x1, -R11 ;  /* 0x000000010a0b7824 */ /* 0x000fe200078e0a0b */
[----:B------:R-:W-:-:S02]  /*1430*/  SHF.R.S32.HI R4, RZ, 0x5, R4 ;  /* 0x00000005ff047819 */ /* 0x000fc40000011404 */
[----:B------:R-:W-:Y:S02]  /*1440*/  CS2R R86, SRZ ;  /* 0x0000000000567805 */ /* 0x000fe4000001ff00 */
[----:B------:R-:W-:Y:S01]  /*1450*/  LOP3.LUT R9, R8, 0x8, R9, 0xf8, !PT ;  /* 0x0000000808097812 */ /* 0x000fe200078ef809 */
[----:B------:R-:W-:Y:S01]  /*1460*/  IMAD R11, R11, 0x200, R2 ;  /* 0x000002000b0b7824 */ /* 0x000fe200078e0202 */
[----:B------:R-:W-:Y:S01]  /*1470*/  SHF.R.U32.HI R8, RZ, 0x3, R3 ;  /* 0x00000003ff087819 */ /* 0x000fe20000011603 */
[----:B------:R-:W-:Y:S01]  /*1480*/  IMAD R4, R4, 0x10, R5 ;  /* 0x0000001004047824 */ /* 0x000fe200078e0205 */
[----:B------:R-:W-:Y:S01]  /*1490*/  LOP3.LUT R0, R0, 0x7ffffffc, RZ, 0xc0, !PT ;  /* 0x7ffffffc00007812 */ /* 0x000fe200078ec0ff */
[----:B------:R-:W2:Y:S01]  /*14a0*/  S2R R5, SR_CTAID.X ;  /* 0x0000000000057919 */ /* 0x000ea20000002500 */
[----:B------:R-:W-:Y:S01]  /*14b0*/  IMAD.IADD R3, R13, 0x1, -R6 ;  /* 0x000000010d037824 */ /* 0x000fe200078e0a06 */
[----:B------:R-:W-:Y:S01]  /*14c0*/  LOP3.LUT R8, R9, R8, RZ, 0x3c, !PT ;  /* 0x0000000809087212 */ /* 0x000fe200078e3cff */
[----:B------:R-:W-:Y:S01]  /*14d0*/  IMAD R6, R7, 0x4, R2 ;  /* 0x0000000407067824 */ /* 0x000fe200078e0202 */
[----:B------:R-:W-:Y:S01]  /*14e0*/  CS2R R84, SRZ ;  /* 0x0000000000547805 */ /* 0x000fe2000001ff00 */
[----:B------:R-:W-:Y:S01]  /*14f0*/  IMAD R2, R3, 0x40, R4 ;  /* 0x0000004003027824 */ /* 0x000fe200078e0204 */
[----:B------:R-:W-:Y:S01]  /*1500*/  CS2R R82, SRZ ;  /* 0x0000000000527805 */ /* 0x000fe2000001ff00 */
[----:B------:R-:W-:Y:S01]  /*1510*/  IMAD.IADD R0, R7, 0x1, -R0 ;  /* 0x0000000107007824 */ /* 0x000fe200078e0a00 */
[----:B------:R-:W-:Y:S01]  /*1520*/  CS2R R80, SRZ ;  /* 0x0000000000507805 */ /* 0x000fe2000001ff00 */
[----:B------:R-:W-:Y:S01]  /*1530*/  IMAD.IADD R231, R8, 0x1, R11 ;  /* 0x0000000108e77824 */ /* 0x000fe200078e020b */
        /* <DEDUP_REMOVED lines=22> */
[----:B--2---:R-:W-:Y:S01]  /*16a0*/  IMAD R226, R5, -0x80, -R2 ;  /* 0xffffff8005e27824 */ /* 0x004fe200078e0a02 */
        /* <DEDUP_REMOVED lines=39> */
[----:B------:R-:W-:Y:S01]  /*1920*/  LOP3.LUT R233, R233, 0x1, RZ, 0xfc, !PT ;  /* 0x00000001e9e97812 */ /* 0x000fe200078efcff */
[----:B------:R-:W-:Y:S01]  /*1930*/  IMAD R3, R6, 0x4, R229 ;  /* 0x0000000406037824 */ /* 0x000fe200078e02e5 */
[----:B------:R-:W-:Y:S01]  /*1940*/  IADD3 R2, -R2, UR4, RZ ;  /* 0x0000000402027c10 */ /* 0x000fe2000fffe1ff */
[----:B------:R-:W-:-:S07]  /*1950*/  IMAD.SHL.U32 R227, R0, 0x2, RZ ;  /* 0x0000000200e37824 */ /* 0x000fce00078e00ff */
.L_x_4766:
[----:B------:R-:W-:Y:S01]  /*1960*/  ISETP.NE.AND P6, PT, R233, 0x3, PT ;  /* 0x00000003e900780c */ /* 0x000fe20003fc5270 */
[----:B------:R-:W-:-:S12]  /*1970*/  YIELD ;  /* 0x0000000000007946 */ /* 0x000fd80003800000 */
[----:B-1----:R-:W-:Y:S05]  /*1980*/  @!P6 BRA `(.L_x_4756) ;  /* 0x000000000004e947 */ /* 0x002fea0003800000 */
[----:B------:R-:W-:Y:S01]  /*1990*/  BPT.TRAP 0x1 ;  /* 0x000000040000795c */ /* 0x000fe20000300000 */
.L_x_4756:
[----:B------:R-:W-:Y:S01]  /*19a0*/  IMAD R0, R4, 0x8, R229 ;  /* 0x0000000804007824 */ /* 0x000fe200078e02e5 */
[----:B------:R-:W-:-:S04]  /*19b0*/  SHF.L.U32 R9, R223, 0x1f, RZ ;  /* 0x0000001fdf097819 */ /* 0x000fc800000006ff */
[----:B------:R2:W3:Y:S01]  /*19c0*/  SYNCS.PHASECHK.TRANS64.TRYWAIT P0, [R0+URZ+0x30810], R9 ;  /* 0x03081009000075a7 */ /* 0x0004e2000800017f */
[----:B------:R-:W-:Y:S05]  /*19d0*/  @!P6 BRA `(.L_x_4757) ;  /* 0x000000000004e947 */ /* 0x000fea0003800000 */
[----:B------:R-:W-:Y:S01]  /*19e0*/  BPT.TRAP 0x1 ;  /* 0x000000040000795c */ /* 0x000fe20000300000 */
.L_x_4757:
[----:B---3--:R-:W-:Y:S05]  /*19f0*/  @P0 BRA `(.L_x_4758) ;  /* 0x0000000000080947 */ /* 0x008fea0003800000 */
[----:B------:R-:W3:Y:S02]  /*1a00*/  SYNCS.PHASECHK.TRANS64.TRYWAIT P0, [R0+URZ+0x30810], R9 ;  /* 0x03081009000075a7 */ /* 0x000ee4000800017f */
[----:B---3--:R-:W-:Y:S05]  /*1a10*/  @!P0 BRA `(.L_x_4759) ;  /* 0x0000007800ec8947 */ /* 0x008fea0003800000 */
.L_x_4758:
[----:B------:R-:W-:Y:S05]  /*1a20*/  WARPSYNC.ALL ;  /* 0x0000000000007948 */ /* 0x000fea0003800000 */
[----:B------:R-:W-:Y:S01]  /*1a30*/  R2UR UR4, R229 ;  /* 0x00000000e50472ca */ /* 0x000fe200000e0000 */
[----:B------:R-:W-:Y:S01]  /*1a40*/  IMAD R5, R224, 0x2000, R229 ;  /* 0x00002000e0057824 */ /* 0x000fe200078e02e5 */
[C---:B------:R-:W-:Y:S01]  /*1a50*/  R2UR UR9, R4.reuse ;  /* 0x00000000040972ca */ /* 0x040fe200000e0000 */
[----:B------:R-:W-:Y:S01]  /*1a60*/  WARPGROUP.ARRIVE ;  /* 0x00000000000079c5 */ /* 0x000fe20000000000 */
[----:B------:R-:W-:Y:S01]  /*1a70*/  UMOV UR11, 0x40000040 ;  /* 0x40000040000b7882 */ /* 0x000fe20000000000 */
[----:B------:R-:W-:Y:S01]  /*1a80*/  IMAD R6, R4, 0x40, R227 ;  /* 0x0000004004067824 */ /* 0x000fe200078e02e3 */
[----:B------:R-:W-:-:S03]  /*1a90*/  R2UR UR5, R5 ;  /* 0x00000000050572ca */ /* 0x000fc600000e0000 */
[----:B------:R-:W-:-:S04]  /*1aa0*/  IMAD R17, R6, 0x4, R229 ;  /* 0x0000000406117824 */ /* 0x000fc800078e02e5 */
        /* <DEDUP_REMOVED lines=72> */
.L_x_4760:
[----:B------:R1:W1:Y:S01]  /*1f30*/  SYNCS.PHASECHK.TRANS64.TRYWAIT P0, [R0+URZ+0x30830], R9 ;  /* 0x03083009000075a7 */ /* 0x000262000800017f */
[----:B------:R-:W-:Y:S05]  /*1f40*/  @!P6 BRA `(.L_x_4761) ;  /* 0x000000000004e947 */ /* 0x000fea0003800000 */
[----:B------:R-:W-:Y:S01]  /*1f50*/  BPT.TRAP 0x1 ;  /* 0x000000040000795c */ /* 0x000fe20000300000 */
.L_x_4761:
[----:B------:R-:W-:-:S05]  /*1f60*/  VIADD R5, R229, 0x20000 ;  /* 0x00020000e5057836 */ /* 0x000fca0000000000 */
[----:B------:R-:W-:-:S04]  /*1f70*/  SHF.R.U32.HI R5, RZ, 0x4, R5 ;  /* 0x00000004ff057819 */ /* 0x000fc80000011605 */
[----:B------:R-:W-:-:S04]  /*1f80*/  LOP3.LUT R230, R5, 0x3fff, RZ, 0xc0, !PT ;  /* 0x00003fff05e67812 */ /* 0x000fc800078ec0ff */
[----:B------:R-:W-:Y:S01]  /*1f90*/  LOP3.LUT R5, R230, 0x10000, RZ, 0xfc, !PT ;  /* 0x00010000e6057812 */ /* 0x000fe200078efcff */
[----:B-1----:R-:W-:Y:S06]  /*1fa0*/  @P0 BRA `(.L_x_4762) ;  /* 0x0000000000080947 */ /* 0x002fec0003800000 */
[----:B------:R-:W1:Y:S02]  /*1fb0*/  SYNCS.PHASECHK.TRANS64.TRYWAIT P0, [R0+URZ+0x30830], R9 ;  /* 0x03083009000075a7 */ /* 0x000e64000800017f */
[----:B-1----:R-:W-:Y:S05]  /*1fc0*/  @!P0 BRA `(.L_x_4763) ;  /* 0x0000007400948947 */ /* 0x002fea0003800000 */
.L_x_4762:
[----:B------:R-:W-:Y:S01]  /*1fd0*/  UIADD3 UR5, UR5, 0x8000, URZ ;  /* 0x0000800005057890 */ /* 0x000fe2000fffe03f */
[----:B------:R-:W-:Y:S01]  /*1fe0*/  IMAD R5, R4, 0x400, R5 ;  /* 0x0000040004057824 */ /* 0x000fe200078e0205 */
[----:B------:R-:W-:Y:S01]  /*1ff0*/  WARPGROUP.ARRIVE ;  /* 0x00000000000079c5 */ /* 0x000fe20000000000 */
[----:B------:R-:W-:Y:S01]  /*2000*/  UMOV UR11, 0x40000040 ;  /* 0x40000040000b7882 */ /* 0x000fe20000000000 */
[----:B------:R-:W-:Y:S01]  /*2010*/  USHF.R.U32.HI UR6, URZ, 0x4, UR5 ;  /* 0x000000043f067899 */ /* 0x000fe20008011605 */
[----:B--23--:R-:W1:Y:S01]  /*2020*/  LDC.64 R8, c[0x0][0x748] ;  /* 0x0001d200ff087b82 */ /* 0x00ce620000000a00 */
[----:B------:R-:W-:Y:S01]  /*2030*/  UMOV UR9, 0x40000040 ;  /* 0x4000004000097882 */ /* 0x000fe20000000000 */
[----:B------:R-:W-:Y:S01]  /*2040*/  R2UR UR5, R5 ;  /* 0x00000000050572ca */ /* 0x000fe200000e0000 */
[----:B------:R-:W-:Y:S01]  /*2050*/  ULOP3.LUT UR6, UR6, 0x3fff, URZ, 0xc0, !UPT ;  /* 0x00003fff06067892 */ /* 0x000fe2000f8ec03f */
[C---:B------:R-:W-:Y:S02]  /*2060*/  ISETP.GT.AND P2, PT, R226.reuse, RZ, PT ;  /* 0x000000ffe200720c */ /* 0x040fe40003f44270 */
[----:B------:R-:W-:Y:S01]  /*2070*/  ISETP.GT.AND P0, PT, R226, 0x8, PT ;  /* 0x00000008e200780c */ /* 0x000fe20003f04270 */
[----:B------:R-:W-:Y:S01]  /*2080*/  ULOP3.LUT UR7, UR6, 0x10000, URZ, 0xfc, !UPT ;  /* 0x0001000006077892 */ /* 0x000fe2000f8efc3f */
[C---:B------:R-:W-:Y:S01]  /*2090*/  ISETP.GT.AND P1, PT, R2.reuse, RZ, PT ;  /* 0x000000ff0200720c */ /* 0x040fe20003f24270 */
[----:B------:R-:W-:Y:S01]  /*20a0*/  ULEA UR6, UR37, -UR40, 0x6 ;  /* 0x8000002825067291 */ /* 0x000fe2000f8e303f */
[----:B------:R-:W-:-:S04]  /*20b0*/  ISETP.GT.AND P3, PT, R2, 0x8, PT ;  /* 0x000000080200780c */ /* 0x000fc80003f64270 */
[----:B------:R-:W-:Y:S01]  /*20c0*/  UMOV UR8, UR7 ;  /* 0x0000000700087c82 */ /* 0x000fe20008000000 */
[----:B------:R-:W-:Y:S01]  /*20d0*/  UMOV UR10, UR5 ;  /* 0x00000005000a7c82 */ /* 0x000fe20008000000 */
[----:B------:R-:W-:Y:S01]  /*20e0*/  IADD3 R5, R2, UR6, R227 ;  /* 0x0000000602057c10 */ /* 0x000fe2000fffe0e3 */
[----:B------:R-:W-:Y:S01]  /*20f0*/  HGMMA.64x64x16.F32.BF16 R152, gdesc[UR8], RZ, !UPT, gsb0 ;  /* 0x00e00000089879f0 */ /* 0x000fe2000c0018ff */
[----:B------:R-:W-:Y:S02]  /*2100*/  UIADD3 UR10, UR5, 0x2, URZ ;  /* 0x00000002050a7890 */ /* 0x000fe4000fffe03f */
[----:B------:R-:W-:Y:S01]  /*2110*/  UIADD3 UR8, UR7, 0x2, URZ ;  /* 0x0000000207087890 */ /* 0x000fe2000fffe03f */
[----:B------:R-:W-:Y:S01]  /*2120*/  UMOV UR11, 0x40000040 ;  /* 0x40000040000b7882 */ /* 0x000fe20000000000 */
[----:B------:R-:W-:Y:S01]  /*2130*/  UMOV UR9, 0x40000040 ;  /* 0x4000004000097882 */ /* 0x000fe20000000000 */
[C-C-:B-1----:R-:W-:Y:S01]  /*2140*/  IMAD.IADD R228, R8.reuse, 0x1, -R5.reuse ;  /* 0x0000000108e47824 */ /* 0x142fe200078e0a05 */
[----:B------:R-:W-:-:S02]  /*2150*/  IADD3 R225, R8, 0x8, -R5 ;  /* 0x0000000808e17810 */ /* 0x000fc40007ffe805 */
[--C-:B------:R-:W-:Y:S02]  /*2160*/  IADD3 R222, RZ, -R5, -R9.reuse ;  /* 0x80000005ffde7210 */ /* 0x100fe40007ffe809 */
[----:B------:R-:W-:Y:S02]  /*2170*/  SEL R228, R228, 0x40, !P2 ;  /* 0x00000040e4e47807 */ /* 0x000fe40005000000 */
[----:B------:R-:W-:Y:S02]  /*2180*/  IADD3 R16, -R5, 0x8, -R9 ;  /* 0x0000000805107810 */ /* 0x000fe40007ffe909 */
[----:B------:R-:W-:Y:S02]  /*2190*/  SEL R225, R225, 0x40, !P0 ;  /* 0x00000040e1e17807 */ /* 0x000fe40004000000 */
[----:B------:R-:W-:Y:S02]  /*21a0*/  SEL R222, R222, 0x40, P1 ;  /* 0x00000040dede7807 */ /* 0x000fe40000800000 */
[----:B------:R-:W-:-:S02]  /*21b0*/  ISETP.GE.AND P1, PT, R228, RZ, PT ;  /* 0x000000ffe400720c */ /* 0x000fc40003f26270 */
[----:B------:R-:W-:Y:S02]  /*21c0*/  SEL R16, R16, 0x40, P3 ;  /* 0x0000004010107807 */ /* 0x000fe40001800000 */
[C---:B------:R-:W-:Y:S02]  /*21d0*/  ISETP.GE.AND P0, PT, R225.reuse, 0x1, PT ;  /* 0x00000001e100780c */ /* 0x040fe40003f06270 */
[----:B------:R-:W-:Y:S02]  /*21e0*/  ISETP.GE.AND P3, PT, R225, RZ, PT ;  /* 0x000000ffe100720c */ /* 0x000fe40003f66270 */
[----:B------:R-:W-:Y:S02]  /*21f0*/  ISETP.GE.AND P2, PT, R228, 0x1, PT ;  /* 0x00000001e400780c */ /* 0x000fe40003f46270 */
[----:B------:R-:W-:Y:S02]  /*2200*/  ISETP.GT.OR P1, PT, R222, RZ, !P1 ;  /* 0x000000ffde00720c */ /* 0x000fe40004f24670 */
[----:B------:R-:W-:-:S02]  /*2210*/  ISETP.GT.OR P0, PT, R16, 0x1, !P0 ;  /* 0x000000011000780c */ /* 0x000fc40004704670 */
[----:B------:R-:W-:Y:S02]  /*2220*/  ISETP.GT.OR P3, PT, R16, RZ, !P3 ;  /* 0x000000ff1000720c */ /* 0x000fe40005f64670 */
[----:B------:R-:W-:Y:S02]  /*2230*/  ISETP.GT.OR P2, PT, R222, 0x1, !P2 ;  /* 0x00000001de00780c */ /* 0x000fe40005744670 */
[----:B------:R-:W-:Y:S02]  /*2240*/  FSEL R5, R184, -INF , !P1 ;  /* 0xff800000b8057808 */ /* 0x000fe40004800000 */
[----:B------:R-:W-:Y:S02]  /*2250*/  FSEL R184, R187, -INF , !P0 ;  /* 0xff800000bbb87808 */ /* 0x000fe40004000000 */
[----:B------:R-:W-:Y:S01]  /*2260*/  ISETP.GE.AND P0, PT, R228, 0x8, PT ;  /* 0x00000008e400780c */ /* 0x000fe20003f06270 */
[----:B------:R-:W-:Y:S01]  /*2270*/  FFMA.FTZ R5, R5, UR41, -R6 ;  /* 0x0000002905057c23 */ /* 0x000fe20008010806 */
[----:B------:R-:W-:Y:S01]  /*2280*/  FSEL R13, R186, -INF , !P3 ;  /* 0xff800000ba0d7808 */ /* 0x000fe20005800000 */
[----:B------:R-:W-:Y:S01]  /*2290*/  FFMA.FTZ R184, R184, UR41, -R7 ;  /* 0x00000029b8b87c23 */ /* 0x000fe20008010807 */
[----:B------:R-:W-:-:S02]  /*22a0*/  FSEL R8, R185, -INF , !P2 ;  /* 0xff800000b9087808 */ /* 0x000fc40005000000 */
[----:B------:R-:W-:Y:S01]  /*22b0*/  ISETP.GT.OR P0, PT, R222, 0x8, !P0 ;  /* 0x00000008de00780c */ /* 0x000fe20004704670 */
[----:B------:R-:W-:Y:S01]  /*22c0*/  FFMA.FTZ R13, R13, UR41, -R6 ;  /* 0x000000290d0d7c23 */ /* 0x000fe20008010806 */
[----:B------:R-:W-:Y:S01]  /*22d0*/  ISETP.GE.AND P1, PT, R228, 0x9, PT ;  /* 0x00000009e400780c */ /* 0x000fe20003f26270 */
[----:B------:R-:W-:Y:S01]  /*22e0*/  FFMA.FTZ R6, R8, UR41, -R7 ;  /* 0x0000002908067c23 */ /* 0x000fe20008010807 */
[----:B------:R-:W-:Y:S01]  /*22f0*/  FSEL R7, R188, -INF , !P0 ;  /* 0xff800000bc077808 */ /* 0x000fe20004000000 */
[----:B------:R-:W-:Y:S01]  /*2300*/  MUFU.EX2 R5, R5 ;  /* 0x0000000500057308 */ /* 0x000fe20000000800 */
[----:B------:R-:W-:Y:S02]  /*2310*/  ISETP.GT.OR P0, PT, R222, 0x9, !P1 ;  /* 0x00000009de00780c */ /* 0x000fe40004f04670 */
[----:B------:R-:W-:Y:S01]  /*2320*/  ISETP.GE.AND P1, PT, R228, 0x10, PT ;  /* 0x00000010e400780c */ /* 0x000fe20003f26270 */
[----:B------:R-:W-:Y:S01]  /*2330*/  FFMA.FTZ R7, R7, UR41, -R14 ;  /* 0x0000002907077c23 */ /* 0x000fe2000801080e */
[----:B------:R-:W-:-:S02]  /*2340*/  FSEL R8, R189, -INF , !P0 ;  /* 0xff800000bd087808 */ /* 0x000fc40004000000 */
[----:B------:R-:W-:Y:S01]  /*2350*/  ISETP.GT.OR P0, PT, R222, 0x10, !P1 ;  /* 0x00000010de00780c */ /* 0x000fe20004f04670 */
[----:B------:R-:W1:Y:S01]  /*2360*/  MUFU.EX2 R13, R13 ;  /* 0x0000000d000d7308 */ /* 0x000e620000000800 */
[----:B------:R-:W-:Y:S01]  /*2370*/  ISETP.GE.AND P1, PT, R228, 0x11, PT ;  /* 0x00000011e400780c */ /* 0x000fe20003f26270 */
[----:B------:R-:W-:Y:S01]  /*2380*/  FFMA.FTZ R8, R8, UR41, -R15 ;  /* 0x0000002908087c23 */ /* 0x000fe2000801080f */
[----:B------:R-:W-:Y:S02]  /*2390*/  FSEL R9, R192, -INF , !P0 ;  /* 0xff800000c0097808 */ /* 0x000fe40004000000 */
[----:B------:R-:W-:Y:S02]  /*23a0*/  ISETP.GT.OR P0, PT, R222, 0x11, !P1 ;  /* 0x00000011de00780c */ /* 0x000fe40004f04670 */
[----:B------:R-:W-:Y:S01]  /*23b0*/  ISETP.GE.AND P1, PT, R228, 0x18, PT ;  /* 0x00000018e400780c */ /* 0x000fe20003f26270 */
[----:B------:R-:W-:Y:S01]  /*23c0*/  FFMA.FTZ R9, R9, UR41, -R18 ;  /* 0x0000002909097c23 */ /* 0x000fe20008010812 */
[----:B------:R-:W-:Y:S01]  /*23d0*/  FSEL R10, R193, -INF , !P0 ;  /* 0xff800000c10a7808 */ /* 0x000fe20004000000 */
[----:B------:R-:W-:Y:S01]  /*23e0*/  MUFU.EX2 R6, R6 ;  /* 0x0000000600067308 */ /* 0x000fe20000000800 */
[----:B------:R-:W-:-:S02]  /*23f0*/  ISETP.GT.OR P0, PT, R222, 0x18, !P1 ;  /* 0x00000018de00780c */ /* 0x000fc40004f04670 */
[----:B------:R-:W-:Y:S01]  /*2400*/  ISETP.GE.AND P1, PT, R228, 0x19, PT ;  /* 0x00000019e400780c */ /* 0x000fe20003f26270 */
[----:B------:R-:W-:Y:S01]  /*2410*/  FFMA.FTZ R10, R10, UR41, -R19 ;  /* 0x000000290a0a7c23 */ /* 0x000fe20008010813 */
[----:B------:R-:W-:Y:S02]  /*2420*/  WARPGROUP.DEPBAR.LE gsb0, 0x0 ;  /* 0x00008000000079c5 */ /* 0x000fe40000010000 */
[----:B------:R-:W-:Y:S01]  /*2430*/  WARPGROUP.ARRIVE ;  /* 0x00000000000079c5 */ /* 0x000fe20000000000 */
[----:B------:R-:W-:Y:S01]  /*2440*/  FSEL R11, R196, -INF , !P0 ;  /* 0xff800000c40b7808 */ /* 0x000fe20004000000 */
[----:B------:R-:W-:Y:S01]  /*2450*/  MUFU.EX2 R7, R7 ;  /* 0x0000000700077308 */ /* 0x000fe20000000800 */
[----:B------:R-:W-:Y:S02]  /*2460*/  ISETP.GT.OR P0, PT, R222, 0x19, !P1 ;  /* 0x00000019de00780c */ /* 0x000fe40004f04670 */
[----:B------:R-:W-:Y:S01]  /*2470*/  ISETP.GE.AND P1, PT, R225, 0x9, PT ;  /* 0x00000009e100780c */ /* 0x000fe20003f26270 */
[----:B------:R-:W-:Y:S01]  /*2480*/  HGMMA.64x64x16.F32.BF16 R152, gdesc[UR8], R152, gsb0 ;  /* 0x00e00000089879f0 */ /* 0x000fe20008001898 */
[----:B------:R-:W-:Y:S01]  /*2490*/  UIADD3 UR10, UR5, 0x4, URZ ;  /* 0x00000004050a7890 */ /* 0x000fe2000fffe03f */
[----:B------:R-:W-:Y:S01]  /*24a0*/  FSEL R186, R197, -INF , !P0 ;  /* 0xff800000c5ba7808 */ /* 0x000fe20004000000 */
[----:B------:R-:W-:Y:S01]  /*24b0*/  UIADD3 UR8, UR7, 0x4, URZ ;  /* 0x0000000407087890 */ /* 0x000fe2000fffe03f */
[----:B------:R-:W-:Y:S01]  /*24c0*/  ISETP.GE.AND P0, PT, R225, 0x8, PT ;  /* 0x00000008e100780c */ /* 0x000fe20003f06270 */
[----:B------:R-:W-:Y:S01]  /*24d0*/  UMOV UR11, 0x40000040 ;  /* 0x40000040000b7882 */ /* 0x000fe20000000000 */
[----:B------:R-:W-:Y:S01]  /*24e0*/  UMOV UR9, 0x40000040 ;  /* 0x4000004000097882 */ /* 0x000fe20000000000 */
[C---:B------:R-:W-:Y:S01]  /*24f0*/  ISETP.GT.OR P1, PT, R16.reuse, 0x9, !P1 ;  /* 0x000000091000780c */ /* 0x040fe20004f24670 */
[----:B------:R-:W-:Y:S01]  /*2500*/  FFMA.FTZ R12, R11, UR41, -R20 ;  /* 0x000000290b0c7c23 */ /* 0x000fe20008010814 */
[----:B------:R-:W-:Y:S01]  /*2510*/  ISETP.GT.OR P0, PT, R16, 0x8, !P0 ;  /* 0x000000081000780c */ /* 0x000fe20004704670 */
[----:B------:R-:W-:Y:S01]  /*2520*/  FFMA.FTZ R11, R186, UR41, -R21 ;  /* 0x00000029ba0b7c23 */ /* 0x000fe20008010815 */
[----:B------:R-:W-:Y:S01]  /*2530*/  FSEL R186, R191, -INF , !P1 ;  /* 0xff800000bfba7808 */ /* 0x000fe20004800000 */
[----:B------:R-:W-:Y:S01]  /*2540*/  MUFU.EX2 R8, R8 ;  /* 0x0000000800087308 */ /* 0x000fe20000000800 */
[----:B------:R-:W-:-:S02]  /*2550*/  FSEL R185, R190, -INF , !P0 ;  /* 0xff800000beb97808 */ /* 0x000fc40004000000 */
[C---:B------:R-:W-:Y:S01]  /*2560*/  ISETP.GE.AND P0, PT, R225.reuse, 0x10, PT ;  /* 0x00000010e100780c */ /* 0x040fe20003f06270 */
[----:B------:R-:W-:Y:S01]  /*2570*/  FFMA.FTZ R187, R186, UR41, -R15 ;  /* 0x00000029babb7c23 */ /* 0x000fe2000801080f */
[----:B------:R-:W-:Y:S01]  /*2580*/  ISETP.GE.AND P1, PT, R225, 0x11, PT ;  /* 0x00000011e100780c */ /* 0x000fe20003f26270 */
[----:B------:R-:W-:Y:S01]  /*2590*/  FFMA.FTZ R14, R185, UR41, -R14 ;  /* 0x00000029b90e7c23 */ /* 0x000fe2000801080e */
[C---:B------:R-:W-:Y:S01]  /*25a0*/  ISETP.GT.OR P0, PT, R16.reuse, 0x10, !P0 ;  /* 0x000000101000780c */ /* 0x040fe20004704670 */
[----:B------:R2:W-:Y:S01]  /*25b0*/  MUFU.EX2 R15, R184 ;  /* 0x000000b8000f7308 */ /* 0x0005e20000000800 */
[----:B------:R-:W-:Y:S02]  /*25c0*/  ISETP.GT.OR P1, PT, R16, 0x11, !P1 ;  /* 0x000000111000780c */ /* 0x000fe40004f24670 */
[----:B------:R-:W-:Y:S02]  /*25d0*/  FSEL R185, R194, -INF , !P0 ;  /* 0xff800000c2b97808 */ /* 0x000fe40004000000 */
[----:B------:R-:W-:-:S02]  /*25e0*/  ISETP.GE.AND P0, PT, R225, 0x18, PT ;  /* 0x00000018e100780c */ /* 0x000fc40003f06270 */
[----:B------:R-:W-:Y:S01]  /*25f0*/  FSEL R186, R195, -INF , !P1 ;  /* 0xff800000c3ba7808 */ /* 0x000fe20004800000 */
[----:B------:R-:W-:Y:S01]  /*2600*/  FFMA.FTZ R18, R185, UR41, -R18 ;  /* 0x00000029b9127c23 */ /* 0x000fe20008010812 */
[----:B------:R-:W-:Y:S01]  /*2610*/  ISETP.GT.OR P0, PT, R16, 0x18, !P0 ;  /* 0x000000181000780c */ /* 0x000fe20004704670 */
[----:B------:R-:W3:Y:S01]  /*2620*/  MUFU.EX2 R14, R14 ;  /* 0x0000000e000e7308 */ /* 0x000ee20000000800 */
[----:B------:R-:W-:Y:S01]  /*2630*/  ISETP.GE.AND P1, PT, R225, 0x19, PT ;  /* 0x00000019e100780c */ /* 0x000fe20003f26270 */
[----:B------:R-:W-:Y:S01]  /*2640*/  FFMA.FTZ R186, R186, UR41, -R19 ;  /* 0x00000029baba7c23 */ /* 0x000fe20008010813 */
[----:B------:R-:W-:Y:S02]  /*2650*/  FSEL R185, R198, -INF , !P0 ;  /* 0xff800000c6b97808 */ /* 0x000fe40004000000 */
[----:B------:R-:W-:Y:S02]  /*2660*/  ISETP.GT.OR P1, PT, R16, 0x19, !P1 ;  /* 0x000000191000780c */ /* 0x000fe40004f24670 */
[----:B------:R-:W-:Y:S01]  /*2670*/  ISETP.GE.AND P0, PT, R228, 0x20, PT ;  /* 0x00000020e400780c */ /* 0x000fe20003f06270 */
[----:B------:R-:W-:Y:S01]  /*2680*/  FFMA.FTZ R20, R185, UR41, -R20 ;  /* 0x00000029b9147c23 */ /* 0x000fe20008010814 */
[----:B--2---:R-:W-:Y:S01]  /*2690*/  FSEL R184, R199, -INF , !P1 ;  /* 0xff800000c7b87808 */ /* 0x004fe20004800000 */
[----:B------:R2:W5:Y:S01]  /*26a0*/  MUFU.EX2 R19, R187 ;  /* 0x000000bb00137308 */ /* 0x0005620000000800 */
[----:B------:R-:W-:-:S02]  /*26b0*/  LOP3.LUT R185, R230, 0x2000000, RZ, 0xfc, !PT ;  /* 0x02000000e6b97812 */ /* 0x000fc400078efcff */
[----:B------:R-:W-:Y:S01]  /*26c0*/  ISETP.GE.AND P1, PT, R225, 0x20, PT ;  /* 0x00000020e100780c */ /* 0x000fe20003f26270 */
[----:B------:R-:W-:Y:S01]  /*26d0*/  FFMA.FTZ R184, R184, UR41, -R21 ;  /* 0x00000029b8b87c23 */ /* 0x000fe20008010815 */
[----:B------:R-:W-:Y:S01]  /*26e0*/  ISETP.GT.OR P0, PT, R222, 0x20, !P0 ;  /* 0x00000020de00780c */ /* 0x000fe20004704670 */
[----:B------:R-:W-:Y:S01]  /*26f0*/  IMAD R188, R4, 0x400, R185 ;  /* 0x0000040004bc7824 */ /* 0x000fe200078e02b9 */
[----:B------:R-:W-:Y:S01]  /*2700*/  ISETP.GT.OR P1, PT, R16, 0x20, !P1 ;  /* 0x000000201000780c */ /* 0x000fe20004f24670 */
[----:B------:R-:W-:Y:S01]  /*2710*/  MUFU.EX2 R21, R186 ;  /* 0x000000ba00157308 */ /* 0x000fe20000000800 */
[----:B------:R-:W-:Y:S02]  /*2720*/  FSEL R185, R200, -INF , !P0 ;  /* 0xff800000c8b97808 */ /* 0x000fe40004000000 */
[----:B------:R-:W-:Y:S02]  /*2730*/  ISETP.GE.AND P5, PT, R228, 0x28, PT ;  /* 0x00000028e400780c */ /* 0x000fe40003fa6270 */
[----:B--2---:R-:W-:Y:S01]  /*2740*/  FSEL R187, R202, -INF , !P1 ;  /* 0xff800000cabb7808 */ /* 0x004fe20004800000 */
[--C-:B------:R-:W-:Y:S01]  /*2750*/  FFMA.FTZ R185, R185, UR41, -R22.reuse ;  /* 0x00000029b9b97c23 */ /* 0x100fe20008010816 */
[----:B------:R-:W-:Y:S01]  /*2760*/  ISETP.GT.OR P5, PT, R222, 0x28, !P5 ;  /* 0x00000028de00780c */ /* 0x000fe20006fa4670 */
[----:B------:R-:W-:Y:S01]  /*2770*/  MUFU.EX2 R200, R184 ;  /* 0x000000b800c87308 */ /* 0x000fe20000000800 */
[C---:B------:R-:W-:Y:S01]  /*2780*/  ISETP.GE.AND P0, PT, R228.reuse, 0x21, PT ;  /* 0x00000021e400780c */ /* 0x040fe20003f06270 */
[----:B------:R-:W-:Y:S01]  /*2790*/  FFMA.FTZ R187, R187, UR41, -R22 ;  /* 0x00000029bbbb7c23 */ /* 0x000fe20008010816 */
[----:B------:R-:W-:-:S02]  /*27a0*/  ISETP.GE.AND P3, PT, R228, 0x29, PT ;  /* 0x00000029e400780c */ /* 0x000fc40003f66270 */
[----:B------:R-:W-:Y:S02]  /*27b0*/  ISETP.GE.AND P2, PT, R225, 0x21, PT ;  /* 0x00000021e100780c */ /* 0x000fe40003f46270 */
[----:B------:R-:W-:Y:S01]  /*27c0*/  ISETP.GE.AND P4, PT, R228, 0x30, PT ;  /* 0x00000030e400780c */ /* 0x000fe20003f86270 */
[----:B------:R2:W-:Y:S01]  /*27d0*/  MUFU.EX2 R22, R185 ;  /* 0x000000b900167308 */ /* 0x0005e20000000800 */
[----:B------:R-:W-:Y:S02]  /*27e0*/  ISETP.GT.OR P0, PT, R222, 0x21, !P0 ;  /* 0x00000021de00780c */ /* 0x000fe40004704670 */
[----:B------:R-:W-:Y:S02]  /*27f0*/  ISETP.GT.OR P2, PT, R16, 0x21, !P2 ;  /* 0x000000211000780c */ /* 0x000fe40005744670 */
[C---:B------:R-:W-:Y:S02]  /*2800*/  ISETP.GT.OR P3, PT, R222.reuse, 0x29, !P3 ;  /* 0x00000029de00780c */ /* 0x040fe40005f64670 */
[----:B------:R-:W-:Y:S01]  /*2810*/  ISETP.GT.OR P4, PT, R222, 0x30, !P4 ;  /* 0x00000030de00780c */ /* 0x000fe20006784670 */
[----:B------:R-:W5:Y:S01]  /*2820*/  MUFU.EX2 R20, R20 ;  /* 0x0000001400147308 */ /* 0x000f620000000800 */
[----:B--2---:R-:W-:-:S02]  /*2830*/  FSEL R185, R204, -INF , !P5 ;  /* 0xff800000ccb97808 */ /* 0x004fc40006800000 */
[----:B------:R-:W-:Y:S01]  /*2840*/  ISETP.GE.AND P5, PT, R225, 0x28, PT ;  /* 0x00000028e100780c */ /* 0x000fe20003fa6270 */
[----:B------:R-:W-:Y:S02]  /*2850*/  WARPGROUP.DEPBAR.LE gsb0, 0x0 ;  /* 0x00008000000079c5 */ /* 0x000fe40000010000 */
[----:B------:R-:W-:Y:S01]  /*2860*/  WARPGROUP.ARRIVE ;  /* 0x00000000000079c5 */ /* 0x000fe20000000000 */
[----:B------:R-:W-:Y:S01]  /*2870*/  R2UR UR6, R188 ;  /* 0x00000000bc0672ca */ /* 0x000fe200000e0000 */
[----:B------:R-:W2:Y:S01]  /*2880*/  MUFU.EX2 R9, R9 ;  /* 0x0000000900097308 */ /* 0x000ea20000000800 */
[----:B------:R-:W-:Y:S02]  /*2890*/  FSEL R184, R201, -INF , !P0 ;  /* 0xff800000c9b87808 */ /* 0x000fe40004000000 */
[----:B------:R-:W-:Y:S01]  /*28a0*/  ISETP.GT.OR P5, PT, R16, 0x28, !P5 ;  /* 0x000000281000780c */ /* 0x000fe20006fa4670 */
[----:B------:R-:W-:Y:S01]  /*28b0*/  HGMMA.64x64x16.F32.BF16 R152, gdesc[UR8], R152, gsb0 ;  /* 0x00e00000089879f0 */ /* 0x000fe20008001898 */
[----:B------:R-:W-:Y:S01]  /*28c0*/  UIADD3 UR10, UR5, 0x6, URZ ;  /* 0x00000006050a7890 */ /* 0x000fe2000fffe03f */
[----:B------:R-:W-:Y:S01]  /*28d0*/  FSEL R186, R203, -INF , !P2 ;  /* 0xff800000cbba7808 */ /* 0x000fe20005000000 */
[----:B------:R-:W-:Y:S01]  /*28e0*/  UIADD3 UR8, UR7, 0x6, URZ ;  /* 0x0000000607087890 */ /* 0x000fe2000fffe03f */
[----:B------:R-:W-:Y:S01]  /*28f0*/  FSEL R188, R205, -INF , !P3 ;  /* 0xff800000cdbc7808 */ /* 0x000fe20005800000 */
[----:B------:R-:W-:Y:S01]  /*2900*/  UMOV UR11, 0x40000040 ;  /* 0x40000040000b7882 */ /* 0x000fe20000000000 */
[----:B------:R-:W-:Y:S01]  /*2910*/  UMOV UR9, 0x40000040 ;  /* 0x4000004000097882 */ /* 0x000fe20000000000 */
[C---:B------:R-:W-:Y:S01]  /*2920*/  ISETP.GE.AND P3, PT, R225.reuse, 0x29, PT ;  /* 0x00000029e100780c */ /* 0x040fe20003f66270 */
[----:B------:R4:W-:Y:S01]  /*2930*/  MUFU.EX2 R201, R187 ;  /* 0x000000bb00c97308 */ /* 0x0009e20000000800 */
[----:B------:R-:W-:Y:S01]  /*2940*/  FSEL R191, R208, -INF , !P4 ;  /* 0xff800000d0bf7808 */ /* 0x000fe20006000000 */
[--C-:B------:R-:W-:Y:S01]  /*2950*/  FFMA.FTZ R184, R184, UR41, -R23.reuse ;  /* 0x00000029b8b87c23 */ /* 0x100fe20008010817 */
[----:B------:R-:W-:Y:S01]  /*2960*/  ISETP.GE.AND P1, PT, R228, 0x31, PT ;  /* 0x00000031e400780c */ /* 0x000fe20003f26270 */
[----:B------:R-:W-:Y:S01]  /*2970*/  FFMA.FTZ R186, R186, UR41, -R23 ;  /* 0x00000029baba7c23 */ /* 0x000fe20008010817 */
[----:B------:R-:W-:Y:S01]  /*2980*/  ISETP.GE.AND P4, PT, R225, 0x30, PT ;  /* 0x00000030e100780c */ /* 0x000fe20003f86270 */
[----:B------:R-:W-:Y:S01]  /*2990*/  FFMA.FTZ R203, R185, UR41, -R216 ;  /* 0x00000029b9cb7c23 */ /* 0x000fe200080108d8 */
[----:B------:R-:W-:Y:S01]  /*29a0*/  ISETP.GE.AND P0, PT, R228, 0x38, PT ;  /* 0x00000038e400780c */ /* 0x000fe20003f06270 */
[----:B------:R1:W-:Y:S01]  /*29b0*/  MUFU.EX2 R23, R184 ;  /* 0x000000b800177308 */ /* 0x0003e20000000800 */
[----:B----4-:R-:W-:Y:S01]  /*29c0*/  FSEL R187, R206, -INF , !P5 ;  /* 0xff800000cebb7808 */ /* 0x010fe20006800000 */
[----:B------:R-:W-:Y:S01]  /*29d0*/  FFMA.FTZ R195, R188, UR41, -R217 ;  /* 0x00000029bcc37c23 */ /* 0x000fe200080108d9 */
[----:B------:R-:W-:Y:S01]  /*29e0*/  ISETP.GE.AND P5, PT, R225, 0x31, PT ;  /* 0x00000031e100780c */ /* 0x000fe20003fa6270 */
[----:B------:R-:W-:Y:S01]  /*29f0*/  FFMA.FTZ R206, R191, UR41, -R218 ;  /* 0x00000029bfce7c23 */ /* 0x000fe200080108da */
[C---:B------:R-:W-:Y:S01]  /*2a00*/  ISETP.GT.OR P3, PT, R16.reuse, 0x29, !P3 ;  /* 0x000000291000780c */ /* 0x040fe20005f64670 */
[----:B------:R-:W-:Y:S01]  /*2a10*/  FFMA.FTZ R204, R187, UR41, -R216 ;  /* 0x00000029bbcc7c23 */ /* 0x000fe200080108d8 */
[----:B------:R-:W-:Y:S01]  /*2a20*/  ISETP.GT.OR P4, PT, R16, 0x30, !P4 ;  /* 0x000000301000780c */ /* 0x000fe20006784670 */
[----:B------:R4:W-:Y:S01]  /*2a30*/  MUFU.EX2 R202, R186 ;  /* 0x000000ba00ca7308 */ /* 0x0009e20000000800 */
[----:B------:R-:W-:-:S02]  /*2a40*/  ISETP.GT.OR P1, PT, R222, 0x31, !P1 ;  /* 0x00000031de00780c */ /* 0x000fc40004f24670 */
[----:B------:R-:W-:Y:S02]  /*2a50*/  ISETP.GT.OR P0, PT, R222, 0x38, !P0 ;  /* 0x00000038de00780c */ /* 0x000fe40004704670 */
[----:B------:R-:W-:Y:S02]  /*2a60*/  ISETP.GT.OR P5, PT, R16, 0x31, !P5 ;  /* 0x000000311000780c */ /* 0x000fe40006fa4670 */
[----:B------:R-:W-:Y:S01]  /*2a70*/  FSEL R190, R207, -INF , !P3 ;  /* 0xff800000cfbe7808 */ /* 0x000fe20005800000 */
[----:B------:R-:W-:Y:S01]  /*2a80*/  MUFU.EX2 R10, R10 ;  /* 0x0000000a000a7308 */ /* 0x000fe20000000800 */
[----:B------:R-:W-:Y:S02]  /*2a90*/  FSEL R193, R210, -INF , !P4 ;  /* 0xff800000d2c17808 */ /* 0x000fe40006000000 */
[----:B------:R-:W-:Y:S01]  /*2aa0*/  FSEL R194, R209, -INF , !P1 ;  /* 0xff800000d1c27808 */ /* 0x000fe20004800000 */
[----:B------:R-:W-:Y:S01]  /*2ab0*/  FFMA.FTZ R205, R190, UR41, -R217 ;  /* 0x00000029becd7c23 */ /* 0x000fe200080108d9 */
[----:B------:R-:W-:Y:S01]  /*2ac0*/  FSEL R196, R211, -INF , !P5 ;  /* 0xff800000d3c47808 */ /* 0x000fe20006800000 */
[----:B------:R-:W-:Y:S01]  /*2ad0*/  FFMA.FTZ R218, R193, UR41, -R218 ;  /* 0x00000029c1da7c23 */ /* 0x000fe200080108da */
[----:B------:R-:W-:Y:S01]  /*2ae0*/  FSEL R197, R212, -INF , !P0 ;  /* 0xff800000d4c57808 */ /* 0x000fe20004000000 */
[--C-:B------:R-:W-:Y:S01]  /*2af0*/  FFMA.FTZ R207, R194, UR41, -R219.reuse ;  /* 0x00000029c2cf7c23 */ /* 0x100fe200080108db */
[C---:B------:R-:W-:Y:S01]  /*2b00*/  ISETP.GE.AND P3, PT, R225.reuse, 0x38, PT ;  /* 0x00000038e100780c */ /* 0x040fe20003f66270 */
[----:B------:R-:W-:Y:S01]  /*2b10*/  FFMA.FTZ R219, R196, UR41, -R219 ;  /* 0x00000029c4db7c23 */ /* 0x000fe200080108db */
[----:B------:R-:W-:Y:S01]  /*2b20*/  ISETP.GE.AND P4, PT, R225, 0x39, PT ;  /* 0x00000039e100780c */ /* 0x000fe20003f86270 */
[----:B------:R-:W-:Y:S01]  /*2b30*/  FFMA.FTZ R208, R197, UR41, -R220 ;  /* 0x00000029c5d07c23 */ /* 0x000fe200080108dc */
[C---:B------:R-:W-:Y:S01]  /*2b40*/  ISETP.GT.OR P3, PT, R16.reuse, 0x38, !P3 ;  /* 0x000000381000780c */ /* 0x040fe20005f64670 */
[----:B------:R-:W-:Y:S01]  /*2b50*/  MUFU.EX2 R12, R12 ;  /* 0x0000000c000c7308 */ /* 0x000fe20000000800 */
[----:B------:R-:W-:-:S02]  /*2b60*/  ISETP.GT.OR P4, PT, R16, 0x39, !P4 ;  /* 0x000000391000780c */ /* 0x000fc40006784670 */
[----:B------:R-:W-:Y:S02]  /*2b70*/  FSEL R199, R214, -INF , !P3 ;  /* 0xff800000d6c77808 */ /* 0x000fe40005800000 */
[----:B------:R-:W-:Y:S02]  /*2b80*/  ISETP.GE.AND P2, PT, R228, 0x39, PT ;  /* 0x00000039e400780c */ /* 0x000fe40003f46270 */
[----:B------:R-:W-:Y:S01]  /*2b90*/  FSEL R212, R215, -INF , !P4 ;  /* 0xff800000d7d47808 */ /* 0x000fe20006000000 */
[----:B------:R3:W-:Y:S01]  /*2ba0*/  MUFU.EX2 R16, R195 ;  /* 0x000000c300107308 */ /* 0x0007e20000000800 */
[----:B------:R-:W-:Y:S01]  /*2bb0*/  FFMA.FTZ R220, R199, UR41, -R220 ;  /* 0x00000029c7dc7c23 */ /* 0x000fe200080108dc */
[----:B------:R-:W-:-:S04]  /*2bc0*/  ISETP.GT.OR P2, PT, R222, 0x39, !P2 ;  /* 0x00000039de00780c */ /* 0x000fc80005744670 */
[----:B------:R-:W-:Y:S02]  /*2bd0*/  FSEL R210, R213, -INF , !P2 ;  /* 0xff800000d5d27808 */ /* 0x000fe40005000000 */
[----:B------:R-:W-:Y:S03]  /*2be0*/  MUFU.EX2 R11, R11 ;  /* 0x0000000b000b7308 */ /* 0x000fe60000000800 */
[--C-:B------:R-:W-:Y:S01]  /*2bf0*/  FFMA.FTZ R209, R210, UR41, -R221.reuse ;  /* 0x00000029d2d17c23 */ /* 0x100fe200080108dd */
[----:B------:R-:W-:-:S04]  /*2c00*/  FFMA.FTZ R221, R212, UR41, -R221 ;  /* 0x00000029d4dd7c23 */ /* 0x000fc800080108dd */
[----:B------:R-:W2:Y:S01]  /*2c10*/  MUFU.EX2 R18, R18 ;  /* 0x0000001200127308 */ /* 0x000ea20000000800 */
[----:B------:R-:W-:Y:S02]  /*2c20*/  WARPGROUP.DEPBAR.LE gsb0, 0x0 ;  /* 0x00008000000079c5 */ /* 0x000fe40000010000 */
[----:B------:R-:W-:-:S05]  /*2c30*/  WARPGROUP.ARRIVE ;  /* 0x00000000000079c5 */ /* 0x000fca0000000000 */
[----:B------:R-:W2:Y:S01]  /*2c40*/  MUFU.EX2 R203, R203 ;  /* 0x000000cb00cb7308 */ /* 0x000ea20000000800 */
[----:B------:R-:W-:Y:S01]  /*2c50*/  HGMMA.64x64x16.F32.BF16 R152, gdesc[UR8], R152, gsb0 ;  /* 0x00e00000089879f0 */ /* 0x000fe20008001898 */
[----:B------:R-:W-:Y:S02]  /*2c60*/  UIADD3 UR10, UR5, 0x200, URZ ;  /* 0x00000200050a7890 */ /* 0x000fe4000fffe03f */
[----:B------:R-:W-:-:S04]  /*2c70*/  UIADD3 UR8, UR7, 0x400, URZ ;  /* 0x0000040007087890 */ /* 0x000fc8000fffe03f */
[----:B------:R-:W2:Y:S01]  /*2c80*/  MUFU.EX2 R204, R204 ;  /* 0x000000cc00cc7308 */ /* 0x000ea20000000800 */
[----:B------:R-:W-:Y:S01]  /*2c90*/  UMOV UR11, 0x40000040 ;  /* 0x40000040000b7882 */ /* 0x000fe20000000000 */
[----:B------:R-:W-:-:S06]  /*2ca0*/  UMOV UR9, 0x40000040 ;  /* 0x4000004000097882 */ /* 0x000fcc0000000000 */
[----:B------:R-:W2:Y:S08]  /*2cb0*/  MUFU.EX2 R205, R205 ;  /* 0x000000cd00cd7308 */ /* 0x000eb00000000800 */
[----:B------:R-:W2:Y:S08]  /*2cc0*/  MUFU.EX2 R206, R206 ;  /* 0x000000ce00ce7308 */ /* 0x000eb00000000800 */
        /* <DEDUP_REMOVED lines=26> */
[----:B------:R-:W-:Y:S01]  /*2e70*/  UMOV UR7, 0x40000040 ;  /* 0x4000004000077882 */ /* 0x000fe20000000000 */
[----:B------:R-:W-:Y:S02]  /*2e80*/  WARPGROUP.DEPBAR.LE gsb0, 0x0 ;  /* 0x00008000000079c5 */ /* 0x000fe40000010000 */
[----:B------:R-:W-:-:S06]  /*2e90*/  WARPGROUP.ARRIVE ;  /* 0x00000000000079c5 */ /* 0x000fcc0000000000 */
[----:B------:R-:W-:Y:S01]  /*2ea0*/  HGMMA.64x64x16.F32.BF16 R152, gdesc[UR8], R152, gsb0 ;  /* 0x00e00000089879f0 */ /* 0x000fe20008001898 */
[----:B------:R-:W-:Y:S01]  /*2eb0*/  UIADD3 UR8, UR6, 0x80, URZ ;  /* 0x0000008006087890 */ /* 0x000fe2000fffe03f */
[----:B------:R-:W-:Y:S01]  /*2ec0*/  UMOV UR11, 0x40000040 ;  /* 0x40000040000b7882 */ /* 0x000fe20000000000 */
[----:B------:R-:W-:-:S05]  /*2ed0*/  UMOV UR9, 0x40000040 ;  /* 0x4000004000097882 */ /* 0x000fca0000000000 */
[----:B------:R-:W-:Y:S01]  /*2ee0*/  UMOV UR10, UR8 ;  /* 0x00000008000a7c82 */ /* 0x000fe20008000000 */
[----:B------:R-:W-:Y:S01]  /*2ef0*/  UIADD3 UR8, UR6, 0x100, URZ ;  /* 0x0000010006087890 */ /* 0x000fe2000fffe03f */
[----:B------:R-:W-:Y:S02]  /*2f00*/  WARPGROUP.DEPBAR.LE gsb0, 0x0 ;  /* 0x00008000000079c5 */ /* 0x000fe40000010000 */
[----:B-1----:R-:W1:Y:S04]  /*2f10*/  LDS.64 R184, [R17+0x28200] ;  /* 0x0282000011b87984 */ /* 0x002e680000000a00 */
[----:B----4-:R-:W4:Y:S04]  /*2f20*/  LDS.64 R186, [R17+0x28220] ;  /* 0x0282200011ba7984 */ /* 0x010f280000000a00 */
[----:B------:R-:W5:Y:S04]  /*2f30*/  LDS.64 R188, [R17+0x28240] ;  /* 0x0282400011bc7984 */ /* 0x000f680000000a00 */
[----:B------:R-:W2:Y:S04]  /*2f40*/  LDS.64 R190, [R17+0x28260] ;  /* 0x0282600011be7984 */ /* 0x000ea80000000a00 */
[----:B------:R-:W2:Y:S04]  /*2f50*/  LDS.64 R192, [R17+0x28280] ;  /* 0x0282800011c07984 */ /* 0x000ea80000000a00 */
[----:B------:R-:W2:Y:S04]  /*2f60*/  LDS.64 R196, [R17+0x282c0] ;  /* 0x0282c00011c47984 */ /* 0x000ea80000000a00 */
[----:B---3--:R-:W3:Y:S04]  /*2f70*/  LDS.64 R194, [R17+0x282a0] ;  /* 0x0282a00011c27984 */ /* 0x008ee80000000a00 */
[----:B------:R1:W3:Y:S02]  /*2f80*/  LDS.64 R198, [R17+0x282e0] ;  /* 0x0282e00011c67984 */ /* 0x0002e40000000a00 */
[----:B-1----:R-:W1:Y:S01]  /*2f90*/  MUFU.EX2 R17, R218 ;  /* 0x000000da00117308 */ /* 0x002e620000000800 */
[--C-:B------:R-:W-:Y:S01]  /*2fa0*/  FADD.FTZ R210, R155, -R185.reuse ;  /* 0x800000b99bd27221 */ /* 0x100fe20000010000 */
[--C-:B------:R-:W-:Y:S01]  /*2fb0*/  FADD.FTZ R152, R152, -R184.reuse ;  /* 0x800000b898987221 */ /* 0x100fe20000010000 */
[----:B------:R-:W-:Y:S01]  /*2fc0*/  FADD.FTZ R154, R154, -R184 ;  /* 0x800000b89a9a7221 */ /* 0x000fe20000010000 */
[----:B------:R-:W-:Y:S01]  /*2fd0*/  FADD.FTZ R153, R153, -R185 ;  /* 0x800000b999997221 */ /* 0x000fe20000010000 */
[--C-:B----4-:R-:W-:Y:S01]  /*2fe0*/  FADD.FTZ R155, R158, -R186.reuse ;  /* 0x800000ba9e9b7221 */ /* 0x110fe20000010000 */
[----:B------:R-:W-:Y:S01]  /*2ff0*/  FADD.FTZ R158, R159, -R187 ;  /* 0x800000bb9f9e7221 */ /* 0x000fe20000010000 */
[----:B------:R-:W-:Y:S01]  /*3000*/  FADD.FTZ R184, R156, -R186 ;  /* 0x800000ba9cb87221 */ /* 0x000fe20000010000 */
[----:B------:R-:W-:Y:S01]  /*3010*/  FMUL.FTZ R154, R13, R154 ;  /* 0x0000009a0d9a7220 */ /* 0x000fe20000410000 */
[----:B-----5:R-:W-:Y:S01]  /*3020*/  FADD.FTZ R159, R162, -R188 ;  /* 0x800000bca29f7221 */ /* 0x020fe20000010000 */
[----:B------:R-:W-:Y:S01]  /*3030*/  FADD.FTZ R162, R163, -R189 ;  /* 0x800000bda3a27221 */ /* 0x000fe20000010000 */
[----:B------:R-:W4:Y:S01]  /*3040*/  MUFU.EX2 R156, R219 ;  /* 0x000000db009c7308 */ /* 0x000f220000000800 */
[----:B------:R-:W-:Y:S01]  /*3050*/  FMUL.FTZ R155, R14, R155 ;  /* 0x0000009b0e9b7220 */ /* 0x000fe20000410000 */
[--C-:B--2---:R-:W-:Y:S01]  /*3060*/  FADD.FTZ R163, R166, -R190.reuse ;  /* 0x800000bea6a37221 */ /* 0x104fe20000010000 */
[--C-:B------:R-:W-:Y:S01]  /*3070*/  FADD.FTZ R166, R165, -R191.reuse ;  /* 0x800000bfa5a67221 */ /* 0x100fe20000010000 */
[----:B------:R-:W-:Y:S01]  /*3080*/  FADD.FTZ R167, R167, -R191 ;  /* 0x800000bfa7a77221 */ /* 0x000fe20000010000 */
[----:B------:R-:W-:Y:S01]  /*3090*/  FADD.FTZ R185, R164, -R190 ;  /* 0x800000bea4b97221 */ /* 0x000fe20000010000 */
[----:B------:R-:W-:Y:S01]  /*30a0*/  FADD.FTZ R165, R168, -R192 ;  /* 0x800000c0a8a57221 */ /* 0x000fe20000010000 */
[----:B------:R-:W-:Y:S01]  /*30b0*/  FMUL.FTZ R158, R19, R158 ;  /* 0x0000009e139e7220 */ /* 0x000fe20000410000 */
[----:B------:R-:W-:Y:S01]  /*30c0*/  FADD.FTZ R157, R157, -R187 ;  /* 0x800000bb9d9d7221 */ /* 0x000fe20000010000 */
[----:B------:R-:W-:Y:S01]  /*30d0*/  FADD.FTZ R164, R169, -R193 ;  /* 0x800000c1a9a47221 */ /* 0x000fe20000010000 */
[--C-:B------:R-:W-:Y:S01]  /*30e0*/  FADD.FTZ R168, R177, -R197.reuse ;  /* 0x800000c5b1a87221 */ /* 0x100fe20000010000 */
[----:B------:R-:W-:Y:S01]  /*30f0*/  FADD.FTZ R179, R179, -R197 ;  /* 0x800000c5b3b37221 */ /* 0x000fe20000010000 */
[----:B------:R-:W-:Y:S01]  /*3100*/  FMUL.FTZ R197, R15, R210 ;  /* 0x000000d20fc57220 */ /* 0x000fe20000410000 */
[----:B------:R-:W-:Y:S01]  /*3110*/  FADD.FTZ R160, R160, -R188 ;  /* 0x800000bca0a07221 */ /* 0x000fe20000010000 */
[----:B------:R-:W-:Y:S01]  /*3120*/  FADD.FTZ R161, R161, -R189 ;  /* 0x800000bda1a17221 */ /* 0x000fe20000010000 */
[----:B---3--:R-:W-:Y:S01]  /*3130*/  FADD.FTZ R187, R174, -R194 ;  /* 0x800000c2aebb7221 */ /* 0x008fe20000010000 */
[--C-:B------:R-:W-:Y:S01]  /*3140*/  FADD.FTZ R169, R176, -R196.reuse ;  /* 0x800000c4b0a97221 */ /* 0x100fe20000010000 */
[----:B------:R-:W-:Y:S01]  /*3150*/  F2FP.BF16.F32.PACK_AB R197, R197, R154 ;  /* 0x0000009ac5c5723e */ /* 0x000fe200000010ff */
[----:B------:R-:W-:Y:S01]  /*3160*/  FADD.FTZ R178, R178, -R196 ;  /* 0x800000c4b2b27221 */ /* 0x000fe20000010000 */
[----:B------:R-:W-:Y:S01]  /*3170*/  FMUL.FTZ R163, R20, R163 ;  /* 0x000000a314a37220 */ /* 0x000fe20000410000 */
[----:B------:R-:W-:Y:S01]  /*3180*/  FMUL.FTZ R154, R200, R167 ;  /* 0x000000a7c89a7220 */ /* 0x000fe20000410000 */
[----:B------:R-:W-:Y:S01]  /*3190*/  FADD.FTZ R170, R170, -R192 ;  /* 0x800000c0aaaa7221 */ /* 0x000fe20000010000 */
[----:B------:R-:W-:Y:S01]  /*31a0*/  FADD.FTZ R171, R171, -R193 ;  /* 0x800000c1abab7221 */ /* 0x000fe20000010000 */
        /* <DEDUP_REMOVED lines=29> */
[----:B-1----:R-:W-:Y:S01]  /*3380*/  FMUL.FTZ R178, R17, R178 ;  /* 0x000000b211b27220 */ /* 0x002fe20000410000 */
[----:B------:R-:W-:Y:S01]  /*3390*/  FMUL.FTZ R168, R207, R168 ;  /* 0x000000a8cfa87220 */ /* 0x000fe20000410000 */
[----:B----4-:R-:W-:Y:S01]  /*33a0*/  FMUL.FTZ R179, R156, R179 ;  /* 0x000000b39cb37220 */ /* 0x010fe20000410000 */
        /* <DEDUP_REMOVED lines=8> */
[----:B------:R-:W-:Y:S01]  /*3430*/  F2FP.BF16.F32.PACK_AB R193, R162, R159 ;  /* 0x0000009fa2c1723e */ /* 0x000fe200000010ff */
[----:B------:R-:W-:Y:S01]  /*3440*/  STSM.16.MT88.4 [R158+0x28800], R196 ;  /* 0x028800c49e007844 */ /* 0x000fe20000004200 */
        /* <DEDUP_REMOVED lines=10> */
[----:B------:R-:W-:Y:S02]  /*34f0*/  F2FP.BF16.F32.PACK_AB R187, R154, R153 ;  /* 0x000000999abb723e */ /* 0x000fe400000010ff */
[----:B------:R-:W-:Y:S01]  /*3500*/  F2FP.BF16.F32.PACK_AB R152, R6, R5 ;  /* 0x000000050698723e */ /* 0x000fe200000010ff */
[----:B------:R-:W-:Y:S01]  /*3510*/  IMAD R6, R224, 0x4000, R229 ;  /* 0x00004000e0067824 */ /* 0x000fe200078e02e5 */
[----:B------:R-:W-:Y:S01]  /*3520*/  F2FP.BF16.F32.PACK_AB R153, R15, R13 ;  /* 0x0000000d0f99723e */ /* 0x000fe200000010ff */
[----:B------:R1:W-:Y:S01]  /*3530*/  STSM.16.MT88.4 [R158+0x2a000], R184 ;  /* 0x02a000b89e007844 */ /* 0x0003e20000004200 */
[----:B------:R-:W-:-:S02]  /*3540*/  F2FP.BF16.F32.PACK_AB R154, R8, R7 ;  /* 0x00000007089a723e */ /* 0x000fc400000010ff */
[----:B------:R-:W-:Y:S02]  /*3550*/  F2FP.BF16.F32.PACK_AB R155, R19, R14 ;  /* 0x0000000e139b723e */ /* 0x000fe400000010ff */
[----:B------:R-:W-:Y:S02]  /*3560*/  F2FP.BF16.F32.PACK_AB R201, R202, R201 ;  /* 0x000000c9cac9723e */ /* 0x000fe400000010ff */
[----:B------:R-:W-:Y:S01]  /*3570*/  WARPGROUP.ARRIVE ;  /* 0x00000000000079c5 */ /* 0x000fe20000000000 */
[----:B------:R-:W-:Y:S02]  /*3580*/  F2FP.BF16.F32.PACK_AB R202, R16, R203 ;  /* 0x000000cb10ca723e */ /* 0x000fe400000010ff */
[----:B------:R-:W-:Y:S02]  /*3590*/  F2FP.BF16.F32.PACK_AB R203, R205, R204 ;  /* 0x000000cccdcb723e */ /* 0x000fe400000010ff */
[----:B------:R-:W-:Y:S01]  /*35a0*/  SHF.R.U32.HI R5, RZ, 0x4, R232 ;  /* 0x00000004ff057819 */ /* 0x000fe200000116e8 */
[----:B------:R-:W-:Y:S01]  /*35b0*/  HGMMA.64x128x16.F32.BF16 R88, R152, gdesc[UR4].tnspB, R88, gsb0 ;  /* 0x41e0000498587df0 */ /* 0x000fe20008001858 */
[----:B------:R-:W-:Y:S01]  /*35c0*/  UIADD3 UR6, UR6, 0x180, URZ ;  /* 0x0000018006067890 */ /* 0x000fe2000fffe03f */
[----:B------:R-:W-:-:S02]  /*35d0*/  R2UR UR7, R6 ;  /* 0x00000000060772ca */ /* 0x000fc400000e0000 */
[----:B------:R-:W-:-:S04]  /*35e0*/  LOP3.LUT R5, R5, 0x3fff, RZ, 0xc0, !PT ;  /* 0x00003fff05057812 */ /* 0x000fc800078ec0ff */
[----:B------:R-:W-:-:S05]  /*35f0*/  LOP3.LUT R5, R5, 0x10000, RZ, 0xfc, !PT ;  /* 0x0001000005057812 */ /* 0x000fca00078efcff */
[----:B------:R-:W-:Y:S02]  /*3600*/  IMAD R5, R4, 0x400, R5 ;  /* 0x0000040004057824 */ /* 0x000fe400078e0205 */
[----:B------:R-:W-:-:S03]  /*3610*/  USHF.R.U32.HI UR7, URZ, 0x4, UR7 ;  /* 0x000000043f077899 */ /* 0x000fc60008011607 */
[----:B------:R-:W-:Y:S01]  /*3620*/  R2UR UR5, R5 ;  /* 0x00000000050572ca */ /* 0x000fe200000e0000 */
[----:B------:R-:W-:Y:S01]  /*3630*/  ULOP3.LUT UR7, UR7, 0x3fff, URZ, 0xc0, !UPT ;  /* 0x00003fff07077892 */ /* 0x000fe2000f8ec03f */
[----:B------:R-:W-:Y:S02]  /*3640*/  WARPGROUP.DEPBAR.LE gsb0, 0x0 ;  /* 0x00008000000079c5 */ /* 0x000fe40000010000 */
[----:B------:R-:W-:Y:S02]  /*3650*/  F2FP.BF16.F32.PACK_AB R152, R10, R9 ;  /* 0x000000090a98723e */ /* 0x000fe400000010ff */
[----:B------:R-:W-:Y:S02]  /*3660*/  F2FP.BF16.F32.PACK_AB R153, R21, R18 ;  /* 0x000000121599723e */ /* 0x000fe400000010ff */
[----:B------:R-:W-:Y:S02]  /*3670*/  F2FP.BF16.F32.PACK_AB R154, R11, R12 ;  /* 0x0000000c0b9a723e */ /* 0x000fe400000010ff */
[----:B------:R-:W-:-:S02]  /*3680*/  F2FP.BF16.F32.PACK_AB R155, R200, R20 ;  /* 0x00000014c89b723e */ /* 0x000fc400000010ff */
[----:B------:R-:W-:Y:S02]  /*3690*/  F2FP.BF16.F32.PACK_AB R200, R23, R22 ;  /* 0x0000001617c8723e */ /* 0x000fe400000010ff */
[----:B------:R-:W-:-:S06]  /*36a0*/  WARPGROUP.ARRIVE ;  /* 0x00000000000079c5 */ /* 0x000fcc0000000000 */
[----:B------:R-:W-:Y:S01]  /*36b0*/  HGMMA.64x128x16.F32.BF16 R88, R152, gdesc[UR8].tnspB, R88, gsb0 ;  /* 0x41e0000898587df0 */ /* 0x000fe20008001858 */
[----:B------:R-:W-:Y:S01]  /*36c0*/  UMOV UR10, UR8 ;  /* 0x00000008000a7c82 */ /* 0x000fe20008000000 */
[----:B------:R-:W-:Y:S01]  /*36d0*/  UMOV UR11, 0x40000040 ;  /* 0x40000040000b7882 */ /* 0x000fe20000000000 */
[----:B------:R-:W-:Y:S01]  /*36e0*/  UMOV UR8, UR5 ;  /* 0x0000000500087c82 */ /* 0x000fe20008000000 */
[----:B------:R-:W-:Y:S02]  /*36f0*/  WARPGROUP.DEPBAR.LE gsb0, 0x0 ;  /* 0x00008000000079c5 */ /* 0x000fe40000010000 */
[----:B------:R-:W-:Y:S01]  /*3700*/  WARPGROUP.ARRIVE ;  /* 0x00000000000079c5 */ /* 0x000fe20000000000 */
[----:B------:R-:W-:Y:S02]  /*3710*/  F2FP.BF16.F32.PACK_AB R152, R207, R206 ;  /* 0x000000cecf98723e */ /* 0x000fe400000010ff */
[----:B------:R-:W-:Y:S02]  /*3720*/  F2FP.BF16.F32.PACK_AB R153, R156, R17 ;  /* 0x000000119c99723e */ /* 0x000fe400000010ff */
[----:B------:R-:W-:Y:S01]  /*3730*/  F2FP.BF16.F32.PACK_AB R154, R209, R208 ;  /* 0x000000d0d19a723e */ /* 0x000fe200000010ff */
[----:B------:R-:W-:Y:S01]  /*3740*/  HGMMA.64x128x16.F32.BF16 R88, R200, gdesc[UR8].tnspB, R88, gsb0 ;  /* 0x41e00008c8587df0 */ /* 0x000fe20008001858 */
[----:B------:R-:W-:Y:S01]  /*3750*/  F2FP.BF16.F32.PACK_AB R155, R221, R220 ;  /* 0x000000dcdd9b723e */ /* 0x000fe200000010ff */
[----:B------:R-:W-:Y:S01]  /*3760*/  UMOV UR10, UR6 ;  /* 0x00000006000a7c82 */ /* 0x000fe20008000000 */
[----:B------:R-:W-:Y:S01]  /*3770*/  UMOV UR11, 0x40000040 ;  /* 0x40000040000b7882 */ /* 0x000fe20000000000 */
[----:B------:R-:W-:-:S02]  /*3780*/  WARPGROUP.DEPBAR.LE gsb0, 0x0 ;  /* 0x00008000000079c5 */ /* 0x000fc40000010000 */
        /* <DEDUP_REMOVED lines=12> */
[----:B-1----:R-:W-:-:S06]  /*3850*/  WARPGROUP.ARRIVE ;  /* 0x00000000000079c5 */ /* 0x002fcc0000000000 */
        /* <DEDUP_REMOVED lines=53> */
.L_x_4764:
        /* <DEDUP_REMOVED lines=49> */
.L_x_4765:
        /* <DEDUP_REMOVED lines=78> */
.L_x_4748:
        /* <DEDUP_REMOVED lines=23> */
.L_x_4768:
        /* <DEDUP_REMOVED lines=20> */
.L_x_4769:
        /* <DEDUP_REMOVED lines=18> */
.L_x_4770:
        /* <DEDUP_REMOVED lines=18> */
.L_x_4771:
[----:B------:R-:W2:Y:S01]  /*4890*/  S2R R0, SR_TID.X ;  /* 0x0000000000007919 */ /* 0x000ea20000002100 */
        /* <DEDUP_REMOVED lines=26> */
[----:B-1----:R-:W-:Y:S01]  /*4a40*/  SHF.R.S32.HI R6, RZ, 0x5, R2 ;  /* 0x00000005ff067819 */ /* 0x002fe20000011402 */
        /* <DEDUP_REMOVED lines=125> */
.L_x_4773:
[----:B------:R-:W-:Y:S05]  /*5220*/  BSYNC B0 ;  /* 0x0000000000007941 */ /* 0x000fea0003800000 */
.L_x_4772:
[----:B------:R-:W-:-:S04]  /*5230*/  DEPBAR.LE SB0, 0x0 ;  /* 0x000080000000791a */ /* 0x000fc80000000000 */
[----:B------:R-:W-:Y:S05]  /*5240*/  BRA `(.L_x_4746) ;  /* 0x0000004000a87947 */ /* 0x000fea0003800000 */
.L_x_4767:
[----:B------:R-:W2:Y:S01]  /*5250*/  S2R R0, SR_TID.X ;  /* 0x0000000000007919 */ /* 0x000ea20000002100 */
[----:B------:R-:W3:Y:S01]  /*5260*/  S2UR UR11, SR_CTAID.Y ;  /* 0x00000000000b79c3 */ /* 0x000ee20000002600 */
[----:B------:R-:W-:Y:S01]  /*5270*/  ULDC.64 UR4, c[0x0][0x208] ;  /* 0x0000820000047ab9 */ /* 0x000fe20000000a00 */
[----:B------:R-:W-:Y:S01]  /*5280*/  BSSY B0, `(.L_x_4774) ;  /* 0x0000033000007945 */ /* 0x000fe20003800000 */
[----:B------:R-:W4:Y:S05]  /*5290*/  S2R R11, SR_CTAID.X ;  /* 0x00000000000b7919 */ /* 0x000f2a0000002500 */
[----:B-1----:R-:W1:Y:S08]  /*52a0*/  LDC.64 R4, c[0x0][0x820] ;  /* 0x00020800ff047b82 */ /* 0x002e700000000a00 */
[----:B------:R-:W4:Y:S08]  /*52b0*/  LDC.64 R20, c[0x0][0x808] ;  /* 0x00020200ff147b82 */ /* 0x000f300000000a00 */
[----:B------:R-:W5:Y:S01]  /*52c0*/  S2UR UR10, SR_CTAID.Z ;  /* 0x00000000000a79c3 */ /* 0x000f620000002700 */
[----:B---3--:R-:W-:Y:S01]  /*52d0*/  USHF.R.S32.HI UR7, URZ, 0x1f, UR11 ;  /* 0x0000001f3f077899 */ /* 0x008fe2000801140b */
[----:B--2---:R-:W-:-:S06]  /*52e0*/  VIADD R3, R0, 0xffffff80 ;  /* 0xffffff8000037836 */ /* 0x004fcc0000000000 */
[----:B------:R-:W2:Y:S01]  /*52f0*/  LDC.64 R12, c[0x0][0x828] ;  /* 0x00020a00ff0c7b82 */ /* 0x000ea20000000a00 */
[----:B------:R-:W-:-:S04]  /*5300*/  SHF.R.S32.HI R0, RZ, 0x1f, R3 ;  /* 0x0000001fff007819 */ /* 0x000fc80000011403 */
[----:B------:R-:W-:Y:S01]  /*5310*/  LEA.HI R8, R0, R3, RZ, 0x4 ;  /* 0x0000000300087211 */ /* 0x000fe200078f20ff */
[----:B----4-:R-:W-:Y:S02]  /*5320*/  IMAD R17, R11, -0x80, R20 ;  /* 0xffffff800b117824 */ /* 0x010fe400078e0214 */
[----:B------:R-:W3:Y:S01]  /*5330*/  LDC.64 R18, c[0x0][0x850] ;  /* 0x00021400ff127b82 */ /* 0x000ee20000000a00 */
[----:B------:R-:W-:Y:S01]  /*5340*/  LOP3.LUT R0, R8, 0x1ffffff0, RZ, 0xc0, !PT ;  /* 0x1ffffff008007812 */ /* 0x000fe200078ec0ff */
[----:B-----5:R-:W-:-:S04]  /*5350*/  USHF.R.S32.HI UR6, URZ, 0x1f, UR10 ;  /* 0x0000001f3f067899 */ /* 0x020fc8000801140a */
[----:B------:R-:W-:Y:S02]  /*5360*/  IMAD.IADD R0, R3, 0x1, -R0 ;  /* 0x0000000103007824 */ /* 0x000fe400078e0a00 */
[----:B------:R-:W4:Y:S02]  /*5370*/  LDC.64 R22, c[0x0][0x858] ;  /* 0x00021600ff167b82 */ /* 0x000f240000000a00 */
[----:B------:R-:W-:Y:S02]  /*5380*/  IMAD.SHL.U32 R6, R0, 0x8, RZ ;  /* 0x0000000800067824 */ /* 0x000fe400078e00ff */
[----:B-1----:R-:W-:-:S03]  /*5390*/  IMAD R0, R4, UR7, RZ ;  /* 0x0000000704007c24 */ /* 0x002fc6000f8e02ff */
        /* <DEDUP_REMOVED lines=14> */
[----:B--2---:R-:W-:Y:S01]  /*5480*/  IMAD.WIDE.U32 R8, R12, UR10, R2 ;  /* 0x0000000a0c087c25 */ /* 0x004fe2000f8e0002 */
        /* <DEDUP_REMOVED lines=18> */
.L_x_4775:
[----:B------:R-:W-:Y:S05]  /*55b0*/  BSYNC B0 ;  /* 0x0000000000007941 */ /* 0x000fea0003800000 */
.L_x_4774:
        /* <DEDUP_REMOVED lines=16> */
.L_x_4777:
[----:B------:R-:W-:Y:S05]  /*56c0*/  BSYNC B0 ;  /* 0x0000000000007941 */ /* 0x000fea0003800000 */
.L_x_4776:
[----:B------:R-:W-:Y:S01]  /*56d0*/  BSSY B0, `(.L_x_4778) ;  /* 0x0000010000007945 */ /* 0x000fe20003800000 */
[----:B------:R-:W-:-:S03]  /*56e0*/  ISETP.GE.OR P3, PT, R6, R21, P1 ;  /* 0x000000150600720c */ /* 0x000fc60000f66670 */
        /* <DEDUP_REMOVED lines=14> */
.L_x_4779:
[----:B------:R-:W-:Y:S05]  /*57d0*/  BSYNC B0 ;  /* 0x0000000000007941 */ /* 0x000fea0003800000 */
.L_x_4778:
[----:B------:R-:W-:Y:S01]  /*57e0*/  BSSY B0, `(.L_x_4780) ;  /* 0x0000011000007945 */ /* 0x000fe20003800000 */
[----:B------:R-:W-:Y:S01]  /*57f0*/  ISETP.GE.OR P4, PT, R6, R21, P2 ;  /* 0x000000150600720c */ /* 0x000fe20001786670 */
[----:B------:R-:W-:Y:S02]  /*5800*/  VIADD R0, R4, 0x50 ;  /* 0x0000005004007836 */ /* 0x000fe40000000000 */
[----:B------:R-:W-:Y:S10]  /*5810*/  @P3 BRA `(.L_x_4781) ;  /* 0x0000000000343947 */ /* 0x000ff40003800000 */
[----:B-12---:R-:W-:Y:S01]  /*5820*/  IADD3 R15, P3, R2, 0x30, RZ ;  /* 0x00000030020f7810 */ /* 0x006fe20007f7e0ff */
        /* <DEDUP_REMOVED lines=12> */
.L_x_4781:
[----:B------:R-:W-:Y:S05]  /*58f0*/  BSYNC B0 ;  /* 0x0000000000007941 */ /* 0x000fea0003800000 */
.L_x_4780:
[----:B------:R-:W-:Y:S01]  /*5900*/  BSSY B0, `(.L_x_4782) ;  /* 0x0000010000007945 */ /* 0x000fe20003800000 */
[----:B------:R-:W-:-:S03]  /*5910*/  ISETP.GE.AND P3, PT, R0, R17, PT ;  /* 0x000000110000720c */ /* 0x000fc60003f66270 */
        /* <DEDUP_REMOVED lines=14> */
.L_x_4783:
[----:B------:R-:W-:Y:S05]  /*5a00*/  BSYNC B0 ;  /* 0x0000000000007941 */ /* 0x000fea0003800000 */
.L_x_4782:
[----:B------:R-:W-:Y:S01]  /*5a10*/  ISETP.GE.OR P4, PT, R6, R21, P3 ;  /* 0x000000150600720c */ /* 0x000fe20001f86670 */
[----:B------:R-:W-:Y:S01]  /*5a20*/  BSSY B0, `(.L_x_4784) ;  /* 0x0000011000007945 */ /* 0x000fe20003800000 */
[----:B---3--:R-:W-:Y:S02]  /*5a30*/  IMAD R16, R18, UR7, RZ ;  /* 0x0000000712107c24 */ /* 0x008fe4000f8e02ff */
[----:B------:R-:W-:-:S09]  /*5a40*/  VIADD R0, R4, 0x60 ;  /* 0x0000006004007836 */ /* 0x000fd20000000000 */
[----:B------:R-:W-:Y:S05]  /*5a50*/  @P4 BRA `(.L_x_4785) ;  /* 0x0000000000344947 */ /* 0x000fea0003800000 */
        /* <DEDUP_REMOVED lines=13> */
.L_x_4785:
[----:B------:R-:W-:Y:S05]  /*5b30*/  BSYNC B0 ;  /* 0x0000000000007941 */ /* 0x000fea0003800000 */
.L_x_4784:
[----:B------:R-:W-:Y:S01]  /*5b40*/  ULDC UR8, c[0x0][0x83c] ;  /* 0x00020f0000087ab9 */ /* 0x000fe20000000800 */
[----:B------:R-:W-:Y:S01]  /*5b50*/  ISETP.GE.AND P4, PT, R0, R17, PT ;  /* 0x000000110000720c */ /* 0x000fe20003f86270 */
[----:B-123--:R-:W-:Y:S01]  /*5b60*/  IMAD R15, R19, UR11, R16 ;  /* 0x0000000b130f7c24 */ /* 0x00efe2000f8e0210 */
        /* <DEDUP_REMOVED lines=28> */
.L_x_4787:
[----:B------:R-:W-:Y:S05]  /*5d30*/  BSYNC B0 ;  /* 0x0000000000007941 */ /* 0x000fea0003800000 */
.L_x_4786:
[----:B------:R-:W-:Y:S01]  /*5d40*/  ISETP.GE.AND P6, PT, R0, R17, PT ;  /* 0x000000110000720c */ /* 0x000fe20003fc6270 */
[----:B----4-:R-:W-:Y:S01]  /*5d50*/  IMAD R0, R22, UR6, RZ ;  /* 0x0000000616007c24 */ /* 0x010fe2000f8e02ff */
        /* <DEDUP_REMOVED lines=20> */
.L_x_4789:
[----:B------:R-:W-:Y:S05]  /*5ea0*/  BSYNC B0 ;  /* 0x0000000000007941 */ /* 0x000fea0003800000 */
.L_x_4788:
        /* <DEDUP_REMOVED lines=14> */
.L_x_4791:
[----:B------:R-:W-:Y:S05]  /*5f90*/  BSYNC B0 ;  /* 0x0000000000007941 */ /* 0x000fea0003800000 */
.L_x_4790:
        /* <DEDUP_REMOVED lines=16> */
.L_x_4793:
[----:B------:R-:W-:Y:S05]  /*60a0*/  BSYNC B0 ;  /* 0x0000000000007941 */ /* 0x000fea0003800000 */
.L_x_4792:
        /* <DEDUP_REMOVED lines=15> */
.L_x_4795:
[----:B------:R-:W-:Y:S05]  /*61a0*/  BSYNC B0 ;  /* 0x0000000000007941 */ /* 0x000fea0003800000 */
.L_x_4794:
        /* <DEDUP_REMOVED lines=15> */
.L_x_4797:
[----:B------:R-:W-:Y:S05]  /*62a0*/  BSYNC B0 ;  /* 0x0000000000007941 */ /* 0x000fea0003800000 */
.L_x_4796:
        /* <DEDUP_REMOVED lines=15> */
.L_x_4799:
[----:B------:R-:W-:Y:S05]  /*63a0*/  BSYNC B0 ;  /* 0x0000000000007941 */ /* 0x000fea0003800000 */
.L_x_4798:
        /* <DEDUP_REMOVED lines=15> */
.L_x_4801:
[----:B------:R-:W-:Y:S05]  /*64a0*/  BSYNC B0 ;  /* 0x0000000000007941 */ /* 0x000fea0003800000 */
.L_x_4800:
        /* <DEDUP_REMOVED lines=15> */
.L_x_4803:
[----:B------:R-:W-:Y:S05]  /*65a0*/  BSYNC B0 ;  /* 0x0000000000007941 */ /* 0x000fea0003800000 */
.L_x_4802:
        /* <DEDUP_REMOVED lines=15> */
.L_x_4744:
        /* <DEDUP_REMOVED lines=40> */
.L_x_4805:
        /* <DEDUP_REMOVED lines=39> */
.L_x_4808:
[----:B------:R-:W-:Y:S05]  /*6b90*/  BSYNC B0 ;  /* 0x0000000000007941 */ /* 0x000fea0003800000 */
.L_x_4807:
        /* <DEDUP_REMOVED lines=19> */
.L_x_4810:
[----:B------:R-:W-:Y:S05]  /*6cd0*/  BSYNC B0 ;  /* 0x0000000000007941 */ /* 0x000fea0003800000 */
.L_x_4809:
[----:B------:R-:W-:Y:S06]  /*6ce0*/  BAR.ARV 0xa, 0xa0 ;  /* 0x0282800000007b1d */ /* 0x000fec0000002000 */
[----:B------:R-:W-:Y:S04]  /*6cf0*/  BSSY B0, `(.L_x_4811) ;  /* 0x0000003000007945 */ /* 0x000fe80003800000 */
[----:B------:R-:W-:Y:S05]  /*6d00*/  @!P0 BRA `(.L_x_4812) ;  /* 0x0000000000048947 */ /* 0x000fea0003800000 */
[----:B------:R-:W-:-:S04]  /*6d10*/  DEPBAR.LE SB0, 0x0 ;  /* 0x000080000000791a */ /* 0x000fc80000000000 */
.L_x_4812:
[----:B------:R-:W-:Y:S05]  /*6d20*/  BSYNC B0 ;  /* 0x0000000000007941 */ /* 0x000fea0003800000 */
.L_x_4811:
[----:B------:R-:W-:Y:S06]  /*6d30*/  BAR.ARV 0xb, 0xa0 ;  /* 0x02c2800000007b1d */ /* 0x000fec0000002000 */
[----:B------:R-:W-:Y:S01]  /*6d40*/  UIADD3 UR12, UR5, 0x1, URZ ;  /* 0x00000001050c7890 */ /* 0x000fe2000fffe03f */
[----:B------:R-:W-:Y:S11]  /*6d50*/  BRA `(.L_x_4813) ;  /* 0x0000000000047947 */ /* 0x000ff60003800000 */
.L_x_4806:
[----:B------:R-:W-:-:S05]  /*6d60*/  UMOV UR12, UR5 ;  /* 0x00000005000c7c82 */ /* 0x000fca0008000000 */
.L_x_4813:
        /* <DEDUP_REMOVED lines=17> */
.L_x_4826:
        /* <DEDUP_REMOVED lines=20> */
.L_x_4815:
[----:B------:R-:W-:Y:S05]  /*6fc0*/  BSYNC B0 ;  /* 0x0000000000007941 */ /* 0x000fea0003800000 */
.L_x_4814:
        /* <DEDUP_REMOVED lines=13> */
.L_x_4817:
[----:B------:R-:W-:Y:S05]  /*70a0*/  BSYNC B0 ;  /* 0x0000000000007941 */ /* 0x000fea0003800000 */
.L_x_4816:
[----:B------:R-:W-:Y:S06]  /*70b0*/  BAR.ARV 0xa, 0xa0 ;  /* 0x0282800000007b1d */ /* 0x000fec0000002000 */
[----:B------:R-:W-:Y:S04]  /*70c0*/  BSSY B0, `(.L_x_4818) ;  /* 0x0000003000007945 */ /* 0x000fe80003800000 */
[----:B------:R-:W-:Y:S05]  /*70d0*/  @!P0 BRA `(.L_x_4819) ;  /* 0x0000000000048947 */ /* 0x000fea0003800000 */
[----:B------:R-:W-:-:S04]  /*70e0*/  DEPBAR.LE SB0, 0x0 ;  /* 0x000080000000791a */ /* 0x000fc80000000000 */
.L_x_4819:
[----:B------:R-:W-:Y:S05]  /*70f0*/  BSYNC B0 ;  /* 0x0000000000007941 */ /* 0x000fea0003800000 */
.L_x_4818:
        /* <DEDUP_REMOVED lines=13> */
.L_x_4821:
[----:B------:R-:W-:Y:S05]  /*71d0*/  BSYNC B0 ;  /* 0x0000000000007941 */ /* 0x000fea0003800000 */
.L_x_4820:
        /* <DEDUP_REMOVED lines=13> */
.L_x_4823:
[----:B------:R-:W-:Y:S05]  /*72b0*/  BSYNC B0 ;  /* 0x0000000000007941 */ /* 0x000fea0003800000 */
.L_x_4822:
[----:B------:R-:W-:Y:S01]  /*72c0*/  UIADD3 UR12, UR12, 0x2, URZ ;  /* 0x000000020c0c7890 */ /* 0x000fe2000fffe03f */
[----:B------:R-:W-:Y:S06]  /*72d0*/  BAR.ARV 0xa, 0xa0 ;  /* 0x0282800000007b1d */ /* 0x000fec0000002000 */
[----:B------:R-:W-:Y:S01]  /*72e0*/  UISETP.GE.AND UP0, UPT, UR12, UR8, UPT ;  /* 0x000000080c00728c */ /* 0x000fe2000bf06270 */
[----:B------:R-:W-:Y:S04]  /*72f0*/  BSSY B0, `(.L_x_4824) ;  /* 0x0000003000007945 */ /* 0x000fe80003800000 */
[----:B------:R-:W-:Y:S06]  /*7300*/  @!P0 BRA `(.L_x_4825) ;  /* 0x0000000000048947 */ /* 0x000fec0003800000 */
[----:B------:R-:W-:-:S04]  /*7310*/  DEPBAR.LE SB0, 0x0 ;  /* 0x000080000000791a */ /* 0x000fc80000000000 */
.L_x_4825:
[----:B------:R-:W-:Y:S05]  /*7320*/  BSYNC B0 ;  /* 0x0000000000007941 */ /* 0x000fea0003800000 */
.L_x_4824:
[----:B------:R-:W-:Y:S06]  /*7330*/  BAR.ARV 0xb, 0xa0 ;  /* 0x02c2800000007b1d */ /* 0x000fec0000002000 */
[----:B------:R-:W-:Y:S01]  /*7340*/  PLOP3.LUT P1, PT, PT, PT, UP0, 0x80, 0x0 ;  /* 0x000000000000781c */ /* 0x000fe20003f2f008 */
[----:B------:R-:W-:Y:S02]  /*7350*/  UIADD3 UR20, UR20, 0x4000, URZ ;  /* 0x0000400014147890 */ /* 0x000fe4000fffe03f */
[----:B------:R-:W-:-:S10]  /*7360*/  UIADD3 UR4, UR4, 0x4000, URZ ;  /* 0x0000400004047890 */ /* 0x000fd4000fffe03f */
[----:B------:R-:W-:Y:S05]  /*7370*/  @!P1 BRA `(.L_x_4826) ;  /* 0xfffffff800c09947 */ /* 0x000fea000383ffff */
[----:B------:R-:W-:Y:S05]  /*7380*/  BRA `(.L_x_4746) ;  /* 0x0000002000587947 */ /* 0x000fea0003800000 */
.L_x_4804:
        /* <DEDUP_REMOVED lines=33> */
.L_x_4828:
        /* <DEDUP_REMOVED lines=43> */
.L_x_4858:
        /* <DEDUP_REMOVED lines=15> */
.L_x_4831:
        /* <DEDUP_REMOVED lines=98> */
.L_x_4842:
[----:B--234-:R-:W-:-:S04]  /*7f60*/  SHF.L.U32 R21, R11, 0x1f, RZ ;  /* 0x0000001f0b157819 */ /* 0x01cfc800000006ff */
[----:B------:R-:W1:Y:S02]  /*7f70*/  SYNCS.PHASECHK.TRANS64.TRYWAIT P1, [R16+URZ+0x30840], R21 ;  /* 0x03084015100075a7 */ /* 0x000e64000802017f */
[----:B-1----:R-:W-:Y:S05]  /*7f80*/  @!P1 BRA `(.L_x_4834) ;  /* 0x0000001400cc9947 */ /* 0x002fea0003800000 */
.L_x_4859:
[----:B------:R-:W-:Y:S05]  /*7f90*/  @P0 BRA `(.L_x_4835) ;  /* 0x0000000000140947 */ /* 0x000fea0003800000 */
[----:B------:R-:W-:Y:S01]  /*7fa0*/  ISETP.NE.AND P1, PT, R6, RZ, PT ;  /* 0x000000ff0600720c */ /* 0x000fe20003f25270 */
[----:B------:R-:W-:-:S04]  /*7fb0*/  IMAD.MOV.U32 R3, RZ, RZ, 0x4100 ;  /* 0x00004100ff037424 */ /* 0x000fc800078e00ff */
[----:B------:R3:W-:Y:S08]  /*7fc0*/  SYNCS.ARRIVE.TRANS64 RZ, [R16+URZ+0x30830], R3 ;  /* 0x0308300310ff79a7 */ /* 0x0007f0000800003f */
[----:B------:R-:W-:Y:S05]  /*7fd0*/  @!P1 BRA `(.L_x_4835) ;  /* 0x0000000000049947 */ /* 0x000fea0003800000 */
[----:B------:R-:W-:Y:S01]  /*7fe0*/  BPT.TRAP 0x1 ;  /* 0x000000040000795c */ /* 0x000fe20000300000 */
.L_x_4835:
        /* <DEDUP_REMOVED lines=36> */
.L_x_4860:
[----:B------:R-:W-:Y:S05]  /*8230*/  @P0 BRA `(.L_x_4837) ;  /* 0x0000000000140947 */ /* 0x000fea0003800000 */
[----:B------:R-:W-:Y:S01]  /*8240*/  ISETP.NE.AND P1, PT, R6, RZ, PT ;  /* 0x000000ff0600720c */ /* 0x000fe20003f25270 */
[----:B------:R-:W-:-:S04]  /*8250*/  IMAD.MOV.U32 R2, RZ, RZ, 0x4100 ;  /* 0x00004100ff027424 */ /* 0x000fc800078e00ff */
[----:B------:R3:W-:Y:S08]  /*8260*/  SYNCS.ARRIVE.TRANS64 RZ, [R16+URZ+0x30818], R2 ;  /* 0x0308180210ff79a7 */ /* 0x0007f0000800003f */
[----:B------:R-:W-:Y:S05]  /*8270*/  @!P1 BRA `(.L_x_4837) ;  /* 0x0000000000049947 */ /* 0x000fea0003800000 */
[----:B------:R-:W-:Y:S01]  /*8280*/  BPT.TRAP 0x1 ;  /* 0x000000040000795c */ /* 0x000fe20000300000 */
.L_x_4837:
        /* <DEDUP_REMOVED lines=36> */
.L_x_4861:
[----:B------:R-:W-:Y:S05]  /*84d0*/  @P0 BRA `(.L_x_4839) ;  /* 0x0000000000140947 */ /* 0x000fea0003800000 */
[----:B------:R-:W-:Y:S01]  /*84e0*/  ISETP.NE.AND P1, PT, R6, RZ, PT ;  /* 0x000000ff0600720c */ /* 0x000fe20003f25270 */
[----:B-123--:R-:W-:-:S04]  /*84f0*/  IMAD.MOV.U32 R21, RZ, RZ, 0x4100 ;  /* 0x00004100ff157424 */ /* 0x00efc800078e00ff */
[----:B------:R4:W-:Y:S08]  /*8500*/  SYNCS.ARRIVE.TRANS64 RZ, [R16+URZ+0x30838], R21 ;  /* 0x0308381510ff79a7 */ /* 0x0009f0000800003f */
[----:B------:R-:W-:Y:S05]  /*8510*/  @!P1 BRA `(.L_x_4839) ;  /* 0x0000000000049947 */ /* 0x000fea0003800000 */
[----:B------:R-:W-:Y:S01]  /*8520*/  BPT.TRAP 0x1 ;  /* 0x000000040000795c */ /* 0x000fe20000300000 */
.L_x_4839:
        /* <DEDUP_REMOVED lines=31> */
.L_x_4863:
[----:B------:R-:W-:Y:S05]  /*8720*/  @P0 BRA `(.L_x_4841) ;  /* 0x0000000000140947 */ /* 0x000fea0003800000 */
[----:B------:R-:W-:Y:S01]  /*8730*/  ISETP.NE.AND P1, PT, R6, RZ, PT ;  /* 0x000000ff0600720c */ /* 0x000fe20003f25270 */
[----:B------:R-:W-:-:S04]  /*8740*/  IMAD.MOV.U32 R5, RZ, RZ, 0x4100 ;  /* 0x00004100ff057424 */ /* 0x000fc800078e00ff */
[----:B------:R1:W-:Y:S08]  /*8750*/  SYNCS.ARRIVE.TRANS64 RZ, [R16+URZ+0x30810], R5 ;  /* 0x0308100510ff79a7 */ /* 0x0003f0000800003f */
[----:B------:R-:W-:Y:S05]  /*8760*/  @!P1 BRA `(.L_x_4841) ;  /* 0x0000000000049947 */ /* 0x000fea0003800000 */
[----:B------:R-:W-:Y:S01]  /*8770*/  BPT.TRAP 0x1 ;  /* 0x000000040000795c */ /* 0x000fe20000300000 */
.L_x_4841:
        /* <DEDUP_REMOVED lines=37> */
.L_x_4833:
[----:B------:R-:W3:Y:S02]  /*89d0*/  LDL.LU R4, [R1+0x4] ;  /* 0x0000040001047983 */ /* 0x000ee40000300800 */
[----:B---3--:R-:W-:Y:S02]  /*89e0*/  ISETP.NE.AND P1, PT, R4, RZ, PT ;  /* 0x000000ff0400720c */ /* 0x008fe40003f25270 */
[----:B------:R1:W5:Y:S11]  /*89f0*/  LDL R4, [R1] ;  /* 0x0000000001047983 */ /* 0x0003760000100800 */
[----:B-1----:R-:W-:Y:S05]  /*8a00*/  @!P1 BRA `(.L_x_4832) ;  /* 0x0000000400489947 */ /* 0x002fea0003800000 */
[----:B------:R-:W-:-:S04]  /*8a10*/  SHF.L.U32 R13, R11, 0x1f, RZ ;  /* 0x0000001f0b0d7819 */ /* 0x000fc800000006ff */
[----:B------:R-:W1:Y:S02]  /*8a20*/  SYNCS.PHASECHK.TRANS64.TRYWAIT P1, [R16+URZ+0x30840], R13 ;  /* 0x0308400d100075a7 */ /* 0x000e64000802017f */
[----:B-1----:R-:W-:Y:S05]  /*8a30*/  @!P1 BRA `(.L_x_4843) ;  /* 0x0000000c00749947 */ /* 0x002fea0003800000 */
.L_x_4864:
[----:B------:R-:W-:Y:S05]  /*8a40*/  @P0 BRA `(.L_x_4844) ;  /* 0x0000000000140947 */ /* 0x000fea0003800000 */
[----:B------:R-:W-:Y:S01]  /*8a50*/  ISETP.NE.AND P1, PT, R6, RZ, PT ;  /* 0x000000ff0600720c */ /* 0x000fe20003f25270 */
[----:B--2---:R-:W-:-:S04]  /*8a60*/  IMAD.MOV.U32 R5, RZ, RZ, 0x4100 ;  /* 0x00004100ff057424 */ /* 0x004fc800078e00ff */
[----:B------:R3:W-:Y:S08]  /*8a70*/  SYNCS.ARRIVE.TRANS64 RZ, [R16+URZ+0x30830], R5 ;  /* 0x0308300510ff79a7 */ /* 0x0007f0000800003f */
[----:B------:R-:W-:Y:S05]  /*8a80*/  @!P1 BRA `(.L_x_4844) ;  /* 0x0000000000049947 */ /* 0x000fea0003800000 */
[----:B------:R-:W-:Y:S01]  /*8a90*/  BPT.TRAP 0x1 ;  /* 0x000000040000795c */ /* 0x000fe20000300000 */
.L_x_4844:
        /* <DEDUP_REMOVED lines=33> */
.L_x_4865:
[----:B------:R-:W-:Y:S05]  /*8cb0*/  @P0 BRA `(.L_x_4846) ;  /* 0x0000000000140947 */ /* 0x000fea0003800000 */
[----:B------:R-:W-:Y:S01]  /*8cc0*/  ISETP.NE.AND P0, PT, R6, RZ, PT ;  /* 0x000000ff0600720c */ /* 0x000fe20003f05270 */
[----:B------:R-:W-:-:S04]  /*8cd0*/  IMAD.MOV.U32 R5, RZ, RZ, 0x4100 ;  /* 0x00004100ff057424 */ /* 0x000fc800078e00ff */
[----:B------:R3:W-:Y:S08]  /*8ce0*/  SYNCS.ARRIVE.TRANS64 RZ, [R16+URZ+0x30818], R5 ;  /* 0x0308180510ff79a7 */ /* 0x0007f0000800003f */
[----:B------:R-:W-:Y:S05]  /*8cf0*/  @!P0 BRA `(.L_x_4846) ;  /* 0x0000000000048947 */ /* 0x000fea0003800000 */
[----:B------:R-:W-:Y:S01]  /*8d00*/  BPT.TRAP 0x1 ;  /* 0x000000040000795c */ /* 0x000fe20000300000 */
.L_x_4846:
        /* <DEDUP_REMOVED lines=34> */
.L_x_4832:
[----:B------:R-:W3:Y:S01]  /*8f30*/  S2R R0, SR_TID.X ;  /* 0x0000000000007919 */ /* 0x000ee20000002100 */
[----:B------:R-:W-:Y:S01]  /*8f40*/  IMAD R3, R19, 0x8, R16 ;  /* 0x0000000813037824 */ /* 0x000fe200078e0210 */
[----:B---3--:R-:W-:Y:S02]  /*8f50*/  LOP3.LUT R2, R0, 0x7f, RZ, 0xc0, !PT ;  /* 0x0000007f00027812 */ /* 0x008fe400078ec0ff */
[----:B------:R-:W-:Y:S02]  /*8f60*/  SHF.L.U32 R0, R11, 0x1f, RZ ;  /* 0x0000001f0b007819 */ /* 0x000fe400000006ff */
[----:B------:R-:W-:Y:S02]  /*8f70*/  ISETP.NE.AND P1, PT, R2, RZ, PT ;  /* 0x000000ff0200720c */ /* 0x000fe40003f25270 */
[----:B------:R-:W3:Y:S02]  /*8f80*/  SYNCS.PHASECHK.TRANS64.TRYWAIT P0, [R3+URZ+0x30840], R0 ;  /* 0x03084000030075a7 */ /* 0x000ee4000800017f */
[----:B---3--:R-:W-:Y:S09]  /*8f90*/  @!P0 BRA `(.L_x_4847) ;  /* 0x0000000800448947 */ /* 0x008ff20003800000 */
.L_x_4866:
[----:B------:R-:W-:Y:S05]  /*8fa0*/  @P1 BRA `(.L_x_4848) ;  /* 0x0000000000181947 */ /* 0x000fea0003800000 */
[----:B------:R-:W1:Y:S01]  /*8fb0*/  S2R R2, SR_TID.X ;  /* 0x0000000000027919 */ /* 0x000e620000002100 */
[----:B---3--:R-:W-:-:S04]  /*8fc0*/  IMAD.MOV.U32 R0, RZ, RZ, 0x4100 ;  /* 0x00004100ff007424 */ /* 0x008fc800078e00ff */
[----:B------:R3:W-:Y:S01]  /*8fd0*/  SYNCS.ARRIVE.TRANS64 RZ, [R3+URZ+0x30830], R0 ;  /* 0x0308300003ff79a7 */ /* 0x0007e2000800003f */
[----:B-1----:R-:W-:-:S13]  /*8fe0*/  LOP3.LUT P0, RZ, R2, 0x1f, RZ, 0xc0, !PT ;  /* 0x0000001f02ff7812 */ /* 0x002fda000780c0ff */
[----:B---3--:R-:W-:Y:S05]  /*8ff0*/  @!P0 BRA `(.L_x_4848) ;  /* 0x0000000000048947 */ /* 0x008fea0003800000 */
[----:B------:R-:W-:Y:S01]  /*9000*/  BPT.TRAP 0x1 ;  /* 0x000000040000795c */ /* 0x000fe20000300000 */
.L_x_4848:
        /* <DEDUP_REMOVED lines=40> */
.L_x_4829:
[----:B------:R-:W-:Y:S05]  /*9290*/  BSYNC B0 ;  /* 0x0000000000007941 */ /* 0x000fea0003800000 */
.L_x_4827:
[----:B------:R-:W-:-:S03]  /*92a0*/  UMOV UR7, 0xffffffff ;  /* 0xffffffff00077882 */ /* 0x000fc60000000000 */
[----:B------:R-:W-:Y:S05]  /*92b0*/  BRA.DIV UR7, `(.L_x_4849) ;  /* 0x0000000607907947 */ /* 0x000fea000b800000 */
[----:B------:R-:W-:-:S13]  /*92c0*/  ELECT P6, URZ, PT ;  /* 0x00000000003f782f */ /* 0x000fda00038c0000 */
.L_x_4869:
[----:B------:R-:W-:Y:S05]  /*92d0*/  @!P6 BRA `(.L_x_4746) ;  /* 0x000000000084e947 */ /* 0x000fea0003800000 */
[----:B------:R-:W-:-:S06]  /*92e0*/  ULOP3.LUT UR7, UR38, 0x2, URZ, 0xfc, !UPT ;  /* 0x0000000226077892 */ /* 0x000fcc000f8efc3f */
[----:B------:R-:W-:-:S05]  /*92f0*/  IMAD.U32 R2, RZ, RZ, UR7 ;  /* 0x00000007ff027e24 */ /* 0x000fca000f8e00ff */
[----:B------:R-:W-:-:S13]  /*9300*/  ISETP.NE.AND P2, PT, R2, 0x3, PT ;  /* 0x000000030200780c */ /* 0x000fda0003f45270 */
[----:B------:R-:W-:Y:S05]  /*9310*/  @!P2 BRA `(.L_x_4850) ;  /* 0x000000000004a947 */ /* 0x000fea0003800000 */
[----:B------:R-:W-:Y:S01]  /*9320*/  BPT.TRAP 0x1 ;  /* 0x000000040000795c */ /* 0x000fe20000300000 */
.L_x_4850:
        /* <DEDUP_REMOVED lines=15> */
.L_x_4870:
[----:B------:R-:W2:Y:S02]  /*9420*/  SYNCS.PHASECHK.TRANS64.TRYWAIT P0, [R3+URZ], R2 ;  /* 0x00000002030075a7 */ /* 0x000ea4000800017f */
[----:B--2---:R-:W-:Y:S05]  /*9430*/  @!P0 BRA `(.L_x_4852) ;  /* 0x0000000400648947 */ /* 0x004fea0003800000 */
.L_x_4871:
[----:B------:R-:W-:Y:S05]  /*9440*/  @!P2 BRA `(.L_x_4853) ;  /* 0x000000000004a947 */ /* 0x000fea0003800000 */
[----:B------:R-:W-:Y:S01]  /*9450*/  BPT.TRAP 0x1 ;  /* 0x000000040000795c */ /* 0x000fe20000300000 */
.L_x_4853:
[----:B--2---:R-:W-:-:S04]  /*9460*/  VIADD R3, R7, 0x30840 ;  /* 0x0003084007037836 */ /* 0x004fc80000000000 */
[----:B------:R-:W-:-:S04]  /*9470*/  IMAD R0, R0, 0x8, R3 ;  /* 0x0000000800007824 */ /* 0x000fc800078e0203 */
[----:B------:R-:W2:Y:S02]  /*9480*/  SYNCS.PHASECHK.TRANS64.TRYWAIT P0, [R0+URZ], R5 ;  /* 0x00000005000075a7 */ /* 0x000ea4000800017f */
[----:B--2---:R-:W-:Y:S05]  /*9490*/  @!P0 BRA `(.L_x_4854) ;  /* 0x0000000400608947 */ /* 0x004fea0003800000 */
.L_x_4872:
[----:B------:R-:W-:-:S07]  /*94a0*/  IMAD R3, R4, 0x8, R3 ;  /* 0x0000000804037824 */ /* 0x000fce00078e0203 */
.L_x_4855:
[----:B---3--:R3:W4:Y:S02]  /*94b0*/  SYNCS.PHASECHK.TRANS64.TRYWAIT P0, [R3+URZ], R2 ;  /* 0x00000002030075a7 */ /* 0x008724000800017f */
[----:B----4-:R-:W-:Y:S05]  /*94c0*/  @!P0 NANOSLEEP.SYNCS 0x989680 ;  /* 0x009896800000895d */ /* 0x010fea0003900000 */
[----:B------:R-:W4:Y:S02]  /*94d0*/  @!P0 SYNCS.PHASECHK.TRANS64 P0, [R3+URZ], R2 ;  /* 0x00000002030085a7 */ /* 0x000f24000800007f */
[----:B----4-:R-:W-:Y:S05]  /*94e0*/  @!P0 BRA `(.L_x_4855) ;  /* 0xfffffffc00f08947 */ /* 0x010fea000383ffff */
.L_x_4746:
[----:B------:R-:W-:Y:S05]  /*94f0*/  BSYNC B6 ;  /* 0x0000000000067941 */ /* 0x000fea0003800000 */
.L_x_4743:
[----:B------:R-:W-:Y:S05]  /*9500*/  EXIT ;  /* 0x000000000000794d */ /* 0x000fea0003800000 */
.L_x_4753:
[----:B------:R-:W-:Y:S02]  /*9510*/  IMAD.MOV.U32 R12, RZ, RZ, RZ ;  /* 0x000000ffff0c7224 */ /* 0x000fe400078e00ff */
[----:B------:R-:W-:Y:S02]  /*9520*/  IMAD.MOV.U32 R11, RZ, RZ, 0x1f ;  /* 0x0000001fff0b7424 */ /* 0x000fe400078e00ff */
[----:B------:R-:W-:-:S07]  /*9530*/  IMAD.MOV.U32 R15, RZ, RZ, -0x1 ;  /* 0xffffffffff0f7424 */ /* 0x000fce00078e00ff */
[----:B------:R-:W-:Y:S05]  /*9540*/  WARPSYNC.COLLECTIVE R15, `(.L_x_4856) ;  /* 0x000000000f087348 */ /* 0x000fea0003c00000 */
[----:B------:R1:W2:Y:S02]  /*9550*/  SHFL.IDX P6, R14, R13, R12, R11 ;  /* 0x0000000c0d0e7389 */ /* 0x0002a400000c000b */
[----:B-12---:R-:W-:Y:S01]  /*9560*/  ENDCOLLECTIVE ;  /* 0x000000000000791b */ /* 0x006fe20003800000 */
.L_x_4856:
[----:B------:R-:W-:Y:S05]  /*9570*/  BRA `(.L_x_4857) ;  /* 0xffffff7c00187947 */ /* 0x000fea000383ffff */
.L_x_4755:
[----:B--2---:R2:W3:Y:S02]  /*9580*/  SYNCS.PHASECHK.TRANS64.TRYWAIT P0, [R229+URZ+0x30800], R8 ;  /* 0x03080008e50075a7 */ /* 0x0044e4000800017f */
[----:B---3--:R-:W-:Y:S05]  /*9590*/  @!P0 NANOSLEEP.SYNCS 0x989680 ;  /* 0x009896800000895d */ /* 0x008fea0003900000 */
[----:B------:R-:W3:Y:S02]  /*95a0*/  @!P0 SYNCS.PHASECHK.TRANS64 P0, [R229+URZ+0x30800], R8 ;  /* 0x03080008e50085a7 */ /* 0x000ee4000800007f */
[----:B---3--:R-:W-:Y:S05]  /*95b0*/  @!P0 BRA `(.L_x_4755) ;  /* 0xfffffffc00f08947 */ /* 0x008fea000383ffff */
[----:B------:R-:W-:Y:S05]  /*95c0*/  BRA `(.L_x_4754) ;  /* 0xffffff7c00607947 */ /* 0x000fea000383ffff */
.L_x_4759:
[----:B---3--:R3:W4:Y:S02]  /*95d0*/  SYNCS.PHASECHK.TRANS64.TRYWAIT P0, [R0+URZ+0x30810], R9 ;  /* 0x03081009000075a7 */ /* 0x008724000800017f */
[----:B----4-:R-:W-:Y:S05]  /*95e0*/  @!P0 NANOSLEEP.SYNCS 0x989680 ;  /* 0x009896800000895d */ /* 0x010fea0003900000 */
[----:B------:R-:W4:Y:S02]  /*95f0*/  @!P0 SYNCS.PHASECHK.TRANS64 P0, [R0+URZ+0x30810], R9 ;  /* 0x03081009000085a7 */ /* 0x000f24000800007f */
[----:B----4-:R-:W-:Y:S05]  /*9600*/  @!P0 BRA `(.L_x_4759) ;  /* 0xfffffffc00f08947 */ /* 0x010fea000383ffff */
[----:B------:R-:W-:Y:S05]  /*9610*/  BRA `(.L_x_4758) ;  /* 0xffffff8400007947 */ /* 0x000fea000383ffff */
.L_x_4763:
[----:B------:R1:W1:Y:S02]  /*9620*/  SYNCS.PHASECHK.TRANS64.TRYWAIT P0, [R0+URZ+0x30830], R9 ;  /* 0x03083009000075a7 */ /* 0x000264000800017f */
[----:B-1----:R-:W-:Y:S05]  /*9630*/  @!P0 NANOSLEEP.SYNCS 0x989680 ;  /* 0x009896800000895d */ /* 0x002fea0003900000 */
[----:B------:R-:W1:Y:S02]  /*9640*/  @!P0 SYNCS.PHASECHK.TRANS64 P0, [R0+URZ+0x30830], R9 ;  /* 0x03083009000085a7 */ /* 0x000e64000800007f */
[----:B-1----:R-:W-:Y:S05]  /*9650*/  @!P0 BRA `(.L_x_4763) ;  /* 0xfffffffc00f08947 */ /* 0x002fea000383ffff */
[----:B------:R-:W-:Y:S05]  /*9660*/  BRA `(.L_x_4762) ;  /* 0xffffff8800587947 */ /* 0x000fea000383ffff */
.L_x_4830:
[----:B-1----:R1:W2:Y:S02]  /*9670*/  SYNCS.PHASECHK.TRANS64.TRYWAIT P0, [R16+URZ+0x30820], R3 ;  /* 0x03082003100075a7 */ /* 0x0022a4000800017f */
[----:B--2---:R-:W-:Y:S05]  /*9680*/  @!P0 NANOSLEEP.SYNCS 0x989680 ;  /* 0x009896800000895d */ /* 0x004fea0003900000 */
[----:B------:R-:W2:Y:S02]  /*9690*/  @!P0 SYNCS.PHASECHK.TRANS64 P0, [R16+URZ+0x30820], R3 ;  /* 0x03082003100085a7 */ /* 0x000ea4000800007f */
[----:B--2---:R-:W-:Y:S05]  /*96a0*/  @!P0 BRA `(.L_x_4830) ;  /* 0xfffffffc00f08947 */ /* 0x004fea000383ffff */
[----:B------:R-:W-:Y:S05]  /*96b0*/  BRA `(.L_x_4858) ;  /* 0xffffffe000647947 */ /* 0x000fea000383ffff */
.L_x_4834:
[----:B-1----:R1:W3:Y:S02]  /*96c0*/  SYNCS.PHASECHK.TRANS64.TRYWAIT P1, [R16+URZ+0x30840], R21 ;  /* 0x03084015100075a7 */ /* 0x0022e4000802017f */
[----:B---3--:R-:W-:Y:S05]  /*96d0*/  @!P1 NANOSLEEP.SYNCS 0x989680 ;  /* 0x009896800000995d */ /* 0x008fea0003900000 */
[----:B------:R-:W3:Y:S02]  /*96e0*/  @!P1 SYNCS.PHASECHK.TRANS64 P1, [R16+URZ+0x30840], R21 ;  /* 0x03084015100095a7 */ /* 0x000ee4000802007f */
[----:B---3--:R-:W-:Y:S05]  /*96f0*/  @!P1 BRA `(.L_x_4834) ;  /* 0xfffffffc00f09947 */ /* 0x008fea000383ffff */
[----:B------:R-:W-:Y:S05]  /*9700*/  BRA `(.L_x_4859) ;  /* 0xffffffe800207947 */ /* 0x000fea000383ffff */
.L_x_4836:
[----:B--2---:R2:W3:Y:S02]  /*9710*/  SYNCS.PHASECHK.TRANS64.TRYWAIT P1, [R16+URZ+0x30828], R21 ;  /* 0x03082815100075a7 */ /* 0x0044e4000802017f */
[----:B---3--:R-:W-:Y:S05]  /*9720*/  @!P1 NANOSLEEP.SYNCS 0x989680 ;  /* 0x009896800000995d */ /* 0x008fea0003900000 */
[----:B------:R-:W3:Y:S02]  /*9730*/  @!P1 SYNCS.PHASECHK.TRANS64 P1, [R16+URZ+0x30828], R21 ;  /* 0x03082815100095a7 */ /* 0x000ee4000802007f */
[----:B---3--:R-:W-:Y:S05]  /*9740*/  @!P1 BRA `(.L_x_4836) ;  /* 0xfffffffc00f09947 */ /* 0x008fea000383ffff */
[----:B------:R-:W-:Y:S05]  /*9750*/  BRA `(.L_x_4860) ;  /* 0xffffffe800b47947 */ /* 0x000fea000383ffff */
.L_x_4838:
[----:B---3--:R3:W4:Y:S02]  /*9760*/  SYNCS.PHASECHK.TRANS64.TRYWAIT P1, [R16+URZ+0x30848], R21 ;  /* 0x03084815100075a7 */ /* 0x008724000802017f */
[----:B----4-:R-:W-:Y:S05]  /*9770*/  @!P1 NANOSLEEP.SYNCS 0x989680 ;  /* 0x009896800000995d */ /* 0x010fea0003900000 */
[----:B------:R-:W4:Y:S02]  /*9780*/  @!P1 SYNCS.PHASECHK.TRANS64 P1, [R16+URZ+0x30848], R21 ;  /* 0x03084815100095a7 */ /* 0x000f24000802007f */
[----:B----4-:R-:W-:Y:S05]  /*9790*/  @!P1 BRA `(.L_x_4838) ;  /* 0xfffffffc00f09947 */ /* 0x010fea000383ffff */
[----:B------:R-:W-:Y:S05]  /*97a0*/  BRA `(.L_x_4861) ;  /* 0xffffffec00487947 */ /* 0x000fea000383ffff */
.L_x_4840:
[----:B------:R-:W-:-:S07]  /*97b0*/  SHF.L.U32 R5, R11, 0x1f, RZ ;  /* 0x0000001f0b057819 */ /* 0x000fce00000006ff */
.L_x_4862:
[----:B------:R1:W1:Y:S02]  /*97c0*/  SYNCS.PHASECHK.TRANS64.TRYWAIT P1, [R16+URZ+0x30820], R5 ;  /* 0x03082005100075a7 */ /* 0x000264000802017f */
[----:B-1----:R-:W-:Y:S05]  /*97d0*/  @!P1 NANOSLEEP.SYNCS 0x989680 ;  /* 0x009896800000995d */ /* 0x002fea0003900000 */
[----:B------:R-:W1:Y:S02]  /*97e0*/  @!P1 SYNCS.PHASECHK.TRANS64 P1, [R16+URZ+0x30820], R5 ;  /* 0x03082005100095a7 */ /* 0x000e64000802007f */
[----:B-1----:R-:W-:Y:S05]  /*97f0*/  @!P1 BRA `(.L_x_4862) ;  /* 0xfffffffc00f09947 */ /* 0x002fea000383ffff */
[----:B------:R-:W-:Y:S05]  /*9800*/  BRA `(.L_x_4863) ;  /* 0xffffffec00c47947 */ /* 0x000fea000383ffff */
.L_x_4843:
[----:B-1----:R1:W3:Y:S02]  /*9810*/  SYNCS.PHASECHK.TRANS64.TRYWAIT P1, [R16+URZ+0x30840], R13 ;  /* 0x0308400d100075a7 */ /* 0x0022e4000802017f */
[----:B---3--:R-:W-:Y:S05]  /*9820*/  @!P1 NANOSLEEP.SYNCS 0x989680 ;  /* 0x009896800000995d */ /* 0x008fea0003900000 */
[----:B------:R-:W3:Y:S02]  /*9830*/  @!P1 SYNCS.PHASECHK.TRANS64 P1, [R16+URZ+0x30840], R13 ;  /* 0x0308400d100095a7 */ /* 0x000ee4000802007f */
[----:B---3--:R-:W-:Y:S05]  /*9840*/  @!P1 BRA `(.L_x_4843) ;  /* 0xfffffffc00f09947 */ /* 0x008fea000383ffff */
[----:B------:R-:W-:Y:S05]  /*9850*/  BRA `(.L_x_4864) ;  /* 0xfffffff000787947 */ /* 0x000fea000383ffff */
.L_x_4845:
[----:B--2---:R2:W3:Y:S02]  /*9860*/  SYNCS.PHASECHK.TRANS64.TRYWAIT P1, [R16+URZ+0x30828], R13 ;  /* 0x0308280d100075a7 */ /* 0x0044e4000802017f */
[----:B---3--:R-:W-:Y:S05]  /*9870*/  @!P1 NANOSLEEP.SYNCS 0x989680 ;  /* 0x009896800000995d */ /* 0x008fea0003900000 */
[----:B------:R-:W3:Y:S02]  /*9880*/  @!P1 SYNCS.PHASECHK.TRANS64 P1, [R16+URZ+0x30828], R13 ;  /* 0x0308280d100095a7 */ /* 0x000ee4000802007f */
[----:B---3--:R-:W-:Y:S05]  /*9890*/  @!P1 BRA `(.L_x_4845) ;  /* 0xfffffffc00f09947 */ /* 0x008fea000383ffff */
[----:B------:R-:W-:Y:S05]  /*98a0*/  BRA `(.L_x_4865) ;  /* 0xfffffff400007947 */ /* 0x000fea000383ffff */
.L_x_4847:
[----:B---3--:R3:W1:Y:S02]  /*98b0*/  SYNCS.PHASECHK.TRANS64.TRYWAIT P0, [R3+URZ+0x30840], R0 ;  /* 0x03084000030075a7 */ /* 0x008664000800017f */
[----:B-1----:R-:W-:Y:S05]  /*98c0*/  @!P0 NANOSLEEP.SYNCS 0x989680 ;  /* 0x009896800000895d */ /* 0x002fea0003900000 */
[----:B------:R-:W1:Y:S02]  /*98d0*/  @!P0 SYNCS.PHASECHK.TRANS64 P0, [R3+URZ+0x30840], R0 ;  /* 0x03084000030085a7 */ /* 0x000e64000800007f */
[----:B-1----:R-:W-:Y:S05]  /*98e0*/  @!P0 BRA `(.L_x_4847) ;  /* 0xfffffffc00f08947 */ /* 0x002fea000383ffff */
[----:B------:R-:W-:Y:S05]  /*98f0*/  BRA `(.L_x_4866) ;  /* 0xfffffff400a87947 */ /* 0x000fea000383ffff */
.L_x_4849:
[----:B------:R-:W-:Y:S01]  /*9900*/  BSSY B0, `(.L_x_4867) ;  /* 0x0000006000007945 */ /* 0x000fe20003800000 */
[----:B------:R-:W-:-:S07]  /*9910*/  IMAD.MOV.U32 R15, RZ, RZ, -0x1 ;  /* 0xffffffffff0f7424 */ /* 0x000fce00078e00ff */
[----:B------:R-:W-:Y:S05]  /*9920*/  WARPSYNC.COLLECTIVE R15, `(.L_x_4868) ;  /* 0x000000000f0c7348 */ /* 0x000fea0003c00000 */
[----:B------:R-:W-:Y:S02]  /*9930*/  ELECT P6, UR62, PT ;  /* 0x00000000003e782f */ /* 0x000fe400038c0000 */
[----:B------:R-:W-:Y:S01]  /*9940*/  MOV R14, UR62 ;  /* 0x0000003e000e7c02 */ /* 0x000fe20008000f00 */
[----:B------:R-:W-:Y:S10]  /*9950*/  ENDCOLLECTIVE ;  /* 0x000000000000791b */ /* 0x000ff40003800000 */
.L_x_4868:
[----:B------:R-:W-:Y:S05]  /*9960*/  BSYNC B0 ;  /* 0x0000000000007941 */ /* 0x000fea0003800000 */
.L_x_4867:
[----:B------:R-:W-:Y:S05]  /*9970*/  BRA `(.L_x_4869) ;  /* 0xfffffff800547947 */ /* 0x000fea000383ffff */
.L_x_4851:
[----:B-1----:R1:W2:Y:S02]  /*9980*/  SYNCS.PHASECHK.TRANS64.TRYWAIT P0, [R6+URZ], R5 ;  /* 0x00000005060075a7 */ /* 0x0022a4000800017f */
[----:B--2---:R-:W-:Y:S05]  /*9990*/  @!P0 NANOSLEEP.SYNCS 0x989680 ;  /* 0x009896800000895d */ /* 0x004fea0003900000 */
[----:B------:R-:W2:Y:S02]  /*99a0*/  @!P0 SYNCS.PHASECHK.TRANS64 P0, [R6+URZ], R5 ;  /* 0x00000005060085a7 */ /* 0x000ea4000800007f */
[----:B--2---:R-:W-:Y:S05]  /*99b0*/  @!P0 BRA `(.L_x_4851) ;  /* 0xfffffffc00f08947 */ /* 0x004fea000383ffff */
[----:B------:R-:W-:Y:S05]  /*99c0*/  BRA `(.L_x_4870) ;  /* 0xfffffff800947947 */ /* 0x000fea000383ffff */
.L_x_4852:
[----:B--2---:R2:W3:Y:S02]  /*99d0*/  SYNCS.PHASECHK.TRANS64.TRYWAIT P0, [R3+URZ], R2 ;  /* 0x00000002030075a7 */ /* 0x0044e4000800017f */
[----:B---3--:R-:W-:Y:S05]  /*99e0*/  @!P0 NANOSLEEP.SYNCS 0x989680 ;  /* 0x009896800000895d */ /* 0x008fea0003900000 */
[----:B------:R-:W3:Y:S02]  /*99f0*/  @!P0 SYNCS.PHASECHK.TRANS64 P0, [R3+URZ], R2 ;  /* 0x00000002030085a7 */ /* 0x000ee4000800007f */
[----:B---3--:R-:W-:Y:S05]  /*9a00*/  @!P0 BRA `(.L_x_4852) ;  /* 0xfffffffc00f08947 */ /* 0x008fea000383ffff */
[----:B------:R-:W-:Y:S05]  /*9a10*/  BRA `(.L_x_4871) ;  /* 0xfffffff800887947 */ /* 0x000fea000383ffff */
.L_x_4854:
[----:B--2---:R2:W3:Y:S02]  /*9a20*/  SYNCS.PHASECHK.TRANS64.TRYWAIT P0, [R0+URZ], R5 ;  /* 0x00000005000075a7 */ /* 0x0044e4000800017f */
[----:B---3--:R-:W-:Y:S05]  /*9a30*/  @!P0 NANOSLEEP.SYNCS 0x989680 ;  /* 0x009896800000895d */ /* 0x008fea0003900000 */
[----:B------:R-:W3:Y:S02]  /*9a40*/  @!P0 SYNCS.PHASECHK.TRANS64 P0, [R0+URZ], R5 ;  /* 0x00000005000085a7 */ /* 0x000ee4000800007f */
[----:B---3--:R-:W-:Y:S05]  /*9a50*/  @!P0 BRA `(.L_x_4854) ;  /* 0xfffffffc00f08947 */ /* 0x008fea000383ffff */
[----:B------:R-:W-:Y:S05]  /*9a60*/  BRA `(.L_x_4872) ;  /* 0xfffffff8008c7947 */ /* 0x000fea000383ffff */
.L_x_4873:
        /* <DEDUP_REMOVED lines=9> */
.L_x_7325:


//--------------------- .text._ZN7cutlass13device_kernelIN5flash11enable_sm90INS1_16FlashAttnBwdSm90INS1_25CollectiveMainloopBwdSm90ILi2ELi2ELi2EN4cute5tupleIJNS5_1CILi1EEES8_S8_EEENS6_IJNS7_ILi64EEENS7_ILi128EEESB_EEENS_10bfloat16_tEfNS_4arch4Sm90ELb0ELb1ELb0ELb0ELb1ELb1ELb0ELb0ELi2ELi1ELi2ELi1ELb0EEENS1_21CollectiveEpilogueBwdISC_SD_SF_Li256ELb0ELb0ELi1EEENS1_19SingleTileSchedulerILb0ELb0ELb0ELi128EEEEEEEEEvNT_6ParamsE --------------------------
	.section	.text._ZN7cutlass13device_kernelIN5flash11enable_sm90INS1_16FlashAttnBwdSm90INS1_25CollectiveMainloopBwdSm90ILi2ELi2ELi2EN4cute5tupleIJNS5_1CILi1EEES8_S8_EEENS6_IJNS7_ILi64EEENS7_ILi128EEESB_EEENS_10bfloat16_tEfNS_4arch4Sm90ELb0ELb1ELb0ELb0ELb1ELb1ELb0ELb0ELi2ELi1ELi2ELi1ELb0EEENS1_21CollectiveEpilogueBwdISC_SD_SF_Li256ELb0ELb0ELi1EEENS1_19SingleTileSchedulerILb0ELb0ELb0ELi128EEEEEEEEEvNT_6ParamsE,"ax",@progbits
	.align	128
.text._ZN7cutlass13device_kernelIN5flash11enable_sm90INS1_16FlashAttnBwdSm90INS1_25CollectiveMainloopBwdSm90ILi2ELi2ELi2EN4cute5tupleIJNS5_1CILi1EEES8_S8_EEENS6_IJNS7_ILi64EEENS7_ILi128EEESB_EEENS_10bfloat16_tEfNS_4arch4Sm90ELb0ELb1ELb0ELb0ELb1ELb1ELb0ELb0ELi2ELi1ELi2ELi1ELb0EEENS1_21CollectiveEpilogueBwdISC_SD_SF_Li256ELb0ELb0ELi1EEENS1_19SingleTileSchedulerILb0ELb0ELb0ELi128EEEEEEEEEvNT_6ParamsE:
        .type           _ZN7cutlass13device_kernelIN5flash11enable_sm90INS1_16FlashAttnBwdSm90INS1_25CollectiveMainloopBwdSm90ILi2ELi2ELi2EN4cute5tupleIJNS5_1CILi1EEES8_S8_EEENS6_IJNS7_ILi64EEENS7_ILi128EEESB_EEENS_10bfloat16_tEfNS_4arch4Sm90ELb0ELb1ELb0ELb0ELb1ELb1ELb0ELb0ELi2ELi1ELi2ELi1ELb0EEENS1_21CollectiveEpilogueBwdISC_SD_SF_Li256ELb0ELb0ELi1EEENS1_19SingleTileSchedulerILb0ELb0ELb0ELi128EEEEEEEEEvNT_6ParamsE,@function
        .size           _ZN7cutlass13device_kernelIN5flash11enable_sm90INS1_16FlashAttnBwdSm90INS1_25CollectiveMainloopBwdSm90ILi2ELi2ELi2EN4cute5tupleIJNS5_1CILi1EEES8_S8_EEENS6_IJNS7_ILi64EEENS7_ILi128EEESB_EEENS_10bfloat16_tEfNS_4arch4Sm90ELb0ELb1ELb0ELb0ELb1ELb1ELb0ELb0ELi2ELi1ELi2ELi1ELb0EEENS1_21CollectiveEpilogueBwdISC_SD_SF_Li256ELb0ELb0ELi1EEENS1_19SingleTileSchedulerILb0ELb0ELb0ELi128EEEEEEEEEvNT_6ParamsE,(.L_x_7326 - _ZN7cutlass13device_kernelIN5flash11enable_sm90INS1_16FlashAttnBwdSm90INS1_25CollectiveMainloopBwdSm90ILi2ELi2ELi2EN4cute5tupleIJNS5_1CILi1EEES8_S8_EEENS6_IJNS7_ILi64EEENS7_ILi128EEESB_EEENS_10bfloat16_tEfNS_4arch4Sm90ELb0ELb1ELb0ELb0ELb1ELb1ELb0ELb0ELi2ELi1ELi2ELi1ELb0EEENS1_21CollectiveEpilogueBwdISC_SD_SF_Li256ELb0ELb0ELi1EEENS1_19SingleTileSchedulerILb0ELb0ELb0ELi128EEEEEEEEEvNT_6ParamsE)
        .other          _ZN7cutlass13device_kernelIN5flash11enable_sm90INS1_16FlashAttnBwdSm90INS1_25CollectiveMainloopBwdSm90ILi2ELi2ELi2EN4cute5tupleIJNS5_1CILi1EEES8_S8_EEENS6_IJNS7_ILi64EEENS7_ILi128EEESB_EEENS_10bfloat16_tEfNS_4arch4Sm90ELb0ELb1ELb0ELb0ELb1ELb1ELb0ELb0ELi2ELi1ELi2ELi1ELb0EEENS1_21CollectiveEpilogueBwdISC_SD_SF_Li256ELb0ELb0ELi1EEENS1_19SingleTileSchedulerILb0ELb0ELb0ELi128EEEEEEEEEvNT_6ParamsE,@"STO_CUDA_ENTRY STV_DEFAULT"
_ZN7cutlass13device_kernelIN5flash11enable_sm90INS1_16FlashAttnBwdSm90INS1_25CollectiveMainloopBwdSm90ILi2ELi2ELi2EN4cute5tupleIJNS5_1CILi1EEES8_S8_EEENS6_IJNS7_ILi64EEENS7_ILi128EEESB_EEENS_10bfloat16_tEfNS_4arch4Sm90ELb0ELb1ELb0ELb0ELb1ELb1ELb0ELb0ELi2ELi1ELi2ELi1ELb0EEENS1_21CollectiveEpilogueBwdISC_SD_SF_Li256ELb0ELb0ELi1EEENS1_19SingleTileSchedulerILb0ELb0ELb0ELi128EEEEEEEEEvNT_6ParamsE:
        /* <DEDUP_REMOVED lines=30> */
.L_x_4875:
[----:B------:R-:W-:Y:S05]  /*01e0*/  BSYNC B0 ;  /* 0x0000000000007941 */ /* 0x000fea0003800000 */
.L_x_4874:
        /* <DEDUP_REMOVED lines=37> */
.L_x_4876:
        /* <DEDUP_REMOVED lines=22> */
.L_x_4877:
[----:B------:R-:W-:Y:S01]  /*05a0*/  PLOP3.LUT P0, PT, PT, PT, UP0, 0x80, 0x0 ;  /* 0x000000000000781c */ /* 0x000fe20003f0f008 */
[----:B------:R-:W-:Y:S01]  /*05b0*/  NOP ;  /* 0x0000000000007918 */ /* 0x000fe20000000000 */
[----:B------:R-:W-:Y:S01]  /*05c0*/  ULDC.64 UR46, c[0x0][0x208] ;  /* 0x00008200002e7ab9 */ /* 0x000fe20000000a00 */
[----:B------:R-:W-:Y:S01]  /*05d0*/  BSSY B6, `(.L_x_4878) ;  /* 0x00009e2000067945 */ /* 0x000fe20003800000 */
[----:B-12-4-:R-:W-:Y:S09]  /*05e0*/  BAR.SYNC.DEFER_BLOCKING 0x0 ;  /* 0x0000000000007b1d */ /* 0x016ff20000010000 */
[----:B------:R-:W-:Y:S05]  /*05f0*/  @!P0 BRA `(.L_x_4879) ;  /* 0x0000006000288947 */ /* 0x000fea0003800000 */
.L_x_4880:
        /* <DEDUP_REMOVED lines=101> */
.L_x_4882:
        /* <DEDUP_REMOVED lines=30> */
.L_x_4885:
        /* <DEDUP_REMOVED lines=15> */
.L_x_4884:
        /* <DEDUP_REMOVED lines=22> */
.L_x_4887:
        /* <DEDUP_REMOVED lines=15> */
.L_x_4886:
        /* <DEDUP_REMOVED lines=8> */
.L_x_5021:
[----:B------:R-:W-:Y:S02]  /*11f0*/  SHF.L.U32 R8, RZ, 0x1f, RZ ;  /* 0x0000001fff087819 */ /* 0x000fe400000006ff */
[----:B------:R-:W-:Y:S02]  /*1200*/  LOP3.LUT R5, R2, 0xffffff80, RZ, 0xc0, !PT ;  /* 0xffffff8002057812 */ /* 0x000fe400078ec0ff */
[----:B------:R-:W3:Y:S01]  /*1210*/  SYNCS.PHASECHK.TRANS64.TRYWAIT P0, [R231+URZ+0x30800], R8 ;  /* 0x03080008e70075a7 */ /* 0x000ee2000800017f */
[----:B--2---:R-:W-:Y:S02]  /*1220*/  LEA.HI R4, R14, R14, RZ, 0x1 ;  /* 0x0000000e0e047211 */ /* 0x004fe400078f08ff */
[----:B------:R-:W-:Y:S01]  /*1230*/  IMAD.IADD R5, R0, 0x1, -R5 ;  /* 0x0000000100057824 */ /* 0x000fe200078e0a05 */
[----:B------:R-:W-:Y:S02]  /*1240*/  LEA.HI R7, R3, R0, RZ, 0x4 ;  /* 0x0000000003077211 */ /* 0x000fe400078f20ff */
[----:B------:R-:W-:-:S02]  /*1250*/  LOP3.LUT R227, R4, 0xfffffffe, RZ, 0xc0, !PT ;  /* 0xfffffffe04e37812 */ /* 0x000fc400078ec0ff */
[CC--:B------:R-:W-:Y:S02]  /*1260*/  LEA.HI R4, R3.reuse, R0.reuse, RZ, 0x5 ;  /* 0x0000000003047211 */ /* 0x0c0fe400078f28ff */
[----:B------:R-:W-:Y:S01]  /*1270*/  SHF.R.S32.HI R2, RZ, 0x1f, R5 ;  /* 0x0000001fff027819 */ /* 0x000fe20000011405 */
[----:B------:R-:W-:Y:S01]  /*1280*/  IMAD.IADD R227, R14, 0x1, -R227 ;  /* 0x000000010ee37824 */ /* 0x000fe200078e0ae3 */
[----:B------:R-:W-:Y:S01]  /*1290*/  LEA.HI R9, R3, R0, RZ, 0x3 ;  /* 0x0000000003097211 */ /* 0x000fe200078f18ff */
[----:B------:R-:W-:Y:S01]  /*12a0*/  IMAD.SHL.U32 R3, R0, 0x40, RZ ;  /* 0x0000004000037824 */ /* 0x000fe200078e00ff */
[----:B------:R-:W-:Y:S02]  /*12b0*/  SHF.R.S32.HI R4, RZ, 0x5, R4 ;  /* 0x00000005ff047819 */ /* 0x000fe40000011404 */
[----:B------:R-:W-:Y:S02]  /*12c0*/  SHF.R.S32.HI R10, RZ, 0x4, R7 ;  /* 0x00000004ff0a7819 */ /* 0x000fe40000011407 */
[----:B------:R-:W-:Y:S01]  /*12d0*/  LEA.HI R0, R2, R5, RZ, 0x2 ;  /* 0x0000000502007211 */ /* 0x000fe200078f10ff */
[----:B------:R-:W-:Y:S01]  /*12e0*/  IMAD.SHL.U32 R6, R4, 0x10, RZ ;  /* 0x0000001004067824 */ /* 0x000fe200078e00ff */
[----:B------:R-:W-:-:S02]  /*12f0*/  LEA.HI R11, R7, R10, RZ, 0x1 ;  /* 0x0000000a070b7211 */ /* 0x000fc400078f08ff */
[----:B------:R-:W-:Y:S02]  /*1300*/  LOP3.LUT R3, R3, 0x1c0, RZ, 0xc0, !PT ;  /* 0x000001c003037812 */ /* 0x000fe400078ec0ff */
[--C-:B------:R-:W-:Y:S02]  /*1310*/  SHF.R.S32.HI R4, RZ, 0x2, R0.reuse ;  /* 0x00000002ff047819 */ /* 0x100fe40000011400 */
[----:B------:R-:W-:Y:S01]  /*1320*/  SHF.R.S32.HI R7, RZ, 0x1f, R0 ;  /* 0x0000001fff077819 */ /* 0x000fe20000011400 */
[----:B---3--:R-:W-:Y:S06]  /*1330*/  @P0 BRA `(.L_x_4889) ;  /* 0x0000000000080947 */ /* 0x008fec0003800000 */
[----:B------:R-:W2:Y:S02]  /*1340*/  SYNCS.PHASECHK.TRANS64.TRYWAIT P0, [R231+URZ+0x30800], R8 ;  /* 0x03080008e70075a7 */ /* 0x000ea4000800017f */
[----:B--2---:R-:W-:Y:S05]  /*1350*/  @!P0 BRA `(.L_x_4890) ;  /* 0x0000009000488947 */ /* 0x004fea0003800000 */
.L_x_4889:
[----:B------:R-:W3:Y:S01]  /*1360*/  S2R R229, SR_CTAID.X ;  /* 0x0000000000e57919 */ /* 0x000ee20000002500 */
        /* <DEDUP_REMOVED lines=19> */
[----:B------:R-:W-:Y:S01]  /*14a0*/  IMAD.IADD R3, R13, 0x1, -R6 ;  /* 0x000000010d037824 */ /* 0x000fe200078e0a06 */
[----:B------:R-:W-:Y:S01]  /*14b0*/  LOP3.LUT R0, R0, 0x7ffffffc, RZ, 0xc0, !PT ;  /* 0x7ffffffc00007812 */ /* 0x000fe200078ec0ff */
[----:B------:R-:W-:Y:S01]  /*14c0*/  IMAD R4, R4, 0x10, R7 ;  /* 0x0000001004047824 */ /* 0x000fe200078e0207 */
        /* <DEDUP_REMOVED lines=9> */
[----:B---3--:R-:W-:Y:S01]  /*1560*/  IMAD R229, R229, -0x80, -R2 ;  /* 0xffffff80e5e57824 */ /* 0x008fe200078e0a02 */
        /* <DEDUP_REMOVED lines=60> */
[----:B------:R-:W-:Y:S01]  /*1930*/  LOP3.LUT R235, R235, 0x1, RZ, 0xfc, !PT ;  /* 0x00000001ebeb7812 */ /* 0x000fe200078efcff */
[----:B------:R-:W-:Y:S01]  /*1940*/  IMAD R3, R6, 0x4, R231 ;  /* 0x0000000406037824 */ /* 0x000fe200078e02e7 */
[----:B------:R-:W-:Y:S01]  /*1950*/  IADD3 R2, -R2, UR4, RZ ;  /* 0x0000000402027c10 */ /* 0x000fe2000fffe1ff */
[----:B------:R-:W-:-:S07]  /*1960*/  IMAD.SHL.U32 R230, R0, 0x2, RZ ;  /* 0x0000000200e67824 */ /* 0x000fce00078e00ff */
.L_x_4901:
[----:B------:R-:W-:Y:S01]  /*1970*/  ISETP.NE.AND P6, PT, R235, 0x3, PT ;  /* 0x00000003eb00780c */ /* 0x000fe20003fc5270 */
[----:B------:R-:W-:-:S12]  /*1980*/  YIELD ;  /* 0x0000000000007946 */ /* 0x000fd80003800000 */
[----:B------:R-:W-:Y:S05]  /*1990*/  @!P6 BRA `(.L_x_4891) ;  /* 0x000000000004e947 */ /* 0x000fea0003800000 */
[----:B------:R-:W-:Y:S01]  /*19a0*/  BPT.TRAP 0x1 ;  /* 0x000000040000795c */ /* 0x000fe20000300000 */
.L_x_4891:
[----:B------:R-:W-:Y:S01]  /*19b0*/  IMAD R0, R4, 0x8, R231 ;  /* 0x0000000804007824 */ /* 0x000fe200078e02e7 */
[----:B------:R-:W-:-:S04]  /*19c0*/  SHF.L.U32 R7, R226, 0x1f, RZ ;  /* 0x0000001fe2077819 */ /* 0x000fc800000006ff */
[----:B------:R2:W3:Y:S01]  /*19d0*/  SYNCS.PHASECHK.TRANS64.TRYWAIT P0, [R0+URZ+0x30810], R7 ;  /* 0x03081007000075a7 */ /* 0x0004e2000800017f */
[----:B------:R-:W-:Y:S05]  /*19e0*/  @!P6 BRA `(.L_x_4892) ;  /* 0x000000000004e947 */ /* 0x000fea0003800000 */
[----:B------:R-:W-:Y:S01]  /*19f0*/  BPT.TRAP 0x1 ;  /* 0x000000040000795c */ /* 0x000fe20000300000 */
.L_x_4892:
[----:B---3--:R-:W-:Y:S05]  /*1a00*/  @P0 BRA `(.L_x_4893) ;  /* 0x0000000000080947 */ /* 0x008fea0003800000 */
[----:B------:R-:W3:Y:S02]  /*1a10*/  SYNCS.PHASECHK.TRANS64.TRYWAIT P0, [R0+URZ+0x30810], R7 ;  /* 0x03081007000075a7 */ /* 0x000ee4000800017f */
[----:B---3--:R-:W-:Y:S05]  /*1a20*/  @!P0 BRA `(.L_x_4894) ;  /* 0x0000008800a88947 */ /* 0x008fea0003800000 */
.L_x_4893:
        /* <DEDUP_REMOVED lines=81> */
.L_x_4895:
[----:B------:R1:W1:Y:S01]  /*1f40*/  SYNCS.PHASECHK.TRANS64.TRYWAIT P0, [R0+URZ+0x30830], R7 ;  /* 0x03083007000075a7 */ /* 0x000262000800017f */
[----:B------:R-:W-:Y:S05]  /*1f50*/  @!P6 BRA `(.L_x_4896) ;  /* 0x000000000004e947 */ /* 0x000fea0003800000 */
[----:B------:R-:W-:Y:S01]  /*1f60*/  BPT.TRAP 0x1 ;  /* 0x000000040000795c */ /* 0x000fe20000300000 */
.L_x_4896:
[----:B------:R-:W-:-:S05]  /*1f70*/  VIADD R5, R231, 0x20000 ;  /* 0x00020000e7057836 */ /* 0x000fca0000000000 */
[----:B------:R-:W-:-:S04]  /*1f80*/  SHF.R.U32.HI R5, RZ, 0x4, R5 ;  /* 0x00000004ff057819 */ /* 0x000fc80000011605 */
[----:B------:R-:W-:-:S04]  /*1f90*/  LOP3.LUT R234, R5, 0x3fff, RZ, 0xc0, !PT ;  /* 0x00003fff05ea7812 */ /* 0x000fc800078ec0ff */
[----:B------:R-:W-:Y:S01]  /*1fa0*/  LOP3.LUT R5, R234, 0x10000, RZ, 0xfc, !PT ;  /* 0x00010000ea057812 */ /* 0x000fe200078efcff */
[----:B-1----:R-:W-:Y:S06]  /*1fb0*/  @P0 BRA `(.L_x_4897) ;  /* 0x0000000000080947 */ /* 0x002fec0003800000 */
[----:B------:R-:W1:Y:S02]  /*1fc0*/  SYNCS.PHASECHK.TRANS64.TRYWAIT P0, [R0+URZ+0x30830], R7 ;  /* 0x03083007000075a7 */ /* 0x000e64000800017f */
[----:B-1----:R-:W-:Y:S05]  /*1fd0*/  @!P0 BRA `(.L_x_4898) ;  /* 0x0000008400508947 */ /* 0x002fea0003800000 */
.L_x_4897:
        /* <DEDUP_REMOVED lines=27> */
[----:B------:R-:W-:Y:S02]  /*2190*/  SEL R225, R225, 0x40, !P0 ;  /* 0x00000040e1e17807 */ /* 0x000fe40004000000 */
[----:B------:R-:W-:Y:S02]  /*21a0*/  SEL R224, R224, 0x40, P1 ;  /* 0x00000040e0e07807 */ /* 0x000fe40000800000 */
[----:B------:R-:W-:Y:S02]  /*21b0*/  ISETP.GE.AND P0, PT, R228, RZ, PT ;  /* 0x000000ffe400720c */ /* 0x000fe40003f06270 */
[----:B------:R-:W-:-:S02]  /*21c0*/  IADD3 R222, -R5, 0x8, -R7 ;  /* 0x0000000805de7810 */ /* 0x000fc40007ffe907 */
[----:B------:R-:W-:Y:S02]  /*21d0*/  ISETP.GT.OR P0, PT, R224, RZ, !P0 ;  /* 0x000000ffe000720c */ /* 0x000fe40004704670 */
[----:B------:R-:W-:Y:S02]  /*21e0*/  SEL R222, R222, 0x40, P3 ;  /* 0x00000040dede7807 */ /* 0x000fe40001800000 */
[----:B------:R-:W-:Y:S02]  /*21f0*/  ISETP.GE.AND P1, PT, R225, RZ, PT ;  /* 0x000000ffe100720c */ /* 0x000fe40003f26270 */
[----:B------:R-:W-:Y:S02]  /*2200*/  FSEL R5, R184, -INF , !P0 ;  /* 0xff800000b8057808 */ /* 0x000fe40004000000 */
[----:B------:R-:W-:Y:S02]  /*2210*/  ISETP.GT.OR P1, PT, R222, RZ, !P1 ;  /* 0x000000ffde00720c */ /* 0x000fe40004f24670 */
[----:B------:R-:W-:Y:S01]  /*2220*/  ISETP.GE.AND P0, PT, R228, 0x1, PT ;  /* 0x00000001e400780c */ /* 0x000fe20003f06270 */
[----:B------:R-:W-:Y:S01]  /*2230*/  FFMA.FTZ R5, R5, UR41, -R14 ;  /* 0x0000002905057c23 */ /* 0x000fe2000801080e */
[----:B------:R-:W-:-:S02]  /*2240*/  FSEL R7, R186, -INF , !P1 ;  /* 0xff800000ba077808 */ /* 0x000fc40004800000 */
[----:B------:R-:W-:Y:S02]  /*2250*/  ISETP.GT.OR P0, PT, R224, 0x1, !P0 ;  /* 0x00000001e000780c */ /* 0x000fe40004704670 */
[----:B------:R-:W-:Y:S01]  /*2260*/  ISETP.GE.AND P1, PT, R228, 0x8, PT ;  /* 0x00000008e400780c */ /* 0x000fe20003f26270 */
[----:B------:R-:W-:Y:S01]  /*2270*/  FFMA.FTZ R184, R7, UR41, -R14 ;  /* 0x0000002907b87c23 */ /* 0x000fe2000801080e */
[----:B------:R-:W-:Y:S01]  /*2280*/  FSEL R6, R185, -INF , !P0 ;  /* 0xff800000b9067808 */ /* 0x000fe20004000000 */
[----:B------:R-:W1:Y:S01]  /*2290*/  MUFU.EX2 R5, R5 ;  /* 0x0000000500057308 */ /* 0x000e620000000800 */
[----:B------:R-:W-:Y:S02]  /*22a0*/  ISETP.GT.OR P0, PT, R224, 0x8, !P1 ;  /* 0x00000008e000780c */ /* 0x000fe40004f04670 */
[----:B------:R-:W-:Y:S01]  /*22b0*/  ISETP.GE.AND P1, PT, R228, 0x9, PT ;  /* 0x00000009e400780c */ /* 0x000fe20003f26270 */
[----:B------:R-:W-:Y:S01]  /*22c0*/  FFMA.FTZ R6, R6, UR41, -R15 ;  /* 0x0000002906067c23 */ /* 0x000fe2000801080f */
[----:B------:R-:W-:-:S02]  /*22d0*/  FSEL R7, R188, -INF , !P0 ;  /* 0xff800000bc077808 */ /* 0x000fc40004000000 */
[----:B------:R-:W-:Y:S02]  /*22e0*/  ISETP.GT.OR P0, PT, R224, 0x9, !P1 ;  /* 0x00000009e000780c */ /* 0x000fe40004f04670 */
[----:B------:R-:W-:Y:S01]  /*22f0*/  ISETP.GE.AND P1, PT, R228, 0x10, PT ;  /* 0x00000010e400780c */ /* 0x000fe20003f26270 */
[----:B------:R-:W2:Y:S01]  /*2300*/  MUFU.EX2 R6, R6 ;  /* 0x0000000600067308 */ /* 0x000ea20000000800 */
[----:B------:R-:W-:Y:S01]  /*2310*/  FSEL R8, R189, -INF , !P0 ;  /* 0xff800000bd087808 */ /* 0x000fe20004000000 */
[----:B------:R-:W-:Y:S01]  /*2320*/  FFMA.FTZ R7, R7, UR41, -R220 ;  /* 0x0000002907077c23 */ /* 0x000fe200080108dc */
        /* <DEDUP_REMOVED lines=8> */
[----:B------:R-:W-:Y:S02]  /*23b0*/  FSEL R10, R193, -INF , !P0 ;  /* 0xff800000c10a7808 */ /* 0x000fe40004000000 */
[----:B------:R-:W-:Y:S01]  /*23c0*/  ISETP.GT.OR P0, PT, R224, 0x18, !P1 ;  /* 0x00000018e000780c */ /* 0x000fe20004f04670 */
[----:B------:R-:W-:Y:S01]  /*23d0*/  MUFU.EX2 R8, R8 ;  /* 0x0000000800087308 */ /* 0x000fe20000000800 */
[----:B------:R-:W-:Y:S01]  /*23e0*/  ISETP.GE.AND P1, PT, R228, 0x19, PT ;  /* 0x00000019e400780c */ /* 0x000fe20003f26270 */
[----:B------:R-:W-:Y:S01]  /*23f0*/  FFMA.FTZ R10, R10, UR41, -R219 ;  /* 0x000000290a0a7c23 */ /* 0x000fe200080108db */
[----:B------:R-:W-:Y:S02]  /*2400*/  FSEL R11, R196, -INF , !P0 ;  /* 0xff800000c40b7808 */ /* 0x000fe40004000000 */
        /* <DEDUP_REMOVED lines=13> */
[----:B------:R-:W-:Y:S01]  /*24e0*/  ISETP.GT.OR P0, PT, R224, 0x21, !P1 ;  /* 0x00000021e000780c */ /* 0x000fe20004f04670 */
[----:B------:R-:W-:Y:S01]  /*24f0*/  UMOV UR11, 0x40000040 ;  /* 0x40000040000b7882 */ /* 0x000fe20000000000 */
[----:B------:R-:W-:Y:S01]  /*2500*/  UMOV UR9, 0x40000040 ;  /* 0x4000004000097882 */ /* 0x000fe20000000000 */
[----:B------:R-:W-:Y:S01]  /*2510*/  ISETP.GE.AND P2, PT, R225, 0x1, PT ;  /* 0x00000001e100780c */ /* 0x000fe20003f46270 */
[----:B------:R-:W-:Y:S01]  /*2520*/  FFMA.FTZ R13, R13, UR41, -R18 ;  /* 0x000000290d0d7c23 */ /* 0x000fe20008010812 */
[----:B------:R-:W-:Y:S01]  /*2530*/  FSEL R14, R201, -INF , !P0 ;  /* 0xff800000c90e7808 */ /* 0x000fe20004000000 */
[----:B------:R-:W-:Y:S01]  /*2540*/  FFMA.FTZ R12, R12, UR41, -R23 ;  /* 0x000000290c0c7c23 */ /* 0x000fe20008010817 */
[----:B------:R-:W-:Y:S01]  /*2550*/  ISETP.GE.AND P0, PT, R225, 0x8, PT ;  /* 0x00000008e100780c */ /* 0x000fe20003f06270 */
[----:B------:R-:W-:Y:S01]  /*2560*/  MUFU.EX2 R10, R10 ;  /* 0x0000000a000a7308 */ /* 0x000fe20000000800 */
[----:B------:R-:W-:Y:S01]  /*2570*/  ISETP.GT.OR P1, PT, R222, 0x1, !P2 ;  /* 0x00000001de00780c */ /* 0x000fe20005724670 */
[----:B------:R-:W-:Y:S01]  /*2580*/  FFMA.FTZ R14, R14, UR41, -R19 ;  /* 0x000000290e0e7c23 */ /* 0x000fe20008010813 */
[----:B------:R-:W-:-:S02]  /*2590*/  ISETP.GT.OR P0, PT, R222, 0x8, !P0 ;  /* 0x00000008de00780c */ /* 0x000fc40004704670 */
[----:B------:R-:W-:Y:S02]  /*25a0*/  FSEL R186, R187, -INF , !P1 ;  /* 0xff800000bbba7808 */ /* 0x000fe40004800000 */
[----:B------:R-:W-:Y:S01]  /*25b0*/  FSEL R185, R190, -INF , !P0 ;  /* 0xff800000beb97808 */ /* 0x000fe20004000000 */
[----:B------:R-:W-:Y:S01]  /*25c0*/  MUFU.EX2 R11, R11 ;  /* 0x0000000b000b7308 */ /* 0x000fe20000000800 */
[C---:B------:R-:W-:Y:S01]  /*25d0*/  ISETP.GE.AND P0, PT, R225.reuse, 0x10, PT ;  /* 0x00000010e100780c */ /* 0x040fe20003f06270 */
[----:B------:R-:W-:Y:S01]  /*25e0*/  FFMA.FTZ R201, R186, UR41, -R15 ;  /* 0x00000029bac97c23 */ /* 0x000fe2000801080f */
[----:B------:R-:W-:Y:S01]  /*25f0*/  ISETP.GE.AND P1, PT, R225, 0x9, PT ;  /* 0x00000009e100780c */ /* 0x000fe20003f26270 */
[----:B------:R-:W-:Y:S01]  /*2600*/  FFMA.FTZ R200, R185, UR41, -R220 ;  /* 0x00000029b9c87c23 */ /* 0x000fe200080108dc */
[----:B------:R-:W-:Y:S02]  /*2610*/  LOP3.LUT R185, R234, 0x2000000, RZ, 0xfc, !PT ;  /* 0x02000000eab97812 */ /* 0x000fe400078efcff */
[C---:B------:R-:W-:Y:S01]  /*2620*/  ISETP.GT.OR P0, PT, R222.reuse, 0x10, !P0 ;  /* 0x00000010de00780c */ /* 0x040fe20004704670 */
[----:B------:R3:W5:Y:S01]  /*2630*/  MUFU.EX2 R15, R184 ;  /* 0x000000b8000f7308 */ /* 0x0007620000000800 */
[----:B------:R-:W-:Y:S01]  /*2640*/  ISETP.GT.OR P1, PT, R222, 0x9, !P1 ;  /* 0x00000009de00780c */ /* 0x000fe20004f24670 */
[----:B------:R-:W-:Y:S01]  /*2650*/  IMAD R187, R4, 0x400, R185 ;  /* 0x0000040004bb7824 */ /* 0x000fe200078e02b9 */
[----:B------:R-:W-:-:S02]  /*2660*/  FSEL R185, R194, -INF , !P0 ;  /* 0xff800000c2b97808 */ /* 0x000fc40004000000 */
[----:B------:R-:W-:Y:S02]  /*2670*/  ISETP.GE.AND P0, PT, R225, 0x18, PT ;  /* 0x00000018e100780c */ /* 0x000fe40003f06270 */
[----:B------:R-:W-:Y:S01]  /*2680*/  FSEL R186, R191, -INF , !P1 ;  /* 0xff800000bfba7808 */ /* 0x000fe20004800000 */
[----:B------:R-:W-:Y:S01]  /*2690*/  FFMA.FTZ R218, R185, UR41, -R218 ;  /* 0x00000029b9da7c23 */ /* 0x000fe200080108da */
[----:B------:R-:W-:Y:S01]  /*26a0*/  ISETP.GT.OR P0, PT, R222, 0x18, !P0 ;  /* 0x00000018de00780c */ /* 0x000fe20004704670 */
[----:B------:R-:W5:Y:S01]  /*26b0*/  MUFU.EX2 R201, R201 ;  /* 0x000000c900c97308 */ /* 0x000f620000000800 */
[C---:B------:R-:W-:Y:S01]  /*26c0*/  ISETP.GE.AND P1, PT, R225.reuse, 0x11, PT ;  /* 0x00000011e100780c */ /* 0x040fe20003f26270 */
[----:B------:R-:W-:Y:S01]  /*26d0*/  FFMA.FTZ R186, R186, UR41, -R221 ;  /* 0x00000029baba7c23 */ /* 0x000fe200080108dd */
[----:B------:R-:W-:Y:S02]  /*26e0*/  FSEL R185, R198, -INF , !P0 ;  /* 0xff800000c6b97808 */ /* 0x000fe40004000000 */
[----:B------:R-:W-:-:S02]  /*26f0*/  ISETP.GE.AND P0, PT, R225, 0x20, PT ;  /* 0x00000020e100780c */ /* 0x000fc40003f06270 */
[C---:B------:R-:W-:Y:S01]  /*2700*/  ISETP.GT.OR P1, PT, R222.reuse, 0x11, !P1 ;  /* 0x00000011de00780c */ /* 0x040fe20004f24670 */
[----:B------:R-:W-:Y:S01]  /*2710*/  FFMA.FTZ R188, R185, UR41, -R22 ;  /* 0x00000029b9bc7c23 */ /* 0x000fe20008010816 */
[----:B------:R-:W-:Y:S01]  /*2720*/  ISETP.GT.OR P0, PT, R222, 0x20, !P0 ;  /* 0x00000020de00780c */ /* 0x000fe20004704670 */
[----:B------:R-:W5:Y:S01]  /*2730*/  MUFU.EX2 R218, R218 ;  /* 0x000000da00da7308 */ /* 0x000f620000000800 */
[----:B---3--:R-:W-:Y:S02]  /*2740*/  FSEL R184, R195, -INF , !P1 ;  /* 0xff800000c3b87808 */ /* 0x008fe40004800000 */
[----:B------:R-:W-:Y:S02]  /*2750*/  ISETP.GE.AND P1, PT, R225, 0x19, PT ;  /* 0x00000019e100780c */ /* 0x000fe40003f26270 */
[----:B------:R-:W-:Y:S02]  /*2760*/  ISETP.GE.AND P5, PT, R228, 0x28, PT ;  /* 0x00000028e400780c */ /* 0x000fe40003fa6270 */
[----:B------:R-:W-:Y:S01]  /*2770*/  FSEL R185, R202, -INF , !P0 ;  /* 0xff800000cab97808 */ /* 0x000fe20004000000 */
[----:B------:R-:W-:Y:S01]  /*2780*/  MUFU.EX2 R200, R200 ;  /* 0x000000c800c87308 */ /* 0x000fe20000000800 */
[----:B------:R-:W-:-:S02]  /*2790*/  ISETP.GT.OR P1, PT, R222, 0x19, !P1 ;  /* 0x00000019de00780c */ /* 0x000fc40004f24670 */
[----:B------:R-:W-:Y:S01]  /*27a0*/  ISETP.GT.OR P5, PT, R224, 0x28, !P5 ;  /* 0x00000028e000780c */ /* 0x000fe20006fa4670 */
[----:B------:R-:W-:Y:S01]  /*27b0*/  FFMA.FTZ R18, R185, UR41, -R18 ;  /* 0x00000029b9127c23 */ /* 0x000fe20008010812 */
[----:B------:R-:W-:Y:S01]  /*27c0*/  R2UR UR6, R187 ;  /* 0x00000000bb0672ca */ /* 0x000fe200000e0000 */
[----:B------:R-:W-:Y:S01]  /*27d0*/  FFMA.FTZ R187, R184, UR41, -R219 ;  /* 0x00000029b8bb7c23 */ /* 0x000fe200080108db */
[C---:B------:R-:W-:Y:S01]  /*27e0*/  ISETP.GE.AND P3, PT, R228.reuse, 0x29, PT ;  /* 0x00000029e400780c */ /* 0x040fe20003f66270 */
[----:B------:R3:W-:Y:S01]  /*27f0*/  MUFU.EX2 R219, R186 ;  /* 0x000000ba00db7308 */ /* 0x0007e20000000800 */
[----:B------:R-:W-:Y:S02]  /*2800*/  FSEL R184, R199, -INF , !P1 ;  /* 0xff800000c7b87808 */ /* 0x000fe40004800000 */
[----:B------:R-:W-:Y:S02]  /*2810*/  ISETP.GE.AND P2, PT, R225, 0x21, PT ;  /* 0x00000021e100780c */ /* 0x000fe40003f46270 */
[----:B------:R-:W-:-:S02]  /*2820*/  ISETP.GE.AND P4, PT, R228, 0x30, PT ;  /* 0x00000030e400780c */ /* 0x000fc40003f86270 */
[----:B------:R-:W-:Y:S01]  /*2830*/  FSEL R185, R204, -INF , !P5 ;  /* 0xff800000ccb97808 */ /* 0x000fe20006800000 */
[----:B------:R-:W5:Y:S01]  /*2840*/  MUFU.EX2 R22, R187 ;  /* 0x000000bb00167308 */ /* 0x000f620000000800 */
[----:B------:R-:W-:Y:S01]  /*2850*/  ISETP.GE.AND P5, PT, R225, 0x28, PT ;  /* 0x00000028e100780c */ /* 0x000fe20003fa6270 */
[----:B---3--:R-:W-:Y:S01]  /*2860*/  FFMA.FTZ R186, R184, UR41, -R23 ;  /* 0x00000029b8ba7c23 */ /* 0x008fe20008010817 */
[----:B------:R-:W-:Y:S01]  /*2870*/  ISETP.GE.AND P1, PT, R228, 0x31, PT ;  /* 0x00000031e400780c */ /* 0x000fe20003f26270 */
[----:B------:R-:W-:Y:S02]  /*2880*/  WARPGROUP.DEPBAR.LE gsb0, 0x0 ;  /* 0x00008000000079c5 */ /* 0x000fe40000010000 */
[----:B------:R-:W-:Y:S01]  /*2890*/  WARPGROUP.ARRIVE ;  /* 0x00000000000079c5 */ /* 0x000fe20000000000 */
[----:B------:R-:W-:Y:S01]  /*28a0*/  ISETP.GT.OR P3, PT, R224, 0x29, !P3 ;  /* 0x00000029e000780c */ /* 0x000fe20005f64670 */
[----:B------:R3:W-:Y:S01]  /*28b0*/  MUFU.EX2 R23, R188 ;  /* 0x000000bc00177308 */ /* 0x0007e20000000800 */
[----:B------:R-:W-:-:S02]  /*28c0*/  ISETP.GT.OR P2, PT, R222, 0x21, !P2 ;  /* 0x00000021de00780c */ /* 0x000fc40005744670 */
[----:B------:R-:W-:Y:S01]  /*28d0*/  ISETP.GT.OR P4, PT, R224, 0x30, !P4 ;  /* 0x00000030e000780c */ /* 0x000fe20006784670 */
[----:B------:R-:W-:Y:S01]  /*28e0*/  HGMMA.64x64x16.F32.BF16 R152, gdesc[UR8], R152, gsb0 ;  /* 0x00e00000089879f0 */ /* 0x000fe20008001898 */
[----:B------:R-:W-:Y:S01]  /*28f0*/  UIADD3 UR10, UR5, 0x6, URZ ;  /* 0x00000006050a7890 */ /* 0x000fe2000fffe03f */
[----:B------:R-:W-:Y:S01]  /*2900*/  ISETP.GT.OR P5, PT, R222, 0x28, !P5 ;  /* 0x00000028de00780c */ /* 0x000fe20006fa4670 */
[----:B------:R-:W-:Y:S01]  /*2910*/  UIADD3 UR8, UR7, 0x6, URZ ;  /* 0x0000000607087890 */ /* 0x000fe2000fffe03f */
[----:B------:R-:W-:Y:S01]  /*2920*/  ISETP.GT.OR P1, PT, R224, 0x31, !P1 ;  /* 0x00000031e000780c */ /* 0x000fe20004f24670 */
[----:B------:R-:W-:Y:S01]  /*2930*/  UMOV UR11, 0x40000040 ;  /* 0x40000040000b7882 */ /* 0x000fe20000000000 */
[----:B------:R-:W-:Y:S01]  /*2940*/  UMOV UR9, 0x40000040 ;  /* 0x4000004000097882 */ /* 0x000fe20000000000 */
[----:B---3--:R-:W-:Y:S01]  /*2950*/  FSEL R188, R205, -INF , !P3 ;  /* 0xff800000cdbc7808 */ /* 0x008fe20005800000 */
[----:B------:R3:W-:Y:S01]  /*2960*/  MUFU.EX2 R202, R186 ;  /* 0x000000ba00ca7308 */ /* 0x0007e20000000800 */
[----:B------:R-:W-:Y:S01]  /*2970*/  FSEL R184, R203, -INF , !P2 ;  /* 0xff800000cbb87808 */ /* 0x000fe20005000000 */
[----:B------:R-:W-:Y:S01]  /*2980*/  FFMA.FTZ R203, R185, UR41, -R20 ;  /* 0x00000029b9cb7c23 */ /* 0x000fe20008010814 */
[C---:B------:R-:W-:Y:S01]  /*2990*/  ISETP.GE.AND P3, PT, R225.reuse, 0x29, PT ;  /* 0x00000029e100780c */ /* 0x040fe20003f66270 */
[----:B------:R-:W-:Y:S01]  /*29a0*/  FFMA.FTZ R204, R188, UR41, -R21 ;  /* 0x00000029bccc7c23 */ /* 0x000fe20008010815 */
[----:B------:R-:W-:Y:S01]  /*29b0*/  FSEL R191, R208, -INF , !P4 ;  /* 0xff800000d0bf7808 */ /* 0x000fe20006000000 */
[----:B------:R-:W-:Y:S01]  /*29c0*/  FFMA.FTZ R19, R184, UR41, -R19 ;  /* 0x00000029b8137c23 */ /* 0x000fe20008010813 */
[----:B------:R-:W-:Y:S01]  /*29d0*/  ISETP.GE.AND P4, PT, R225, 0x30, PT ;  /* 0x00000030e100780c */ /* 0x000fe20003f86270 */
[----:B------:R-:W5:Y:S01]  /*29e0*/  MUFU.EX2 R12, R12 ;  /* 0x0000000c000c7308 */ /* 0x000f620000000800 */
[----:B------:R-:W-:-:S02]  /*29f0*/  FSEL R187, R206, -INF , !P5 ;  /* 0xff800000cebb7808 */ /* 0x000fc40006800000 */
[----:B------:R-:W-:Y:S02]  /*2a00*/  FSEL R194, R209, -INF , !P1 ;  /* 0xff800000d1c27808 */ /* 0x000fe40004800000 */
[----:B------:R-:W-:Y:S01]  /*2a10*/  ISETP.GE.AND P0, PT, R228, 0x38, PT ;  /* 0x00000038e400780c */ /* 0x000fe20003f06270 */
[----:B------:R-:W-:Y:S01]  /*2a20*/  FFMA.FTZ R20, R187, UR41, -R20 ;  /* 0x00000029bb147c23 */ /* 0x000fe20008010814 */
[----:B------:R-:W-:Y:S01]  /*2a30*/  ISETP.GE.AND P5, PT, R225, 0x31, PT ;  /* 0x00000031e100780c */ /* 0x000fe20003fa6270 */
[----:B------:R-:W-:Y:S01]  /*2a40*/  FFMA.FTZ R209, R194, UR41, -R217 ;  /* 0x00000029c2d17c23 */ /* 0x000fe200080108d9 */
[C---:B------:R-:W-:Y:S01]  /*2a50*/  ISETP.GT.OR P3, PT, R222.reuse, 0x29, !P3 ;  /* 0x00000029de00780c */ /* 0x040fe20005f64670 */
[----:B------:R-:W5:Y:S01]  /*2a60*/  MUFU.EX2 R13, R13 ;  /* 0x0000000d000d7308 */ /* 0x000f620000000800 */
[----:B------:R-:W-:Y:S02]  /*2a70*/  ISETP.GT.OR P4, PT, R222, 0x30, !P4 ;  /* 0x00000030de00780c */ /* 0x000fe40006784670 */
[----:B------:R-:W-:-:S02]  /*2a80*/  ISETP.GT.OR P0, PT, R224, 0x38, !P0 ;  /* 0x00000038e000780c */ /* 0x000fc40004704670 */
[----:B------:R-:W-:Y:S02]  /*2a90*/  ISETP.GT.OR P5, PT, R222, 0x31, !P5 ;  /* 0x00000031de00780c */ /* 0x000fe40006fa4670 */
[----:B------:R-:W-:Y:S01]  /*2aa0*/  FSEL R190, R207, -INF , !P3 ;  /* 0xff800000cfbe7808 */ /* 0x000fe20005800000 */
[----:B------:R-:W-:Y:S01]  /*2ab0*/  MUFU.EX2 R14, R14 ;  /* 0x0000000e000e7308 */ /* 0x000fe20000000800 */
[----:B------:R-:W-:Y:S01]  /*2ac0*/  FSEL R193, R210, -INF , !P4 ;  /* 0xff800000d2c17808 */ /* 0x000fe20006000000 */
[--C-:B------:R-:W-:Y:S01]  /*2ad0*/  FFMA.FTZ R210, R191, UR41, -R216.reuse ;  /* 0x00000029bfd27c23 */ /* 0x100fe200080108d8 */
[----:B------:R-:W-:Y:S01]  /*2ae0*/  FSEL R196, R211, -INF , !P5 ;  /* 0xff800000d3c47808 */ /* 0x000fe20006800000 */
[----:B------:R-:W-:Y:S01]  /*2af0*/  FFMA.FTZ R21, R190, UR41, -R21 ;  /* 0x00000029be157c23 */ /* 0x000fe20008010815 */
[----:B------:R-:W-:Y:S01]  /*2b00*/  FSEL R197, R212, -INF , !P0 ;  /* 0xff800000d4c57808 */ /* 0x000fe20004000000 */
[----:B------:R-:W-:Y:S01]  /*2b10*/  FFMA.FTZ R205, R193, UR41, -R216 ;  /* 0x00000029c1cd7c23 */ /* 0x000fe200080108d8 */
[C---:B------:R-:W-:Y:S01]  /*2b20*/  ISETP.GE.AND P3, PT, R225.reuse, 0x38, PT ;  /* 0x00000038e100780c */ /* 0x040fe20003f66270 */
[----:B------:R-:W-:Y:S01]  /*2b30*/  FFMA.FTZ R217, R196, UR41, -R217 ;  /* 0x00000029c4d97c23 */ /* 0x000fe200080108d9 */
[----:B------:R-:W-:Y:S01]  /*2b40*/  ISETP.GE.AND P4, PT, R225, 0x39, PT ;  /* 0x00000039e100780c */ /* 0x000fe20003f86270 */
[----:B------:R-:W-:Y:S01]  /*2b50*/  FFMA.FTZ R198, R197, UR41, -R16 ;  /* 0x00000029c5c67c23 */ /* 0x000fe20008010810 */
[C---:B------:R-:W-:Y:S01]  /*2b60*/  ISETP.GT.OR P3, PT, R222.reuse, 0x38, !P3 ;  /* 0x00000038de00780c */ /* 0x040fe20005f64670 */
[----:B------:R-:W5:Y:S01]  /*2b70*/  MUFU.EX2 R18, R18 ;  /* 0x0000001200127308 */ /* 0x000f620000000800 */
[----:B------:R-:W-:-:S02]  /*2b80*/  ISETP.GT.OR P4, PT, R222, 0x39, !P4 ;  /* 0x00000039de00780c */ /* 0x000fc40006784670 */
[----:B------:R-:W-:Y:S02]  /*2b90*/  ISETP.GE.AND P2, PT, R228, 0x39, PT ;  /* 0x00000039e400780c */ /* 0x000fe40003f46270 */
[----:B------:R-:W-:Y:S02]  /*2ba0*/  FSEL R208, R215, -INF , !P4 ;  /* 0xff800000d7d07808 */ /* 0x000fe40006000000 */
[----:B------:R-:W-:Y:S01]  /*2bb0*/  ISETP.GT.OR P2, PT, R224, 0x39, !P2 ;  /* 0x00000039e000780c */ /* 0x000fe20005744670 */
[----:B------:R-:W5:Y:S01]  /*2bc0*/  MUFU.EX2 R19, R19 ;  /* 0x0000001300137308 */ /* 0x000f620000000800 */
[----:B------:R-:W-:Y:S02]  /*2bd0*/  FSEL R199, R214, -INF , !P3 ;  /* 0xff800000d6c77808 */ /* 0x000fe40005800000 */
[----:B------:R-:W-:-:S03]  /*2be0*/  FSEL R206, R213, -INF , !P2 ;  /* 0xff800000d5ce7808 */ /* 0x000fc60005000000 */
[----:B------:R-:W-:Y:S02]  /*2bf0*/  FFMA.FTZ R199, R199, UR41, -R16 ;  /* 0x00000029c7c77c23 */ /* 0x000fe40008010810 */
[--C-:B------:R-:W-:Y:S01]  /*2c00*/  FFMA.FTZ R207, R206, UR41, -R17.reuse ;  /* 0x00000029cecf7c23 */ /* 0x100fe20008010811 */
[----:B------:R-:W-:Y:S01]  /*2c10*/  FFMA.FTZ R206, R208, UR41, -R17 ;  /* 0x00000029d0ce7c23 */ /* 0x000fe20008010811 */
[----:B------:R-:W5:Y:S08]  /*2c20*/  MUFU.EX2 R203, R203 ;  /* 0x000000cb00cb7308 */ /* 0x000f700000000800 */
[----:B------:R-:W5:Y:S01]  /*2c30*/  MUFU.EX2 R20, R20 ;  /* 0x0000001400147308 */ /* 0x000f620000000800 */
[----:B------:R-:W-:-:S02]  /*2c40*/  WARPGROUP.DEPBAR.LE gsb0, 0x0 ;  /* 0x00008000000079c5 */ /* 0x000fc40000010000 */
[----:B------:R-:W-:-:S05]  /*2c50*/  WARPGROUP.ARRIVE ;  /* 0x00000000000079c5 */ /* 0x000fca0000000000 */
[----:B------:R-:W5:Y:S01]  /*2c60*/  MUFU.EX2 R204, R204 ;  /* 0x000000cc00cc7308 */ /* 0x000f620000000800 */
[----:B------:R-:W-:Y:S01]  /*2c70*/  HGMMA.64x64x16.F32.BF16 R152, gdesc[UR8], R152, gsb0 ;  /* 0x00e00000089879f0 */ /* 0x000fe20008001898 */
[----:B------:R-:W-:Y:S02]  /*2c80*/  UIADD3 UR10, UR5, 0x200, URZ ;  /* 0x00000200050a7890 */ /* 0x000fe4000fffe03f */
[----:B------:R-:W-:-:S04]  /*2c90*/  UIADD3 UR8, UR7, 0x400, URZ ;  /* 0x0000040007087890 */ /* 0x000fc8000fffe03f */
[----:B------:R-:W5:Y:S01]  /*2ca0*/  MUFU.EX2 R21, R21 ;  /* 0x0000001500157308 */ /* 0x000f620000000800 */
[----:B------:R-:W-:Y:S01]  /*2cb0*/  UMOV UR11, 0x40000040 ;  /* 0x40000040000b7882 */ /* 0x000fe20000000000 */
[----:B------:R-:W-:-:S06]  /*2cc0*/  UMOV UR9, 0x40000040 ;  /* 0x4000004000097882 */ /* 0x000fcc0000000000 */
[----:B------:R-:W5:Y:S08]  /*2cd0*/  MUFU.EX2 R16, R210 ;  /* 0x000000d200107308 */ /* 0x000f700000000800 */
[----:B------:R-:W5:Y:S08]  /*2ce0*/  MUFU.EX2 R205, R205 ;  /* 0x000000cd00cd7308 */ /* 0x000f700000000800 */
[----:B------:R-:W5:Y:S01]  /*2cf0*/  MUFU.EX2 R17, R209 ;  /* 0x000000d100117308 */ /* 0x000f620000000800 */
        /* <DEDUP_REMOVED lines=31> */
[----:B------:R-:W1:Y:S04]  /*2ef0*/  LDS.64 R184, [R223+0x28200] ;  /* 0x02820000dfb87984 */ /* 0x000e680000000a00 */
[----:B---3--:R-:W3:Y:S04]  /*2f00*/  LDS.64 R186, [R223+0x28220] ;  /* 0x02822000dfba7984 */ /* 0x008ee80000000a00 */
[----:B------:R-:W2:Y:S04]  /*2f10*/  LDS.64 R188, [R223+0x28240] ;  /* 0x02824000dfbc7984 */ /* 0x000ea80000000a00 */
[----:B------:R-:W5:Y:S04]  /*2f20*/  LDS.64 R194, [R223+0x282a0] ;  /* 0x0282a000dfc27984 */ /* 0x000f680000000a00 */
[----:B------:R-:W5:Y:S04]  /*2f30*/  LDS.64 R190, [R223+0x28260] ;  /* 0x02826000dfbe7984 */ /* 0x000f680000000a00 */
[----:B------:R-:W5:Y:S04]  /*2f40*/  LDS.64 R192, [R223+0x28280] ;  /* 0x02828000dfc07984 */ /* 0x000f680000000a00 */
[----:B------:R-:W5:Y:S04]  /*2f50*/  LDS.64 R196, [R223+0x282c0] ;  /* 0x0282c000dfc47984 */ /* 0x000f680000000a00 */
[----:B----4-:R-:W4:Y:S01]  /*2f60*/  LDS.64 R222, [R223+0x282e0] ;  /* 0x0282e000dfde7984 */ /* 0x010f220000000a00 */
[--C-:B-1----:R-:W-:Y:S01]  /*2f70*/  FADD.FTZ R208, R155, -R185.reuse ;  /* 0x800000b99bd07221 */ /* 0x102fe20000010000 */
[--C-:B------:R-:W-:Y:S01]  /*2f80*/  FADD.FTZ R152, R152, -R184.reuse ;  /* 0x800000b898987221 */ /* 0x100fe20000010000 */
[----:B------:R-:W-:Y:S01]  /*2f90*/  FADD.FTZ R154, R154, -R184 ;  /* 0x800000b89a9a7221 */ /* 0x000fe20000010000 */
[----:B------:R-:W-:Y:S01]  /*2fa0*/  FADD.FTZ R153, R153, -R185 ;  /* 0x800000b999997221 */ /* 0x000fe20000010000 */
[--C-:B---3--:R-:W-:Y:S01]  /*2fb0*/  FADD.FTZ R155, R158, -R186.reuse ;  /* 0x800000ba9e9b7221 */ /* 0x108fe20000010000 */
[--C-:B------:R-:W-:Y:S01]  /*2fc0*/  FADD.FTZ R158, R159, -R187.reuse ;  /* 0x800000bb9f9e7221 */ /* 0x100fe20000010000 */
[----:B------:R-:W-:Y:S01]  /*2fd0*/  FADD.FTZ R184, R156, -R186 ;  /* 0x800000ba9cb87221 */ /* 0x000fe20000010000 */
[----:B------:R-:W-:Y:S01]  /*2fe0*/  FADD.FTZ R185, R157, -R187 ;  /* 0x800000bb9db97221 */ /* 0x000fe20000010000 */
[--C-:B--2---:R-:W-:Y:S01]  /*2ff0*/  FADD.FTZ R161, R161, -R189.reuse ;  /* 0x800000bda1a17221 */ /* 0x104fe20000010000 */
[----:B------:R-:W-:Y:S01]  /*3000*/  FADD.FTZ R163, R163, -R189 ;  /* 0x800000bda3a37221 */ /* 0x000fe20000010000 */
[----:B------:R-:W-:Y:S01]  /*3010*/  FADD.FTZ R159, R162, -R188 ;  /* 0x800000bca29f7221 */ /* 0x000fe20000010000 */
[----:B------:R-:W1:Y:S01]  /*3020*/  MUFU.EX2 R156, R217 ;  /* 0x000000d9009c7308 */ /* 0x000e620000000800 */
[----:B-----5:R-:W-:Y:S01]  /*3030*/  FADD.FTZ R189, R174, -R194 ;  /* 0x800000c2aebd7221 */ /* 0x020fe20000010000 */
[----:B------:R-:W-:Y:S01]  /*3040*/  FADD.FTZ R186, R175, -R195 ;  /* 0x800000c3afba7221 */ /* 0x000fe20000010000 */
[----:B------:R-:W-:Y:S01]  /*3050*/  FMUL.FTZ R152, R5, R152 ;  /* 0x0000009805987220 */ /* 0x000fe20000410000 */
[----:B------:R-:W-:Y:S01]  /*3060*/  FMUL.FTZ R175, R6, R153 ;  /* 0x0000009906af7220 */ /* 0x000fe20000410000 */
[----:B------:R-:W-:Y:S01]  /*3070*/  FADD.FTZ R187, R165, -R191 ;  /* 0x800000bfa5bb7221 */ /* 0x000fe20000010000 */
[----:B------:R-:W-:Y:S01]  /*3080*/  FMUL.FTZ R154, R15, R154 ;  /* 0x0000009a0f9a7220 */ /* 0x000fe20000410000 */
[----:B------:R-:W-:Y:S01]  /*3090*/  FADD.FTZ R160, R160, -R188 ;  /* 0x800000bca0a07221 */ /* 0x000fe20000010000 */
[----:B------:R-:W-:Y:S01]  /*30a0*/  MUFU.EX2 R174, R207 ;  /* 0x000000cf00ae7308 */ /* 0x000fe20000000800 */
[----:B------:R-:W-:Y:S01]  /*30b0*/  FADD.FTZ R165, R170, -R192 ;  /* 0x800000c0aaa57221 */ /* 0x000fe20000010000 */
[----:B------:R-:W-:Y:S01]  /*30c0*/  FADD.FTZ R170, R171, -R193 ;  /* 0x800000c1abaa7221 */ /* 0x000fe20000010000 */
[--C-:B------:R-:W-:Y:S01]  /*30d0*/  FADD.FTZ R164, R164, -R190.reuse ;  /* 0x800000bea4a47221 */ /* 0x100fe20000010000 */
[----:B------:R-:W-:Y:S01]  /*30e0*/  FADD.FTZ R166, R166, -R190 ;  /* 0x800000bea6a67221 */ /* 0x000fe20000010000 */
[--C-:B------:R-:W-:Y:S01]  /*30f0*/  FADD.FTZ R171, R176, -R196.reuse ;  /* 0x800000c4b0ab7221 */ /* 0x100fe20000010000 */
[--C-:B------:R-:W-:Y:S01]  /*3100*/  FADD.FTZ R176, R177, -R197.reuse ;  /* 0x800000c5b1b07221 */ /* 0x100fe20000010000 */
[----:B------:R-:W-:Y:S01]  /*3110*/  FADD.FTZ R179, R179, -R197 ;  /* 0x800000c5b3b37221 */ /* 0x000fe20000010000 */
[----:B------:R-:W2:Y:S01]  /*3120*/  MUFU.EX2 R157, R198 ;  /* 0x000000c6009d7308 */ /* 0x000ea20000000800 */
[----:B------:R-:W-:Y:S01]  /*3130*/  FADD.FTZ R178, R178, -R196 ;  /* 0x800000c4b2b27221 */ /* 0x000fe20000010000 */
[----:B------:R-:W-:Y:S01]  /*3140*/  FMUL.FTZ R197, R201, R208 ;  /* 0x000000d0c9c57220 */ /* 0x000fe20000410000 */
[----:B------:R-:W-:Y:S01]  /*3150*/  F2FP.BF16.F32.PACK_AB R196, R175, R152 ;  /* 0x00000098afc4723e */ /* 0x000fe200000010ff */
[----:B------:R-:W-:Y:S01]  /*3160*/  FADD.FTZ R167, R167, -R191 ;  /* 0x800000bfa7a77221 */ /* 0x000fe20000010000 */
[----:B------:R-:W-:Y:S01]  /*3170*/  FMUL.FTZ R159, R218, R159 ;  /* 0x0000009fda9f7220 */ /* 0x000fe20000410000 */
[----:B------:R-:W-:Y:S01]  /*3180*/  FMUL.FTZ R152, R22, R163 ;  /* 0x000000a316987220 */ /* 0x000fe20000410000 */
[----:B------:R-:W-:Y:S01]  /*3190*/  FADD.FTZ R168, R168, -R192 ;  /* 0x800000c0a8a87221 */ /* 0x000fe20000010000 */
[----:B------:R-:W3:Y:S01]  /*31a0*/  MUFU.EX2 R162, R199 ;  /* 0x000000c700a27308 */ /* 0x000ee20000000800 */
[----:B------:R-:W-:Y:S01]  /*31b0*/  FADD.FTZ R169, R169, -R193 ;  /* 0x800000c1a9a97221 */ /* 0x000fe20000010000 */
[----:B------:R-:W-:Y:S01]  /*31c0*/  FADD.FTZ R172, R172, -R194 ;  /* 0x800000c2acac7221 */ /* 0x000fe20000010000 */
[----:B------:R-:W-:Y:S01]  /*31d0*/  FADD.FTZ R173, R173, -R195 ;  /* 0x800000c3adad7221 */ /* 0x000fe20000010000 */
[--C-:B----4-:R-:W-:Y:S01]  /*31e0*/  FADD.FTZ R180, R180, -R222.reuse ;  /* 0x800000deb4b47221 */ /* 0x110fe20000010000 */
[----:B------:R-:W-:Y:S01]  /*31f0*/  FADD.FTZ R153, R182, -R222 ;  /* 0x800000deb6997221 */ /* 0x000fe20000010000 */
[--C-:B------:R-:W-:Y:S01]  /*3200*/  FADD.FTZ R181, R181, -R223.reuse ;  /* 0x800000dfb5b57221 */ /* 0x100fe20000010000 */
[----:B------:R-:W-:Y:S01]  /*3210*/  FADD.FTZ R183, R183, -R223 ;  /* 0x800000dfb7b77221 */ /* 0x000fe20000010000 */
[----:B------:R-:W4:Y:S01]  /*3220*/  MUFU.EX2 R207, R206 ;  /* 0x000000ce00cf7308 */ /* 0x000f220000000800 */
        /* <DEDUP_REMOVED lines=24> */
[----:B-1----:R-:W-:Y:S01]  /*33b0*/  FMUL.FTZ R179, R156, R179 ;  /* 0x000000b39cb37220 */ /* 0x002fe20000410000 */
[----:B--2---:R-:W-:Y:S01]  /*33c0*/  FMUL.FTZ R180, R157, R180 ;  /* 0x000000b49db47220 */ /* 0x004fe20000410000 */
[----:B---3--:R-:W-:Y:S01]  /*33d0*/  FMUL.FTZ R153, R162, R153 ;  /* 0x00000099a2997220 */ /* 0x008fe20000410000 */
[----:B------:R-:W-:Y:S01]  /*33e0*/  FMUL.FTZ R181, R174, R181 ;  /* 0x000000b5aeb57220 */ /* 0x000fe20000410000 */
[----:B----4-:R-:W-:Y:S01]  /*33f0*/  FMUL.FTZ R152, R207, R183 ;  /* 0x000000b7cf987220 */ /* 0x010fe20000410000 */
        /* <DEDUP_REMOVED lines=46> */
[----:B------:R-:W-:Y:S01]  /*36e0*/  UMOV UR8, UR5 ;  /* 0x0000000500087c82 */ /* 0x000fe20008000000 */
[----:B------:R-:W-:Y:S02]  /*36f0*/  WARPGROUP.DEPBAR.LE gsb0, 0x0 ;  /* 0x00008000000079c5 */ /* 0x000fe40000010000 */
[----:B------:R-:W-:Y:S02]  /*3700*/  F2FP.BF16.F32.PACK_AB R152, R14, R13 ;  /* 0x0000000d0e98723e */ /* 0x000fe400000010ff */
[----:B------:R-:W-:Y:S02]  /*3710*/  F2FP.BF16.F32.PACK_AB R153, R19, R18 ;  /* 0x000000121399723e */ /* 0x000fe400000010ff */
[----:B------:R-:W-:-:S02]  /*3720*/  F2FP.BF16.F32.PACK_AB R154, R204, R203 ;  /* 0x000000cbcc9a723e */ /* 0x000fc400000010ff */
[----:B------:R-:W-:Y:S02]  /*3730*/  F2FP.BF16.F32.PACK_AB R155, R21, R20 ;  /* 0x00000014159b723e */ /* 0x000fe400000010ff */
[----:B------:R-:W-:Y:S02]  /*3740*/  F2FP.BF16.F32.PACK_AB R204, R17, R16 ;  /* 0x0000001011cc723e */ /* 0x000fe400000010ff */
[----:B------:R-:W-:-:S06]  /*3750*/  WARPGROUP.ARRIVE ;  /* 0x00000000000079c5 */ /* 0x000fcc0000000000 */
[----:B------:R-:W-:Y:S01]  /*3760*/  HGMMA.64x128x16.F32.BF16 R88, R152, gdesc[UR8].tnspB, R88, gsb0 ;  /* 0x41e0000898587df0 */ /* 0x000fe20008001858 */
[----:B------:R-:W-:Y:S01]  /*3770*/  UMOV UR10, UR6 ;  /* 0x00000006000a7c82 */ /* 0x000fe20008000000 */
[----:B------:R-:W-:Y:S01]  /*3780*/  UMOV UR11, 0x40000040 ;  /* 0x40000040000b7882 */ /* 0x000fe20000000000 */
[----:B------:R-:W-:Y:S02]  /*3790*/  WARPGROUP.DEPBAR.LE gsb0, 0x0 ;  /* 0x00008000000079c5 */ /* 0x000fe40000010000 */
[----:B------:R-:W-:-:S07]  /*37a0*/  WARPGROUP.ARRIVE ;  /* 0x00000000000079c5 */ /* 0x000fce0000000000 */
        /* <DEDUP_REMOVED lines=65> */
.L_x_4899:
        /* <DEDUP_REMOVED lines=49> */
.L_x_4900:
        /* <DEDUP_REMOVED lines=78> */
.L_x_4883:
        /* <DEDUP_REMOVED lines=23> */
.L_x_4903:
        /* <DEDUP_REMOVED lines=20> */
.L_x_4904:
        /* <DEDUP_REMOVED lines=18> */
.L_x_4905:
        /* <DEDUP_REMOVED lines=18> */
.L_x_4906:
        /* <DEDUP_REMOVED lines=153> */
.L_x_4908:
[----:B------:R-:W-:Y:S05]  /*5230*/  BSYNC B0 ;  /* 0x0000000000007941 */ /* 0x000fea0003800000 */
.L_x_4907:
[----:B------:R-:W-:-:S04]  /*5240*/  DEPBAR.LE SB0, 0x0 ;  /* 0x000080000000791a */ /* 0x000fc80000000000 */
[----:B------:R-:W-:Y:S05]  /*5250*/  BRA `(.L_x_4881) ;  /* 0x0000005000647947 */ /* 0x000fea0003800000 */
.L_x_4902:
        /* <DEDUP_REMOVED lines=53> */
.L_x_4910:
[----:B------:R-:W-:Y:S05]  /*55b0*/  BSYNC B0 ;  /* 0x0000000000007941 */ /* 0x000fea0003800000 */
.L_x_4909:
        /* <DEDUP_REMOVED lines=16> */
.L_x_4912:
[----:B------:R-:W-:Y:S05]  /*56c0*/  BSYNC B0 ;  /* 0x0000000000007941 */ /* 0x000fea0003800000 */
.L_x_4911:
        /* <DEDUP_REMOVED lines=16> */
.L_x_4914:
[----:B------:R-:W-:Y:S05]  /*57d0*/  BSYNC B0 ;  /* 0x0000000000007941 */ /* 0x000fea0003800000 */
.L_x_4913:
        /* <DEDUP_REMOVED lines=17> */
.L_x_4916:
[----:B------:R-:W-:Y:S05]  /*58f0*/  BSYNC B0 ;  /* 0x0000000000007941 */ /* 0x000fea0003800000 */
.L_x_4915:
        /* <DEDUP_REMOVED lines=16> */
.L_x_4918:
[----:B------:R-:W-:Y:S05]  /*5a00*/  BSYNC B0 ;  /* 0x0000000000007941 */ /* 0x000fea0003800000 */
.L_x_4917:
        /* <DEDUP_REMOVED lines=18> */
.L_x_4920:
[----:B------:R-:W-:Y:S05]  /*5b30*/  BSYNC B0 ;  /* 0x0000000000007941 */ /* 0x000fea0003800000 */
.L_x_4919:
        /* <DEDUP_REMOVED lines=31> */
.L_x_4922:
[----:B------:R-:W-:Y:S05]  /*5d30*/  BSYNC B0 ;  /* 0x0000000000007941 */ /* 0x000fea0003800000 */
.L_x_4921:
        /* <DEDUP_REMOVED lines=22> */
.L_x_4924:
[----:B------:R-:W-:Y:S05]  /*5ea0*/  BSYNC B0 ;  /* 0x0000000000007941 */ /* 0x000fea0003800000 */
.L_x_4923:
        /* <DEDUP_REMOVED lines=14> */
.L_x_4926:
[----:B------:R-:W-:Y:S05]  /*5f90*/  BSYNC B0 ;  /* 0x0000000000007941 */ /* 0x000fea0003800000 */
.L_x_4925:
        /* <DEDUP_REMOVED lines=16> */
.L_x_4928:
[----:B------:R-:W-:Y:S05]  /*60a0*/  BSYNC B0 ;  /* 0x0000000000007941 */ /* 0x000fea0003800000 */
.L_x_4927:
        /* <DEDUP_REMOVED lines=15> */
.L_x_4930:
[----:B------:R-:W-:Y:S05]  /*61a0*/  BSYNC B0 ;  /* 0x0000000000007941 */ /* 0x000fea0003800000 */
.L_x_4929:
        /* <DEDUP_REMOVED lines=15> */
.L_x_4932:
[----:B------:R-:W-:Y:S05]  /*62a0*/  BSYNC B0 ;  /* 0x0000000000007941 */ /* 0x000fea0003800000 */
.L_x_4931:
        /* <DEDUP_REMOVED lines=15> */
.L_x_4934:
[----:B------:R-:W-:Y:S05]  /*63a0*/  BSYNC B0 ;  /* 0x0000000000007941 */ /* 0x000fea0003800000 */
.L_x_4933:
        /* <DEDUP_REMOVED lines=15> */
.L_x_4936:
[----:B------:R-:W-:Y:S05]  /*64a0*/  BSYNC B0 ;  /* 0x0000000000007941 */ /* 0x000fea0003800000 */
.L_x_4935:
        /* <DEDUP_REMOVED lines=15> */
.L_x_4938:
[----:B------:R-:W-:Y:S05]  /*65a0*/  BSYNC B0 ;  /* 0x0000000000007941 */ /* 0x000fea0003800000 */
.L_x_4937:
        /* <DEDUP_REMOVED lines=15> */
.L_x_4879:
        /* <DEDUP_REMOVED lines=33> */
.L_x_4940:
[----:B------:R-:W-:-:S05]  /*68b0*/  UMOV UR11, UR5 ;  /* 0x00000005000b7c82 */ /* 0x000fca0008000000 */
.L_x_4941:
        /* <DEDUP_REMOVED lines=48> */
.L_x_4946:
[----:B------:R-:W2:Y:S04]  /*6bc0*/  LDG.E.STRONG.GPU R0, desc[UR46][R2.64] ;  /* 0x0000002e02007981 */ /* 0x000ea8000c1ef900 */
[----:B--2---:R-:W-:Y:S01]  /*6bd0*/  CCTL.IVALL ;  /* 0x00000000ff00798f */ /* 0x004fe20002000000 */
[----:B------:R-:W-:Y:S05]  /*6be0*/  YIELD ;  /* 0x0000000000007946 */ /* 0x000fea0003800000 */
[----:B------:R-:W-:-:S13]  /*6bf0*/  ISETP.NE.AND P1, PT, R0, UR23, PT ;  /* 0x0000001700007c0c */ /* 0x000fda000bf25270 */
[----:B------:R-:W-:Y:S05]  /*6c00*/  @P1 BRA `(.L_x_4946) ;  /* 0xfffffffc00ec1947 */ /* 0x000fea000383ffff */
.L_x_4945:
[----:B------:R-:W-:Y:S05]  /*6c10*/  BSYNC B0 ;  /* 0x0000000000007941 */ /* 0x000fea0003800000 */
.L_x_4944:
[----:B------:R-:W-:-:S03]  /*6c20*/  UMOV UR4, 0xffffffff ;  /* 0xffffffff00047882 */ /* 0x000fc60000000000 */
[----:B------:R-:W-:Y:S05]  /*6c30*/  BRA.DIV UR4, `(.L_x_4947) ;  /* 0x0000003a044c7947 */ /* 0x000fea000b800000 */
[----:B------:R-:W-:Y:S01]  /*6c40*/  NOP ;  /* 0x0000000000007918 */ /* 0x000fe20000000000 */
.L_x_5024:
        /* <DEDUP_REMOVED lines=22> */
.L_x_4949:
[----:B------:R-:W-:Y:S05]  /*6db0*/  BSYNC B0 ;  /* 0x0000000000007941 */ /* 0x000fea0003800000 */
.L_x_4948:
        /* <DEDUP_REMOVED lines=20> */
.L_x_4951:
[----:B------:R-:W-:Y:S05]  /*6f00*/  BSYNC B0 ;  /* 0x0000000000007941 */ /* 0x000fea0003800000 */
.L_x_4950:
[----:B------:R-:W-:Y:S06]  /*6f10*/  BAR.ARV 0xa, 0xa0 ;  /* 0x0282800000007b1d */ /* 0x000fec0000002000 */
[----:B------:R-:W-:Y:S04]  /*6f20*/  BSSY B0, `(.L_x_4952) ;  /* 0x0000003000007945 */ /* 0x000fe80003800000 */
[----:B------:R-:W-:Y:S05]  /*6f30*/  @!P0 BRA `(.L_x_4953) ;  /* 0x0000000000048947 */ /* 0x000fea0003800000 */
[----:B------:R-:W-:-:S04]  /*6f40*/  DEPBAR.LE SB0, 0x0 ;  /* 0x000080000000791a */ /* 0x000fc80000000000 */
.L_x_4953:
[----:B------:R-:W-:Y:S05]  /*6f50*/  BSYNC B0 ;  /* 0x0000000000007941 */ /* 0x000fea0003800000 */
.L_x_4952:
        /* <DEDUP_REMOVED lines=19> */
.L_x_4955:
[----:B------:R-:W-:Y:S05]  /*7090*/  BSYNC B0 ;  /* 0x0000000000007941 */ /* 0x000fea0003800000 */
.L_x_4954:
[----:B------:R-:W-:Y:S01]  /*70a0*/  UIADD3 UR18, UR6, 0x1, URZ ;  /* 0x0000000106127890 */ /* 0x000fe2000fffe03f */
[----:B------:R-:W-:Y:S11]  /*70b0*/  BRA `(.L_x_4956) ;  /* 0x0000000000047947 */ /* 0x000ff60003800000 */
.L_x_4943:
[----:B------:R-:W-:-:S05]  /*70c0*/  UMOV UR18, UR6 ;  /* 0x0000000600127c82 */ /* 0x000fca0008000000 */
.L_x_4956:
        /* <DEDUP_REMOVED lines=12> */
.L_x_4981:
        /* <DEDUP_REMOVED lines=11> */
.L_x_4959:
[----:B------:R-:W2:Y:S04]  /*7240*/  LDG.E.STRONG.GPU R0, desc[UR46][R2.64] ;  /* 0x0000002e02007981 */ /* 0x000ea8000c1ef900 */
[----:B--2---:R-:W-:Y:S01]  /*7250*/  CCTL.IVALL ;  /* 0x00000000ff00798f */ /* 0x004fe20002000000 */
[----:B------:R-:W-:Y:S05]  /*7260*/  YIELD ;  /* 0x0000000000007946 */ /* 0x000fea0003800000 */
[----:B------:R-:W-:-:S13]  /*7270*/  ISETP.NE.AND P1, PT, R0, UR23, PT ;  /* 0x0000001700007c0c */ /* 0x000fda000bf25270 */
[----:B------:R-:W-:Y:S05]  /*7280*/  @P1 BRA `(.L_x_4959) ;  /* 0xfffffffc00ec1947 */ /* 0x000fea000383ffff */
.L_x_4958:
[----:B------:R-:W-:Y:S05]  /*7290*/  BSYNC B0 ;  /* 0x0000000000007941 */ /* 0x000fea0003800000 */
.L_x_4957:
[----:B------:R-:W-:-:S03]  /*72a0*/  UMOV UR16, 0xffffffff ;  /* 0xffffffff00107882 */ /* 0x000fc60000000000 */
[----:B------:R-:W-:Y:S05]  /*72b0*/  BRA.DIV UR16, `(.L_x_4960) ;  /* 0x0000003210c87947 */ /* 0x000fea000b800000 */
[----:B------:R-:W-:Y:S01]  /*72c0*/  NOP ;  /* 0x0000000000007918 */ /* 0x000fe20000000000 */
.L_x_5027:
        /* <DEDUP_REMOVED lines=19> */
.L_x_4962:
[----:B------:R-:W-:Y:S05]  /*7400*/  BSYNC B0 ;  /* 0x0000000000007941 */ /* 0x000fea0003800000 */
.L_x_4961:
        /* <DEDUP_REMOVED lines=15> */
.L_x_4964:
[----:B------:R-:W-:Y:S05]  /*7500*/  BSYNC B0 ;  /* 0x0000000000007941 */ /* 0x000fea0003800000 */
.L_x_4963:
[----:B------:R-:W-:Y:S06]  /*7510*/  BAR.ARV 0xa, 0xa0 ;  /* 0x0282800000007b1d */ /* 0x000fec0000002000 */
[----:B------:R-:W-:Y:S04]  /*7520*/  BSSY B0, `(.L_x_4965) ;  /* 0x0000003000007945 */ /* 0x000fe80003800000 */
[----:B------:R-:W-:Y:S05]  /*7530*/  @!P0 BRA `(.L_x_4966) ;  /* 0x0000000000048947 */ /* 0x000fea0003800000 */
[----:B------:R-:W-:-:S04]  /*7540*/  DEPBAR.LE SB0, 0x0 ;  /* 0x000080000000791a */ /* 0x000fc80000000000 */
.L_x_4966:
[----:B------:R-:W-:Y:S05]  /*7550*/  BSYNC B0 ;  /* 0x0000000000007941 */ /* 0x000fea0003800000 */
.L_x_4965:
        /* <DEDUP_REMOVED lines=19> */
.L_x_4968:
[----:B------:R-:W-:Y:S05]  /*7690*/  BSYNC B0 ;  /* 0x0000000000007941 */ /* 0x000fea0003800000 */
.L_x_4967:
        /* <DEDUP_REMOVED lines=9> */
.L_x_4971:
[----:B------:R-:W2:Y:S04]  /*7730*/  LDG.E.STRONG.GPU R0, desc[UR46][R2.64] ;  /* 0x0000002e02007981 */ /* 0x000ea8000c1ef900 */
[----:B--2---:R-:W-:Y:S01]  /*7740*/  CCTL.IVALL ;  /* 0x00000000ff00798f */ /* 0x004fe20002000000 */
[----:B------:R-:W-:Y:S05]  /*7750*/  YIELD ;  /* 0x0000000000007946 */ /* 0x000fea0003800000 */
[----:B------:R-:W-:-:S13]  /*7760*/  ISETP.NE.AND P1, PT, R0, UR23, PT ;  /* 0x0000001700007c0c */ /* 0x000fda000bf25270 */
[----:B------:R-:W-:Y:S05]  /*7770*/  @P1 BRA `(.L_x_4971) ;  /* 0xfffffffc00ec1947 */ /* 0x000fea000383ffff */
.L_x_4970:
[----:B------:R-:W-:Y:S05]  /*7780*/  BSYNC B0 ;  /* 0x0000000000007941 */ /* 0x000fea0003800000 */
.L_x_4969:
[----:B------:R-:W-:-:S03]  /*7790*/  UMOV UR12, 0xffffffff ;  /* 0xffffffff000c7882 */ /* 0x000fc60000000000 */
[----:B------:R-:W-:Y:S05]  /*77a0*/  BRA.DIV UR12, `(.L_x_4972) ;  /* 0x0000002e0ca87947 */ /* 0x000fea000b800000 */
[----:B------:R-:W-:Y:S01]  /*77b0*/  NOP ;  /* 0x0000000000007918 */ /* 0x000fe20000000000 */
.L_x_5030:
        /* <DEDUP_REMOVED lines=15> */
.L_x_4974:
[----:B------:R-:W-:Y:S05]  /*78b0*/  BSYNC B0 ;  /* 0x0000000000007941 */ /* 0x000fea0003800000 */
.L_x_4973:
        /* <DEDUP_REMOVED lines=15> */
.L_x_4976:
[----:B------:R-:W-:Y:S05]  /*79b0*/  BSYNC B0 ;  /* 0x0000000000007941 */ /* 0x000fea0003800000 */
.L_x_4975:
[----:B------:R-:W-:Y:S06]  /*79c0*/  BAR.ARV 0xa, 0xa0 ;  /* 0x0282800000007b1d */ /* 0x000fec0000002000 */
[----:B------:R-:W-:Y:S04]  /*79d0*/  BSSY B0, `(.L_x_4977) ;  /* 0x0000003000007945 */ /* 0x000fe80003800000 */
[----:B------:R-:W-:Y:S05]  /*79e0*/  @!P0 BRA `(.L_x_4978) ;  /* 0x0000000000048947 */ /* 0x000fea0003800000 */
[----:B------:R-:W-:-:S04]  /*79f0*/  DEPBAR.LE SB0, 0x0 ;  /* 0x000080000000791a */ /* 0x000fc80000000000 */
.L_x_4978:
[----:B------:R-:W-:Y:S05]  /*7a00*/  BSYNC B0 ;  /* 0x0000000000007941 */ /* 0x000fea0003800000 */
.L_x_4977:
        /* <DEDUP_REMOVED lines=19> */
.L_x_4980:
[----:B------:R-:W-:Y:S05]  /*7b40*/  BSYNC B0 ;  /* 0x0000000000007941 */ /* 0x000fea0003800000 */
.L_x_4979:
[----:B------:R-:W-:Y:S02]  /*7b50*/  UIADD3 UR6, UR6, 0x2, URZ ;  /* 0x0000000206067890 */ /* 0x000fe4000fffe03f */
[----:B------:R-:W-:Y:S02]  /*7b60*/  UIADD3 UR4, UR4, 0x4000, URZ ;  /* 0x0000400004047890 */ /* 0x000fe4000fffe03f */
[----:B------:R-:W-:-:S06]  /*7b70*/  UISETP.GE.AND UP0, UPT, UR6, UR11, UPT ;  /* 0x0000000b0600728c */ /* 0x000fcc000bf06270 */
[----:B------:R-:W-:-:S13]  /*7b80*/  PLOP3.LUT P1, PT, PT, PT, UP0, 0x80, 0x0 ;  /* 0x000000000000781c */ /* 0x000fda0003f2f008 */
[----:B------:R-:W-:Y:S05]  /*7b90*/  @!P1 BRA `(.L_x_4981) ;  /* 0xfffffff4007c9947 */ /* 0x000fea000383ffff */
.L_x_4942:
        /* <DEDUP_REMOVED lines=41> */
.L_x_4984:
[----:B------:R-:W-:Y:S05]  /*7e30*/  BSYNC B0 ;  /* 0x0000000000007941 */ /* 0x000fea0003800000 */
.L_x_4983:
[----:B------:R-:W-:Y:S05]  /*7e40*/  BRA `(.L_x_4985) ;  /* 0x0000000000047947 */ /* 0x000fea0003800000 */
.L_x_4982:
[----:B------:R-:W-:-:S05]  /*7e50*/  UMOV UR4, UR6 ;  /* 0x0000000600047c82 */ /* 0x000fca0008000000 */
.L_x_4985:
        /* <DEDUP_REMOVED lines=11> */
.L_x_4990:
        /* <DEDUP_REMOVED lines=24> */
.L_x_4987:
[----:B------:R-:W-:Y:S05]  /*8090*/  BSYNC B0 ;  /* 0x0000000000007941 */ /* 0x000fea0003800000 */
.L_x_4986:
        /* <DEDUP_REMOVED lines=24> */
.L_x_4989:
[----:B------:R-:W-:Y:S05]  /*8220*/  BSYNC B0 ;  /* 0x0000000000007941 */ /* 0x000fea0003800000 */
.L_x_4988:
[----:B------:R-:W-:Y:S02]  /*8230*/  UIADD3 UR11, UR11, 0x2, URZ ;  /* 0x000000020b0b7890 */ /* 0x000fe4000fffe03f */
[----:B------:R-:W-:Y:S02]  /*8240*/  ULEA UR8, UR18, UR8, 0x1 ;  /* 0x0000000812087291 */ /* 0x000fe4000f8e083f */
[----:B------:R-:W-:Y:S02]  /*8250*/  ULEA UR9, UR18, UR9, 0x1 ;  /* 0x0000000912097291 */ /* 0x000fe4000f8e083f */
[----:B------:R-:W-:-:S13]  /*8260*/  ISETP.NE.AND P0, PT, RZ, UR11, PT ;  /* 0x0000000bff007c0c */ /* 0x000fda000bf05270 */
[----:B------:R-:W-:Y:S05]  /*8270*/  @!P0 BRA `(.L_x_4881) ;  /* 0x00000020005c8947 */ /* 0x000fea0003800000 */
[----:B------:R-:W-:Y:S05]  /*8280*/  BRA `(.L_x_4990) ;  /* 0xfffffffc00207947 */ /* 0x000fea000383ffff */
.L_x_4939:
        /* <DEDUP_REMOVED lines=33> */
.L_x_4992:
        /* <DEDUP_REMOVED lines=43> */
.L_x_5031:
        /* <DEDUP_REMOVED lines=15> */
.L_x_4995:
        /* <DEDUP_REMOVED lines=98> */
.L_x_5006:
[----:B--234-:R-:W-:-:S04]  /*8e60*/  SHF.L.U32 R21, R11, 0x1f, RZ ;  /* 0x0000001f0b157819 */ /* 0x01cfc800000006ff */
[----:B------:R-:W1:Y:S02]  /*8e70*/  SYNCS.PHASECHK.TRANS64.TRYWAIT P1, [R16+URZ+0x30840], R21 ;  /* 0x03084015100075a7 */ /* 0x000e64000802017f */
[----:B-1----:R-:W-:Y:S05]  /*8e80*/  @!P1 BRA `(.L_x_4998) ;  /* 0x0000001800209947 */ /* 0x002fea0003800000 */
.L_x_5032:
[----:B------:R-:W-:Y:S05]  /*8e90*/  @P0 BRA `(.L_x_4999) ;  /* 0x0000000000140947 */ /* 0x000fea0003800000 */
[----:B------:R-:W-:Y:S01]  /*8ea0*/  ISETP.NE.AND P1, PT, R6, RZ, PT ;  /* 0x000000ff0600720c */ /* 0x000fe20003f25270 */
[----:B------:R-:W-:-:S04]  /*8eb0*/  IMAD.MOV.U32 R3, RZ, RZ, 0x4100 ;  /* 0x00004100ff037424 */ /* 0x000fc800078e00ff */
[----:B------:R3:W-:Y:S08]  /*8ec0*/  SYNCS.ARRIVE.TRANS64 RZ, [R16+URZ+0x30830], R3 ;  /* 0x0308300310ff79a7 */ /* 0x0007f0000800003f */
[----:B------:R-:W-:Y:S05]  /*8ed0*/  @!P1 BRA `(.L_x_4999) ;  /* 0x0000000000049947 */ /* 0x000fea0003800000 */
[----:B------:R-:W-:Y:S01]  /*8ee0*/  BPT.TRAP 0x1 ;  /* 0x000000040000795c */ /* 0x000fe20000300000 */
.L_x_4999:
        /* <DEDUP_REMOVED lines=36> */
.L_x_5033:
[----:B------:R-:W-:Y:S05]  /*9130*/  @P0 BRA `(.L_x_5001) ;  /* 0x0000000000140947 */ /* 0x000fea0003800000 */
[----:B------:R-:W-:Y:S01]  /*9140*/  ISETP.NE.AND P1, PT, R6, RZ, PT ;  /* 0x000000ff0600720c */ /* 0x000fe20003f25270 */
[----:B------:R-:W-:-:S04]  /*9150*/  IMAD.MOV.U32 R2, RZ, RZ, 0x4100 ;  /* 0x00004100ff027424 */ /* 0x000fc800078e00ff */
[----:B------:R3:W-:Y:S08]  /*9160*/  SYNCS.ARRIVE.TRANS64 RZ, [R16+URZ+0x30818], R2 ;  /* 0x0308180210ff79a7 */ /* 0x0007f0000800003f */
[----:B------:R-:W-:Y:S05]  /*9170*/  @!P1 BRA `(.L_x_5001) ;  /* 0x0000000000049947 */ /* 0x000fea0003800000 */
[----:B------:R-:W-:Y:S01]  /*9180*/  BPT.TRAP 0x1 ;  /* 0x000000040000795c */ /* 0x000fe20000300000 */
.L_x_5001:
        /* <DEDUP_REMOVED lines=36> */
.L_x_5034:
[----:B------:R-:W-:Y:S05]  /*93d0*/  @P0 BRA `(.L_x_5003) ;  /* 0x0000000000140947 */ /* 0x000fea0003800000 */
[----:B------:R-:W-:Y:S01]  /*93e0*/  ISETP.NE.AND P1, PT, R6, RZ, PT ;  /* 0x000000ff0600720c */ /* 0x000fe20003f25270 */
[----:B-123--:R-:W-:-:S04]  /*93f0*/  IMAD.MOV.U32 R21, RZ, RZ, 0x4100 ;  /* 0x00004100ff157424 */ /* 0x00efc800078e00ff */
[----:B------:R4:W-:Y:S08]  /*9400*/  SYNCS.ARRIVE.TRANS64 RZ, [R16+URZ+0x30838], R21 ;  /* 0x0308381510ff79a7 */ /* 0x0009f0000800003f */
[----:B------:R-:W-:Y:S05]  /*9410*/  @!P1 BRA `(.L_x_5003) ;  /* 0x0000000000049947 */ /* 0x000fea0003800000 */
[----:B------:R-:W-:Y:S01]  /*9420*/  BPT.TRAP 0x1 ;  /* 0x000000040000795c */ /* 0x000fe20000300000 */
.L_x_5003:
        /* <DEDUP_REMOVED lines=31> */
.L_x_5036:
[----:B------:R-:W-:Y:S05]  /*9620*/  @P0 BRA `(.L_x_5005) ;  /* 0x0000000000140947 */ /* 0x000fea0003800000 */
[----:B------:R-:W-:Y:S01]  /*9630*/  ISETP.NE.AND P1, PT, R6, RZ, PT ;  /* 0x000000ff0600720c */ /* 0x000fe20003f25270 */
[----:B------:R-:W-:-:S04]  /*9640*/  IMAD.MOV.U32 R5, RZ, RZ, 0x4100 ;  /* 0x00004100ff057424 */ /* 0x000fc800078e00ff */
[----:B------:R1:W-:Y:S08]  /*9650*/  SYNCS.ARRIVE.TRANS64 RZ, [R16+URZ+0x30810], R5 ;  /* 0x0308100510ff79a7 */ /* 0x0003f0000800003f */
[----:B------:R-:W-:Y:S05]  /*9660*/  @!P1 BRA `(.L_x_5005) ;  /* 0x0000000000049947 */ /* 0x000fea0003800000 */
[----:B------:R-:W-:Y:S01]  /*9670*/  BPT.TRAP 0x1 ;  /* 0x000000040000795c */ /* 0x000fe20000300000 */
.L_x_5005:
        /* <DEDUP_REMOVED lines=37> */
.L_x_4997:
[----:B------:R-:W3:Y:S02]  /*98d0*/  LDL.LU R4, [R1+0x4] ;  /* 0x0000040001047983 */ /* 0x000ee40000300800 */
[----:B---3--:R-:W-:Y:S02]  /*98e0*/  ISETP.NE.AND P1, PT, R4, RZ, PT ;  /* 0x000000ff0400720c */ /* 0x008fe40003f25270 */
[----:B------:R1:W5:Y:S11]  /*98f0*/  LDL R4, [R1] ;  /* 0x0000000001047983 */ /* 0x0003760000100800 */
[----:B-1----:R-:W-:Y:S05]  /*9900*/  @!P1 BRA `(.L_x_4996) ;  /* 0x0000000400489947 */ /* 0x002fea0003800000 */
[----:B------:R-:W-:-:S04]  /*9910*/  SHF.L.U32 R13, R11, 0x1f, RZ ;  /* 0x0000001f0b0d7819 */ /* 0x000fc800000006ff */
[----:B------:R-:W1:Y:S02]  /*9920*/  SYNCS.PHASECHK.TRANS64.TRYWAIT P1, [R16+URZ+0x30840], R13 ;  /* 0x0308400d100075a7 */ /* 0x000e64000802017f */
[----:B-1----:R-:W-:Y:S05]  /*9930*/  @!P1 BRA `(.L_x_5007) ;  /* 0x0000000c00c89947 */ /* 0x002fea0003800000 */
.L_x_5037:
[----:B------:R-:W-:Y:S05]  /*9940*/  @P0 BRA `(.L_x_5008) ;  /* 0x0000000000140947 */ /* 0x000fea0003800000 */
[----:B------:R-:W-:Y:S01]  /*9950*/  ISETP.NE.AND P1, PT, R6, RZ, PT ;  /* 0x000000ff0600720c */ /* 0x000fe20003f25270 */
[----:B--2---:R-:W-:-:S04]  /*9960*/  IMAD.MOV.U32 R5, RZ, RZ, 0x4100 ;  /* 0x00004100ff057424 */ /* 0x004fc800078e00ff */
[----:B------:R3:W-:Y:S08]  /*9970*/  SYNCS.ARRIVE.TRANS64 RZ, [R16+URZ+0x30830], R5 ;  /* 0x0308300510ff79a7 */ /* 0x0007f0000800003f */
[----:B------:R-:W-:Y:S05]  /*9980*/  @!P1 BRA `(.L_x_5008) ;  /* 0x0000000000049947 */ /* 0x000fea0003800000 */
[----:B------:R-:W-:Y:S01]  /*9990*/  BPT.TRAP 0x1 ;  /* 0x000000040000795c */ /* 0x000fe20000300000 */
.L_x_5008:
        /* <DEDUP_REMOVED lines=33> */
.L_x_5038:
[----:B------:R-:W-:Y:S05]  /*9bb0*/  @P0 BRA `(.L_x_5010) ;  /* 0x0000000000140947 */ /* 0x000fea0003800000 */
[----:B------:R-:W-:Y:S01]  /*9bc0*/  ISETP.NE.AND P0, PT, R6, RZ, PT ;  /* 0x000000ff0600720c */ /* 0x000fe20003f05270 */
[----:B------:R-:W-:-:S04]  /*9bd0*/  IMAD.MOV.U32 R5, RZ, RZ, 0x4100 ;  /* 0x00004100ff057424 */ /* 0x000fc800078e00ff */
[----:B------:R3:W-:Y:S08]  /*9be0*/  SYNCS.ARRIVE.TRANS64 RZ, [R16+URZ+0x30818], R5 ;  /* 0x0308180510ff79a7 */ /* 0x0007f0000800003f */
[----:B------:R-:W-:Y:S05]  /*9bf0*/  @!P0 BRA `(.L_x_5010) ;  /* 0x0000000000048947 */ /* 0x000fea0003800000 */
[----:B------:R-:W-:Y:S01]  /*9c00*/  BPT.TRAP 0x1 ;  /* 0x000000040000795c */ /* 0x000fe20000300000 */
.L_x_5010:
        /* <DEDUP_REMOVED lines=34> */
.L_x_4996:
[----:B------:R-:W3:Y:S01]  /*9e30*/  S2R R0, SR_TID.X ;  /* 0x0000000000007919 */ /* 0x000ee20000002100 */
[----:B------:R-:W-:Y:S01]  /*9e40*/  IMAD R3, R19, 0x8, R16 ;  /* 0x0000000813037824 */ /* 0x000fe200078e0210 */
[----:B---3--:R-:W-:Y:S02]  /*9e50*/  LOP3.LUT R2, R0, 0x7f, RZ, 0xc0, !PT ;  /* 0x0000007f00027812 */ /* 0x008fe400078ec0ff */
[----:B------:R-:W-:Y:S02]  /*9e60*/  SHF.L.U32 R0, R11, 0x1f, RZ ;  /* 0x0000001f0b007819 */ /* 0x000fe400000006ff */
[----:B------:R-:W-:Y:S02]  /*9e70*/  ISETP.NE.AND P1, PT, R2, RZ, PT ;  /* 0x000000ff0200720c */ /* 0x000fe40003f25270 */
[----:B------:R-:W3:Y:S02]  /*9e80*/  SYNCS.PHASECHK.TRANS64.TRYWAIT P0, [R3+URZ+0x30840], R0 ;  /* 0x03084000030075a7 */ /* 0x000ee4000800017f */
[----:B---3--:R-:W-:Y:S09]  /*9e90*/  @!P0 BRA `(.L_x_5011) ;  /* 0x0000000800988947 */ /* 0x008ff20003800000 */
.L_x_5039:
[----:B------:R-:W-:Y:S05]  /*9ea0*/  @P1 BRA `(.L_x_5012) ;  /* 0x0000000000181947 */ /* 0x000fea0003800000 */
[----:B------:R-:W1:Y:S01]  /*9eb0*/  S2R R2, SR_TID.X ;  /* 0x0000000000027919 */ /* 0x000e620000002100 */
[----:B---3--:R-:W-:-:S04]  /*9ec0*/  IMAD.MOV.U32 R0, RZ, RZ, 0x4100 ;  /* 0x00004100ff007424 */ /* 0x008fc800078e00ff */
[----:B------:R3:W-:Y:S01]  /*9ed0*/  SYNCS.ARRIVE.TRANS64 RZ, [R3+URZ+0x30830], R0 ;  /* 0x0308300003ff79a7 */ /* 0x0007e2000800003f */
[----:B-1----:R-:W-:-:S13]  /*9ee0*/  LOP3.LUT P0, RZ, R2, 0x1f, RZ, 0xc0, !PT ;  /* 0x0000001f02ff7812 */ /* 0x002fda000780c0ff */
[----:B---3--:R-:W-:Y:S05]  /*9ef0*/  @!P0 BRA `(.L_x_5012) ;  /* 0x0000000000048947 */ /* 0x008fea0003800000 */
[----:B------:R-:W-:Y:S01]  /*9f00*/  BPT.TRAP 0x1 ;  /* 0x000000040000795c */ /* 0x000fe20000300000 */
.L_x_5012:
        /* <DEDUP_REMOVED lines=40> */
.L_x_4993:
[----:B------:R-:W-:Y:S05]  /*a190*/  BSYNC B0 ;  /* 0x0000000000007941 */ /* 0x000fea0003800000 */
.L_x_4991:
[----:B------:R-:W-:-:S03]  /*a1a0*/  UMOV UR7, 0xffffffff ;  /* 0xffffffff00077882 */ /* 0x000fc60000000000 */
[----:B------:R-:W-:Y:S05]  /*a1b0*/  BRA.DIV UR7, `(.L_x_5013) ;  /* 0x0000000607e47947 */ /* 0x000fea000b800000 */
[----:B------:R-:W-:-:S13]  /*a1c0*/  ELECT P6, URZ, PT ;  /* 0x00000000003f782f */ /* 0x000fda00038c0000 */
.L_x_5042:
[----:B------:R-:W-:Y:S05]  /*a1d0*/  @!P6 BRA `(.L_x_4881) ;  /* 0x000000000084e947 */ /* 0x000fea0003800000 */
[----:B------:R-:W-:-:S06]  /*a1e0*/  ULOP3.LUT UR7, UR38, 0x2, URZ, 0xfc, !UPT ;  /* 0x0000000226077892 */ /* 0x000fcc000f8efc3f */
[----:B------:R-:W-:-:S05]  /*a1f0*/  IMAD.U32 R2, RZ, RZ, UR7 ;  /* 0x00000007ff027e24 */ /* 0x000fca000f8e00ff */
[----:B------:R-:W-:-:S13]  /*a200*/  ISETP.NE.AND P2, PT, R2, 0x3, PT ;  /* 0x000000030200780c */ /* 0x000fda0003f45270 */
[----:B------:R-:W-:Y:S05]  /*a210*/  @!P2 BRA `(.L_x_5014) ;  /* 0x000000000004a947 */ /* 0x000fea0003800000 */
[----:B------:R-:W-:Y:S01]  /*a220*/  BPT.TRAP 0x1 ;  /* 0x000000040000795c */ /* 0x000fe20000300000 */
.L_x_5014:
        /* <DEDUP_REMOVED lines=15> */
.L_x_5043:
[----:B------:R-:W2:Y:S02]  /*a320*/  SYNCS.PHASECHK.TRANS64.TRYWAIT P0, [R3+URZ], R2 ;  /* 0x00000002030075a7 */ /* 0x000ea4000800017f */
[----:B--2---:R-:W-:Y:S05]  /*a330*/  @!P0 BRA `(.L_x_5016) ;  /* 0x0000000400b88947 */ /* 0x004fea0003800000 */
.L_x_5044:
[----:B------:R-:W-:Y:S05]  /*a340*/  @!P2 BRA `(.L_x_5017) ;  /* 0x000000000004a947 */ /* 0x000fea0003800000 */
[----:B------:R-:W-:Y:S01]  /*a350*/  BPT.TRAP 0x1 ;  /* 0x000000040000795c */ /* 0x000fe20000300000 */
.L_x_5017:
[----:B--2---:R-:W-:-:S04]  /*a360*/  VIADD R3, R7, 0x30840 ;  /* 0x0003084007037836 */ /* 0x004fc80000000000 */
[----:B------:R-:W-:-:S04]  /*a370*/  IMAD R0, R0, 0x8, R3 ;  /* 0x0000000800007824 */ /* 0x000fc800078e0203 */
[----:B------:R-:W2:Y:S02]  /*a380*/  SYNCS.PHASECHK.TRANS64.TRYWAIT P0, [R0+URZ], R5 ;  /* 0x00000005000075a7 */ /* 0x000ea4000800017f */
[----:B--2---:R-:W-:Y:S05]  /*a390*/  @!P0 BRA `(.L_x_5018) ;  /* 0x0000000400b48947 */ /* 0x004fea0003800000 */
.L_x_5045:
[----:B------:R-:W-:-:S07]  /*a3a0*/  IMAD R3, R4, 0x8, R3 ;  /* 0x0000000804037824 */ /* 0x000fce00078e0203 */
.L_x_5019:
[----:B---3--:R3:W4:Y:S02]  /*a3b0*/  SYNCS.PHASECHK.TRANS64.TRYWAIT P0, [R3+URZ], R2 ;  /* 0x00000002030075a7 */ /* 0x008724000800017f */
[----:B----4-:R-:W-:Y:S05]  /*a3c0*/  @!P0 NANOSLEEP.SYNCS 0x989680 ;  /* 0x009896800000895d */ /* 0x010fea0003900000 */
[----:B------:R-:W4:Y:S02]  /*a3d0*/  @!P0 SYNCS.PHASECHK.TRANS64 P0, [R3+URZ], R2 ;  /* 0x00000002030085a7 */ /* 0x000f24000800007f */
[----:B----4-:R-:W-:Y:S05]  /*a3e0*/  @!P0 BRA `(.L_x_5019) ;  /* 0xfffffffc00f08947 */ /* 0x010fea000383ffff */
.L_x_4881:
[----:B------:R-:W-:Y:S05]  /*a3f0*/  BSYNC B6 ;  /* 0x0000000000067941 */ /* 0x000fea0003800000 */
.L_x_4878:
[----:B------:R-:W-:Y:S05]  /*a400*/  EXIT ;  /* 0x000000000000794d */ /* 0x000fea0003800000 */
.L_x_4888:
[----:B------:R-:W-:Y:S02]  /*a410*/  IMAD.MOV.U32 R12, RZ, RZ, RZ ;  /* 0x000000ffff0c7224 */ /* 0x000fe400078e00ff */
[----:B------:R-:W-:Y:S02]  /*a420*/  IMAD.MOV.U32 R11, RZ, RZ, 0x1f ;  /* 0x0000001fff0b7424 */ /* 0x000fe400078e00ff */
[----:B------:R-:W-:-:S07]  /*a430*/  IMAD.MOV.U32 R15, RZ, RZ, -0x1 ;  /* 0xffffffffff0f7424 */ /* 0x000fce00078e00ff */
[----:B------:R-:W-:Y:S05]  /*a440*/  WARPSYNC.COLLECTIVE R15, `(.L_x_5020) ;  /* 0x000000000f087348 */ /* 0x000fea0003c00000 */
[----:B------:R1:W2:Y:S02]  /*a450*/  SHFL.IDX P6, R14, R13, R12, R11 ;  /* 0x0000000c0d0e7389 */ /* 0x0002a400000c000b */
[----:B-12---:R-:W-:Y:S01]  /*a460*/  ENDCOLLECTIVE ;  /* 0x000000000000791b */ /* 0x006fe20003800000 */
.L_x_5020:
[----:B------:R-:W-:Y:S05]  /*a470*/  BRA `(.L_x_5021) ;  /* 0xffffff6c005c7947 */ /* 0x000fea000383ffff */
.L_x_4890:
[----:B--2---:R2:W3:Y:S02]  /*a480*/  SYNCS.PHASECHK.TRANS64.TRYWAIT P0, [R231+URZ+0x30800], R8 ;  /* 0x03080008e70075a7 */ /* 0x0044e4000800017f */
[----:B---3--:R-:W-:Y:S05]  /*a490*/  @!P0 NANOSLEEP.SYNCS 0x989680 ;  /* 0x009896800000895d */ /* 0x008fea0003900000 */
[----:B------:R-:W3:Y:S02]  /*a4a0*/  @!P0 SYNCS.PHASECHK.TRANS64 P0, [R231+URZ+0x30800], R8 ;  /* 0x03080008e70085a7 */ /* 0x000ee4000800007f */
[----:B---3--:R-:W-:Y:S05]  /*a4b0*/  @!P0 BRA `(.L_x_4890) ;  /* 0xfffffffc00f08947 */ /* 0x008fea000383ffff */
[----:B------:R-:W-:Y:S05]  /*a4c0*/  BRA `(.L_x_4889) ;  /* 0xffffff6c00a47947 */ /* 0x000fea000383ffff */
.L_x_4894:
[----:B---3--:R3:W4:Y:S02]  /*a4d0*/  SYNCS.PHASECHK.TRANS64.TRYWAIT P0, [R0+URZ+0x30810], R7 ;  /* 0x03081007000075a7 */ /* 0x008724000800017f */
[----:B----4-:R-:W-:Y:S05]  /*a4e0*/  @!P0 NANOSLEEP.SYNCS 0x989680 ;  /* 0x009896800000895d */ /* 0x010fea0003900000 */
[----:B------:R-:W4:Y:S02]  /*a4f0*/  @!P0 SYNCS.PHASECHK.TRANS64 P0, [R0+URZ+0x30810], R7 ;  /* 0x03081007000085a7 */ /* 0x000f24000800007f */
[----:B----4-:R-:W-:Y:S05]  /*a500*/  @!P0 BRA `(.L_x_4894) ;  /* 0xfffffffc00f08947 */ /* 0x010fea000383ffff */
[----:B------:R-:W-:Y:S05]  /*a510*/  BRA `(.L_x_4893) ;  /* 0xffffff7400447947 */ /* 0x000fea000383ffff */
.L_x_4898:
[----:B------:R1:W1:Y:S02]  /*a520*/  SYNCS.PHASECHK.TRANS64.TRYWAIT P0, [R0+URZ+0x30830], R7 ;  /* 0x03083007000075a7 */ /* 0x000264000800017f */
[----:B-1----:R-:W-:Y:S05]  /*a530*/  @!P0 NANOSLEEP.SYNCS 0x989680 ;  /* 0x009896800000895d */ /* 0x002fea0003900000 */
[----:B------:R-:W1:Y:S02]  /*a540*/  @!P0 SYNCS.PHASECHK.TRANS64 P0, [R0+URZ+0x30830], R7 ;  /* 0x03083007000085a7 */ /* 0x000e64000800007f */
[----:B-1----:R-:W-:Y:S05]  /*a550*/  @!P0 BRA `(.L_x_4898) ;  /* 0xfffffffc00f08947 */ /* 0x002fea000383ffff */
[----:B------:R-:W-:Y:S05]  /*a560*/  BRA `(.L_x_4897) ;  /* 0xffffff78009c7947 */ /* 0x000fea000383ffff */
.L_x_4947:
[----:B------:R-:W-:Y:S01]  /*a570*/  BSSY B0, `(.L_x_5022) ;  /* 0x0000005000007945 */ /* 0x000fe20003800000 */
[----:B------:R-:W-:-:S07]  /*a580*/  IMAD.MOV.U32 R15, RZ, RZ, -0x1 ;  /* 0xffffffffff0f7424 */ /* 0x000fce00078e00ff */
[----:B------:R-:W-:Y:S05]  /*a590*/  WARPSYNC.COLLECTIVE R15, `(.L_x_5023) ;  /* 0x000000000f087348 */ /* 0x000fea0003c00000 */
[----:B------:R-:W-:Y:S01]  /*a5a0*/  NOP ;  /* 0x0000000000007918 */ /* 0x000fe20000000000 */
[----:B------:R-:W-:Y:S01]  /*a5b0*/  ENDCOLLECTIVE ;  /* 0x000000000000791b */ /* 0x000fe20003800000 */
.L_x_5023:
[----:B------:R-:W-:Y:S05]  /*a5c0*/  BSYNC B0 ;  /* 0x0000000000007941 */ /* 0x000fea0003800000 */
.L_x_5022:
[----:B------:R-:W-:Y:S05]  /*a5d0*/  BRA `(.L_x_5024) ;  /* 0xffffffc4009c7947 */ /* 0x000fea000383ffff */
.L_x_4960:
[----:B------:R-:W-:Y:S01]  /*a5e0*/  BSSY B0, `(.L_x_5025) ;  /* 0x0000005000007945 */ /* 0x000fe20003800000 */
[----:B------:R-:W-:-:S07]  /*a5f0*/  IMAD.MOV.U32 R15, RZ, RZ, -0x1 ;  /* 0xffffffffff0f7424 */ /* 0x000fce00078e00ff */
[----:B------:R-:W-:Y:S05]  /*a600*/  WARPSYNC.COLLECTIVE R15, `(.L_x_5026) ;  /* 0x000000000f087348 */ /* 0x000fea0003c00000 */
[----:B------:R-:W-:Y:S01]  /*a610*/  NOP ;  /* 0x0000000000007918 */ /* 0x000fe20000000000 */
[----:B------:R-:W-:Y:S01]  /*a620*/  ENDCOLLECTIVE ;  /* 0x000000000000791b */ /* 0x000fe20003800000 */
.L_x_5026:
[----:B------:R-:W-:Y:S05]  /*a630*/  BSYNC B0 ;  /* 0x0000000000007941 */ /* 0x000fea0003800000 */
.L_x_5025:
[----:B------:R-:W-:Y:S05]  /*a640*/  BRA `(.L_x_5027) ;  /* 0xffffffcc00207947 */ /* 0x000fea000383ffff */
.L_x_4972:
[----:B------:R-:W-:Y:S01]  /*a650*/  BSSY B0, `(.L_x_5028) ;  /* 0x0000005000007945 */ /* 0x000fe20003800000 */
[----:B------:R-:W-:-:S07]  /*a660*/  IMAD.MOV.U32 R15, RZ, RZ, -0x1 ;  /* 0xffffffffff0f7424 */ /* 0x000fce00078e00ff */
[----:B------:R-:W-:Y:S05]  /*a670*/  WARPSYNC.COLLECTIVE R15, `(.L_x_5029) ;  /* 0x000000000f087348 */ /* 0x000fea0003c00000 */
[----:B------:R-:W-:Y:S01]  /*a680*/  NOP ;  /* 0x0000000000007918 */ /* 0x000fe20000000000 */
[----:B------:R-:W-:Y:S01]  /*a690*/  ENDCOLLECTIVE ;  /* 0x000000000000791b */ /* 0x000fe20003800000 */
.L_x_5029:
[----:B------:R-:W-:Y:S05]  /*a6a0*/  BSYNC B0 ;  /* 0x0000000000007941 */ /* 0x000fea0003800000 */
.L_x_5028:
[----:B------:R-:W-:Y:S05]  /*a6b0*/  BRA `(.L_x_5030) ;  /* 0xffffffd000407947 */ /* 0x000fea000383ffff */
.L_x_4994:
[----:B-1----:R1:W2:Y:S02]  /*a6c0*/  SYNCS.PHASECHK.TRANS64.TRYWAIT P0, [R16+URZ+0x30820], R3 ;  /* 0x03082003100075a7 */ /* 0x0022a4000800017f */
[----:B--2---:R-:W-:Y:S05]  /*a6d0*/  @!P0 NANOSLEEP.SYNCS 0x989680 ;  /* 0x009896800000895d */ /* 0x004fea0003900000 */
[----:B------:R-:W2:Y:S02]  /*a6e0*/  @!P0 SYNCS.PHASECHK.TRANS64 P0, [R16+URZ+0x30820], R3 ;  /* 0x03082003100085a7 */ /* 0x000ea4000800007f */
[----:B--2---:R-:W-:Y:S05]  /*a6f0*/  @!P0 BRA `(.L_x_4994) ;  /* 0xfffffffc00f08947 */ /* 0x004fea000383ffff */
[----:B------:R-:W-:Y:S05]  /*a700*/  BRA `(.L_x_5031) ;  /* 0xffffffe000107947 */ /* 0x000fea000383ffff */
.L_x_4998:
[----:B-1----:R1:W3:Y:S02]  /*a710*/  SYNCS.PHASECHK.TRANS64.TRYWAIT P1, [R16+URZ+0x30840], R21 ;  /* 0x03084015100075a7 */ /* 0x0022e4000802017f */
[----:B---3--:R-:W-:Y:S05]  /*a720*/  @!P1 NANOSLEEP.SYNCS 0x989680 ;  /* 0x009896800000995d */ /* 0x008fea0003900000 */
[----:B------:R-:W3:Y:S02]  /*a730*/  @!P1 SYNCS.PHASECHK.TRANS64 P1, [R16+URZ+0x30840], R21 ;  /* 0x03084015100095a7 */ /* 0x000ee4000802007f */
[----:B---3--:R-:W-:Y:S05]  /*a740*/  @!P1 BRA `(.L_x_4998) ;  /* 0xfffffffc00f09947 */ /* 0x008fea000383ffff */
[----:B------:R-:W-:Y:S05]  /*a750*/  BRA `(.L_x_5032) ;  /* 0xffffffe400cc7947 */ /* 0x000fea000383ffff */
.L_x_5000:
[----:B--2---:R2:W3:Y:S02]  /*a760*/  SYNCS.PHASECHK.TRANS64.TRYWAIT P1, [R16+URZ+0x30828], R21 ;  /* 0x03082815100075a7 */ /* 0x0044e4000802017f */
[----:B---3--:R-:W-:Y:S05]  /*a770*/  @!P1 NANOSLEEP.SYNCS 0x989680 ;  /* 0x009896800000995d */ /* 0x008fea0003900000 */
[----:B------:R-:W3:Y:S02]  /*a780*/  @!P1 SYNCS.PHASECHK.TRANS64 P1, [R16+URZ+0x30828], R21 ;  /* 0x03082815100095a7 */ /* 0x000ee4000802007f */
[----:B---3--:R-:W-:Y:S05]  /*a790*/  @!P1 BRA `(.L_x_5000) ;  /* 0xfffffffc00f09947 */ /* 0x008fea000383ffff */
[----:B------:R-:W-:Y:S05]  /*a7a0*/  BRA `(.L_x_5033) ;  /* 0xffffffe800607947 */ /* 0x000fea000383ffff */
.L_x_5002:
[----:B---3--:R3:W4:Y:S02]  /*a7b0*/  SYNCS.PHASECHK.TRANS64.TRYWAIT P1, [R16+URZ+0x30848], R21 ;  /* 0x03084815100075a7 */ /* 0x008724000802017f */
[----:B----4-:R-:W-:Y:S05]  /*a7c0*/  @!P1 NANOSLEEP.SYNCS 0x989680 ;  /* 0x009896800000995d */ /* 0x010fea0003900000 */
[----:B------:R-:W4:Y:S02]  /*a7d0*/  @!P1 SYNCS.PHASECHK.TRANS64 P1, [R16+URZ+0x30848], R21 ;  /* 0x03084815100095a7 */ /* 0x000f24000802007f */
[----:B----4-:R-:W-:Y:S05]  /*a7e0*/  @!P1 BRA `(.L_x_5002) ;  /* 0xfffffffc00f09947 */ /* 0x010fea000383ffff */
[----:B------:R-:W-:Y:S05]  /*a7f0*/  BRA `(.L_x_5034) ;  /* 0xffffffe800f47947 */ /* 0x000fea000383ffff */
.L_x_5004:
[----:B------:R-:W-:-:S07]  /*a800*/  SHF.L.U32 R5, R11, 0x1f, RZ ;  /* 0x0000001f0b057819 */ /* 0x000fce00000006ff */
.L_x_5035:
[----:B------:R1:W1:Y:S02]  /*a810*/  SYNCS.PHASECHK.TRANS64.TRYWAIT P1, [R16+URZ+0x30820], R5 ;  /* 0x03082005100075a7 */ /* 0x000264000802017f */
[----:B-1----:R-:W-:Y:S05]  /*a820*/  @!P1 NANOSLEEP.SYNCS 0x989680 ;  /* 0x009896800000995d */ /* 0x002fea0003900000 */
[----:B------:R-:W1:Y:S02]  /*a830*/  @!P1 SYNCS.PHASECHK.TRANS64 P1, [R16+URZ+0x30820], R5 ;  /* 0x03082005100095a7 */ /* 0x000e64000802007f */
[----:B-1----:R-:W-:Y:S05]  /*a840*/  @!P1 BRA `(.L_x_5035) ;  /* 0xfffffffc00f09947 */ /* 0x002fea000383ffff */
[----:B------:R-:W-:Y:S05]  /*a850*/  BRA `(.L_x_5036) ;  /* 0xffffffec00707947 */ /* 0x000fea000383ffff */
.L_x_5007:
[----:B-1----:R1:W3:Y:S02]  /*a860*/  SYNCS.PHASECHK.TRANS64.TRYWAIT P1, [R16+URZ+0x30840], R13 ;  /* 0x0308400d100075a7 */ /* 0x0022e4000802017f */
[----:B---3--:R-:W-:Y:S05]  /*a870*/  @!P1 NANOSLEEP.SYNCS 0x989680 ;  /* 0x009896800000995d */ /* 0x008fea0003900000 */
[----:B------:R-:W3:Y:S02]  /*a880*/  @!P1 SYNCS.PHASECHK.TRANS64 P1, [R16+URZ+0x30840], R13 ;  /* 0x0308400d100095a7 */ /* 0x000ee4000802007f */
[----:B---3--:R-:W-:Y:S05]  /*a890*/  @!P1 BRA `(.L_x_5007) ;  /* 0xfffffffc00f09947 */ /* 0x008fea000383ffff */
[----:B------:R-:W-:Y:S05]  /*a8a0*/  BRA `(.L_x_5037) ;  /* 0xfffffff000247947 */ /* 0x000fea000383ffff */
.L_x_5009:
[----:B--2---:R2:W3:Y:S02]  /*a8b0*/  SYNCS.PHASECHK.TRANS64.TRYWAIT P1, [R16+URZ+0x30828], R13 ;  /* 0x0308280d100075a7 */ /* 0x0044e4000802017f */
[----:B---3--:R-:W-:Y:S05]  /*a8c0*/  @!P1 NANOSLEEP.SYNCS 0x989680 ;  /* 0x009896800000995d */ /* 0x008fea0003900000 */
[----:B------:R-:W3:Y:S02]  /*a8d0*/  @!P1 SYNCS.PHASECHK.TRANS64 P1, [R16+URZ+0x30828], R13 ;  /* 0x0308280d100095a7 */ /* 0x000ee4000802007f */
[----:B---3--:R-:W-:Y:S05]  /*a8e0*/  @!P1 BRA `(.L_x_5009) ;  /* 0xfffffffc00f09947 */ /* 0x008fea000383ffff */
[----:B------:R-:W-:Y:S05]  /*a8f0*/  BRA `(.L_x_5038) ;  /* 0xfffffff000ac7947 */ /* 0x000fea000383ffff */
.L_x_5011:
[----:B---3--:R3:W1:Y:S02]  /*a900*/  SYNCS.PHASECHK.TRANS64.TRYWAIT P0, [R3+URZ+0x30840], R0 ;  /* 0x03084000030075a7 */ /* 0x008664000800017f */
[----:B-1----:R-:W-:Y:S05]  /*a910*/  @!P0 NANOSLEEP.SYNCS 0x989680 ;  /* 0x009896800000895d */ /* 0x002fea0003900000 */
[----:B------:R-:W1:Y:S02]  /*a920*/  @!P0 SYNCS.PHASECHK.TRANS64 P0, [R3+URZ+0x30840], R0 ;  /* 0x03084000030085a7 */ /* 0x000e64000800007f */
[----:B-1----:R-:W-:Y:S05]  /*a930*/  @!P0 BRA `(.L_x_5011) ;  /* 0xfffffffc00f08947 */ /* 0x002fea000383ffff */
[----:B------:R-:W-:Y:S05]  /*a940*/  BRA `(.L_x_5039) ;  /* 0xfffffff400547947 */ /* 0x000fea000383ffff */
.L_x_5013:
[----:B------:R-:W-:Y:S01]  /*a950*/  BSSY B0, `(.L_x_5040) ;  /* 0x0000006000007945 */ /* 0x000fe20003800000 */
[----:B------:R-:W-:-:S07]  /*a960*/  IMAD.MOV.U32 R15, RZ, RZ, -0x1 ;  /* 0xffffffffff0f7424 */ /* 0x000fce00078e00ff */
[----:B------:R-:W-:Y:S05]  /*a970*/  WARPSYNC.COLLECTIVE R15, `(.L_x_5041) ;  /* 0x000000000f0c7348 */ /* 0x000fea0003c00000 */
[----:B------:R-:W-:Y:S02]  /*a980*/  ELECT P6, UR62, PT ;  /* 0x00000000003e782f */ /* 0x000fe400038c0000 */
[----:B------:R-:W-:Y:S01]  /*a990*/  MOV R14, UR62 ;  /* 0x0000003e000e7c02 */ /* 0x000fe20008000f00 */
[----:B------:R-:W-:Y:S10]  /*a9a0*/  ENDCOLLECTIVE ;  /* 0x000000000000791b */ /* 0x000ff40003800000 */
.L_x_5041:
[----:B------:R-:W-:Y:S05]  /*a9b0*/  BSYNC B0 ;  /* 0x0000000000007941 */ /* 0x000fea0003800000 */
.L_x_5040:
[----:B------:R-:W-:Y:S05]  /*a9c0*/  BRA `(.L_x_5042) ;  /* 0xfffffff800007947 */ /* 0x000fea000383ffff */
.L_x_5015:
[----:B-1----:R1:W2:Y:S02]  /*a9d0*/  SYNCS.PHASECHK.TRANS64.TRYWAIT P0, [R6+URZ], R5 ;  /* 0x00000005060075a7 */ /* 0x0022a4000800017f */
[----:B--2---:R-:W-:Y:S05]  /*a9e0*/  @!P0 NANOSLEEP.SYNCS 0x989680 ;  /* 0x009896800000895d */ /* 0x004fea0003900000 */
[----:B------:R-:W2:Y:S02]  /*a9f0*/  @!P0 SYNCS.PHASECHK.TRANS64 P0, [R6+URZ], R5 ;  /* 0x00000005060085a7 */ /* 0x000ea4000800007f */
[----:B--2---:R-:W-:Y:S05]  /*aa00*/  @!P0 BRA `(.L_x_5015) ;  /* 0xfffffffc00f08947 */ /* 0x004fea000383ffff */
[----:B------:R-:W-:Y:S05]  /*aa10*/  BRA `(.L_x_5043) ;  /* 0xfffffff800407947 */ /* 0x000fea000383ffff */
.L_x_5016:
[----:B--2---:R2:W3:Y:S02]  /*aa20*/  SYNCS.PHASECHK.TRANS64.TRYWAIT P0, [R3+URZ], R2 ;  /* 0x00000002030075a7 */ /* 0x0044e4000800017f */
[----:B---3--:R-:W-:Y:S05]  /*aa30*/  @!P0 NANOSLEEP.SYNCS 0x989680 ;  /* 0x009896800000895d */ /* 0x008fea0003900000 */
[----:B------:R-:W3:Y:S02]  /*aa40*/  @!P0 SYNCS.PHASECHK.TRANS64 P0, [R3+URZ], R2 ;  /* 0x00000002030085a7 */ /* 0x000ee4000800007f */
[----:B---3--:R-:W-:Y:S05]  /*aa50*/  @!P0 BRA `(.L_x_5016) ;  /* 0xfffffffc00f08947 */ /* 0x008fea000383ffff */
[----:B------:R-:W-:Y:S05]  /*aa60*/  BRA `(.L_x_5044) ;  /* 0xfffffff800347947 */ /* 0x000fea000383ffff */
.L_x_5018:
[----:B--2---:R2:W3:Y:S02]  /*aa70*/  SYNCS.PHASECHK.TRANS64.TRYWAIT P0, [R0+URZ], R5 ;  /* 0x00000005000075a7 */ /* 0x0044e4000800017f */
[----:B---3--:R-:W-:Y:S05]  /*aa80*/  @!P0 NANOSLEEP.SYNCS 0x989680 ;  /* 0x009896800000895d */ /* 0x008fea0003900000 */
[----:B------:R-:W3:Y:S02]  /*aa90*/  @!P0 SYNCS.PHASECHK.TRANS64 P0, [R0+URZ], R5 ;  /* 0x00000005000085a7 */ /* 0x000ee4000800007f */
[----:B---3--:R-:W-:Y:S05]  /*aaa0*/  @!P0 BRA `(.L_x_5018) ;  /* 0xfffffffc00f08947 */ /* 0x008fea000383ffff */
[----:B------:R-:W-:Y:S05]  /*aab0*/  BRA `(.L_x_5045) ;  /* 0xfffffff800387947 */ /* 0x000fea000383ffff */
.L_x_5046:
        /* <DEDUP_REMOVED lines=12> */
.L_x_7326:


//--------------------- .text._ZN7cutlass13device_kernelIN5flash11enable_sm90INS1_16FlashAttnBwdSm90INS1_25CollectiveMainloopBwdSm90ILi2ELi2ELi2EN4cute5tupleIJNS5_1CILi1EEES8_S8_EEENS6_IJNS7_ILi64EEENS7_ILi128EEESB_EEENS_10bfloat16_tEfNS_4arch4Sm90ELb0ELb1ELb0ELb0ELb0ELb1ELb0ELb0ELi2ELi1ELi2ELi1ELb0EEENS1_24CollectiveEpilogueBwdGQAISC_fSF_Li256ELb0ELb0EEENS1_19SingleTileSchedulerILb0ELb0ELb0ELi128EEEEEEEEEvNT_6ParamsE --------------------------
	.section	.text._ZN7cutlass13device_kernelIN5flash11enable_sm90INS1_16FlashAttnBwdSm90INS1_25CollectiveMainloopBwdSm90ILi2ELi2ELi2EN4cute5tupleIJNS5_1CILi1EEES8_S8_EEENS6_IJNS7_ILi64EEENS7_ILi128EEESB_EEENS_10bfloat16_tEfNS_4arch4Sm90ELb0ELb1ELb0ELb0ELb0ELb1ELb0ELb0ELi2ELi1ELi2ELi1ELb0EEENS1_24CollectiveEpilogueBwdGQAISC_fSF_Li256ELb0ELb0EEENS1_19SingleTileSchedulerILb0ELb0ELb0ELi128EEEEEEEEEvNT_6ParamsE,"ax",@progbits
	.align	128
.text._ZN7cutlass13device_kernelIN5flash11enable_sm90INS1_16FlashAttnBwdSm90INS1_25CollectiveMainloopBwdSm90ILi2ELi2ELi2EN4cute5tupleIJNS5_1CILi1EEES8_S8_EEENS6_IJNS7_ILi64EEENS7_ILi128EEESB_EEENS_10bfloat16_tEfNS_4arch4Sm90ELb0ELb1ELb0ELb0ELb0ELb1ELb0ELb0ELi2ELi1ELi2ELi1ELb0EEENS1_24CollectiveEpilogueBwdGQAISC_fSF_Li256ELb0ELb0EEENS1_19SingleTileSchedulerILb0ELb0ELb0ELi128EEEEEEEEEvNT_6ParamsE:
        .type           _ZN7cutlass13device_kernelIN5flash11enable_sm90INS1_16FlashAttnBwdSm90INS1_25CollectiveMainloopBwdSm90ILi2ELi2ELi2EN4cute5tupleIJNS5_1CILi1EEES8_S8_EEENS6_IJNS7_ILi64EEENS7_ILi128EEESB_EEENS_10bfloat16_tEfNS_4arch4Sm90ELb0ELb1ELb0ELb0ELb0ELb1ELb0ELb0ELi2ELi1ELi2ELi1ELb0EEENS1_24CollectiveEpilogueBwdGQAISC_fSF_Li256ELb0ELb0EEENS1_19SingleTileSchedulerILb0ELb0ELb0ELi128EEEEEEEEEvNT_6ParamsE,@function
        .size           _ZN7cutlass13device_kernelIN5flash11enable_sm90INS1_16FlashAttnBwdSm90INS1_25CollectiveMainloopBwdSm90ILi2ELi2ELi2EN4cute5tupleIJNS5_1CILi1EEES8_S8_EEENS6_IJNS7_ILi64EEENS7_ILi128EEESB_EEENS_10bfloat16_tEfNS_4arch4Sm90ELb0ELb1ELb0ELb0ELb0ELb1ELb0ELb0ELi2ELi1ELi2ELi1ELb0EEENS1_24CollectiveEpilogueBwdGQAISC_fSF_Li256ELb0ELb0EEENS1_19SingleTileSchedulerILb0ELb0ELb0ELi128EEEEEEEEEvNT_6ParamsE,(.L_x_7327 - _ZN7cutlass13device_kernelIN5flash11enable_sm90INS1_16FlashAttnBwdSm90INS1_25CollectiveMainloopBwdSm90ILi2ELi2ELi2EN4cute5tupleIJNS5_1CILi1EEES8_S8_EEENS6_IJNS7_ILi64EEENS7_ILi128EEESB_EEENS_10bfloat16_tEfNS_4arch4Sm90ELb0ELb1ELb0ELb0ELb0ELb1ELb0ELb0ELi2ELi1ELi2ELi1ELb0EEENS1_24CollectiveEpilogueBwdGQAISC_fSF_Li256ELb0ELb0EEENS1_19SingleTileSchedulerILb0ELb0ELb0ELi128EEEEEEEEEvNT_6ParamsE)
        .other          _ZN7cutlass13device_kernelIN5flash11enable_sm90INS1_16FlashAttnBwdSm90INS1_25CollectiveMainloopBwdSm90ILi2ELi2ELi2EN4cute5tupleIJNS5_1CILi1EEES8_S8_EEENS6_IJNS7_ILi64EEENS7_ILi128EEESB_EEENS_10bfloat16_tEfNS_4arch4Sm90ELb0ELb1ELb0ELb0ELb0ELb1ELb0ELb0ELi2ELi1ELi2ELi1ELb0EEENS1_24CollectiveEpilogueBwdGQAISC_fSF_Li256ELb0ELb0EEENS1_19SingleTileSchedulerILb0ELb0ELb0ELi128EEEEEEEEEvNT_6ParamsE,@"STO_CUDA_ENTRY STV_DEFAULT"
_ZN7cutlass13device_kernelIN5flash11enable_sm90INS1_16FlashAttnBwdSm90INS1_25CollectiveMainloopBwdSm90ILi2ELi2ELi2EN4cute5tupleIJNS5_1CILi1EEES8_S8_EEENS6_IJNS7_ILi64EEENS7_ILi128EEESB_EEENS_10bfloat16_tEfNS_4arch4Sm90ELb0ELb1ELb0ELb0ELb0ELb1ELb0ELb0ELi2ELi1ELi2ELi1ELb0EEENS1_24CollectiveEpilogueBwdGQAISC_fSF_Li256ELb0ELb0EEENS1_19SingleTileSchedulerILb0ELb0ELb0ELi128EEEEEEEEEvNT_6ParamsE:
        /* <DEDUP_REMOVED lines=24> */
.L_x_5048:
[----:B------:R-:W-:Y:S05]  /*0180*/  BSYNC B0 ;  /* 0x0000000000007941 */ /* 0x000fea0003800000 */
.L_x_5047:
        /* <DEDUP_REMOVED lines=37> */
.L_x_5049:
        /* <DEDUP_REMOVED lines=22> */
.L_x_5050:
[----:B------:R-:W-:Y:S01]  /*0540*/  PLOP3.LUT P0, PT, PT, PT, UP0, 0x80, 0x0 ;  /* 0x000000000000781c */ /* 0x000fe20003f0f008 */
[----:B------:R-:W-:Y:S01]  /*0550*/  NOP ;  /* 0x0000000000007918 */ /* 0x000fe20000000000 */
[----:B------:R-:W-:Y:S01]  /*0560*/  BSSY B6, `(.L_x_5051) ;  /* 0x0000747000067945 */ /* 0x000fe20003800000 */
[----:B-12-4-:R-:W-:Y:S10]  /*0570*/  BAR.SYNC.DEFER_BLOCKING 0x0 ;  /* 0x0000000000007b1d */ /* 0x016ff40000010000 */
[----:B------:R-:W-:Y:S05]  /*0580*/  @!P0 BRA `(.L_x_5052) ;  /* 0x00000044007c8947 */ /* 0x000fea0003800000 */
.L_x_5053:
        /* <DEDUP_REMOVED lines=101> */
.L_x_5055:
        /* <DEDUP_REMOVED lines=30> */
.L_x_5058:
        /* <DEDUP_REMOVED lines=15> */
.L_x_5057:
        /* <DEDUP_REMOVED lines=22> */
.L_x_5060:
        /* <DEDUP_REMOVED lines=15> */
.L_x_5059:
        /* <DEDUP_REMOVED lines=8> */
.L_x_5132:
        /* <DEDUP_REMOVED lines=23> */
.L_x_5062:
        /* <DEDUP_REMOVED lines=97> */
.L_x_5074:
[----:B------:R-:W-:-:S13]  /*1900*/  ISETP.NE.AND P6, PT, R233, 0x3, PT ;  /* 0x00000003e900780c */ /* 0x000fda0003fc5270 */
[----:B-1----:R-:W-:Y:S05]  /*1910*/  @!P6 BRA `(.L_x_5064) ;  /* 0x000000000004e947 */ /* 0x002fea0003800000 */
[----:B------:R-:W-:Y:S01]  /*1920*/  BPT.TRAP 0x1 ;  /* 0x000000040000795c */ /* 0x000fe20000300000 */
.L_x_5064:
[----:B------:R-:W-:Y:S01]  /*1930*/  IMAD R0, R4, 0x8, R229 ;  /* 0x0000000804007824 */ /* 0x000fe200078e02e5 */
[----:B------:R-:W-:-:S04]  /*1940*/  SHF.L.U32 R9, R223, 0x1f, RZ ;  /* 0x0000001fdf097819 */ /* 0x000fc800000006ff */
[----:B------:R2:W3:Y:S01]  /*1950*/  SYNCS.PHASECHK.TRANS64.TRYWAIT P0, [R0+URZ+0x30810], R9 ;  /* 0x03081009000075a7 */ /* 0x0004e2000800017f */
[----:B------:R-:W-:Y:S05]  /*1960*/  @!P6 BRA `(.L_x_5065) ;  /* 0x000000000004e947 */ /* 0x000fea0003800000 */
[----:B------:R-:W-:Y:S01]  /*1970*/  BPT.TRAP 0x1 ;  /* 0x000000040000795c */ /* 0x000fe20000300000 */
.L_x_5065:
[----:B---3--:R-:W-:Y:S05]  /*1980*/  @P0 BRA `(.L_x_5066) ;  /* 0x0000000000080947 */ /* 0x008fea0003800000 */
[----:B------:R-:W3:Y:S02]  /*1990*/  SYNCS.PHASECHK.TRANS64.TRYWAIT P0, [R0+URZ+0x30810], R9 ;  /* 0x03081009000075a7 */ /* 0x000ee4000800017f */
[----:B---3--:R-:W-:Y:S05]  /*19a0*/  @!P0 BRA `(.L_x_5067) ;  /* 0x0000006000408947 */ /* 0x008fea0003800000 */
.L_x_5066:
        /* <DEDUP_REMOVED lines=81> */
.L_x_5068:
[----:B------:R1:W1:Y:S01]  /*1ec0*/  SYNCS.PHASECHK.TRANS64.TRYWAIT P0, [R0+URZ+0x30830], R9 ;  /* 0x03083009000075a7 */ /* 0x000262000800017f */
[----:B------:R-:W-:Y:S05]  /*1ed0*/  @!P6 BRA `(.L_x_5069) ;  /* 0x000000000004e947 */ /* 0x000fea0003800000 */
[----:B------:R-:W-:Y:S01]  /*1ee0*/  BPT.TRAP 0x1 ;  /* 0x000000040000795c */ /* 0x000fe20000300000 */
.L_x_5069:
[----:B------:R-:W-:-:S05]  /*1ef0*/  VIADD R5, R229, 0x20000 ;  /* 0x00020000e5057836 */ /* 0x000fca0000000000 */
[----:B------:R-:W-:-:S04]  /*1f00*/  SHF.R.U32.HI R5, RZ, 0x4, R5 ;  /* 0x00000004ff057819 */ /* 0x000fc80000011605 */
[----:B------:R-:W-:-:S04]  /*1f10*/  LOP3.LUT R230, R5, 0x3fff, RZ, 0xc0, !PT ;  /* 0x00003fff05e67812 */ /* 0x000fc800078ec0ff */
[----:B------:R-:W-:Y:S01]  /*1f20*/  LOP3.LUT R5, R230, 0x10000, RZ, 0xfc, !PT ;  /* 0x00010000e6057812 */ /* 0x000fe200078efcff */
[----:B-1----:R-:W-:Y:S06]  /*1f30*/  @P0 BRA `(.L_x_5070) ;  /* 0x0000000000080947 */ /* 0x002fec0003800000 */
[----:B------:R-:W1:Y:S02]  /*1f40*/  SYNCS.PHASECHK.TRANS64.TRYWAIT P0, [R0+URZ+0x30830], R9 ;  /* 0x03083009000075a7 */ /* 0x000e64000800017f */
[----:B-1----:R-:W-:Y:S05]  /*1f50*/  @!P0 BRA `(.L_x_5071) ;  /* 0x0000005800e88947 */ /* 0x002fea0003800000 */
.L_x_5070:
        /* <DEDUP_REMOVED lines=446> */
.L_x_5072:
        /* <DEDUP_REMOVED lines=49> */
.L_x_5073:
        /* <DEDUP_REMOVED lines=78> */
.L_x_5056:
[----:B------:R-:W-:Y:S05]  /*4330*/  @P0 BRA `(.L_x_5054) ;  /* 0x0000003400a40947 */ /* 0x000fea0003800000 */
[----:B------:R-:W1:Y:S01]  /*4340*/  S2R R4, SR_TID.X ;  /* 0x0000000000047919 */ /* 0x000e620000002100 */
[----:B------:R-:W2:Y:S01]  /*4350*/  S2UR UR6, SR_CgaCtaId ;  /* 0x00000000000679c3 */ /* 0x000ea20000008800 */
[----:B------:R-:W-:Y:S01]  /*4360*/  ULDC UR7, c[0x0][0x850] ;  /* 0x0002140000077ab9 */ /* 0x000fe20000000800 */
[----:B------:R-:W-:Y:S01]  /*4370*/  UMOV UR4, 0x400 ;  /* 0x0000040000047882 */ /* 0x000fe20000000000 */
[----:B------:R-:W-:Y:S01]  /*4380*/  UISETP.NE.AND UP0, UPT, UR7, 0x1, UPT ;  /* 0x000000010700788c */ /* 0x000fe2000bf05270 */
[----:B------:R-:W-:Y:S01]  /*4390*/  BSSY B0, `(.L_x_5075) ;  /* 0x0000056000007945 */ /* 0x000fe20003800000 */
[----:B------:R-:W-:Y:S01]  /*43a0*/  ULDC.64 UR12, c[0x0][0x818] ;  /* 0x00020600000c7ab9 */ /* 0x000fe20000000a00 */
[----:B------:R-:W-:Y:S01]  /*43b0*/  ULDC.64 UR14, c[0x0][0x820] ;  /* 0x00020800000e7ab9 */ /* 0x000fe20000000a00 */
[----:B------:R-:W-:Y:S01]  /*43c0*/  ULDC.64 UR16, c[0x0][0x848] ;  /* 0x0002120000107ab9 */ /* 0x000fe20000000a00 */
[----:B------:R-:W3:Y:S06]  /*43d0*/  S2UR UR5, SR_CTAID.Y ;  /* 0x00000000000579c3 */ /* 0x000eec0000002600 */
[----:B------:R-:W-:-:S02]  /*43e0*/  @UP0 ULDC UR9, c[0x0][0x858] ;  /* 0x0002160000090ab9 */ /* 0x000fc40000000800 */
[----:B------:R-:W4:Y:S01]  /*43f0*/  S2UR UR8, SR_CTAID.X ;  /* 0x00000000000879c3 */ /* 0x000f220000002500 */
[----:B--2---:R-:W-:-:S07]  /*4400*/  ULEA UR4, UR6, UR4, 0x18 ;  /* 0x0000000406047291 */ /* 0x004fce000f8ec03f */
[----:B------:R-:W2:Y:S01]  /*4410*/  S2UR UR18, SR_CTAID.Z ;  /* 0x00000000001279c3 */ /* 0x000ea20000002700 */
[----:B------:R-:W-:Y:S01]  /*4420*/  @UP0 ULDC UR6, c[0x0][0x854] ;  /* 0x0002150000060ab9 */ /* 0x000fe20000000800 */
[----:B-1----:R-:W-:Y:S01]  /*4430*/  VIADD R5, R4, 0xffffff80 ;  /* 0xffffff8004057836 */ /* 0x002fe20000000000 */
[----:B---3--:R-:W-:-:S04]  /*4440*/  UIMAD.WIDE.U32 UR6, UR5, UR6, URZ ;  /* 0x00000006050672a5 */ /* 0x008fc8000f8e003f */
[----:B------:R-:W-:Y:S01]  /*4450*/  SHF.R.S32.HI R0, RZ, 0x1f, R5 ;  /* 0x0000001fff007819 */ /* 0x000fe20000011405 */
[----:B------:R-:W-:Y:S01]  /*4460*/  @UP0 USHF.R.U32.HI UR5, URZ, UR9, UR7 ;  /* 0x000000093f050299 */ /* 0x000fe20008011607 */
[----:B------:R-:W-:Y:S01]  /*4470*/  BAR.SYNC.DEFER_BLOCKING 0x1, 0x100 ;  /* 0x0044000000007b1d */ /* 0x000fe20000010000 */
[----:B------:R-:W-:Y:S01]  /*4480*/  ISETP.NE.AND P0, PT, R5, RZ, PT ;  /* 0x000000ff0500720c */ /* 0x000fe20003f05270 */
[----:B----4-:R-:W-:Y:S01]  /*4490*/  USHF.L.U32 UR8, UR8, 0xe, URZ ;  /* 0x0000000e08087899 */ /* 0x010fe2000800063f */
        /* <DEDUP_REMOVED lines=8> */
[----:B------:R-:W-:Y:S01]  /*4520*/  LOP3.LUT R3, R2, 0x3fffe000, RZ, 0xc0, !PT ;  /* 0x3fffe00002037812 */ /* 0x000fe200078ec0ff */
[----:B------:R-:W-:-:S03]  /*4530*/  UIMAD UR11, UR5, UR13, UR11 ;  /* 0x0000000d050b72a4 */ /* 0x000fc6000f8e020b */
[----:B------:R-:W-:Y:S01]  /*4540*/  ULDC.64 UR12, c[0x0][0x840] ;  /* 0x00021000000c7ab9 */ /* 0x000fe20000000a00 */
[----:B------:R-:W-:Y:S01]  /*4550*/  IMAD R0, R0, 0x4, R3 ;  /* 0x0000000400007824 */ /* 0x000fe200078e0203 */
[----:B------:R-:W-:Y:S02]  /*4560*/  UIMAD UR10, UR10, UR12, URZ ;  /* 0x0000000c0a0a72a4 */ /* 0x000fe4000f8e023f */
[----:B------:R-:W-:Y:S02]  /*4570*/  UIMAD.WIDE.U32 UR8, UR5, UR12, UR8 ;  /* 0x0000000c050872a5 */ /* 0x000fe4000f8e0008 */
[----:B------:R-:W-:Y:S01]  /*4580*/  LEA R0, R0, UR4, 0x2 ;  /* 0x0000000400007c11 */ /* 0x000fe2000f8e10ff */
[----:B------:R-:W-:Y:S02]  /*4590*/  UIMAD UR12, UR5, UR13, UR10 ;  /* 0x0000000d050c72a4 */ /* 0x000fe4000f8e020a */
[----:B--2---:R-:W-:Y:S02]  /*45a0*/  USHF.R.S32.HI UR5, URZ, 0x1f, UR18 ;  /* 0x0000001f3f057899 */ /* 0x004fe40008011412 */
        /* <DEDUP_REMOVED lines=45> */
.L_x_5077:
[----:B------:R-:W-:Y:S01]  /*4880*/  @P0 ELECT P1, URZ, PT ;  /* 0x00000000003f082f */ /* 0x000fe20003820000 */
[----:B------:R2:W-:-:S12]  /*4890*/  UBLKRED.G.S.ADD.F32.RN [UR6], [UR4], UR5, desc[UR8] ;  /* 0x00000806040073bb */ /* 0x0005d800080a1405 */
[----:B------:R-:W-:Y:S02]  /*48a0*/  @P1 PLOP3.LUT P0, PT, P1, PT, PT, 0x8, 0x0 ;  /* 0x000000000000181c */ /* 0x000fe40000f0e170 */
[----:B------:R-:W-:-:S11]  /*48b0*/  PLOP3.LUT P1, PT, PT, PT, PT, 0x8, 0x0 ;  /* 0x000000000000781c */ /* 0x000fd60003f2e170 */
[----:B--2---:R-:W-:Y:S05]  /*48c0*/  @P0 BRA.U.ANY `(.L_x_5077) ;  /* 0xfffffffd00ec0947 */ /* 0x004fea000393ffff */
[----:B------:R0:W-:Y:S01]  /*48d0*/  UTMACMDFLUSH ;  /* 0x00000000000079b7 */ /* 0x0001e20000000000 */
[----:B------:R-:W-:-:S04]  /*48e0*/  DEPBAR.LE SB0, 0x0 ;  /* 0x000080000000791a */ /* 0x000fc80000000000 */
.L_x_5076:
[----:B------:R-:W-:Y:S05]  /*48f0*/  BSYNC B0 ;  /* 0x0000000000007941 */ /* 0x000fea0003800000 */
.L_x_5075:
        /* <DEDUP_REMOVED lines=32> */
.L_x_5078:
        /* <DEDUP_REMOVED lines=8> */
.L_x_5052:
        /* <DEDUP_REMOVED lines=40> */
.L_x_5080:
        /* <DEDUP_REMOVED lines=39> */
.L_x_5083:
[----:B------:R-:W-:Y:S05]  /*5070*/  BSYNC B0 ;  /* 0x0000000000007941 */ /* 0x000fea0003800000 */
.L_x_5082:
        /* <DEDUP_REMOVED lines=19> */
.L_x_5085:
[----:B------:R-:W-:Y:S05]  /*51b0*/  BSYNC B0 ;  /* 0x0000000000007941 */ /* 0x000fea0003800000 */
.L_x_5084:
[----:B------:R-:W-:Y:S06]  /*51c0*/  BAR.ARV 0xa, 0xa0 ;  /* 0x0282800000007b1d */ /* 0x000fec0000002000 */
[----:B------:R-:W-:Y:S04]  /*51d0*/  BSSY B0, `(.L_x_5086) ;  /* 0x0000003000007945 */ /* 0x000fe80003800000 */
[----:B------:R-:W-:Y:S05]  /*51e0*/  @!P0 BRA `(.L_x_5087) ;  /* 0x0000000000048947 */ /* 0x000fea0003800000 */
[----:B------:R-:W-:-:S04]  /*51f0*/  DEPBAR.LE SB0, 0x0 ;  /* 0x000080000000791a */ /* 0x000fc80000000000 */
.L_x_5087:
[----:B------:R-:W-:Y:S05]  /*5200*/  BSYNC B0 ;  /* 0x0000000000007941 */ /* 0x000fea0003800000 */
.L_x_5086:
[----:B------:R-:W-:Y:S06]  /*5210*/  BAR.ARV 0xb, 0xa0 ;  /* 0x02c2800000007b1d */ /* 0x000fec0000002000 */
[----:B------:R-:W-:Y:S01]  /*5220*/  UIADD3 UR12, UR5, 0x1, URZ ;  /* 0x00000001050c7890 */ /* 0x000fe2000fffe03f */
[----:B------:R-:W-:Y:S11]  /*5230*/  BRA `(.L_x_5088) ;  /* 0x0000000000047947 */ /* 0x000ff60003800000 */
.L_x_5081:
[----:B------:R-:W-:-:S05]  /*5240*/  UMOV UR12, UR5 ;  /* 0x00000005000c7c82 */ /* 0x000fca0008000000 */
.L_x_5088:
        /* <DEDUP_REMOVED lines=17> */
.L_x_5101:
        /* <DEDUP_REMOVED lines=20> */
.L_x_5090:
[----:B------:R-:W-:Y:S05]  /*54a0*/  BSYNC B0 ;  /* 0x0000000000007941 */ /* 0x000fea0003800000 */
.L_x_5089:
        /* <DEDUP_REMOVED lines=13> */
.L_x_5092:
[----:B------:R-:W-:Y:S05]  /*5580*/  BSYNC B0 ;  /* 0x0000000000007941 */ /* 0x000fea0003800000 */
.L_x_5091:
[----:B------:R-:W-:Y:S06]  /*5590*/  BAR.ARV 0xa, 0xa0 ;  /* 0x0282800000007b1d */ /* 0x000fec0000002000 */
[----:B------:R-:W-:Y:S04]  /*55a0*/  BSSY B0, `(.L_x_5093) ;  /* 0x0000003000007945 */ /* 0x000fe80003800000 */
[----:B------:R-:W-:Y:S05]  /*55b0*/  @!P0 BRA `(.L_x_5094) ;  /* 0x0000000000048947 */ /* 0x000fea0003800000 */
[----:B------:R-:W-:-:S04]  /*55c0*/  DEPBAR.LE SB0, 0x0 ;  /* 0x000080000000791a */ /* 0x000fc80000000000 */
.L_x_5094:
[----:B------:R-:W-:Y:S05]  /*55d0*/  BSYNC B0 ;  /* 0x0000000000007941 */ /* 0x000fea0003800000 */
.L_x_5093:
        /* <DEDUP_REMOVED lines=13> */
.L_x_5096:
[----:B------:R-:W-:Y:S05]  /*56b0*/  BSYNC B0 ;  /* 0x0000000000007941 */ /* 0x000fea0003800000 */
.L_x_5095:
        /* <DEDUP_REMOVED lines=13> */
.L_x_5098:
[----:B------:R-:W-:Y:S05]  /*5790*/  BSYNC B0 ;  /* 0x0000000000007941 */ /* 0x000fea0003800000 */
.L_x_5097:
[----:B------:R-:W-:Y:S01]  /*57a0*/  UIADD3 UR12, UR12, 0x2, URZ ;  /* 0x000000020c0c7890 */ /* 0x000fe2000fffe03f */
[----:B------:R-:W-:Y:S06]  /*57b0*/  BAR.ARV 0xa, 0xa0 ;  /* 0x0282800000007b1d */ /* 0x000fec0000002000 */
[----:B------:R-:W-:Y:S01]  /*57c0*/  UISETP.GE.AND UP0, UPT, UR12, UR8, UPT ;  /* 0x000000080c00728c */ /* 0x000fe2000bf06270 */
[----:B------:R-:W-:Y:S04]  /*57d0*/  BSSY B0, `(.L_x_5099) ;  /* 0x0000003000007945 */ /* 0x000fe80003800000 */
[----:B------:R-:W-:Y:S06]  /*57e0*/  @!P0 BRA `(.L_x_5100) ;  /* 0x0000000000048947 */ /* 0x000fec0003800000 */
[----:B------:R-:W-:-:S04]  /*57f0*/  DEPBAR.LE SB0, 0x0 ;  /* 0x000080000000791a */ /* 0x000fc80000000000 */
.L_x_5100:
[----:B------:R-:W-:Y:S05]  /*5800*/  BSYNC B0 ;  /* 0x0000000000007941 */ /* 0x000fea0003800000 */
.L_x_5099:
[----:B------:R-:W-:Y:S06]  /*5810*/  BAR.ARV 0xb, 0xa0 ;  /* 0x02c2800000007b1d */ /* 0x000fec0000002000 */
[----:B------:R-:W-:Y:S01]  /*5820*/  PLOP3.LUT P1, PT, PT, PT, UP0, 0x80, 0x0 ;  /* 0x000000000000781c */ /* 0x000fe20003f2f008 */
[----:B------:R-:W-:Y:S02]  /*5830*/  UIADD3 UR20, UR20, 0x4000, URZ ;  /* 0x0000400014147890 */ /* 0x000fe4000fffe03f */
[----:B------:R-:W-:-:S10]  /*5840*/  UIADD3 UR4, UR4, 0x4000, URZ ;  /* 0x0000400004047890 */ /* 0x000fd4000fffe03f */
[----:B------:R-:W-:Y:S05]  /*5850*/  @!P1 BRA `(.L_x_5101) ;  /* 0xfffffff800c09947 */ /* 0x000fea000383ffff */
[----:B------:R-:W-:Y:S05]  /*5860*/  BRA `(.L_x_5054) ;  /* 0x0000002000587947 */ /* 0x000fea0003800000 */
.L_x_5079:
        /* <DEDUP_REMOVED lines=33> */
.L_x_5103:
        /* <DEDUP_REMOVED lines=43> */
.L_x_5133:
        /* <DEDUP_REMOVED lines=15> */
.L_x_5106:
        /* <DEDUP_REMOVED lines=98> */
.L_x_5117:
[----:B--234-:R-:W-:-:S04]  /*6440*/  SHF.L.U32 R21, R11, 0x1f, RZ ;  /* 0x0000001f0b157819 */ /* 0x01cfc800000006ff */
[----:B------:R-:W1:Y:S02]  /*6450*/  SYNCS.PHASECHK.TRANS64.TRYWAIT P1, [R16+URZ+0x30840], R21 ;  /* 0x03084015100075a7 */ /* 0x000e64000802017f */
[----:B-1----:R-:W-:Y:S05]  /*6460*/  @!P1 BRA `(.L_x_5109) ;  /* 0x0000001400cc9947 */ /* 0x002fea0003800000 */
.L_x_5134:
[----:B------:R-:W-:Y:S05]  /*6470*/  @P0 BRA `(.L_x_5110) ;  /* 0x0000000000140947 */ /* 0x000fea0003800000 */
[----:B------:R-:W-:Y:S01]  /*6480*/  ISETP.NE.AND P1, PT, R6, RZ, PT ;  /* 0x000000ff0600720c */ /* 0x000fe20003f25270 */
[----:B------:R-:W-:-:S04]  /*6490*/  IMAD.MOV.U32 R3, RZ, RZ, 0x4100 ;  /* 0x00004100ff037424 */ /* 0x000fc800078e00ff */
[----:B------:R3:W-:Y:S08]  /*64a0*/  SYNCS.ARRIVE.TRANS64 RZ, [R16+URZ+0x30830], R3 ;  /* 0x0308300310ff79a7 */ /* 0x0007f0000800003f */
[----:B------:R-:W-:Y:S05]  /*64b0*/  @!P1 BRA `(.L_x_5110) ;  /* 0x0000000000049947 */ /* 0x000fea0003800000 */
[----:B------:R-:W-:Y:S01]  /*64c0*/  BPT.TRAP 0x1 ;  /* 0x000000040000795c */ /* 0x000fe20000300000 */
.L_x_5110:
        /* <DEDUP_REMOVED lines=36> */
.L_x_5135:
[----:B------:R-:W-:Y:S05]  /*6710*/  @P0 BRA `(.L_x_5112) ;  /* 0x0000000000140947 */ /* 0x000fea0003800000 */
[----:B------:R-:W-:Y:S01]  /*6720*/  ISETP.NE.AND P1, PT, R6, RZ, PT ;  /* 0x000000ff0600720c */ /* 0x000fe20003f25270 */
[----:B------:R-:W-:-:S04]  /*6730*/  IMAD.MOV.U32 R2, RZ, RZ, 0x4100 ;  /* 0x00004100ff027424 */ /* 0x000fc800078e00ff */
[----:B------:R3:W-:Y:S08]  /*6740*/  SYNCS.ARRIVE.TRANS64 RZ, [R16+URZ+0x30818], R2 ;  /* 0x0308180210ff79a7 */ /* 0x0007f0000800003f */
[----:B------:R-:W-:Y:S05]  /*6750*/  @!P1 BRA `(.L_x_5112) ;  /* 0x0000000000049947 */ /* 0x000fea0003800000 */
[----:B------:R-:W-:Y:S01]  /*6760*/  BPT.TRAP 0x1 ;  /* 0x000000040000795c */ /* 0x000fe20000300000 */
.L_x_5112:
        /* <DEDUP_REMOVED lines=36> */
.L_x_5136:
[----:B------:R-:W-:Y:S05]  /*69b0*/  @P0 BRA `(.L_x_5114) ;  /* 0x0000000000140947 */ /* 0x000fea0003800000 */
[----:B------:R-:W-:Y:S01]  /*69c0*/  ISETP.NE.AND P1, PT, R6, RZ, PT ;  /* 0x000000ff0600720c */ /* 0x000fe20003f25270 */
[----:B-123--:R-:W-:-:S04]  /*69d0*/  IMAD.MOV.U32 R21, RZ, RZ, 0x4100 ;  /* 0x00004100ff157424 */ /* 0x00efc800078e00ff */
[----:B------:R4:W-:Y:S08]  /*69e0*/  SYNCS.ARRIVE.TRANS64 RZ, [R16+URZ+0x30838], R21 ;  /* 0x0308381510ff79a7 */ /* 0x0009f0000800003f */
[----:B------:R-:W-:Y:S05]  /*69f0*/  @!P1 BRA `(.L_x_5114) ;  /* 0x0000000000049947 */ /* 0x000fea0003800000 */
[----:B------:R-:W-:Y:S01]  /*6a00*/  BPT.TRAP 0x1 ;  /* 0x000000040000795c */ /* 0x000fe20000300000 */
.L_x_5114:
        /* <DEDUP_REMOVED lines=31> */
.L_x_5138:
[----:B------:R-:W-:Y:S05]  /*6c00*/  @P0 BRA `(.L_x_5116) ;  /* 0x0000000000140947 */ /* 0x000fea0003800000 */
[----:B------:R-:W-:Y:S01]  /*6c10*/  ISETP.NE.AND P1, PT, R6, RZ, PT ;  /* 0x000000ff0600720c */ /* 0x000fe20003f25270 */
[----:B------:R-:W-:-:S04]  /*6c20*/  IMAD.MOV.U32 R5, RZ, RZ, 0x4100 ;  /* 0x00004100ff057424 */ /* 0x000fc800078e00ff */
[----:B------:R1:W-:Y:S08]  /*6c30*/  SYNCS.ARRIVE.TRANS64 RZ, [R16+URZ+0x30810], R5 ;  /* 0x0308100510ff79a7 */ /* 0x0003f0000800003f */
[----:B------:R-:W-:Y:S05]  /*6c40*/  @!P1 BRA `(.L_x_5116) ;  /* 0x0000000000049947 */ /* 0x000fea0003800000 */
[----:B------:R-:W-:Y:S01]  /*6c50*/  BPT.TRAP 0x1 ;  /* 0x000000040000795c */ /* 0x000fe20000300000 */
.L_x_5116:
        /* <DEDUP_REMOVED lines=37> */
.L_x_5108:
[----:B------:R-:W3:Y:S02]  /*6eb0*/  LDL.LU R4, [R1+0x4] ;  /* 0x0000040001047983 */ /* 0x000ee40000300800 */
[----:B---3--:R-:W-:Y:S02]  /*6ec0*/  ISETP.NE.AND P1, PT, R4, RZ, PT ;  /* 0x000000ff0400720c */ /* 0x008fe40003f25270 */
[----:B------:R1:W5:Y:S11]  /*6ed0*/  LDL R4, [R1] ;  /* 0x0000000001047983 */ /* 0x0003760000100800 */
[----:B-1----:R-:W-:Y:S05]  /*6ee0*/  @!P1 BRA `(.L_x_5107) ;  /* 0x0000000400489947 */ /* 0x002fea0003800000 */
[----:B------:R-:W-:-:S04]  /*6ef0*/  SHF.L.U32 R13, R11, 0x1f, RZ ;  /* 0x0000001f0b0d7819 */ /* 0x000fc800000006ff */
[----:B------:R-:W1:Y:S02]  /*6f00*/  SYNCS.PHASECHK.TRANS64.TRYWAIT P1, [R16+URZ+0x30840], R13 ;  /* 0x0308400d100075a7 */ /* 0x000e64000802017f */
[----:B-1----:R-:W-:Y:S05]  /*6f10*/  @!P1 BRA `(.L_x_5118) ;  /* 0x0000000c00749947 */ /* 0x002fea0003800000 */
.L_x_5139:
[----:B------:R-:W-:Y:S05]  /*6f20*/  @P0 BRA `(.L_x_5119) ;  /* 0x0000000000140947 */ /* 0x000fea0003800000 */
[----:B------:R-:W-:Y:S01]  /*6f30*/  ISETP.NE.AND P1, PT, R6, RZ, PT ;  /* 0x000000ff0600720c */ /* 0x000fe20003f25270 */
[----:B--2---:R-:W-:-:S04]  /*6f40*/  IMAD.MOV.U32 R5, RZ, RZ, 0x4100 ;  /* 0x00004100ff057424 */ /* 0x004fc800078e00ff */
[----:B------:R3:W-:Y:S08]  /*6f50*/  SYNCS.ARRIVE.TRANS64 RZ, [R16+URZ+0x30830], R5 ;  /* 0x0308300510ff79a7 */ /* 0x0007f0000800003f */
[----:B------:R-:W-:Y:S05]  /*6f60*/  @!P1 BRA `(.L_x_5119) ;  /* 0x0000000000049947 */ /* 0x000fea0003800000 */
[----:B------:R-:W-:Y:S01]  /*6f70*/  BPT.TRAP 0x1 ;  /* 0x000000040000795c */ /* 0x000fe20000300000 */
.L_x_5119:
        /* <DEDUP_REMOVED lines=33> */
.L_x_5140:
[----:B------:R-:W-:Y:S05]  /*7190*/  @P0 BRA `(.L_x_5121) ;  /* 0x0000000000140947 */ /* 0x000fea0003800000 */
[----:B------:R-:W-:Y:S01]  /*71a0*/  ISETP.NE.AND P0, PT, R6, RZ, PT ;  /* 0x000000ff0600720c */ /* 0x000fe20003f05270 */
[----:B------:R-:W-:-:S04]  /*71b0*/  IMAD.MOV.U32 R5, RZ, RZ, 0x4100 ;  /* 0x00004100ff057424 */ /* 0x000fc800078e00ff */
[----:B------:R3:W-:Y:S08]  /*71c0*/  SYNCS.ARRIVE.TRANS64 RZ, [R16+URZ+0x30818], R5 ;  /* 0x0308180510ff79a7 */ /* 0x0007f0000800003f */
[----:B------:R-:W-:Y:S05]  /*71d0*/  @!P0 BRA `(.L_x_5121) ;  /* 0x0000000000048947 */ /* 0x000fea0003800000 */
[----:B------:R-:W-:Y:S01]  /*71e0*/  BPT.TRAP 0x1 ;  /* 0x000000040000795c */ /* 0x000fe20000300000 */
.L_x_5121:
        /* <DEDUP_REMOVED lines=34> */
.L_x_5107:
[----:B------:R-:W3:Y:S01]  /*7410*/  S2R R0, SR_TID.X ;  /* 0x0000000000007919 */ /* 0x000ee20000002100 */
[----:B------:R-:W-:Y:S01]  /*7420*/  IMAD R3, R19, 0x8, R16 ;  /* 0x0000000813037824 */ /* 0x000fe200078e0210 */
[----:B---3--:R-:W-:Y:S02]  /*7430*/  LOP3.LUT R2, R0, 0x7f, RZ, 0xc0, !PT ;  /* 0x0000007f00027812 */ /* 0x008fe400078ec0ff */
[----:B------:R-:W-:Y:S02]  /*7440*/  SHF.L.U32 R0, R11, 0x1f, RZ ;  /* 0x0000001f0b007819 */ /* 0x000fe400000006ff */
[----:B------:R-:W-:Y:S02]  /*7450*/  ISETP.NE.AND P1, PT, R2, RZ, PT ;  /* 0x000000ff0200720c */ /* 0x000fe40003f25270 */
[----:B------:R-:W3:Y:S02]  /*7460*/  SYNCS.PHASECHK.TRANS64.TRYWAIT P0, [R3+URZ+0x30840], R0 ;  /* 0x03084000030075a7 */ /* 0x000ee4000800017f */
[----:B---3--:R-:W-:Y:S09]  /*7470*/  @!P0 BRA `(.L_x_5122) ;  /* 0x0000000800448947 */ /* 0x008ff20003800000 */
.L_x_5141:
[----:B------:R-:W-:Y:S05]  /*7480*/  @P1 BRA `(.L_x_5123) ;  /* 0x0000000000181947 */ /* 0x000fea0003800000 */
[----:B------:R-:W1:Y:S01]  /*7490*/  S2R R2, SR_TID.X ;  /* 0x0000000000027919 */ /* 0x000e620000002100 */
[----:B---3--:R-:W-:-:S04]  /*74a0*/  IMAD.MOV.U32 R0, RZ, RZ, 0x4100 ;  /* 0x00004100ff007424 */ /* 0x008fc800078e00ff */
[----:B------:R3:W-:Y:S01]  /*74b0*/  SYNCS.ARRIVE.TRANS64 RZ, [R3+URZ+0x30830], R0 ;  /* 0x0308300003ff79a7 */ /* 0x0007e2000800003f */
[----:B-1----:R-:W-:-:S13]  /*74c0*/  LOP3.LUT P0, RZ, R2, 0x1f, RZ, 0xc0, !PT ;  /* 0x0000001f02ff7812 */ /* 0x002fda000780c0ff */
[----:B---3--:R-:W-:Y:S05]  /*74d0*/  @!P0 BRA `(.L_x_5123) ;  /* 0x0000000000048947 */ /* 0x008fea0003800000 */
[----:B------:R-:W-:Y:S01]  /*74e0*/  BPT.TRAP 0x1 ;  /* 0x000000040000795c */ /* 0x000fe20000300000 */
.L_x_5123:
        /* <DEDUP_REMOVED lines=40> */
.L_x_5104:
[----:B------:R-:W-:Y:S05]  /*7770*/  BSYNC B0 ;  /* 0x0000000000007941 */ /* 0x000fea0003800000 */
.L_x_5102:
[----:B------:R-:W-:-:S03]  /*7780*/  UMOV UR7, 0xffffffff ;  /* 0xffffffff00077882 */ /* 0x000fc60000000000 */
[----:B------:R-:W-:Y:S05]  /*7790*/  BRA.DIV UR7, `(.L_x_5124) ;  /* 0x0000000607907947 */ /* 0x000fea000b800000 */
[----:B------:R-:W-:-:S13]  /*77a0*/  ELECT P6, URZ, PT ;  /* 0x00000000003f782f */ /* 0x000fda00038c0000 */
.L_x_5144:
[----:B------:R-:W-:Y:S05]  /*77b0*/  @!P6 BRA `(.L_x_5054) ;  /* 0x000000000084e947 */ /* 0x000fea0003800000 */
[----:B------:R-:W-:-:S06]  /*77c0*/  ULOP3.LUT UR7, UR38, 0x2, URZ, 0xfc, !UPT ;  /* 0x0000000226077892 */ /* 0x000fcc000f8efc3f */
[----:B------:R-:W-:-:S05]  /*77d0*/  IMAD.U32 R2, RZ, RZ, UR7 ;  /* 0x00000007ff027e24 */ /* 0x000fca000f8e00ff */
[----:B------:R-:W-:-:S13]  /*77e0*/  ISETP.NE.AND P2, PT, R2, 0x3, PT ;  /* 0x000000030200780c */ /* 0x000fda0003f45270 */
[----:B------:R-:W-:Y:S05]  /*77f0*/  @!P2 BRA `(.L_x_5125) ;  /* 0x000000000004a947 */ /* 0x000fea0003800000 */
[----:B------:R-:W-:Y:S01]  /*7800*/  BPT.TRAP 0x1 ;  /* 0x000000040000795c */ /* 0x000fe20000300000 */
.L_x_5125:
        /* <DEDUP_REMOVED lines=15> */
.L_x_5145:
[----:B------:R-:W2:Y:S02]  /*7900*/  SYNCS.PHASECHK.TRANS64.TRYWAIT P0, [R3+URZ], R2 ;  /* 0x00000002030075a7 */ /* 0x000ea4000800017f */
[----:B--2---:R-:W-:Y:S05]  /*7910*/  @!P0 BRA `(.L_x_5127) ;  /* 0x0000000400648947 */ /* 0x004fea0003800000 */
.L_x_5146:
[----:B------:R-:W-:Y:S05]  /*7920*/  @!P2 BRA `(.L_x_5128) ;  /* 0x000000000004a947 */ /* 0x000fea0003800000 */
[----:B------:R-:W-:Y:S01]  /*7930*/  BPT.TRAP 0x1 ;  /* 0x000000040000795c */ /* 0x000fe20000300000 */
.L_x_5128:
[----:B--2---:R-:W-:-:S04]  /*7940*/  VIADD R3, R7, 0x30840 ;  /* 0x0003084007037836 */ /* 0x004fc80000000000 */
[----:B------:R-:W-:-:S04]  /*7950*/  IMAD R0, R0, 0x8, R3 ;  /* 0x0000000800007824 */ /* 0x000fc800078e0203 */
[----:B------:R-:W2:Y:S02]  /*7960*/  SYNCS.PHASECHK.TRANS64.TRYWAIT P0, [R0+URZ], R5 ;  /* 0x00000005000075a7 */ /* 0x000ea4000800017f */
[----:B--2---:R-:W-:Y:S05]  /*7970*/  @!P0 BRA `(.L_x_5129) ;  /* 0x0000000400608947 */ /* 0x004fea0003800000 */
.L_x_5147:
[----:B------:R-:W-:-:S07]  /*7980*/  IMAD R3, R4, 0x8, R3 ;  /* 0x0000000804037824 */ /* 0x000fce00078e0203 */
.L_x_5130:
[----:B---3--:R3:W4:Y:S02]  /*7990*/  SYNCS.PHASECHK.TRANS64.TRYWAIT P0, [R3+URZ], R2 ;  /* 0x00000002030075a7 */ /* 0x008724000800017f */
[----:B----4-:R-:W-:Y:S05]  /*79a0*/  @!P0 NANOSLEEP.SYNCS 0x989680 ;  /* 0x009896800000895d */ /* 0x010fea0003900000 */
[----:B------:R-:W4:Y:S02]  /*79b0*/  @!P0 SYNCS.PHASECHK.TRANS64 P0, [R3+URZ], R2 ;  /* 0x00000002030085a7 */ /* 0x000f24000800007f */
[----:B----4-:R-:W-:Y:S05]  /*79c0*/  @!P0 BRA `(.L_x_5130) ;  /* 0xfffffffc00f08947 */ /* 0x010fea000383ffff */
.L_x_5054:
[----:B------:R-:W-:Y:S05]  /*79d0*/  BSYNC B6 ;  /* 0x0000000000067941 */ /* 0x000fea0003800000 */
.L_x_5051:
[----:B------:R-:W-:Y:S05]  /*79e0*/  EXIT ;  /* 0x000000000000794d */ /* 0x000fea0003800000 */
.L_x_5061:
[----:B------:R-:W-:Y:S02]  /*79f0*/  IMAD.MOV.U32 R12, RZ, RZ, RZ ;  /* 0x000000ffff0c7224 */ /* 0x000fe400078e00ff */
[----:B------:R-:W-:Y:S02]  /*7a00*/  IMAD.MOV.U32 R11, RZ, RZ, 0x1f ;  /* 0x0000001fff0b7424 */ /* 0x000fe400078e00ff */
[----:B------:R-:W-:-:S07]  /*7a10*/  IMAD.MOV.U32 R15, RZ, RZ, -0x1 ;  /* 0xffffffffff0f7424 */ /* 0x000fce00078e00ff */
[----:B------:R-:W-:Y:S05]  /*7a20*/  WARPSYNC.COLLECTIVE R15, `(.L_x_5131) ;  /* 0x000000000f087348 */ /* 0x000fea0003c00000 */
[----:B------:R1:W2:Y:S02]  /*7a30*/  SHFL.IDX P6, R14, R13, R12, R11 ;  /* 0x0000000c0d0e7389 */ /* 0x0002a400000c000b */
[----:B-12---:R-:W-:Y:S01]  /*7a40*/  ENDCOLLECTIVE ;  /* 0x000000000000791b */ /* 0x006fe20003800000 */
.L_x_5131:
[----:B------:R-:W-:Y:S05]  /*7a50*/  BRA `(.L_x_5132) ;  /* 0xffffff9400c87947 */ /* 0x000fea000383ffff */
.L_x_5063:
[----:B--2---:R2:W3:Y:S02]  /*7a60*/  SYNCS.PHASECHK.TRANS64.TRYWAIT P0, [R229+URZ+0x30800], R8 ;  /* 0x03080008e50075a7 */ /* 0x0044e4000800017f */
[----:B---3--:R-:W-:Y:S05]  /*7a70*/  @!P0 NANOSLEEP.SYNCS 0x989680 ;  /* 0x009896800000895d */ /* 0x008fea0003900000 */
[----:B------:R-:W3:Y:S02]  /*7a80*/  @!P0 SYNCS.PHASECHK.TRANS64 P0, [R229+URZ+0x30800], R8 ;  /* 0x03080008e50085a7 */ /* 0x000ee4000800007f */
[----:B---3--:R-:W-:Y:S05]  /*7a90*/  @!P0 BRA `(.L_x_5063) ;  /* 0xfffffffc00f08947 */ /* 0x008fea000383ffff */
[----:B------:R-:W-:Y:S05]  /*7aa0*/  BRA `(.L_x_5062) ;  /* 0xffffff9800107947 */ /* 0x000fea000383ffff */
.L_x_5067:
[----:B---3--:R3:W4:Y:S02]  /*7ab0*/  SYNCS.PHASECHK.TRANS64.TRYWAIT P0, [R0+URZ+0x30810], R9 ;  /* 0x03081009000075a7 */ /* 0x008724000800017f */
[----:B----4-:R-:W-:Y:S05]  /*7ac0*/  @!P0 NANOSLEEP.SYNCS 0x989680 ;  /* 0x009896800000895d */ /* 0x010fea0003900000 */
[----:B------:R-:W4:Y:S02]  /*7ad0*/  @!P0 SYNCS.PHASECHK.TRANS64 P0, [R0+URZ+0x30810], R9 ;  /* 0x03081009000085a7 */ /* 0x000f24000800007f */
[----:B----4-:R-:W-:Y:S05]  /*7ae0*/  @!P0 BRA `(.L_x_5067) ;  /* 0xfffffffc00f08947 */ /* 0x010fea000383ffff */
[----:B------:R-:W-:Y:S05]  /*7af0*/  BRA `(.L_x_5066) ;  /* 0xffffff9c00ac7947 */ /* 0x000fea000383ffff */
.L_x_5071:
[----:B------:R1:W1:Y:S02]  /*7b00*/  SYNCS.PHASECHK.TRANS64.TRYWAIT P0, [R0+URZ+0x30830], R9 ;  /* 0x03083009000075a7 */ /* 0x000264000800017f */
[----:B-1----:R-:W-:Y:S05]  /*7b10*/  @!P0 NANOSLEEP.SYNCS 0x989680 ;  /* 0x009896800000895d */ /* 0x002fea0003900000 */
[----:B------:R-:W1:Y:S02]  /*7b20*/  @!P0 SYNCS.PHASECHK.TRANS64 P0, [R0+URZ+0x30830], R9 ;  /* 0x03083009000085a7 */ /* 0x000e64000800007f */
[----:B-1----:R-:W-:Y:S05]  /*7b30*/  @!P0 BRA `(.L_x_5071) ;  /* 0xfffffffc00f08947 */ /* 0x002fea000383ffff */
[----:B------:R-:W-:Y:S05]  /*7b40*/  BRA `(.L_x_5070) ;  /* 0xffffffa400047947 */ /* 0x000fea000383ffff */
.L_x_5105:
[----:B-1----:R1:W2:Y:S02]  /*7b50*/  SYNCS.PHASECHK.TRANS64.TRYWAIT P0, [R16+URZ+0x30820], R3 ;  /* 0x03082003100075a7 */ /* 0x0022a4000800017f */
[----:B--2---:R-:W-:Y:S05]  /*7b60*/  @!P0 NANOSLEEP.SYNCS 0x989680 ;  /* 0x009896800000895d */ /* 0x004fea0003900000 */
[----:B------:R-:W2:Y:S02]  /*7b70*/  @!P0 SYNCS.PHASECHK.TRANS64 P0, [R16+URZ+0x30820], R3 ;  /* 0x03082003100085a7 */ /* 0x000ea4000800007f */
[----:B--2---:R-:W-:Y:S05]  /*7b80*/  @!P0 BRA `(.L_x_5105) ;  /* 0xfffffffc00f08947 */ /* 0x004fea000383ffff */
[----:B------:R-:W-:Y:S05]  /*7b90*/  BRA `(.L_x_5133) ;  /* 0xffffffe000647947 */ /* 0x000fea000383ffff */
.L_x_5109:
[----:B-1----:R1:W3:Y:S02]  /*7ba0*/  SYNCS.PHASECHK.TRANS64.TRYWAIT P1, [R16+URZ+0x30840], R21 ;  /* 0x03084015100075a7 */ /* 0x0022e4000802017f */
[----:B---3--:R-:W-:Y:S05]  /*7bb0*/  @!P1 NANOSLEEP.SYNCS 0x989680 ;  /* 0x009896800000995d */ /* 0x008fea0003900000 */
[----:B------:R-:W3:Y:S02]  /*7bc0*/  @!P1 SYNCS.PHASECHK.TRANS64 P1, [R16+URZ+0x30840], R21 ;  /* 0x03084015100095a7 */ /* 0x000ee4000802007f */
[----:B---3--:R-:W-:Y:S05]  /*7bd0*/  @!P1 BRA `(.L_x_5109) ;  /* 0xfffffffc00f09947 */ /* 0x008fea000383ffff */
[----:B------:R-:W-:Y:S05]  /*7be0*/  BRA `(.L_x_5134) ;  /* 0xffffffe800207947 */ /* 0x000fea000383ffff */
.L_x_5111:
[----:B--2---:R2:W3:Y:S02]  /*7bf0*/  SYNCS.PHASECHK.TRANS64.TRYWAIT P1, [R16+URZ+0x30828], R21 ;  /* 0x03082815100075a7 */ /* 0x0044e4000802017f */
[----:B---3--:R-:W-:Y:S05]  /*7c00*/  @!P1 NANOSLEEP.SYNCS 0x989680 ;  /* 0x009896800000995d */ /* 0x008fea0003900000 */
[----:B------:R-:W3:Y:S02]  /*7c10*/  @!P1 SYNCS.PHASECHK.TRANS64 P1, [R16+URZ+0x30828], R21 ;  /* 0x03082815100095a7 */ /* 0x000ee4000802007f */
[----:B---3--:R-:W-:Y:S05]  /*7c20*/  @!P1 BRA `(.L_x_5111) ;  /* 0xfffffffc00f09947 */ /* 0x008fea000383ffff */
[----:B------:R-:W-:Y:S05]  /*7c30*/  BRA `(.L_x_5135) ;  /* 0xffffffe800b47947 */ /* 0x000fea000383ffff */
.L_x_5113:
[----:B---3--:R3:W4:Y:S02]  /*7c40*/  SYNCS.PHASECHK.TRANS64.TRYWAIT P1, [R16+URZ+0x30848], R21 ;  /* 0x03084815100075a7 */ /* 0x008724000802017f */
[----:B----4-:R-:W-:Y:S05]  /*7c50*/  @!P1 NANOSLEEP.SYNCS 0x989680 ;  /* 0x009896800000995d */ /* 0x010fea0003900000 */
[----:B------:R-:W4:Y:S02]  /*7c60*/  @!P1 SYNCS.PHASECHK.TRANS64 P1, [R16+URZ+0x30848], R21 ;  /* 0x03084815100095a7 */ /* 0x000f24000802007f */
[----:B----4-:R-:W-:Y:S05]  /*7c70*/  @!P1 BRA `(.L_x_5113) ;  /* 0xfffffffc00f09947 */ /* 0x010fea000383ffff */
[----:B------:R-:W-:Y:S05]  /*7c80*/  BRA `(.L_x_5136) ;  /* 0xffffffec00487947 */ /* 0x000fea000383ffff */
.L_x_5115:
[----:B------:R-:W-:-:S07]  /*7c90*/  SHF.L.U32 R5, R11, 0x1f, RZ ;  /* 0x0000001f0b057819 */ /* 0x000fce00000006ff */
.L_x_5137:
[----:B------:R1:W1:Y:S02]  /*7ca0*/  SYNCS.PHASECHK.TRANS64.TRYWAIT P1, [R16+URZ+0x30820], R5 ;  /* 0x03082005100075a7 */ /* 0x000264000802017f */
[----:B-1----:R-:W-:Y:S05]  /*7cb0*/  @!P1 NANOSLEEP.SYNCS 0x989680 ;  /* 0x009896800000995d */ /* 0x002fea0003900000 */
[----:B------:R-:W1:Y:S02]  /*7cc0*/  @!P1 SYNCS.PHASECHK.TRANS64 P1, [R16+URZ+0x30820], R5 ;  /* 0x03082005100095a7 */ /* 0x000e64000802007f */
[----:B-1----:R-:W-:Y:S05]  /*7cd0*/  @!P1 BRA `(.L_x_5137) ;  /* 0xfffffffc00f09947 */ /* 0x002fea000383ffff */
[----:B------:R-:W-:Y:S05]  /*7ce0*/  BRA `(.L_x_5138) ;  /* 0xffffffec00c47947 */ /* 0x000fea000383ffff */
.L_x_5118:
[----:B-1----:R1:W3:Y:S02]  /*7cf0*/  SYNCS.PHASECHK.TRANS64.TRYWAIT P1, [R16+URZ+0x30840], R13 ;  /* 0x0308400d100075a7 */ /* 0x0022e4000802017f */
[----:B---3--:R-:W-:Y:S05]  /*7d00*/  @!P1 NANOSLEEP.SYNCS 0x989680 ;  /* 0x009896800000995d */ /* 0x008fea0003900000 */
[----:B------:R-:W3:Y:S02]  /*7d10*/  @!P1 SYNCS.PHASECHK.TRANS64 P1, [R16+URZ+0x30840], R13 ;  /* 0x0308400d100095a7 */ /* 0x000ee4000802007f */
[----:B---3--:R-:W-:Y:S05]  /*7d20*/  @!P1 BRA `(.L_x_5118) ;  /* 0xfffffffc00f09947 */ /* 0x008fea000383ffff */
[----:B------:R-:W-:Y:S05]  /*7d30*/  BRA `(.L_x_5139) ;  /* 0xfffffff000787947 */ /* 0x000fea000383ffff */
.L_x_5120:
[----:B--2---:R2:W3:Y:S02]  /*7d40*/  SYNCS.PHASECHK.TRANS64.TRYWAIT P1, [R16+URZ+0x30828], R13 ;  /* 0x0308280d100075a7 */ /* 0x0044e4000802017f */
[----:B---3--:R-:W-:Y:S05]  /*7d50*/  @!P1 NANOSLEEP.SYNCS 0x989680 ;  /* 0x009896800000995d */ /* 0x008fea0003900000 */
[----:B------:R-:W3:Y:S02]  /*7d60*/  @!P1 SYNCS.PHASECHK.TRANS64 P1, [R16+URZ+0x30828], R13 ;  /* 0x0308280d100095a7 */ /* 0x000ee4000802007f */
[----:B---3--:R-:W-:Y:S05]  /*7d70*/  @!P1 BRA `(.L_x_5120) ;  /* 0xfffffffc00f09947 */ /* 0x008fea000383ffff */
[----:B------:R-:W-:Y:S05]  /*7d80*/  BRA `(.L_x_5140) ;  /* 0xfffffff400007947 */ /* 0x000fea000383ffff */
.L_x_5122:
[----:B---3--:R3:W1:Y:S02]  /*7d90*/  SYNCS.PHASECHK.TRANS64.TRYWAIT P0, [R3+URZ+0x30840], R0 ;  /* 0x03084000030075a7 */ /* 0x008664000800017f */
[----:B-1----:R-:W-:Y:S05]  /*7da0*/  @!P0 NANOSLEEP.SYNCS 0x989680 ;  /* 0x009896800000895d */ /* 0x002fea0003900000 */
[----:B------:R-:W1:Y:S02]  /*7db0*/  @!P0 SYNCS.PHASECHK.TRANS64 P0, [R3+URZ+0x30840], R0 ;  /* 0x03084000030085a7 */ /* 0x000e64000800007f */
[----:B-1----:R-:W-:Y:S05]  /*7dc0*/  @!P0 BRA `(.L_x_5122) ;  /* 0xfffffffc00f08947 */ /* 0x002fea000383ffff */
[----:B------:R-:W-:Y:S05]  /*7dd0*/  BRA `(.L_x_5141) ;  /* 0xfffffff400a87947 */ /* 0x000fea000383ffff */
.L_x_5124:
[----:B------:R-:W-:Y:S01]  /*7de0*/  BSSY B0, `(.L_x_5142) ;  /* 0x0000006000007945 */ /* 0x000fe20003800000 */
[----:B------:R-:W-:-:S07]  /*7df0*/  IMAD.MOV.U32 R15, RZ, RZ, -0x1 ;  /* 0xffffffffff0f7424 */ /* 0x000fce00078e00ff */
[----:B------:R-:W-:Y:S05]  /*7e00*/  WARPSYNC.COLLECTIVE R15, `(.L_x_5143) ;  /* 0x000000000f0c7348 */ /* 0x000fea0003c00000 */
[----:B------:R-:W-:Y:S02]  /*7e10*/  ELECT P6, UR62, PT ;  /* 0x00000000003e782f */ /* 0x000fe400038c0000 */
[----:B------:R-:W-:Y:S01]  /*7e20*/  MOV R14, UR62 ;  /* 0x0000003e000e7c02 */ /* 0x000fe20008000f00 */
[----:B------:R-:W-:Y:S10]  /*7e30*/  ENDCOLLECTIVE ;  /* 0x000000000000791b */ /* 0x000ff40003800000 */
.L_x_5143:
[----:B------:R-:W-:Y:S05]  /*7e40*/  BSYNC B0 ;  /* 0x0000000000007941 */ /* 0x000fea0003800000 */
.L_x_5142:
[----:B------:R-:W-:Y:S05]  /*7e50*/  BRA `(.L_x_5144) ;  /* 0xfffffff800547947 */ /* 0x000fea000383ffff */
.L_x_5126:
[----:B-1----:R1:W2:Y:S02]  /*7e60*/  SYNCS.PHASECHK.TRANS64.TRYWAIT P0, [R6+URZ], R5 ;  /* 0x00000005060075a7 */ /* 0x0022a4000800017f */
[----:B--2---:R-:W-:Y:S05]  /*7e70*/  @!P0 NANOSLEEP.SYNCS 0x989680 ;  /* 0x009896800000895d */ /* 0x004fea0003900000 */
[----:B------:R-:W2:Y:S02]  /*7e80*/  @!P0 SYNCS.PHASECHK.TRANS64 P0, [R6+URZ], R5 ;  /* 0x00000005060085a7 */ /* 0x000ea4000800007f */
[----:B--2---:R-:W-:Y:S05]  /*7e90*/  @!P0 BRA `(.L_x_5126) ;  /* 0xfffffffc00f08947 */ /* 0x004fea000383ffff */
[----:B------:R-:W-:Y:S05]  /*7ea0*/  BRA `(.L_x_5145) ;  /* 0xfffffff800947947 */ /* 0x000fea000383ffff */
.L_x_5127:
[----:B--2---:R2:W3:Y:S02]  /*7eb0*/  SYNCS.PHASECHK.TRANS64.TRYWAIT P0, [R3+URZ], R2 ;  /* 0x00000002030075a7 */ /* 0x0044e4000800017f */
[----:B---3--:R-:W-:Y:S05]  /*7ec0*/  @!P0 NANOSLEEP.SYNCS 0x989680 ;  /* 0x009896800000895d */ /* 0x008fea0003900000 */
[----:B------:R-:W3:Y:S02]  /*7ed0*/  @!P0 SYNCS.PHASECHK.TRANS64 P0, [R3+URZ], R2 ;  /* 0x00000002030085a7 */ /* 0x000ee4000800007f */
[----:B---3--:R-:W-:Y:S05]  /*7ee0*/  @!P0 BRA `(.L_x_5127) ;  /* 0xfffffffc00f08947 */ /* 0x008fea000383ffff */
[----:B------:R-:W-:Y:S05]  /*7ef0*/  BRA `(.L_x_5146) ;  /* 0xfffffff800887947 */ /* 0x000fea000383ffff */
.L_x_5129:
[----:B--2---:R2:W3:Y:S02]  /*7f00*/  SYNCS.PHASECHK.TRANS64.TRYWAIT P0, [R0+URZ], R5 ;  /* 0x00000005000075a7 */ /* 0x0044e4000800017f */
[----:B---3--:R-:W-:Y:S05]  /*7f10*/  @!P0 NANOSLEEP.SYNCS 0x989680 ;  /* 0x009896800000895d */ /* 0x008fea0003900000 */
[----:B------:R-:W3:Y:S02]  /*7f20*/  @!P0 SYNCS.PHASECHK.TRANS64 P0, [R0+URZ], R5 ;  /* 0x00000005000085a7 */ /* 0x000ee4000800007f */
[----:B---3--:R-:W-:Y:S05]  /*7f30*/  @!P0 BRA `(.L_x_5129) ;  /* 0xfffffffc00f08947 */ /* 0x008fea000383ffff */
[----:B------:R-:W-:Y:S05]  /*7f40*/  BRA `(.L_x_5147) ;  /* 0xfffffff8008c7947 */ /* 0x000fea000383ffff */
.L_x_5148:
        /* <DEDUP_REMOVED lines=11> */
.L_x_7327:


//--------------------- .text._ZN7cutlass13device_kernelIN5flash11enable_sm90INS1_16FlashAttnBwdSm90INS1_25CollectiveMainloopBwdSm90ILi2ELi2ELi2EN4cute5tupleIJNS5_1CILi1EEES8_S8_EEENS6_IJNS7_ILi64EEENS7_ILi128EEESB_EEENS_10bfloat16_tEfNS_4arch4Sm90ELb0ELb1ELb0ELb0ELb1ELb1ELb0ELb0ELi2ELi1ELi2ELi1ELb0EEENS1_24CollectiveEpilogueBwdGQAISC_fSF_Li256ELb0ELb1EEENS1_19SingleTileSchedulerILb0ELb0ELb0ELi128EEEEEEEEEvNT_6ParamsE --------------------------
	.section	.text._ZN7cutlass13device_kernelIN5flash11enable_sm90INS1_16FlashAttnBwdSm90INS1_25CollectiveMainloopBwdSm90ILi2ELi2ELi2EN4cute5tupleIJNS5_1CILi1EEES8_S8_EEENS6_IJNS7_ILi64EEENS7_ILi128EEESB_EEENS_10bfloat16_tEfNS_4arch4Sm90ELb0ELb1ELb0ELb0ELb1ELb1ELb0ELb0ELi2ELi1ELi2ELi1ELb0EEENS1_24CollectiveEpilogueBwdGQAISC_fSF_Li256ELb0ELb1EEENS1_19SingleTileSchedulerILb0ELb0ELb0ELi128EEEEEEEEEvNT_6ParamsE,"ax",@progbits
	.align	128
.text._ZN7cutlass13device_kernelIN5flash11enable_sm90INS1_16FlashAttnBwdSm90INS1_25CollectiveMainloopBwdSm90ILi2ELi2ELi2EN4cute5tupleIJNS5_1CILi1EEES8_S8_EEENS6_IJNS7_ILi64EEENS7_ILi128EEESB_EEENS_10bfloat16_tEfNS_4arch4Sm90ELb0ELb1ELb0ELb0ELb1ELb1ELb0ELb0ELi2ELi1ELi2ELi1ELb0EEENS1_24CollectiveEpilogueBwdGQAISC_fSF_Li256ELb0ELb1EEENS1_19SingleTileSchedulerILb0ELb0ELb0ELi128EEEEEEEEEvNT_6ParamsE:
        .type           _ZN7cutlass13device_kernelIN5flash11enable_sm90INS1_16FlashAttnBwdSm90INS1_25CollectiveMainloopBwdSm90ILi2ELi2ELi2EN4cute5tupleIJNS5_1CILi1EEES8_S8_EEENS6_IJNS7_ILi64EEENS7_ILi128EEESB_EEENS_10bfloat16_tEfNS_4arch4Sm90ELb0ELb1ELb0ELb0ELb1ELb1ELb0ELb0ELi2ELi1ELi2ELi1ELb0EEENS1_24CollectiveEpilogueBwdGQAISC_fSF_Li256ELb0ELb1EEENS1_19SingleTileSchedulerILb0ELb0ELb0ELi128EEEEEEEEEvNT_6ParamsE,@function
        .size           _ZN7cutlass13device_kernelIN5flash11enable_sm90INS1_16FlashAttnBwdSm90INS1_25CollectiveMainloopBwdSm90ILi2ELi2ELi2EN4cute5tupleIJNS5_1CILi1EEES8_S8_EEENS6_IJNS7_ILi64EEENS7_ILi128EEESB_EEENS_10bfloat16_tEfNS_4arch4Sm90ELb0ELb1ELb0ELb0ELb1ELb1ELb0ELb0ELi2ELi1ELi2ELi1ELb0EEENS1_24CollectiveEpilogueBwdGQAISC_fSF_Li256ELb0ELb1EEENS1_19SingleTileSchedulerILb0ELb0ELb0ELi128EEEEEEEEEvNT_6ParamsE,(.L_x_7328 - _ZN7cutlass13device_kernelIN5flash11enable_sm90INS1_16FlashAttnBwdSm90INS1_25CollectiveMainloopBwdSm90ILi2ELi2ELi2EN4cute5tupleIJNS5_1CILi1EEES8_S8_EEENS6_IJNS7_ILi64EEENS7_ILi128EEESB_EEENS_10bfloat16_tEfNS_4arch4Sm90ELb0ELb1ELb0ELb0ELb1ELb1ELb0ELb0ELi2ELi1ELi2ELi1ELb0EEENS1_24CollectiveEpilogueBwdGQAISC_fSF_Li256ELb0ELb1EEENS1_19SingleTileSchedulerILb0ELb0ELb0ELi128EEEEEEEEEvNT_6ParamsE)
        .other          _ZN7cutlass13device_kernelIN5flash11enable_sm90INS1_16FlashAttnBwdSm90INS1_25CollectiveMainloopBwdSm90ILi2ELi2ELi2EN4cute5tupleIJNS5_1CILi1EEES8_S8_EEENS6_IJNS7_ILi64EEENS7_ILi128EEESB_EEENS_10bfloat16_tEfNS_4arch4Sm90ELb0ELb1ELb0ELb0ELb1ELb1ELb0ELb0ELi2ELi1ELi2ELi1ELb0EEENS1_24CollectiveEpilogueBwdGQAISC_fSF_Li256ELb0ELb1EEENS1_19SingleTileSchedulerILb0ELb0ELb0ELi128EEEEEEEEEvNT_6ParamsE,@"STO_CUDA_ENTRY STV_DEFAULT"
_ZN7cutlass13device_kernelIN5flash11enable_sm90INS1_16FlashAttnBwdSm90INS1_25CollectiveMainloopBwdSm90ILi2ELi2ELi2EN4cute5tupleIJNS5_1CILi1EEES8_S8_EEENS6_IJNS7_ILi64EEENS7_ILi128EEESB_EEENS_10bfloat16_tEfNS_4arch4Sm90ELb0ELb1ELb0ELb0ELb1ELb1ELb0ELb0ELi2ELi1ELi2ELi1ELb0EEENS1_24CollectiveEpilogueBwdGQAISC_fSF_Li256ELb0ELb1EEENS1_19SingleTileSchedulerILb0ELb0ELb0ELi128EEEEEEEEEvNT_6ParamsE:
        /* <DEDUP_REMOVED lines=24> */
.L_x_5150:
[----:B------:R-:W-:Y:S05]  /*0180*/  BSYNC B0 ;  /* 0x0000000000007941 */ /* 0x000fea0003800000 */
.L_x_5149:
        /* <DEDUP_REMOVED lines=37> */
.L_x_5151:
        /* <DEDUP_REMOVED lines=22> */
.L_x_5152:
[----:B------:R-:W-:Y:S01]  /*0540*/  PLOP3.LUT P0, PT, PT, PT, UP0, 0x80, 0x0 ;  /* 0x000000000000781c */ /* 0x000fe20003f0f008 */
[----:B------:R-:W-:Y:S01]  /*0550*/  NOP ;  /* 0x0000000000007918 */ /* 0x000fe20000000000 */
[----:B------:R-:W-:Y:S01]  /*0560*/  ULDC.64 UR46, c[0x0][0x208] ;  /* 0x00008200002e7ab9 */ /* 0x000fe20000000a00 */
[----:B------:R-:W-:Y:S01]  /*0570*/  BSSY B6, `(.L_x_5153) ;  /* 0x0000885000067945 */ /* 0x000fe20003800000 */
[----:B-12-4-:R-:W-:Y:S09]  /*0580*/  BAR.SYNC.DEFER_BLOCKING 0x0 ;  /* 0x0000000000007b1d */ /* 0x016ff20000010000 */
[----:B------:R-:W-:Y:S05]  /*0590*/  @!P0 BRA `(.L_x_5154) ;  /* 0x0000004800b48947 */ /* 0x000fea0003800000 */
.L_x_5155:
        /* <DEDUP_REMOVED lines=101> */
.L_x_5157:
        /* <DEDUP_REMOVED lines=30> */
.L_x_5160:
        /* <DEDUP_REMOVED lines=15> */
.L_x_5159:
        /* <DEDUP_REMOVED lines=22> */
.L_x_5162:
        /* <DEDUP_REMOVED lines=15> */
.L_x_5161:
        /* <DEDUP_REMOVED lines=8> */
.L_x_5275:
        /* <DEDUP_REMOVED lines=23> */
.L_x_5164:
        /* <DEDUP_REMOVED lines=97> */
.L_x_5176:
[----:B------:R-:W-:-:S13]  /*1910*/  ISETP.NE.AND P6, PT, R235, 0x3, PT ;  /* 0x00000003eb00780c */ /* 0x000fda0003fc5270 */
[----:B------:R-:W-:Y:S05]  /*1920*/  @!P6 BRA `(.L_x_5166) ;  /* 0x000000000004e947 */ /* 0x000fea0003800000 */
[----:B------:R-:W-:Y:S01]  /*1930*/  BPT.TRAP 0x1 ;  /* 0x000000040000795c */ /* 0x000fe20000300000 */
.L_x_5166:
[----:B------:R-:W-:Y:S01]  /*1940*/  IMAD R0, R4, 0x8, R231 ;  /* 0x0000000804007824 */ /* 0x000fe200078e02e7 */
[----:B------:R-:W-:-:S04]  /*1950*/  SHF.L.U32 R7, R226, 0x1f, RZ ;  /* 0x0000001fe2077819 */ /* 0x000fc800000006ff */
[----:B------:R2:W3:Y:S01]  /*1960*/  SYNCS.PHASECHK.TRANS64.TRYWAIT P0, [R0+URZ+0x30810], R7 ;  /* 0x03081007000075a7 */ /* 0x0004e2000800017f */
[----:B------:R-:W-:Y:S05]  /*1970*/  @!P6 BRA `(.L_x_5167) ;  /* 0x000000000004e947 */ /* 0x000fea0003800000 */
[----:B------:R-:W-:Y:S01]  /*1980*/  BPT.TRAP 0x1 ;  /* 0x000000040000795c */ /* 0x000fe20000300000 */
.L_x_5167:
[----:B---3--:R-:W-:Y:S05]  /*1990*/  @P0 BRA `(.L_x_5168) ;  /* 0x0000000000080947 */ /* 0x008fea0003800000 */
[----:B------:R-:W3:Y:S02]  /*19a0*/  SYNCS.PHASECHK.TRANS64.TRYWAIT P0, [R0+URZ+0x30810], R7 ;  /* 0x03081007000075a7 */ /* 0x000ee4000800017f */
[----:B---3--:R-:W-:Y:S05]  /*19b0*/  @!P0 BRA `(.L_x_5169) ;  /* 0x0000007400388947 */ /* 0x008fea0003800000 */
.L_x_5168:
        /* <DEDUP_REMOVED lines=81> */
.L_x_5170:
[----:B------:R1:W1:Y:S01]  /*1ed0*/  SYNCS.PHASECHK.TRANS64.TRYWAIT P0, [R0+URZ+0x30830], R7 ;  /* 0x03083007000075a7 */ /* 0x000262000800017f */
[----:B------:R-:W-:Y:S05]  /*1ee0*/  @!P6 BRA `(.L_x_5171) ;  /* 0x000000000004e947 */ /* 0x000fea0003800000 */
[----:B------:R-:W-:Y:S01]  /*1ef0*/  BPT.TRAP 0x1 ;  /* 0x000000040000795c */ /* 0x000fe20000300000 */
.L_x_5171:
[----:B------:R-:W-:-:S05]  /*1f00*/  VIADD R5, R231, 0x20000 ;  /* 0x00020000e7057836 */ /* 0x000fca0000000000 */
[----:B------:R-:W-:-:S04]  /*1f10*/  SHF.R.U32.HI R5, RZ, 0x4, R5 ;  /* 0x00000004ff057819 */ /* 0x000fc80000011605 */
[----:B------:R-:W-:-:S04]  /*1f20*/  LOP3.LUT R234, R5, 0x3fff, RZ, 0xc0, !PT ;  /* 0x00003fff05ea7812 */ /* 0x000fc800078ec0ff */
[----:B------:R-:W-:Y:S01]  /*1f30*/  LOP3.LUT R5, R234, 0x10000, RZ, 0xfc, !PT ;  /* 0x00010000ea057812 */ /* 0x000fe200078efcff */
[----:B-1----:R-:W-:Y:S06]  /*1f40*/  @P0 BRA `(.L_x_5172) ;  /* 0x0000000000080947 */ /* 0x002fec0003800000 */
[----:B------:R-:W1:Y:S02]  /*1f50*/  SYNCS.PHASECHK.TRANS64.TRYWAIT P0, [R0+URZ+0x30830], R7 ;  /* 0x03083007000075a7 */ /* 0x000e64000800017f */
[----:B-1----:R-:W-:Y:S05]  /*1f60*/  @!P0 BRA `(.L_x_5173) ;  /* 0x0000006c00e08947 */ /* 0x002fea0003800000 */
.L_x_5172:
        /* <DEDUP_REMOVED lines=446> */
.L_x_5174:
        /* <DEDUP_REMOVED lines=49> */
.L_x_5175:
        /* <DEDUP_REMOVED lines=78> */
.L_x_5158:
[----:B------:R-:W-:Y:S05]  /*4340*/  @P0 BRA `(.L_x_5156) ;  /* 0x00000048009c0947 */ /* 0x000fea0003800000 */
[----:B------:R-:W1:Y:S01]  /*4350*/  S2R R4, SR_TID.X ;  /* 0x0000000000047919 */ /* 0x000e620000002100 */
[----:B------:R-:W2:Y:S01]  /*4360*/  S2UR UR8, SR_CTAID.Y ;  /* 0x00000000000879c3 */ /* 0x000ea20000002600 */
[----:B------:R-:W-:Y:S01]  /*4370*/  ULDC UR9, c[0x0][0x850] ;  /* 0x0002140000097ab9 */ /* 0x000fe20000000800 */
[----:B------:R-:W-:Y:S01]  /*4380*/  ULDC.64 UR12, c[0x0][0x818] ;  /* 0x00020600000c7ab9 */ /* 0x000fe20000000a00 */
[----:B------:R-:W-:Y:S01]  /*4390*/  UISETP.NE.AND UP0, UPT, UR9, 0x1, UPT ;  /* 0x000000010900788c */ /* 0x000fe2000bf05270 */
[----:B------:R-:W-:Y:S01]  /*43a0*/  BSSY B0, `(.L_x_5177) ;  /* 0x000005c000007945 */ /* 0x000fe20003800000 */
[----:B------:R-:W-:Y:S01]  /*43b0*/  ULDC UR18, c[0x0][0x870] ;  /* 0x00021c0000127ab9 */ /* 0x000fe20000000800 */
[----:B------:R-:W-:Y:S01]  /*43c0*/  ULDC UR20, c[0x0][0x80c] ;  /* 0x0002030000147ab9 */ /* 0x000fe20000000800 */
[----:B------:R-:W-:Y:S01]  /*43d0*/  ULDC.64 UR16, c[0x0][0x840] ;  /* 0x0002100000107ab9 */ /* 0x000fe20000000a00 */
[----:B------:R-:W3:Y:S01]  /*43e0*/  S2UR UR15, SR_CTAID.X ;  /* 0x00000000000f79c3 */ /* 0x000ee20000002500 */
[----:B------:R-:W-:-:S05]  /*43f0*/  ULDC.64 UR24, c[0x0][0x848] ;  /* 0x0002120000187ab9 */ /* 0x000fca0000000a00 */
[----:B------:R-:W-:Y:S01]  /*4400*/  @UP0 ULDC UR4, c[0x0][0x854] ;  /* 0x0002150000040ab9 */ /* 0x000fe20000000800 */
[----:B------:R-:W-:Y:S01]  /*4410*/  @UP0 ULDC UR7, c[0x0][0x858] ;  /* 0x0002160000070ab9 */ /* 0x000fe20000000800 */
[----:B------:R-:W4:Y:S08]  /*4420*/  S2UR UR14, SR_CTAID.Z ;  /* 0x00000000000e79c3 */ /* 0x000f300000002700 */
[----:B------:R-:W5:Y:S01]  /*4430*/  S2UR UR21, SR_CgaCtaId ;  /* 0x00000000001579c3 */ /* 0x000f620000008800 */
[----:B--2---:R-:W-:-:S02]  /*4440*/  UIMAD.WIDE.U32 UR4, UR8, UR4, URZ ;  /* 0x00000004080472a5 */ /* 0x004fc4000f8e003f */
[----:B------:R-:W-:Y:S02]  /*4450*/  UMOV UR11, UR8 ;  /* 0x00000008000b7c82 */ /* 0x000fe40008000000 */
[----:B------:R-:W-:Y:S01]  /*4460*/  @UP0 USHF.R.U32.HI UR11, URZ, UR7, UR5 ;  /* 0x000000073f0b0299 */ /* 0x000fe20008011605 */
[C---:B-1----:R-:W-:Y:S01]  /*4470*/  VIADD R5, R4.reuse, 0xffffff80 ;  /* 0xffffff8004057836 */ /* 0x042fe20000000000 */
[----:B---3--:R-:W-:Y:S01]  /*4480*/  UIMAD UR18, UR15, UR18, URZ ;  /* 0x000000120f1272a4 */ /* 0x008fe2000f8e023f */
        /* <DEDUP_REMOVED lines=10> */
[----:B----4-:R-:W-:Y:S01]  /*4530*/  UIMAD UR15, UR14, UR20, URZ ;  /* 0x000000140e0f72a4 */ /* 0x010fe2000f8e023f */
[C---:B------:R-:W-:Y:S01]  /*4540*/  LOP3.LUT R0, R2.reuse, 0xfffff80, RZ, 0xc0, !PT ;  /* 0x0fffff8002007812 */ /* 0x040fe200078ec0ff */
[----:B------:R-:W-:Y:S01]  /*4550*/  IMAD.SHL.U32 R2, R2, 0x40, RZ ;  /* 0x0000004002027824 */ /* 0x000fe200078e00ff */
[----:B------:R-:W-:Y:S01]  /*4560*/  UMOV UR10, 0x400 ;  /* 0x00000400000a7882 */ /* 0x000fe20000000000 */
[----:B------:R-:W-:Y:S02]  /*4570*/  USHF.R.S32.HI UR7, URZ, 0x1f, UR6 ;  /* 0x0000001f3f077899 */ /* 0x000fe40008011406 */
[----:B------:R-:W-:Y:S01]  /*4580*/  IMAD.IADD R0, R5, 0x1, -R0 ;  /* 0x0000000105007824 */ /* 0x000fe200078e0a00 */
[----:B------:R-:W-:Y:S01]  /*4590*/  LOP3.LUT R3, R2, 0x3fffe000, RZ, 0xc0, !PT ;  /* 0x3fffe00002037812 */ /* 0x000fe200078ec0ff */
[----:B-----5:R-:W-:Y:S02]  /*45a0*/  ULEA UR10, UR21, UR10, 0x18 ;  /* 0x0000000a150a7291 */ /* 0x020fe4000f8ec03f */
        /* <DEDUP_REMOVED lines=54> */
.L_x_5179:
[----:B------:R-:W2:Y:S04]  /*4910*/  LDG.E.STRONG.GPU R4, desc[UR46][R2.64] ;  /* 0x0000002e02047981 */ /* 0x000ea8000c1ef900 */
[----:B--2---:R-:W-:Y:S01]  /*4920*/  CCTL.IVALL ;  /* 0x00000000ff00798f */ /* 0x004fe20002000000 */
[----:B------:R-:W-:Y:S05]  /*4930*/  YIELD ;  /* 0x0000000000007946 */ /* 0x000fea0003800000 */
[----:B------:R-:W-:-:S13]  /*4940*/  ISETP.NE.AND P0, PT, R4, UR14, PT ;  /* 0x0000000e04007c0c */ /* 0x000fda000bf05270 */
[----:B------:R-:W-:Y:S05]  /*4950*/  @P0 BRA `(.L_x_5179) ;  /* 0xfffffffc00ec0947 */ /* 0x000fea000383ffff */
.L_x_5178:
[----:B------:R-:W-:Y:S05]  /*4960*/  BSYNC B0 ;  /* 0x0000000000007941 */ /* 0x000fea0003800000 */
.L_x_5177:
[----:B------:R-:W-:-:S03]  /*4970*/  UMOV UR4, 0xffffffff ;  /* 0xffffffff00047882 */ /* 0x000fc60000000000 */
[----:B------:R-:W-:Y:S05]  /*4980*/  BRA.DIV UR4, `(.L_x_5180) ;  /* 0x00000046046c7947 */ /* 0x000fea000b800000 */
[----:B------:R-:W-:Y:S01]  /*4990*/  NOP ;  /* 0x0000000000007918 */ /* 0x000fe20000000000 */
.L_x_5278:
        /* <DEDUP_REMOVED lines=15> */
.L_x_5183:
[----:B------:R-:W-:Y:S01]  /*4a90*/  @P0 ELECT P2, URZ, PT ;  /* 0x00000000003f082f */ /* 0x000fe20003840000 */
[----:B------:R2:W-:-:S12]  /*4aa0*/  UBLKRED.G.S.ADD.F32.RN [UR4], [UR10], UR6, desc[UR8] ;  /* 0x000008040a0073bb */ /* 0x0005d800080a1406 */
[----:B------:R-:W-:Y:S02]  /*4ab0*/  @P2 PLOP3.LUT P0, PT, P2, PT, PT, 0x8, 0x0 ;  /* 0x000000000000281c */ /* 0x000fe4000170e170 */
[----:B------:R-:W-:-:S11]  /*4ac0*/  PLOP3.LUT P2, PT, PT, PT, PT, 0x8, 0x0 ;  /* 0x000000000000781c */ /* 0x000fd60003f4e170 */
[----:B--2---:R-:W-:Y:S05]  /*4ad0*/  @P0 BRA.U.ANY `(.L_x_5183) ;  /* 0xfffffffd00ec0947 */ /* 0x004fea000393ffff */
[----:B------:R0:W-:Y:S01]  /*4ae0*/  UTMACMDFLUSH ;  /* 0x00000000000079b7 */ /* 0x0001e20000000000 */
[----:B------:R-:W-:-:S04]  /*4af0*/  DEPBAR.LE SB0, 0x0 ;  /* 0x000080000000791a */ /* 0x000fc80000000000 */
.L_x_5182:
[----:B------:R-:W-:Y:S05]  /*4b00*/  BSYNC B0 ;  /* 0x0000000000007941 */ /* 0x000fea0003800000 */
.L_x_5181:
        /* <DEDUP_REMOVED lines=14> */
.L_x_5185:
[----:B------:R-:W-:Y:S05]  /*4bf0*/  BSYNC B0 ;  /* 0x0000000000007941 */ /* 0x000fea0003800000 */
.L_x_5184:
        /* <DEDUP_REMOVED lines=24> */
.L_x_5188:
[----:B-12---:R-:W2:Y:S04]  /*4d80*/  LDG.E.STRONG.GPU R0, desc[UR46][R2.64] ;  /* 0x0000002e02007981 */ /* 0x006ea8000c1ef900 */
[----:B--2---:R-:W-:Y:S01]  /*4d90*/  CCTL.IVALL ;  /* 0x00000000ff00798f */ /* 0x004fe20002000000 */
[----:B------:R-:W-:Y:S05]  /*4da0*/  YIELD ;  /* 0x0000000000007946 */ /* 0x000fea0003800000 */
[----:B------:R-:W-:-:S13]  /*4db0*/  ISETP.NE.AND P0, PT, R0, UR14, PT ;  /* 0x0000000e00007c0c */ /* 0x000fda000bf05270 */
[----:B------:R-:W-:Y:S05]  /*4dc0*/  @P0 BRA `(.L_x_5188) ;  /* 0xfffffffc00ec0947 */ /* 0x000fea000383ffff */
.L_x_5187:
[----:B------:R-:W-:Y:S05]  /*4dd0*/  BSYNC B0 ;  /* 0x0000000000007941 */ /* 0x000fea0003800000 */
.L_x_5186:
[----:B------:R-:W-:-:S03]  /*4de0*/  UMOV UR4, 0xffffffff ;  /* 0xffffffff00047882 */ /* 0x000fc60000000000 */
[----:B------:R-:W-:Y:S05]  /*4df0*/  BRA.DIV UR4, `(.L_x_5189) ;  /* 0x00000042046c7947 */ /* 0x000fea000b800000 */
[----:B------:R-:W-:Y:S01]  /*4e00*/  NOP ;  /* 0x0000000000007918 */ /* 0x000fe20000000000 */
.L_x_5281:
        /* <DEDUP_REMOVED lines=16> */
.L_x_5192:
[----:B------:R-:W-:Y:S01]  /*4f10*/  @P0 ELECT P2, URZ, PT ;  /* 0x00000000003f082f */ /* 0x000fe20003840000 */
[----:B------:R3:W-:-:S12]  /*4f20*/  UBLKRED.G.S.ADD.F32.RN [UR4], [UR10], UR6, desc[UR8] ;  /* 0x000008040a0073bb */ /* 0x0007d800080a1406 */
[----:B------:R-:W-:Y:S02]  /*4f30*/  @P2 PLOP3.LUT P0, PT, P2, PT, PT, 0x8, 0x0 ;  /* 0x000000000000281c */ /* 0x000fe4000170e170 */
[----:B------:R-:W-:-:S11]  /*4f40*/  PLOP3.LUT P2, PT, PT, PT, PT, 0x8, 0x0 ;  /* 0x000000000000781c */ /* 0x000fd60003f4e170 */
[----:B---3--:R-:W-:Y:S05]  /*4f50*/  @P0 BRA.U.ANY `(.L_x_5192) ;  /* 0xfffffffd00ec0947 */ /* 0x008fea000393ffff */
[----:B------:R0:W-:Y:S01]  /*4f60*/  UTMACMDFLUSH ;  /* 0x00000000000079b7 */ /* 0x0001e20000000000 */
[----:B------:R-:W-:-:S04]  /*4f70*/  DEPBAR.LE SB0, 0x0 ;  /* 0x000080000000791a */ /* 0x000fc80000000000 */
.L_x_5191:
[----:B------:R-:W-:Y:S05]  /*4f80*/  BSYNC B0 ;  /* 0x0000000000007941 */ /* 0x000fea0003800000 */
.L_x_5190:
        /* <DEDUP_REMOVED lines=14> */
.L_x_5154:
        /* <DEDUP_REMOVED lines=33> */
.L_x_5194:
[----:B------:R-:W-:-:S05]  /*5280*/  UMOV UR11, UR5 ;  /* 0x00000005000b7c82 */ /* 0x000fca0008000000 */
.L_x_5195:
        /* <DEDUP_REMOVED lines=48> */
.L_x_5200:
[----:B------:R-:W2:Y:S04]  /*5590*/  LDG.E.STRONG.GPU R0, desc[UR46][R2.64] ;  /* 0x0000002e02007981 */ /* 0x000ea8000c1ef900 */
[----:B--2---:R-:W-:Y:S01]  /*55a0*/  CCTL.IVALL ;  /* 0x00000000ff00798f */ /* 0x004fe20002000000 */
[----:B------:R-:W-:Y:S05]  /*55b0*/  YIELD ;  /* 0x0000000000007946 */ /* 0x000fea0003800000 */
[----:B------:R-:W-:-:S13]  /*55c0*/  ISETP.NE.AND P1, PT, R0, UR23, PT ;  /* 0x0000001700007c0c */ /* 0x000fda000bf25270 */
[----:B------:R-:W-:Y:S05]  /*55d0*/  @P1 BRA `(.L_x_5200) ;  /* 0xfffffffc00ec1947 */ /* 0x000fea000383ffff */
.L_x_5199:
[----:B------:R-:W-:Y:S05]  /*55e0*/  BSYNC B0 ;  /* 0x0000000000007941 */ /* 0x000fea0003800000 */
.L_x_5198:
[----:B------:R-:W-:-:S03]  /*55f0*/  UMOV UR4, 0xffffffff ;  /* 0xffffffff00047882 */ /* 0x000fc60000000000 */
[----:B------:R-:W-:Y:S05]  /*5600*/  BRA.DIV UR4, `(.L_x_5201) ;  /* 0x0000003a04847947 */ /* 0x000fea000b800000 */
[----:B------:R-:W-:Y:S01]  /*5610*/  NOP ;  /* 0x0000000000007918 */ /* 0x000fe20000000000 */
.L_x_5284:
        /* <DEDUP_REMOVED lines=22> */
.L_x_5203:
[----:B------:R-:W-:Y:S05]  /*5780*/  BSYNC B0 ;  /* 0x0000000000007941 */ /* 0x000fea0003800000 */
.L_x_5202:
        /* <DEDUP_REMOVED lines=20> */
.L_x_5205:
[----:B------:R-:W-:Y:S05]  /*58d0*/  BSYNC B0 ;  /* 0x0000000000007941 */ /* 0x000fea0003800000 */
.L_x_5204:
[----:B------:R-:W-:Y:S06]  /*58e0*/  BAR.ARV 0xa, 0xa0 ;  /* 0x0282800000007b1d */ /* 0x000fec0000002000 */
[----:B------:R-:W-:Y:S04]  /*58f0*/  BSSY B0, `(.L_x_5206) ;  /* 0x0000003000007945 */ /* 0x000fe80003800000 */
[----:B------:R-:W-:Y:S05]  /*5900*/  @!P0 BRA `(.L_x_5207) ;  /* 0x0000000000048947 */ /* 0x000fea0003800000 */
[----:B------:R-:W-:-:S04]  /*5910*/  DEPBAR.LE SB0, 0x0 ;  /* 0x000080000000791a */ /* 0x000fc80000000000 */
.L_x_5207:
[----:B------:R-:W-:Y:S05]  /*5920*/  BSYNC B0 ;  /* 0x0000000000007941 */ /* 0x000fea0003800000 */
.L_x_5206:
        /* <DEDUP_REMOVED lines=19> */
.L_x_5209:
[----:B------:R-:W-:Y:S05]  /*5a60*/  BSYNC B0 ;  /* 0x0000000000007941 */ /* 0x000fea0003800000 */
.L_x_5208:
[----:B------:R-:W-:Y:S01]  /*5a70*/  UIADD3 UR18, UR6, 0x1, URZ ;  /* 0x0000000106127890 */ /* 0x000fe2000fffe03f */
[----:B------:R-:W-:Y:S11]  /*5a80*/  BRA `(.L_x_5210) ;  /* 0x0000000000047947 */ /* 0x000ff60003800000 */
.L_x_5197:
[----:B------:R-:W-:-:S05]  /*5a90*/  UMOV UR18, UR6 ;  /* 0x0000000600127c82 */ /* 0x000fca0008000000 */
.L_x_5210:
        /* <DEDUP_REMOVED lines=12> */
.L_x_5235:
        /* <DEDUP_REMOVED lines=11> */
.L_x_5213:
[----:B------:R-:W2:Y:S04]  /*5c10*/  LDG.E.STRONG.GPU R0, desc[UR46][R2.64] ;  /* 0x0000002e02007981 */ /* 0x000ea8000c1ef900 */
[----:B--2---:R-:W-:Y:S01]  /*5c20*/  CCTL.IVALL ;  /* 0x00000000ff00798f */ /* 0x004fe20002000000 */
[----:B------:R-:W-:Y:S05]  /*5c30*/  YIELD ;  /* 0x0000000000007946 */ /* 0x000fea0003800000 */
[----:B------:R-:W-:-:S13]  /*5c40*/  ISETP.NE.AND P1, PT, R0, UR23, PT ;  /* 0x0000001700007c0c */ /* 0x000fda000bf25270 */
[----:B------:R-:W-:Y:S05]  /*5c50*/  @P1 BRA `(.L_x_5213) ;  /* 0xfffffffc00ec1947 */ /* 0x000fea000383ffff */
.L_x_5212:
[----:B------:R-:W-:Y:S05]  /*5c60*/  BSYNC B0 ;  /* 0x0000000000007941 */ /* 0x000fea0003800000 */
.L_x_5211:
[----:B------:R-:W-:-:S03]  /*5c70*/  UMOV UR16, 0xffffffff ;  /* 0xffffffff00107882 */ /* 0x000fc60000000000 */
[----:B------:R-:W-:Y:S05]  /*5c80*/  BRA.DIV UR16, `(.L_x_5214) ;  /* 0x0000003610007947 */ /* 0x000fea000b800000 */
[----:B------:R-:W-:Y:S01]  /*5c90*/  NOP ;  /* 0x0000000000007918 */ /* 0x000fe20000000000 */
.L_x_5287:
        /* <DEDUP_REMOVED lines=19> */
.L_x_5216:
[----:B------:R-:W-:Y:S05]  /*5dd0*/  BSYNC B0 ;  /* 0x0000000000007941 */ /* 0x000fea0003800000 */
.L_x_5215:
        /* <DEDUP_REMOVED lines=15> */
.L_x_5218:
[----:B------:R-:W-:Y:S05]  /*5ed0*/  BSYNC B0 ;  /* 0x0000000000007941 */ /* 0x000fea0003800000 */
.L_x_5217:
[----:B------:R-:W-:Y:S06]  /*5ee0*/  BAR.ARV 0xa, 0xa0 ;  /* 0x0282800000007b1d */ /* 0x000fec0000002000 */
[----:B------:R-:W-:Y:S04]  /*5ef0*/  BSSY B0, `(.L_x_5219) ;  /* 0x0000003000007945 */ /* 0x000fe80003800000 */
[----:B------:R-:W-:Y:S05]  /*5f00*/  @!P0 BRA `(.L_x_5220) ;  /* 0x0000000000048947 */ /* 0x000fea0003800000 */
[----:B------:R-:W-:-:S04]  /*5f10*/  DEPBAR.LE SB0, 0x0 ;  /* 0x000080000000791a */ /* 0x000fc80000000000 */
.L_x_5220:
[----:B------:R-:W-:Y:S05]  /*5f20*/  BSYNC B0 ;  /* 0x0000000000007941 */ /* 0x000fea0003800000 */
.L_x_5219:
        /* <DEDUP_REMOVED lines=19> */
.L_x_5222:
[----:B------:R-:W-:Y:S05]  /*6060*/  BSYNC B0 ;  /* 0x0000000000007941 */ /* 0x000fea0003800000 */
.L_x_5221:
        /* <DEDUP_REMOVED lines=9> */
.L_x_5225:
[----:B------:R-:W2:Y:S04]  /*6100*/  LDG.E.STRONG.GPU R0, desc[UR46][R2.64] ;  /* 0x0000002e02007981 */ /* 0x000ea8000c1ef900 */
[----:B--2---:R-:W-:Y:S01]  /*6110*/  CCTL.IVALL ;  /* 0x00000000ff00798f */ /* 0x004fe20002000000 */
[----:B------:R-:W-:Y:S05]  /*6120*/  YIELD ;  /* 0x0000000000007946 */ /* 0x000fea0003800000 */
[----:B------:R-:W-:-:S13]  /*6130*/  ISETP.NE.AND P1, PT, R0, UR23, PT ;  /* 0x0000001700007c0c */ /* 0x000fda000bf25270 */
[----:B------:R-:W-:Y:S05]  /*6140*/  @P1 BRA `(.L_x_5225) ;  /* 0xfffffffc00ec1947 */ /* 0x000fea000383ffff */
.L_x_5224:
[----:B------:R-:W-:Y:S05]  /*6150*/  BSYNC B0 ;  /* 0x0000000000007941 */ /* 0x000fea0003800000 */
.L_x_5223:
[----:B------:R-:W-:-:S03]  /*6160*/  UMOV UR12, 0xffffffff ;  /* 0xffffffff000c7882 */ /* 0x000fc60000000000 */
[----:B------:R-:W-:Y:S05]  /*6170*/  BRA.DIV UR12, `(.L_x_5226) ;  /* 0x0000002e0ce07947 */ /* 0x000fea000b800000 */
[----:B------:R-:W-:Y:S01]  /*6180*/  NOP ;  /* 0x0000000000007918 */ /* 0x000fe20000000000 */
.L_x_5290:
        /* <DEDUP_REMOVED lines=15> */
.L_x_5228:
[----:B------:R-:W-:Y:S05]  /*6280*/  BSYNC B0 ;  /* 0x0000000000007941 */ /* 0x000fea0003800000 */
.L_x_5227:
        /* <DEDUP_REMOVED lines=15> */
.L_x_5230:
[----:B------:R-:W-:Y:S05]  /*6380*/  BSYNC B0 ;  /* 0x0000000000007941 */ /* 0x000fea0003800000 */
.L_x_5229:
[----:B------:R-:W-:Y:S06]  /*6390*/  BAR.ARV 0xa, 0xa0 ;  /* 0x0282800000007b1d */ /* 0x000fec0000002000 */
[----:B------:R-:W-:Y:S04]  /*63a0*/  BSSY B0, `(.L_x_5231) ;  /* 0x0000003000007945 */ /* 0x000fe80003800000 */
[----:B------:R-:W-:Y:S05]  /*63b0*/  @!P0 BRA `(.L_x_5232) ;  /* 0x0000000000048947 */ /* 0x000fea0003800000 */
[----:B------:R-:W-:-:S04]  /*63c0*/  DEPBAR.LE SB0, 0x0 ;  /* 0x000080000000791a */ /* 0x000fc80000000000 */
.L_x_5232:
[----:B------:R-:W-:Y:S05]  /*63d0*/  BSYNC B0 ;  /* 0x0000000000007941 */ /* 0x000fea0003800000 */
.L_x_5231:
        /* <DEDUP_REMOVED lines=19> */
.L_x_5234:
[----:B------:R-:W-:Y:S05]  /*6510*/  BSYNC B0 ;  /* 0x0000000000007941 */ /* 0x000fea0003800000 */
.L_x_5233:
[----:B------:R-:W-:Y:S02]  /*6520*/  UIADD3 UR6, UR6, 0x2, URZ ;  /* 0x0000000206067890 */ /* 0x000fe4000fffe03f */
[----:B------:R-:W-:Y:S02]  /*6530*/  UIADD3 UR4, UR4, 0x4000, URZ ;  /* 0x0000400004047890 */ /* 0x000fe4000fffe03f */
[----:B------:R-:W-:-:S06]  /*6540*/  UISETP.GE.AND UP0, UPT, UR6, UR11, UPT ;  /* 0x0000000b0600728c */ /* 0x000fcc000bf06270 */
[----:B------:R-:W-:-:S13]  /*6550*/  PLOP3.LUT P1, PT, PT, PT, UP0, 0x80, 0x0 ;  /* 0x000000000000781c */ /* 0x000fda0003f2f008 */
[----:B------:R-:W-:Y:S05]  /*6560*/  @!P1 BRA `(.L_x_5235) ;  /* 0xfffffff4007c9947 */ /* 0x000fea000383ffff */
.L_x_5196:
        /* <DEDUP_REMOVED lines=41> */
.L_x_5238:
[----:B------:R-:W-:Y:S05]  /*6800*/  BSYNC B0 ;  /* 0x0000000000007941 */ /* 0x000fea0003800000 */
.L_x_5237:
[----:B------:R-:W-:Y:S05]  /*6810*/  BRA `(.L_x_5239) ;  /* 0x0000000000047947 */ /* 0x000fea0003800000 */
.L_x_5236:
[----:B------:R-:W-:-:S05]  /*6820*/  UMOV UR4, UR6 ;  /* 0x0000000600047c82 */ /* 0x000fca0008000000 */
.L_x_5239:
        /* <DEDUP_REMOVED lines=11> */
.L_x_5244:
        /* <DEDUP_REMOVED lines=24> */
.L_x_5241:
[----:B------:R-:W-:Y:S05]  /*6a60*/  BSYNC B0 ;  /* 0x0000000000007941 */ /* 0x000fea0003800000 */
.L_x_5240:
        /* <DEDUP_REMOVED lines=24> */
.L_x_5243:
[----:B------:R-:W-:Y:S05]  /*6bf0*/  BSYNC B0 ;  /* 0x0000000000007941 */ /* 0x000fea0003800000 */
.L_x_5242:
[----:B------:R-:W-:Y:S02]  /*6c00*/  UIADD3 UR11, UR11, 0x2, URZ ;  /* 0x000000020b0b7890 */ /* 0x000fe4000fffe03f */
[----:B------:R-:W-:Y:S02]  /*6c10*/  ULEA UR8, UR18, UR8, 0x1 ;  /* 0x0000000812087291 */ /* 0x000fe4000f8e083f */
[----:B------:R-:W-:Y:S02]  /*6c20*/  ULEA UR9, UR18, UR9, 0x1 ;  /* 0x0000000912097291 */ /* 0x000fe4000f8e083f */
[----:B------:R-:W-:-:S13]  /*6c30*/  ISETP.NE.AND P0, PT, RZ, UR11, PT ;  /* 0x0000000bff007c0c */ /* 0x000fda000bf05270 */
[----:B------:R-:W-:Y:S05]  /*6c40*/  @!P0 BRA `(.L_x_5156) ;  /* 0x00000020005c8947 */ /* 0x000fea0003800000 */
[----:B------:R-:W-:Y:S05]  /*6c50*/  BRA `(.L_x_5244) ;  /* 0xfffffffc00207947 */ /* 0x000fea000383ffff */
.L_x_5193:
        /* <DEDUP_REMOVED lines=33> */
.L_x_5246:
        /* <DEDUP_REMOVED lines=43> */
.L_x_5291:
        /* <DEDUP_REMOVED lines=15> */
.L_x_5249:
        /* <DEDUP_REMOVED lines=98> */
.L_x_5260:
[----:B--234-:R-:W-:-:S04]  /*7830*/  SHF.L.U32 R21, R11, 0x1f, RZ ;  /* 0x0000001f0b157819 */ /* 0x01cfc800000006ff */
[----:B------:R-:W1:Y:S02]  /*7840*/  SYNCS.PHASECHK.TRANS64.TRYWAIT P1, [R16+URZ+0x30840], R21 ;  /* 0x03084015100075a7 */ /* 0x000e64000802017f */
[----:B-1----:R-:W-:Y:S05]  /*7850*/  @!P1 BRA `(.L_x_5252) ;  /* 0x0000001800589947 */ /* 0x002fea0003800000 */
.L_x_5292:
[----:B------:R-:W-:Y:S05]  /*7860*/  @P0 BRA `(.L_x_5253) ;  /* 0x0000000000140947 */ /* 0x000fea0003800000 */
[----:B------:R-:W-:Y:S01]  /*7870*/  ISETP.NE.AND P1, PT, R6, RZ, PT ;  /* 0x000000ff0600720c */ /* 0x000fe20003f25270 */
[----:B------:R-:W-:-:S04]  /*7880*/  IMAD.MOV.U32 R3, RZ, RZ, 0x4100 ;  /* 0x00004100ff037424 */ /* 0x000fc800078e00ff */
[----:B------:R3:W-:Y:S08]  /*7890*/  SYNCS.ARRIVE.TRANS64 RZ, [R16+URZ+0x30830], R3 ;  /* 0x0308300310ff79a7 */ /* 0x0007f0000800003f */
[----:B------:R-:W-:Y:S05]  /*78a0*/  @!P1 BRA `(.L_x_5253) ;  /* 0x0000000000049947 */ /* 0x000fea0003800000 */
[----:B------:R-:W-:Y:S01]  /*78b0*/  BPT.TRAP 0x1 ;  /* 0x000000040000795c */ /* 0x000fe20000300000 */
.L_x_5253:
        /* <DEDUP_REMOVED lines=36> */
.L_x_5293:
[----:B------:R-:W-:Y:S05]  /*7b00*/  @P0 BRA `(.L_x_5255) ;  /* 0x0000000000140947 */ /* 0x000fea0003800000 */
[----:B------:R-:W-:Y:S01]  /*7b10*/  ISETP.NE.AND P1, PT, R6, RZ, PT ;  /* 0x000000ff0600720c */ /* 0x000fe20003f25270 */
[----:B------:R-:W-:-:S04]  /*7b20*/  IMAD.MOV.U32 R2, RZ, RZ, 0x4100 ;  /* 0x00004100ff027424 */ /* 0x000fc800078e00ff */
[----:B------:R3:W-:Y:S08]  /*7b30*/  SYNCS.ARRIVE.TRANS64 RZ, [R16+URZ+0x30818], R2 ;  /* 0x0308180210ff79a7 */ /* 0x0007f0000800003f */
[----:B------:R-:W-:Y:S05]  /*7b40*/  @!P1 BRA `(.L_x_5255) ;  /* 0x0000000000049947 */ /* 0x000fea0003800000 */
[----:B------:R-:W-:Y:S01]  /*7b50*/  BPT.TRAP 0x1 ;  /* 0x000000040000795c */ /* 0x000fe20000300000 */
.L_x_5255:
        /* <DEDUP_REMOVED lines=36> */
.L_x_5294:
[----:B------:R-:W-:Y:S05]  /*7da0*/  @P0 BRA `(.L_x_5257) ;  /* 0x0000000000140947 */ /* 0x000fea0003800000 */
[----:B------:R-:W-:Y:S01]  /*7db0*/  ISETP.NE.AND P1, PT, R6, RZ, PT ;  /* 0x000000ff0600720c */ /* 0x000fe20003f25270 */
[----:B-123--:R-:W-:-:S04]  /*7dc0*/  IMAD.MOV.U32 R21, RZ, RZ, 0x4100 ;  /* 0x00004100ff157424 */ /* 0x00efc800078e00ff */
[----:B------:R4:W-:Y:S08]  /*7dd0*/  SYNCS.ARRIVE.TRANS64 RZ, [R16+URZ+0x30838], R21 ;  /* 0x0308381510ff79a7 */ /* 0x0009f0000800003f */
[----:B------:R-:W-:Y:S05]  /*7de0*/  @!P1 BRA `(.L_x_5257) ;  /* 0x0000000000049947 */ /* 0x000fea0003800000 */
[----:B------:R-:W-:Y:S01]  /*7df0*/  BPT.TRAP 0x1 ;  /* 0x000000040000795c */ /* 0x000fe20000300000 */
.L_x_5257:
        /* <DEDUP_REMOVED lines=31> */
.L_x_5296:
[----:B------:R-:W-:Y:S05]  /*7ff0*/  @P0 BRA `(.L_x_5259) ;  /* 0x0000000000140947 */ /* 0x000fea0003800000 */
[----:B------:R-:W-:Y:S01]  /*8000*/  ISETP.NE.AND P1, PT, R6, RZ, PT ;  /* 0x000000ff0600720c */ /* 0x000fe20003f25270 */
[----:B------:R-:W-:-:S04]  /*8010*/  IMAD.MOV.U32 R5, RZ, RZ, 0x4100 ;  /* 0x00004100ff057424 */ /* 0x000fc800078e00ff */
[----:B------:R1:W-:Y:S08]  /*8020*/  SYNCS.ARRIVE.TRANS64 RZ, [R16+URZ+0x30810], R5 ;  /* 0x0308100510ff79a7 */ /* 0x0003f0000800003f */
[----:B------:R-:W-:Y:S05]  /*8030*/  @!P1 BRA `(.L_x_5259) ;  /* 0x0000000000049947 */ /* 0x000fea0003800000 */
[----:B------:R-:W-:Y:S01]  /*8040*/  BPT.TRAP 0x1 ;  /* 0x000000040000795c */ /* 0x000fe20000300000 */
.L_x_5259:
        /* <DEDUP_REMOVED lines=37> */
.L_x_5251:
[----:B------:R-:W3:Y:S02]  /*82a0*/  LDL.LU R4, [R1+0x4] ;  /* 0x0000040001047983 */ /* 0x000ee40000300800 */
[----:B---3--:R-:W-:Y:S02]  /*82b0*/  ISETP.NE.AND P1, PT, R4, RZ, PT ;  /* 0x000000ff0400720c */ /* 0x008fe40003f25270 */
[----:B------:R1:W5:Y:S11]  /*82c0*/  LDL R4, [R1] ;  /* 0x0000000001047983 */ /* 0x0003760000100800 */
[----:B-1----:R-:W-:Y:S05]  /*82d0*/  @!P1 BRA `(.L_x_5250) ;  /* 0x0000000400489947 */ /* 0x002fea0003800000 */
[----:B------:R-:W-:-:S04]  /*82e0*/  SHF.L.U32 R13, R11, 0x1f, RZ ;  /* 0x0000001f0b0d7819 */ /* 0x000fc800000006ff */
[----:B------:R-:W1:Y:S02]  /*82f0*/  SYNCS.PHASECHK.TRANS64.TRYWAIT P1, [R16+URZ+0x30840], R13 ;  /* 0x0308400d100075a7 */ /* 0x000e64000802017f */
[----:B-1----:R-:W-:Y:S05]  /*8300*/  @!P1 BRA `(.L_x_5261) ;  /* 0x0000001000009947 */ /* 0x002fea0003800000 */
.L_x_5297:
[----:B------:R-:W-:Y:S05]  /*8310*/  @P0 BRA `(.L_x_5262) ;  /* 0x0000000000140947 */ /* 0x000fea0003800000 */
[----:B------:R-:W-:Y:S01]  /*8320*/  ISETP.NE.AND P1, PT, R6, RZ, PT ;  /* 0x000000ff0600720c */ /* 0x000fe20003f25270 */
[----:B--2---:R-:W-:-:S04]  /*8330*/  IMAD.MOV.U32 R5, RZ, RZ, 0x4100 ;  /* 0x00004100ff057424 */ /* 0x004fc800078e00ff */
[----:B------:R3:W-:Y:S08]  /*8340*/  SYNCS.ARRIVE.TRANS64 RZ, [R16+URZ+0x30830], R5 ;  /* 0x0308300510ff79a7 */ /* 0x0007f0000800003f */
[----:B------:R-:W-:Y:S05]  /*8350*/  @!P1 BRA `(.L_x_5262) ;  /* 0x0000000000049947 */ /* 0x000fea0003800000 */
[----:B------:R-:W-:Y:S01]  /*8360*/  BPT.TRAP 0x1 ;  /* 0x000000040000795c */ /* 0x000fe20000300000 */
.L_x_5262:
        /* <DEDUP_REMOVED lines=33> */
.L_x_5298:
[----:B------:R-:W-:Y:S05]  /*8580*/  @P0 BRA `(.L_x_5264) ;  /* 0x0000000000140947 */ /* 0x000fea0003800000 */
[----:B------:R-:W-:Y:S01]  /*8590*/  ISETP.NE.AND P0, PT, R6, RZ, PT ;  /* 0x000000ff0600720c */ /* 0x000fe20003f05270 */
[----:B------:R-:W-:-:S04]  /*85a0*/  IMAD.MOV.U32 R5, RZ, RZ, 0x4100 ;  /* 0x00004100ff057424 */ /* 0x000fc800078e00ff */
[----:B------:R3:W-:Y:S08]  /*85b0*/  SYNCS.ARRIVE.TRANS64 RZ, [R16+URZ+0x30818], R5 ;  /* 0x0308180510ff79a7 */ /* 0x0007f0000800003f */
[----:B------:R-:W-:Y:S05]  /*85c0*/  @!P0 BRA `(.L_x_5264) ;  /* 0x0000000000048947 */ /* 0x000fea0003800000 */
[----:B------:R-:W-:Y:S01]  /*85d0*/  BPT.TRAP 0x1 ;  /* 0x000000040000795c */ /* 0x000fe20000300000 */
.L_x_5264:
        /* <DEDUP_REMOVED lines=34> */
.L_x_5250:
[----:B------:R-:W3:Y:S01]  /*8800*/  S2R R0, SR_TID.X ;  /* 0x0000000000007919 */ /* 0x000ee20000002100 */
[----:B------:R-:W-:Y:S01]  /*8810*/  IMAD R3, R19, 0x8, R16 ;  /* 0x0000000813037824 */ /* 0x000fe200078e0210 */
[----:B---3--:R-:W-:Y:S02]  /*8820*/  LOP3.LUT R2, R0, 0x7f, RZ, 0xc0, !PT ;  /* 0x0000007f00027812 */ /* 0x008fe400078ec0ff */
[----:B------:R-:W-:Y:S02]  /*8830*/  SHF.L.U32 R0, R11, 0x1f, RZ ;  /* 0x0000001f0b007819 */ /* 0x000fe400000006ff */
[----:B------:R-:W-:Y:S02]  /*8840*/  ISETP.NE.AND P1, PT, R2, RZ, PT ;  /* 0x000000ff0200720c */ /* 0x000fe40003f25270 */
[----:B------:R-:W3:Y:S02]  /*8850*/  SYNCS.PHASECHK.TRANS64.TRYWAIT P0, [R3+URZ+0x30840], R0 ;  /* 0x03084000030075a7 */ /* 0x000ee4000800017f */
[----:B---3--:R-:W-:Y:S09]  /*8860*/  @!P0 BRA `(.L_x_5265) ;  /* 0x0000000800d08947 */ /* 0x008ff20003800000 */
.L_x_5299:
[----:B------:R-:W-:Y:S05]  /*8870*/  @P1 BRA `(.L_x_5266) ;  /* 0x0000000000181947 */ /* 0x000fea0003800000 */
[----:B------:R-:W1:Y:S01]  /*8880*/  S2R R2, SR_TID.X ;  /* 0x0000000000027919 */ /* 0x000e620000002100 */
[----:B---3--:R-:W-:-:S04]  /*8890*/  IMAD.MOV.U32 R0, RZ, RZ, 0x4100 ;  /* 0x00004100ff007424 */ /* 0x008fc800078e00ff */
[----:B------:R3:W-:Y:S01]  /*88a0*/  SYNCS.ARRIVE.TRANS64 RZ, [R3+URZ+0x30830], R0 ;  /* 0x0308300003ff79a7 */ /* 0x0007e2000800003f */
[----:B-1----:R-:W-:-:S13]  /*88b0*/  LOP3.LUT P0, RZ, R2, 0x1f, RZ, 0xc0, !PT ;  /* 0x0000001f02ff7812 */ /* 0x002fda000780c0ff */
[----:B---3--:R-:W-:Y:S05]  /*88c0*/  @!P0 BRA `(.L_x_5266) ;  /* 0x0000000000048947 */ /* 0x008fea0003800000 */
[----:B------:R-:W-:Y:S01]  /*88d0*/  BPT.TRAP 0x1 ;  /* 0x000000040000795c */ /* 0x000fe20000300000 */
.L_x_5266:
        /* <DEDUP_REMOVED lines=40> */
.L_x_5247:
[----:B------:R-:W-:Y:S05]  /*8b60*/  BSYNC B0 ;  /* 0x0000000000007941 */ /* 0x000fea0003800000 */
.L_x_5245:
[----:B------:R-:W-:-:S03]  /*8b70*/  UMOV UR7, 0xffffffff ;  /* 0xffffffff00077882 */ /* 0x000fc60000000000 */
[----:B------:R-:W-:Y:S05]  /*8b80*/  BRA.DIV UR7, `(.L_x_5267) ;  /* 0x0000000a071c7947 */ /* 0x000fea000b800000 */
[----:B------:R-:W-:-:S13]  /*8b90*/  ELECT P6, URZ, PT ;  /* 0x00000000003f782f */ /* 0x000fda00038c0000 */
.L_x_5302:
[----:B------:R-:W-:Y:S05]  /*8ba0*/  @!P6 BRA `(.L_x_5156) ;  /* 0x000000000084e947 */ /* 0x000fea0003800000 */
[----:B------:R-:W-:-:S06]  /*8bb0*/  ULOP3.LUT UR7, UR38, 0x2, URZ, 0xfc, !UPT ;  /* 0x0000000226077892 */ /* 0x000fcc000f8efc3f */
[----:B------:R-:W-:-:S05]  /*8bc0*/  IMAD.U32 R2, RZ, RZ, UR7 ;  /* 0x00000007ff027e24 */ /* 0x000fca000f8e00ff */
[----:B------:R-:W-:-:S13]  /*8bd0*/  ISETP.NE.AND P2, PT, R2, 0x3, PT ;  /* 0x000000030200780c */ /* 0x000fda0003f45270 */
[----:B------:R-:W-:Y:S05]  /*8be0*/  @!P2 BRA `(.L_x_5268) ;  /* 0x000000000004a947 */ /* 0x000fea0003800000 */
[----:B------:R-:W-:Y:S01]  /*8bf0*/  BPT.TRAP 0x1 ;  /* 0x000000040000795c */ /* 0x000fe20000300000 */
.L_x_5268:
        /* <DEDUP_REMOVED lines=15> */
.L_x_5303:
[----:B------:R-:W2:Y:S02]  /*8cf0*/  SYNCS.PHASECHK.TRANS64.TRYWAIT P0, [R3+URZ], R2 ;  /* 0x00000002030075a7 */ /* 0x000ea4000800017f */
[----:B--2---:R-:W-:Y:S05]  /*8d00*/  @!P0 BRA `(.L_x_5270) ;  /* 0x0000000400f08947 */ /* 0x004fea0003800000 */
.L_x_5304:
[----:B------:R-:W-:Y:S05]  /*8d10*/  @!P2 BRA `(.L_x_5271) ;  /* 0x000000000004a947 */ /* 0x000fea0003800000 */
[----:B------:R-:W-:Y:S01]  /*8d20*/  BPT.TRAP 0x1 ;  /* 0x000000040000795c */ /* 0x000fe20000300000 */
.L_x_5271:
[----:B--2---:R-:W-:-:S04]  /*8d30*/  VIADD R3, R7, 0x30840 ;  /* 0x0003084007037836 */ /* 0x004fc80000000000 */
[----:B------:R-:W-:-:S04]  /*8d40*/  IMAD R0, R0, 0x8, R3 ;  /* 0x0000000800007824 */ /* 0x000fc800078e0203 */
[----:B------:R-:W2:Y:S02]  /*8d50*/  SYNCS.PHASECHK.TRANS64.TRYWAIT P0, [R0+URZ], R5 ;  /* 0x00000005000075a7 */ /* 0x000ea4000800017f */
[----:B--2---:R-:W-:Y:S05]  /*8d60*/  @!P0 BRA `(.L_x_5272) ;  /* 0x0000000400ec8947 */ /* 0x004fea0003800000 */
.L_x_5305:
[----:B------:R-:W-:-:S07]  /*8d70*/  IMAD R3, R4, 0x8, R3 ;  /* 0x0000000804037824 */ /* 0x000fce00078e0203 */
.L_x_5273:
[----:B---3--:R3:W4:Y:S02]  /*8d80*/  SYNCS.PHASECHK.TRANS64.TRYWAIT P0, [R3+URZ], R2 ;  /* 0x00000002030075a7 */ /* 0x008724000800017f */
[----:B----4-:R-:W-:Y:S05]  /*8d90*/  @!P0 NANOSLEEP.SYNCS 0x989680 ;  /* 0x009896800000895d */ /* 0x010fea0003900000 */
[----:B------:R-:W4:Y:S02]  /*8da0*/  @!P0 SYNCS.PHASECHK.TRANS64 P0, [R3+URZ], R2 ;  /* 0x00000002030085a7 */ /* 0x000f24000800007f */
[----:B----4-:R-:W-:Y:S05]  /*8db0*/  @!P0 BRA `(.L_x_5273) ;  /* 0xfffffffc00f08947 */ /* 0x010fea000383ffff */
.L_x_5156:
[----:B------:R-:W-:Y:S05]  /*8dc0*/  BSYNC B6 ;  /* 0x0000000000067941 */ /* 0x000fea0003800000 */
.L_x_5153:
[----:B------:R-:W-:Y:S05]  /*8dd0*/  EXIT ;  /* 0x000000000000794d */ /* 0x000fea0003800000 */
.L_x_5163:
[----:B------:R-:W-:Y:S02]  /*8de0*/  IMAD.MOV.U32 R12, RZ, RZ, RZ ;  /* 0x000000ffff0c7224 */ /* 0x000fe400078e00ff */
[----:B------:R-:W-:Y:S02]  /*8df0*/  IMAD.MOV.U32 R11, RZ, RZ, 0x1f ;  /* 0x0000001fff0b7424 */ /* 0x000fe400078e00ff */
[----:B------:R-:W-:-:S07]  /*8e00*/  IMAD.MOV.U32 R15, RZ, RZ, -0x1 ;  /* 0xffffffffff0f7424 */ /* 0x000fce00078e00ff */
[----:B------:R-:W-:Y:S05]  /*8e10*/  WARPSYNC.COLLECTIVE R15, `(.L_x_5274) ;  /* 0x000000000f087348 */ /* 0x000fea0003c00000 */
[----:B------:R1:W2:Y:S02]  /*8e20*/  SHFL.IDX P6, R14, R13, R12, R11 ;  /* 0x0000000c0d0e7389 */ /* 0x0002a400000c000b */
[----:B-12---:R-:W-:Y:S01]  /*8e30*/  ENDCOLLECTIVE ;  /* 0x000000000000791b */ /* 0x006fe20003800000 */
.L_x_5274:
[----:B------:R-:W-:Y:S05]  /*8e40*/  BRA `(.L_x_5275) ;  /* 0xffffff8000d07947 */ /* 0x000fea000383ffff */
.L_x_5165:
[----:B--2---:R2:W3:Y:S02]  /*8e50*/  SYNCS.PHASECHK.TRANS64.TRYWAIT P0, [R231+URZ+0x30800], R8 ;  /* 0x03080008e70075a7 */ /* 0x0044e4000800017f */
[----:B---3--:R-:W-:Y:S05]  /*8e60*/  @!P0 NANOSLEEP.SYNCS 0x989680 ;  /* 0x009896800000895d */ /* 0x008fea0003900000 */
[----:B------:R-:W3:Y:S02]  /*8e70*/  @!P0 SYNCS.PHASECHK.TRANS64 P0, [R231+URZ+0x30800], R8 ;  /* 0x03080008e70085a7 */ /* 0x000ee4000800007f */
[----:B---3--:R-:W-:Y:S05]  /*8e80*/  @!P0 BRA `(.L_x_5165) ;  /* 0xfffffffc00f08947 */ /* 0x008fea000383ffff */
[----:B------:R-:W-:Y:S05]  /*8e90*/  BRA `(.L_x_5164) ;  /* 0xffffff8400187947 */ /* 0x000fea000383ffff */
.L_x_5169:
[----:B---3--:R3:W4:Y:S02]  /*8ea0*/  SYNCS.PHASECHK.TRANS64.TRYWAIT P0, [R0+URZ+0x30810], R7 ;  /* 0x03081007000075a7 */ /* 0x008724000800017f */
[----:B----4-:R-:W-:Y:S05]  /*8eb0*/  @!P0 NANOSLEEP.SYNCS 0x989680 ;  /* 0x009896800000895d */ /* 0x010fea0003900000 */
[----:B------:R-:W4:Y:S02]  /*8ec0*/  @!P0 SYNCS.PHASECHK.TRANS64 P0, [R0+URZ+0x30810], R7 ;  /* 0x03081007000085a7 */ /* 0x000f24000800007f */
[----:B----4-:R-:W-:Y:S05]  /*8ed0*/  @!P0 BRA `(.L_x_5169) ;  /* 0xfffffffc00f08947 */ /* 0x010fea000383ffff */
[----:B------:R-:W-:Y:S05]  /*8ee0*/  BRA `(.L_x_5168) ;  /* 0xffffff8800b47947 */ /* 0x000fea000383ffff */
.L_x_5173:
[----:B------:R1:W1:Y:S02]  /*8ef0*/  SYNCS.PHASECHK.TRANS64.TRYWAIT P0, [R0+URZ+0x30830], R7 ;  /* 0x03083007000075a7 */ /* 0x000264000800017f */
[----:B-1----:R-:W-:Y:S05]  /*8f00*/  @!P0 NANOSLEEP.SYNCS 0x989680 ;  /* 0x009896800000895d */ /* 0x002fea0003900000 */
[----:B------:R-:W1:Y:S02]  /*8f10*/  @!P0 SYNCS.PHASECHK.TRANS64 P0, [R0+URZ+0x30830], R7 ;  /* 0x03083007000085a7 */ /* 0x000e64000800007f */
[----:B-1----:R-:W-:Y:S05]  /*8f20*/  @!P0 BRA `(.L_x_5173) ;  /* 0xfffffffc00f08947 */ /* 0x002fea000383ffff */
[----:B------:R-:W-:Y:S05]  /*8f30*/  BRA `(.L_x_5172) ;  /* 0xffffff90000c7947 */ /* 0x000fea000383ffff */
.L_x_5180:
[----:B------:R-:W-:Y:S01]  /*8f40*/  BSSY B0, `(.L_x_5276) ;  /* 0x0000005000007945 */ /* 0x000fe20003800000 */
[----:B------:R-:W-:-:S07]  /*8f50*/  IMAD.MOV.U32 R15, RZ, RZ, -0x1 ;  /* 0xffffffffff0f7424 */ /* 0x000fce00078e00ff */
[----:B-1----:R-:W-:Y:S05]  /*8f60*/  WARPSYNC.COLLECTIVE R15, `(.L_x_5277) ;  /* 0x000000000f087348 */ /* 0x002fea0003c00000 */
[----:B------:R-:W-:Y:S01]  /*8f70*/  NOP ;  /* 0x0000000000007918 */ /* 0x000fe20000000000 */
[----:B-1----:R-:W-:Y:S01]  /*8f80*/  ENDCOLLECTIVE ;  /* 0x000000000000791b */ /* 0x002fe20003800000 */
.L_x_5277:
[----:B------:R-:W-:Y:S05]  /*8f90*/  BSYNC B0 ;  /* 0x0000000000007941 */ /* 0x000fea0003800000 */
.L_x_5276:
[----:B------:R-:W-:Y:S05]  /*8fa0*/  BRA `(.L_x_5278) ;  /* 0xffffffb8007c7947 */ /* 0x000fea000383ffff */
.L_x_5189:
[----:B------:R-:W-:Y:S01]  /*8fb0*/  BSSY B0, `(.L_x_5279) ;  /* 0x0000005000007945 */ /* 0x000fe20003800000 */
[----:B------:R-:W-:-:S07]  /*8fc0*/  IMAD.MOV.U32 R15, RZ, RZ, -0x1 ;  /* 0xffffffffff0f7424 */ /* 0x000fce00078e00ff */
[----:B-12---:R-:W-:Y:S05]  /*8fd0*/  WARPSYNC.COLLECTIVE R15, `(.L_x_5280) ;  /* 0x000000000f087348 */ /* 0x006fea0003c00000 */
[----:B------:R-:W-:Y:S01]  /*8fe0*/  NOP ;  /* 0x0000000000007918 */ /* 0x000fe20000000000 */
[----:B-12---:R-:W-:Y:S01]  /*8ff0*/  ENDCOLLECTIVE ;  /* 0x000000000000791b */ /* 0x006fe20003800000 */
.L_x_5280:
[----:B------:R-:W-:Y:S05]  /*9000*/  BSYNC B0 ;  /* 0x0000000000007941 */ /* 0x000fea0003800000 */
.L_x_5279:
[----:B------:R-:W-:Y:S05]  /*9010*/  BRA `(.L_x_5281) ;  /* 0xffffffbc007c7947 */ /* 0x000fea000383ffff */
.L_x_5201:
[----:B------:R-:W-:Y:S01]  /*9020*/  BSSY B0, `(.L_x_5282) ;  /* 0x0000005000007945 */ /* 0x000fe20003800000 */
[----:B------:R-:W-:-:S07]  /*9030*/  IMAD.MOV.U32 R15, RZ, RZ, -0x1 ;  /* 0xffffffffff0f7424 */ /* 0x000fce00078e00ff */
[----:B------:R-:W-:Y:S05]  /*9040*/  WARPSYNC.COLLECTIVE R15, `(.L_x_5283) ;  /* 0x000000000f087348 */ /* 0x000fea0003c00000 */
[----:B------:R-:W-:Y:S01]  /*9050*/  NOP ;  /* 0x0000000000007918 */ /* 0x000fe20000000000 */
[----:B------:R-:W-:Y:S01]  /*9060*/  ENDCOLLECTIVE ;  /* 0x000000000000791b */ /* 0x000fe20003800000 */
.L_x_5283:
[----:B------:R-:W-:Y:S05]  /*9070*/  BSYNC B0 ;  /* 0x0000000000007941 */ /* 0x000fea0003800000 */
.L_x_5282:
[----:B------:R-:W-:Y:S05]  /*9080*/  BRA `(.L_x_5284) ;  /* 0xffffffc400647947 */ /* 0x000fea000383ffff */
.L_x_5214:
[----:B------:R-:W-:Y:S01]  /*9090*/  BSSY B0, `(.L_x_5285) ;  /* 0x0000005000007945 */ /* 0x000fe20003800000 */
[----:B------:R-:W-:-:S07]  /*90a0*/  IMAD.MOV.U32 R15, RZ, RZ, -0x1 ;  /* 0xffffffffff0f7424 */ /* 0x000fce00078e00ff */
[----:B------:R-:W-:Y:S05]  /*90b0*/  WARPSYNC.COLLECTIVE R15, `(.L_x_5286) ;  /* 0x000000000f087348 */ /* 0x000fea0003c00000 */
[----:B------:R-:W-:Y:S01]  /*90c0*/  NOP ;  /* 0x0000000000007918 */ /* 0x000fe20000000000 */
[----:B------:R-:W-:Y:S01]  /*90d0*/  ENDCOLLECTIVE ;  /* 0x000000000000791b */ /* 0x000fe20003800000 */
.L_x_5286:
[----:B------:R-:W-:Y:S05]  /*90e0*/  BSYNC B0 ;  /* 0x0000000000007941 */ /* 0x000fea0003800000 */
.L_x_5285:
[----:B------:R-:W-:Y:S05]  /*90f0*/  BRA `(.L_x_5287) ;  /* 0xffffffc800e87947 */ /* 0x000fea000383ffff */
.L_x_5226:
[----:B------:R-:W-:Y:S01]  /*9100*/  BSSY B0, `(.L_x_5288) ;  /* 0x0000005000007945 */ /* 0x000fe20003800000 */
[----:B------:R-:W-:-:S07]  /*9110*/  IMAD.MOV.U32 R15, RZ, RZ, -0x1 ;  /* 0xffffffffff0f7424 */ /* 0x000fce00078e00ff */
[----:B------:R-:W-:Y:S05]  /*9120*/  WARPSYNC.COLLECTIVE R15, `(.L_x_5289) ;  /* 0x000000000f087348 */ /* 0x000fea0003c00000 */
[----:B------:R-:W-:Y:S01]  /*9130*/  NOP ;  /* 0x0000000000007918 */ /* 0x000fe20000000000 */
[----:B------:R-:W-:Y:S01]  /*9140*/  ENDCOLLECTIVE ;  /* 0x000000000000791b */ /* 0x000fe20003800000 */
.L_x_5289:
[----:B------:R-:W-:Y:S05]  /*9150*/  BSYNC B0 ;  /* 0x0000000000007941 */ /* 0x000fea0003800000 */
.L_x_5288:
[----:B------:R-:W-:Y:S05]  /*9160*/  BRA `(.L_x_5290) ;  /* 0xffffffd000087947 */ /* 0x000fea000383ffff */
.L_x_5248:
[----:B-1----:R1:W2:Y:S02]  /*9170*/  SYNCS.PHASECHK.TRANS64.TRYWAIT P0, [R16+URZ+0x30820], R3 ;  /* 0x03082003100075a7 */ /* 0x0022a4000800017f */
[----:B--2---:R-:W-:Y:S05]  /*9180*/  @!P0 NANOSLEEP.SYNCS 0x989680 ;  /* 0x009896800000895d */ /* 0x004fea0003900000 */
[----:B------:R-:W2:Y:S02]  /*9190*/  @!P0 SYNCS.PHASECHK.TRANS64 P0, [R16+URZ+0x30820], R3 ;  /* 0x03082003100085a7 */ /* 0x000ea4000800007f */
[----:B--2---:R-:W-:Y:S05]  /*91a0*/  @!P0 BRA `(.L_x_5248) ;  /* 0xfffffffc00f08947 */ /* 0x004fea000383ffff */
[----:B------:R-:W-:Y:S05]  /*91b0*/  BRA `(.L_x_5291) ;  /* 0xffffffdc00d87947 */ /* 0x000fea000383ffff */
.L_x_5252:
[----:B-1----:R1:W3:Y:S02]  /*91c0*/  SYNCS.PHASECHK.TRANS64.TRYWAIT P1, [R16+URZ+0x30840], R21 ;  /* 0x03084015100075a7 */ /* 0x0022e4000802017f */
[----:B---3--:R-:W-:Y:S05]  /*91d0*/  @!P1 NANOSLEEP.SYNCS 0x989680 ;  /* 0x009896800000995d */ /* 0x008fea0003900000 */
[----:B------:R-:W3:Y:S02]  /*91e0*/  @!P1 SYNCS.PHASECHK.TRANS64 P1, [R16+URZ+0x30840], R21 ;  /* 0x03084015100095a7 */ /* 0x000ee4000802007f */
[----:B---3--:R-:W-:Y:S05]  /*91f0*/  @!P1 BRA `(.L_x_5252) ;  /* 0xfffffffc00f09947 */ /* 0x008fea000383ffff */
[----:B------:R-:W-:Y:S05]  /*9200*/  BRA `(.L_x_5292) ;  /* 0xffffffe400947947 */ /* 0x000fea000383ffff */
.L_x_5254:
[----:B--2---:R2:W3:Y:S02]  /*9210*/  SYNCS.PHASECHK.TRANS64.TRYWAIT P1, [R16+URZ+0x30828], R21 ;  /* 0x03082815100075a7 */ /* 0x0044e4000802017f */
[----:B---3--:R-:W-:Y:S05]  /*9220*/  @!P1 NANOSLEEP.SYNCS 0x989680 ;  /* 0x009896800000995d */ /* 0x008fea0003900000 */
[----:B------:R-:W3:Y:S02]  /*9230*/  @!P1 SYNCS.PHASECHK.TRANS64 P1, [R16+URZ+0x30828], R21 ;  /* 0x03082815100095a7 */ /* 0x000ee4000802007f */
[----:B---3--:R-:W-:Y:S05]  /*9240*/  @!P1 BRA `(.L_x_5254) ;  /* 0xfffffffc00f09947 */ /* 0x008fea000383ffff */
[----:B------:R-:W-:Y:S05]  /*9250*/  BRA `(.L_x_5293) ;  /* 0xffffffe800287947 */ /* 0x000fea000383ffff */
.L_x_5256:
[----:B---3--:R3:W4:Y:S02]  /*9260*/  SYNCS.PHASECHK.TRANS64.TRYWAIT P1, [R16+URZ+0x30848], R21 ;  /* 0x03084815100075a7 */ /* 0x008724000802017f */
[----:B----4-:R-:W-:Y:S05]  /*9270*/  @!P1 NANOSLEEP.SYNCS 0x989680 ;  /* 0x009896800000995d */ /* 0x010fea0003900000 */
[----:B------:R-:W4:Y:S02]  /*9280*/  @!P1 SYNCS.PHASECHK.TRANS64 P1, [R16+URZ+0x30848], R21 ;  /* 0x03084815100095a7 */ /* 0x000f24000802007f */
[----:B----4-:R-:W-:Y:S05]  /*9290*/  @!P1 BRA `(.L_x_5256) ;  /* 0xfffffffc00f09947 */ /* 0x010fea000383ffff */
[----:B------:R-:W-:Y:S05]  /*92a0*/  BRA `(.L_x_5294) ;  /* 0xffffffe800bc7947 */ /* 0x000fea000383ffff */
.L_x_5258:
[----:B------:R-:W-:-:S07]  /*92b0*/  SHF.L.U32 R5, R11, 0x1f, RZ ;  /* 0x0000001f0b057819 */ /* 0x000fce00000006ff */
.L_x_5295:
[----:B------:R1:W1:Y:S02]  /*92c0*/  SYNCS.PHASECHK.TRANS64.TRYWAIT P1, [R16+URZ+0x30820], R5 ;  /* 0x03082005100075a7 */ /* 0x000264000802017f */
[----:B-1----:R-:W-:Y:S05]  /*92d0*/  @!P1 NANOSLEEP.SYNCS 0x989680 ;  /* 0x009896800000995d */ /* 0x002fea0003900000 */
[----:B------:R-:W1:Y:S02]  /*92e0*/  @!P1 SYNCS.PHASECHK.TRANS64 P1, [R16+URZ+0x30820], R5 ;  /* 0x03082005100095a7 */ /* 0x000e64000802007f */
[----:B-1----:R-:W-:Y:S05]  /*92f0*/  @!P1 BRA `(.L_x_5295) ;  /* 0xfffffffc00f09947 */ /* 0x002fea000383ffff */
[----:B------:R-:W-:Y:S05]  /*9300*/  BRA `(.L_x_5296) ;  /* 0xffffffec00387947 */ /* 0x000fea000383ffff */
.L_x_5261:
[----:B-1----:R1:W3:Y:S02]  /*9310*/  SYNCS.PHASECHK.TRANS64.TRYWAIT P1, [R16+URZ+0x30840], R13 ;  /* 0x0308400d100075a7 */ /* 0x0022e4000802017f */
[----:B---3--:R-:W-:Y:S05]  /*9320*/  @!P1 NANOSLEEP.SYNCS 0x989680 ;  /* 0x009896800000995d */ /* 0x008fea0003900000 */
[----:B------:R-:W3:Y:S02]  /*9330*/  @!P1 SYNCS.PHASECHK.TRANS64 P1, [R16+URZ+0x30840], R13 ;  /* 0x0308400d100095a7 */ /* 0x000ee4000802007f */
[----:B---3--:R-:W-:Y:S05]  /*9340*/  @!P1 BRA `(.L_x_5261) ;  /* 0xfffffffc00f09947 */ /* 0x008fea000383ffff */
[----:B------:R-:W-:Y:S05]  /*9350*/  BRA `(.L_x_5297) ;  /* 0xffffffec00ec7947 */ /* 0x000fea000383ffff */
.L_x_5263:
[----:B--2---:R2:W3:Y:S02]  /*9360*/  SYNCS.PHASECHK.TRANS64.TRYWAIT P1, [R16+URZ+0x30828], R13 ;  /* 0x0308280d100075a7 */ /* 0x0044e4000802017f */
[----:B---3--:R-:W-:Y:S05]  /*9370*/  @!P1 NANOSLEEP.SYNCS 0x989680 ;  /* 0x009896800000995d */ /* 0x008fea0003900000 */
[----:B------:R-:W3:Y:S02]  /*9380*/  @!P1 SYNCS.PHASECHK.TRANS64 P1, [R16+URZ+0x30828], R13 ;  /* 0x0308280d100095a7 */ /* 0x000ee4000802007f */
[----:B---3--:R-:W-:Y:S05]  /*9390*/  @!P1 BRA `(.L_x_5263) ;  /* 0xfffffffc00f09947 */ /* 0x008fea000383ffff */
[----:B------:R-:W-:Y:S05]  /*93a0*/  BRA `(.L_x_5298) ;  /* 0xfffffff000747947 */ /* 0x000fea000383ffff */
.L_x_5265:
[----:B---3--:R3:W1:Y:S02]  /*93b0*/  SYNCS.PHASECHK.TRANS64.TRYWAIT P0, [R3+URZ+0x30840], R0 ;  /* 0x03084000030075a7 */ /* 0x008664000800017f */
[----:B-1----:R-:W-:Y:S05]  /*93c0*/  @!P0 NANOSLEEP.SYNCS 0x989680 ;  /* 0x009896800000895d */ /* 0x002fea0003900000 */
[----:B------:R-:W1:Y:S02]  /*93d0*/  @!P0 SYNCS.PHASECHK.TRANS64 P0, [R3+URZ+0x30840], R0 ;  /* 0x03084000030085a7 */ /* 0x000e64000800007f */
[----:B-1----:R-:W-:Y:S05]  /*93e0*/  @!P0 BRA `(.L_x_5265) ;  /* 0xfffffffc00f08947 */ /* 0x002fea000383ffff */
[----:B------:R-:W-:Y:S05]  /*93f0*/  BRA `(.L_x_5299) ;  /* 0xfffffff4001c7947 */ /* 0x000fea000383ffff */
.L_x_5267:
[----:B------:R-:W-:Y:S01]  /*9400*/  BSSY B0, `(.L_x_5300) ;  /* 0x0000006000007945 */ /* 0x000fe20003800000 */
[----:B------:R-:W-:-:S07]  /*9410*/  IMAD.MOV.U32 R15, RZ, RZ, -0x1 ;  /* 0xffffffffff0f7424 */ /* 0x000fce00078e00ff */
[----:B------:R-:W-:Y:S05]  /*9420*/  WARPSYNC.COLLECTIVE R15, `(.L_x_5301) ;  /* 0x000000000f0c7348 */ /* 0x000fea0003c00000 */
[----:B------:R-:W-:Y:S02]  /*9430*/  ELECT P6, UR62, PT ;  /* 0x00000000003e782f */ /* 0x000fe400038c0000 */
[----:B------:R-:W-:Y:S01]  /*9440*/  MOV R14, UR62 ;  /* 0x0000003e000e7c02 */ /* 0x000fe20008000f00 */
[----:B------:R-:W-:Y:S10]  /*9450*/  ENDCOLLECTIVE ;  /* 0x000000000000791b */ /* 0x000ff40003800000 */
.L_x_5301:
[----:B------:R-:W-:Y:S05]  /*9460*/  BSYNC B0 ;  /* 0x0000000000007941 */ /* 0x000fea0003800000 */
.L_x_5300:
[----:B------:R-:W-:Y:S05]  /*9470*/  BRA `(.L_x_5302) ;  /* 0xfffffff400c87947 */ /* 0x000fea000383ffff */
.L_x_5269:
[----:B-1----:R1:W2:Y:S02]  /*9480*/  SYNCS.PHASECHK.TRANS64.TRYWAIT P0, [R6+URZ], R5 ;  /* 0x00000005060075a7 */ /* 0x0022a4000800017f */
[----:B--2---:R-:W-:Y:S05]  /*9490*/  @!P0 NANOSLEEP.SYNCS 0x989680 ;  /* 0x009896800000895d */ /* 0x004fea0003900000 */
[----:B------:R-:W2:Y:S02]  /*94a0*/  @!P0 SYNCS.PHASECHK.TRANS64 P0, [R6+URZ], R5 ;  /* 0x00000005060085a7 */ /* 0x000ea4000800007f */
[----:B--2---:R-:W-:Y:S05]  /*94b0*/  @!P0 BRA `(.L_x_5269) ;  /* 0xfffffffc00f08947 */ /* 0x004fea000383ffff */
[----:B------:R-:W-:Y:S05]  /*94c0*/  BRA `(.L_x_5303) ;  /* 0xfffffff800087947 */ /* 0x000fea000383ffff */
.L_x_5270:
[----:B--2---:R2:W3:Y:S02]  /*94d0*/  SYNCS.PHASECHK.TRANS64.TRYWAIT P0, [R3+URZ], R2 ;  /* 0x00000002030075a7 */ /* 0x0044e4000800017f */
[----:B---3--:R-:W-:Y:S05]  /*94e0*/  @!P0 NANOSLEEP.SYNCS 0x989680 ;  /* 0x009896800000895d */ /* 0x008fea0003900000 */
[----:B------:R-:W3:Y:S02]  /*94f0*/  @!P0 SYNCS.PHASECHK.TRANS64 P0, [R3+URZ], R2 ;  /* 0x00000002030085a7 */ /* 0x000ee4000800007f */
[----:B---3--:R-:W-:Y:S05]  /*9500*/  @!P0 BRA `(.L_x_5270) ;  /* 0xfffffffc00f08947 */ /* 0x008fea000383ffff */
[----:B------:R-:W-:Y:S05]  /*9510*/  BRA `(.L_x_5304) ;  /* 0xfffffff400fc7947 */ /* 0x000fea000383ffff */
.L_x_5272:
[----:B--2---:R2:W3:Y:S02]  /*9520*/  SYNCS.PHASECHK.TRANS64.TRYWAIT P0, [R0+URZ], R5 ;  /* 0x00000005000075a7 */ /* 0x0044e4000800017f */
[----:B---3--:R-:W-:Y:S05]  /*9530*/  @!P0 NANOSLEEP.SYNCS 0x989680 ;  /* 0x009896800000895d */ /* 0x008fea0003900000 */
[----:B------:R-:W3:Y:S02]  /*9540*/  @!P0 SYNCS.PHASECHK.TRANS64 P0, [R0+URZ], R5 ;  /* 0x00000005000085a7 */ /* 0x000ee4000800007f */
[----:B---3--:R-:W-:Y:S05]  /*9550*/  @!P0 BRA `(.L_x_5272) ;  /* 0xfffffffc00f08947 */ /* 0x008fea000383ffff */
[----:B------:R-:W-:Y:S05]  /*9560*/  BRA `(.L_x_5305) ;  /* 0xfffffff800007947 */ /* 0x000fea000383ffff */
.L_x_5306:
        /* <DEDUP_REMOVED lines=9> */
.L_x_7328:


//--------------------- .text._ZN7cutlass13device_kernelIN5flash11enable_sm90INS1_16FlashAttnBwdSm90INS1_25CollectiveMainloopBwdSm90ILi2ELi2ELi2EN4cute5tupleIJNS5_1CILi1EEES8_S8_EEENS6_IJNS7_ILi64EEENS7_ILi128EEESB_EEENS_10bfloat16_tEfNS_4arch4Sm90ELb0ELb1ELb0ELb1ELb0ELb1ELb0ELb0ELi2ELi1ELi2ELi1ELb0EEENS1_21CollectiveEpilogueBwdISC_SD_SF_Li256ELb1ELb0ELi1EEENS1_19SingleTileSchedulerILb1ELb0ELb0ELi128EEEEEEEEEvNT_6ParamsE --------------------------
	.section	.text._ZN7cutlass13device_kernelIN5flash11enable_sm90INS1_16FlashAttnBwdSm90INS1_25CollectiveMainloopBwdSm90ILi2ELi2ELi2EN4cute5tupleIJNS5_1CILi1EEES8_S8_EEENS6_IJNS7_ILi64EEENS7_ILi128EEESB_EEENS_10bfloat16_tEfNS_4arch4Sm90ELb0ELb1ELb0ELb1ELb0ELb1ELb0ELb0ELi2ELi1ELi2ELi1ELb0EEENS1_21CollectiveEpilogueBwdISC_SD_SF_Li256ELb1ELb0ELi1EEENS1_19SingleTileSchedulerILb1ELb0ELb0ELi128EEEEEEEEEvNT_6ParamsE,"ax",@progbits
	.align	128
.text._ZN7cutlass13device_kernelIN5flash11enable_sm90INS1_16FlashAttnBwdSm90INS1_25CollectiveMainloopBwdSm90ILi2ELi2ELi2EN4cute5tupleIJNS5_1CILi1EEES8_S8_EEENS6_IJNS7_ILi64EEENS7_ILi128EEESB_EEENS_10bfloat16_tEfNS_4arch4Sm90ELb0ELb1ELb0ELb1ELb0ELb1ELb0ELb0ELi2ELi1ELi2ELi1ELb0EEENS1_21CollectiveEpilogueBwdISC_SD_SF_Li256ELb1ELb0ELi1EEENS1_19SingleTileSchedulerILb1ELb0ELb0ELi128EEEEEEEEEvNT_6ParamsE:
        .type           _ZN7cutlass13device_kernelIN5flash11enable_sm90INS1_16FlashAttnBwdSm90INS1_25CollectiveMainloopBwdSm90ILi2ELi2ELi2EN4cute5tupleIJNS5_1CILi1EEES8_S8_EEENS6_IJNS7_ILi64EEENS7_ILi128EEESB_EEENS_10bfloat16_tEfNS_4arch4Sm90ELb0ELb1ELb0ELb1ELb0ELb1ELb0ELb0ELi2ELi1ELi2ELi1ELb0EEENS1_21CollectiveEpilogueBwdISC_SD_SF_Li256ELb1ELb0ELi1EEENS1_19SingleTileSchedulerILb1ELb0ELb0ELi128EEEEEEEEEvNT_6ParamsE,@function
        .size           _ZN7cutlass13device_kernelIN5flash11enable_sm90INS1_16FlashAttnBwdSm90INS1_25CollectiveMainloopBwdSm90ILi2ELi2ELi2EN4cute5tupleIJNS5_1CILi1EEES8_S8_EEENS6_IJNS7_ILi64EEENS7_ILi128EEESB_EEENS_10bfloat16_tEfNS_4arch4Sm90ELb0ELb1ELb0ELb1ELb0ELb1ELb0ELb0ELi2ELi1ELi2ELi1ELb0EEENS1_21CollectiveEpilogueBwdISC_SD_SF_Li256ELb1ELb0ELi1EEENS1_19SingleTileSchedulerILb1ELb0ELb0ELi128EEEEEEEEEvNT_6ParamsE,(.L_x_7329 - _ZN7cutlass13device_kernelIN5flash11enable_sm90INS1_16FlashAttnBwdSm90INS1_25CollectiveMainloopBwdSm90ILi2ELi2ELi2EN4cute5tupleIJNS5_1CILi1EEES8_S8_EEENS6_IJNS7_ILi64EEENS7_ILi128EEESB_EEENS_10bfloat16_tEfNS_4arch4Sm90ELb0ELb1ELb0ELb1ELb0ELb1ELb0ELb0ELi2ELi1ELi2ELi1ELb0EEENS1_21CollectiveEpilogueBwdISC_SD_SF_Li256ELb1ELb0ELi1EEENS1_19SingleTileSchedulerILb1ELb0ELb0ELi128EEEEEEEEEvNT_6ParamsE)
        .other          _ZN7cutlass13device_kernelIN5flash11enable_sm90INS1_16FlashAttnBwdSm90INS1_25CollectiveMainloopBwdSm90ILi2ELi2ELi2EN4cute5tupleIJNS5_1CILi1EEES8_S8_EEENS6_IJNS7_ILi64EEENS7_ILi128EEESB_EEENS_10bfloat16_tEfNS_4arch4Sm90ELb0ELb1ELb0ELb1ELb0ELb1ELb0ELb0ELi2ELi1ELi2ELi1ELb0EEENS1_21CollectiveEpilogueBwdISC_SD_SF_Li256ELb1ELb0ELi1EEENS1_19SingleTileSchedulerILb1ELb0ELb0ELi128EEEEEEEEEvNT_6ParamsE,@"STO_CUDA_ENTRY STV_DEFAULT"
_ZN7cutlass13device_kernelIN5flash11enable_sm90INS1_16FlashAttnBwdSm90INS1_25CollectiveMainloopBwdSm90ILi2ELi2ELi2EN4cute5tupleIJNS5_1CILi1EEES8_S8_EEENS6_IJNS7_ILi64EEENS7_ILi128EEESB_EEENS_10bfloat16_tEfNS_4arch4Sm90ELb0ELb1ELb0ELb1ELb0ELb1ELb0ELb0ELi2ELi1ELi2ELi1ELb0EEENS1_21CollectiveEpilogueBwdISC_SD_SF_Li256ELb1ELb0ELi1EEENS1_19SingleTileSchedulerILb1ELb0ELb0ELi128EEEEEEEEEvNT_6ParamsE:
        /* <DEDUP_REMOVED lines=24> */
.L_x_5308:
[----:B------:R-:W-:Y:S05]  /*0180*/  BSYNC B0 ;  /* 0x0000000000007941 */ /* 0x000fea0003800000 */
.L_x_5307:
        /* <DEDUP_REMOVED lines=37> */
.L_x_5309:
        /* <DEDUP_REMOVED lines=22> */
.L_x_5310:
[----:B------:R-:W-:Y:S01]  /*0540*/  PLOP3.LUT P0, PT, PT, PT, UP0, 0x80, 0x0 ;  /* 0x000000000000781c */ /* 0x000fe20003f0f008 */
[----:B------:R-:W-:Y:S01]  /*0550*/  NOP ;  /* 0x0000000000007918 */ /* 0x000fe20000000000 */
[----:B------:R-:W-:Y:S01]  /*0560*/  ULDC.64 UR46, c[0x0][0x208] ;  /* 0x00008200002e7ab9 */ /* 0x000fe20000000a00 */
[----:B------:R-:W-:Y:S01]  /*0570*/  BSSY B6, `(.L_x_5311) ;  /* 0x0000b3f000067945 */ /* 0x000fe20003800000 */
[----:B-12-4-:R-:W-:Y:S09]  /*0580*/  BAR.SYNC.DEFER_BLOCKING 0x0 ;  /* 0x0000000000007b1d */ /* 0x016ff20000010000 */
[----:B------:R-:W-:Y:S05]  /*0590*/  @!P0 BRA `(.L_x_5312) ;  /* 0x0000007800188947 */ /* 0x000fea0003800000 */
.L_x_5313:
        /* <DEDUP_REMOVED lines=24> */
.L_x_5314:
        /* <DEDUP_REMOVED lines=14> */
.L_x_5316:
[----:B------:R-:W-:-:S05]  /*0800*/  ULDC UR4, c[0x0][0x8bc] ;  /* 0x00022f0000047ab9 */ /* 0x000fca0000000800 */
.L_x_5315:
        /* <DEDUP_REMOVED lines=17> */
.L_x_5318:
        /* <DEDUP_REMOVED lines=14> */
.L_x_5319:
        /* <DEDUP_REMOVED lines=11> */
.L_x_5320:
        /* <DEDUP_REMOVED lines=13> */
.L_x_5321:
        /* <DEDUP_REMOVED lines=84> */
.L_x_5322:
        /* <DEDUP_REMOVED lines=10> */
[----:B------:R-:W-:-:S03]  /*1160*/  ULDC UR43, c[0x0][0x744] ;  /* 0x0001d100002b7ab9 */ /* 0x000fc60000000800 */
        /* <DEDUP_REMOVED lines=18> */
.L_x_5325:
        /* <DEDUP_REMOVED lines=15> */
.L_x_5324:
        /* <DEDUP_REMOVED lines=22> */
.L_x_5327:
        /* <DEDUP_REMOVED lines=15> */
.L_x_5326:
        /* <DEDUP_REMOVED lines=8> */
.L_x_5470:
        /* <DEDUP_REMOVED lines=23> */
.L_x_5329:
[----:B------:R-:W-:Y:S01]  /*17c0*/  LEA.HI R7, R7, R4, RZ, 0x3 ;  /* 0x0000000407077211 */ /* 0x000fe200078f18ff */
[----:B------:R-:W-:Y:S01]  /*17d0*/  IMAD.U32 R235, RZ, RZ, UR38 ;  /* 0x00000026ffeb7e24 */ /* 0x000fe2000f8e00ff */
[----:B--2---:R-:W-:Y:S01]  /*17e0*/  LOP3.LUT R8, R3, 0x30, R6, 0xf8, !PT ;  /* 0x0000003003087812 */ /* 0x004fe200078ef806 */
[----:B------:R-:W-:Y:S01]  /*17f0*/  IMAD.MOV.U32 R226, RZ, RZ, RZ ;  /* 0x000000ffffe27224 */ /* 0x000fe200078e00ff */
[----:B------:R-:W-:Y:S02]  /*1800*/  LOP3.LUT R7, R7, 0xfffffff8, RZ, 0xc0, !PT ;  /* 0xfffffff807077812 */ /* 0x000fe400078ec0ff */
[----:B------:R-:W-:Y:S02]  /*1810*/  CS2R R86, SRZ ;  /* 0x0000000000567805 */ /* 0x000fe4000001ff00 */
[----:B------:R-:W-:Y:S02]  /*1820*/  LEA.HI R6, R13, R13, RZ, 0x1 ;  /* 0x0000000d0d067211 */ /* 0x000fe400078f08ff */
[----:B------:R-:W-:-:S02]  /*1830*/  CS2R R84, SRZ ;  /* 0x0000000000547805 */ /* 0x000fc4000001ff00 */
[----:B------:R-:W-:Y:S01]  /*1840*/  LOP3.LUT R11, R11, 0x7ffffe, RZ, 0xc0, !PT ;  /* 0x007ffffe0b0b7812 */ /* 0x000fe200078ec0ff */
[----:B------:R-:W-:Y:S01]  /*1850*/  IMAD.IADD R7, R4, 0x1, -R7 ;  /* 0x0000000104077824 */ /* 0x000fe200078e0a07 */
[----:B------:R-:W-:Y:S01]  /*1860*/  LEA.HI R4, R2, R5, RZ, 0x5 ;  /* 0x0000000502047211 */ /* 0x000fe200078f28ff */
[----:B------:R-:W-:Y:S01]  /*1870*/  IMAD.SHL.U32 R2, R13, 0x1000, RZ ;  /* 0x000010000d027824 */ /* 0x000fe200078e00ff */
[----:B------:R-:W-:Y:S01]  /*1880*/  LOP3.LUT R6, R6, 0x3fffffe, RZ, 0xc0, !PT ;  /* 0x03fffffe06067812 */ /* 0x000fe200078ec0ff */
[----:B------:R-:W-:Y:S01]  /*1890*/  IMAD.IADD R11, R10, 0x1, -R11 ;  /* 0x000000010a0b7824 */ /* 0x000fe200078e0a0b */
[----:B------:R-:W-:Y:S02]  /*18a0*/  SHF.R.S32.HI R4, RZ, 0x5, R4 ;  /* 0x00000005ff047819 */ /* 0x000fe40000011404 */
[----:B------:R-:W-:Y:S02]  /*18b0*/  CS2R R82, SRZ ;  /* 0x0000000000527805 */ /* 0x000fe4000001ff00 */
[----:B------:R-:W-:Y:S01]  /*18c0*/  LOP3.LUT R9, R8, 0x8, R9, 0xf8, !PT ;  /* 0x0000000808097812 */ /* 0x000fe200078ef809 */
[----:B------:R-:W-:Y:S01]  /*18d0*/  IMAD R11, R11, 0x200, R2 ;  /* 0x000002000b0b7824 */ /* 0x000fe200078e0202 */
[----:B------:R-:W-:Y:S01]  /*18e0*/  LOP3.LUT R0, R0, 0x7ffffffc, RZ, 0xc0, !PT ;  /* 0x7ffffffc00007812 */ /* 0x000fe200078ec0ff */
[----:B------:R-:W-:Y:S01]  /*18f0*/  IMAD R4, R4, 0x10, R7 ;  /* 0x0000001004047824 */ /* 0x000fe200078e0207 */
[----:B------:R-:W-:Y:S01]  /*1900*/  SHF.R.U32.HI R8, RZ, 0x3, R3 ;  /* 0x00000003ff087819 */ /* 0x000fe20000011603 */
[----:B------:R-:W-:Y:S01]  /*1910*/  IMAD.IADD R3, R13, 0x1, -R6 ;  /* 0x000000010d037824 */ /* 0x000fe200078e0a06 */
[----:B------:R-:W-:Y:S01]  /*1920*/  CS2R R80, SRZ ;  /* 0x0000000000507805 */ /* 0x000fe2000001ff00 */
[----:B------:R-:W-:Y:S01]  /*1930*/  IMAD R2, R5, 0x4, R2 ;  /* 0x0000000405027824 */ /* 0x000fe200078e0202 */
[----:B------:R-:W-:Y:S01]  /*1940*/  LOP3.LUT R8, R9, R8, RZ, 0x3c, !PT ;  /* 0x0000000809087212 */ /* 0x000fe200078e3cff */
[----:B------:R-:W-:Y:S01]  /*1950*/  IMAD.IADD R0, R5, 0x1, -R0 ;  /* 0x0000000105007824 */ /* 0x000fe200078e0a00 */
[----:B------:R-:W-:Y:S01]  /*1960*/  CS2R R78, SRZ ;  /* 0x00000000004e7805 */ /* 0x000fe2000001ff00 */
[----:B------:R-:W-:Y:S01]  /*1970*/  IMAD R228, R3, 0x40, R4 ;  /* 0x0000004003e47824 */ /* 0x000fe200078e0204 */
[----:B------:R-:W-:Y:S01]  /*1980*/  CS2R R76, SRZ ;  /* 0x00000000004c7805 */ /* 0x000fe2000001ff00 */
[----:B------:R-:W-:Y:S01]  /*1990*/  IMAD.U32 R5, RZ, RZ, UR42 ;  /* 0x0000002aff057e24 */ /* 0x000fe2000f8e00ff */
[----:B------:R-:W-:Y:S01]  /*19a0*/  CS2R R74, SRZ ;  /* 0x00000000004a7805 */ /* 0x000fe2000001ff00 */
[----:B------:R-:W-:Y:S01]  /*19b0*/  IMAD R3, R2, 0x4, R231 ;  /* 0x0000000402037824 */ /* 0x000fe200078e02e7 */
[----:B------:R-:W-:Y:S01]  /*19c0*/  CS2R R72, SRZ ;  /* 0x0000000000487805 */ /* 0x000fe2000001ff00 */
[----:B------:R-:W-:Y:S01]  /*19d0*/  IMAD.IADD R232, R8, 0x1, R11 ;  /* 0x0000000108e87824 */ /* 0x000fe200078e020b */
[----:B------:R-:W-:Y:S01]  /*19e0*/  IADD3 R2, -R228, UR37, -R5 ;  /* 0x00000025e4027c10 */ /* 0x000fe2000fffe905 */
        /* <DEDUP_REMOVED lines=57> */
[----:B------:R-:W-:Y:S01]  /*1d80*/  LOP3.LUT R235, R235, 0x1, RZ, 0xfc, !PT ;  /* 0x00000001ebeb7812 */ /* 0x000fe200078efcff */
[----:B------:R-:W-:Y:S01]  /*1d90*/  IMAD.SHL.U32 R229, R0, 0x2, RZ ;  /* 0x0000000200e57824 */ /* 0x000fe200078e00ff */
[----:B------:R-:W-:-:S07]  /*1da0*/  IADD3 R228, RZ, -UR42, -R228 ;  /* 0x8000002affe47c10 */ /* 0x000fce000fffe8e4 */
.L_x_5341:
[----:B------:R-:W-:-:S13]  /*1db0*/  ISETP.NE.AND P6, PT, R235, 0x3, PT ;  /* 0x00000003eb00780c */ /* 0x000fda0003fc5270 */
[----:B------:R-:W-:Y:S05]  /*1dc0*/  @!P6 BRA `(.L_x_5331) ;  /* 0x000000000004e947 */ /* 0x000fea0003800000 */
[----:B------:R-:W-:Y:S01]  /*1dd0*/  BPT.TRAP 0x1 ;  /* 0x000000040000795c */ /* 0x000fe20000300000 */
.L_x_5331:
[----:B------:R-:W-:Y:S01]  /*1de0*/  IMAD R0, R4, 0x8, R231 ;  /* 0x0000000804007824 */ /* 0x000fe200078e02e7 */
[----:B------:R-:W-:-:S04]  /*1df0*/  SHF.L.U32 R7, R226, 0x1f, RZ ;  /* 0x0000001fe2077819 */ /* 0x000fc800000006ff */
[----:B------:R2:W3:Y:S01]  /*1e00*/  SYNCS.PHASECHK.TRANS64.TRYWAIT P0, [R0+URZ+0x30810], R7 ;  /* 0x03081007000075a7 */ /* 0x0004e2000800017f */
[----:B------:R-:W-:Y:S05]  /*1e10*/  @!P6 BRA `(.L_x_5332) ;  /* 0x000000000004e947 */ /* 0x000fea0003800000 */
[----:B------:R-:W-:Y:S01]  /*1e20*/  BPT.TRAP 0x1 ;  /* 0x000000040000795c */ /* 0x000fe20000300000 */
.L_x_5332:
[----:B---3--:R-:W-:Y:S05]  /*1e30*/  @P0 BRA `(.L_x_5333) ;  /* 0x0000000000080947 */ /* 0x008fea0003800000 */
[----:B------:R-:W3:Y:S02]  /*1e40*/  SYNCS.PHASECHK.TRANS64.TRYWAIT P0, [R0+URZ+0x30810], R7 ;  /* 0x03081007000075a7 */ /* 0x000ee4000800017f */
[----:B---3--:R-:W-:Y:S05]  /*1e50*/  @!P0 BRA `(.L_x_5334) ;  /* 0x0000009800f88947 */ /* 0x008fea0003800000 */
.L_x_5333:
        /* <DEDUP_REMOVED lines=81> */
.L_x_5335:
[----:B------:R1:W1:Y:S01]  /*2370*/  SYNCS.PHASECHK.TRANS64.TRYWAIT P0, [R0+URZ+0x30830], R7 ;  /* 0x03083007000075a7 */ /* 0x000262000800017f */
[----:B------:R-:W-:Y:S05]  /*2380*/  @!P6 BRA `(.L_x_5336) ;  /* 0x000000000004e947 */ /* 0x000fea0003800000 */
[----:B------:R-:W-:Y:S01]  /*2390*/  BPT.TRAP 0x1 ;  /* 0x000000040000795c */ /* 0x000fe20000300000 */
.L_x_5336:
[----:B------:R-:W-:-:S05]  /*23a0*/  VIADD R5, R231, 0x20000 ;  /* 0x00020000e7057836 */ /* 0x000fca0000000000 */
[----:B------:R-:W-:-:S04]  /*23b0*/  SHF.R.U32.HI R5, RZ, 0x4, R5 ;  /* 0x00000004ff057819 */ /* 0x000fc80000011605 */
[----:B------:R-:W-:-:S04]  /*23c0*/  LOP3.LUT R234, R5, 0x3fff, RZ, 0xc0, !PT ;  /* 0x00003fff05ea7812 */ /* 0x000fc800078ec0ff */
[----:B------:R-:W-:Y:S01]  /*23d0*/  LOP3.LUT R5, R234, 0x10000, RZ, 0xfc, !PT ;  /* 0x00010000ea057812 */ /* 0x000fe200078efcff */
[----:B-1----:R-:W-:Y:S06]  /*23e0*/  @P0 BRA `(.L_x_5337) ;  /* 0x0000000000080947 */ /* 0x002fec0003800000 */
[----:B------:R-:W1:Y:S02]  /*23f0*/  SYNCS.PHASECHK.TRANS64.TRYWAIT P0, [R0+URZ+0x30830], R7 ;  /* 0x03083007000075a7 */ /* 0x000e64000800017f */
[----:B-1----:R-:W-:Y:S05]  /*2400*/  @!P0 BRA `(.L_x_5338) ;  /* 0x0000009400a08947 */ /* 0x002fea0003800000 */
.L_x_5337:
        /* <DEDUP_REMOVED lines=9> */
[----:B------:R-:W-:Y:S01]  /*24a0*/  ISETP.GT.AND P1, PT, R228, RZ, PT ;  /* 0x000000ffe400720c */ /* 0x000fe20003f24270 */
[----:B------:R-:W-:Y:S01]  /*24b0*/  ULEA UR7, UR41, -UR39, 0x6 ;  /* 0x8000002729077291 */ /* 0x000fe2000f8e303f */
[C---:B------:R-:W-:Y:S01]  /*24c0*/  ISETP.GT.AND P0, PT, R2.reuse, RZ, PT ;  /* 0x000000ff0200720c */ /* 0x040fe20003f04270 */
[----:B------:R-:W-:Y:S01]  /*24d0*/  ULOP3.LUT UR6, UR6, 0x10000, URZ, 0xfc, !UPT ;  /* 0x0001000006067892 */ /* 0x000fe2000f8efc3f */
[----:B------:R-:W-:-:S03]  /*24e0*/  ISETP.GT.AND P3, PT, R2, 0x8, PT ;  /* 0x000000080200780c */ /* 0x000fc60003f64270 */
[----:B------:R-:W-:Y:S01]  /*24f0*/  IADD3 R13, R2, UR7, R229 ;  /* 0x00000007020d7c10 */ /* 0x000fe2000fffe0e5 */
[----:B------:R-:W-:Y:S02]  /*2500*/  UMOV UR7, 0x40000040 ;  /* 0x4000004000077882 */ /* 0x000fe40000000000 */
[----:B------:R-:W-:Y:S01]  /*2510*/  UMOV UR8, UR6 ;  /* 0x0000000600087c82 */ /* 0x000fe20008000000 */
[----:B------:R-:W-:Y:S02]  /*2520*/  UMOV UR10, UR5 ;  /* 0x00000005000a7c82 */ /* 0x000fe40008000000 */
[----:B------:R-:W-:Y:S01]  /*2530*/  HGMMA.64x64x16.F32.BF16 R152, gdesc[UR8], RZ, !UPT, gsb0 ;  /* 0x00e00000089879f0 */ /* 0x000fe2000c0018ff */
[----:B------:R-:W-:Y:S02]  /*2540*/  UIADD3 UR10, UR5, 0x2, URZ ;  /* 0x00000002050a7890 */ /* 0x000fe4000fffe03f */
[----:B------:R-:W-:Y:S01]  /*2550*/  UIADD3 UR8, UR6, 0x2, URZ ;  /* 0x0000000206087890 */ /* 0x000fe2000fffe03f */
[----:B------:R-:W-:Y:S01]  /*2560*/  UMOV UR11, 0x40000040 ;  /* 0x40000040000b7882 */ /* 0x000fe20000000000 */
[----:B------:R-:W-:Y:S01]  /*2570*/  UMOV UR9, 0x40000040 ;  /* 0x4000004000097882 */ /* 0x000fe20000000000 */
[----:B-1----:R-:W-:Y:S01]  /*2580*/  IMAD.IADD R230, R6, 0x1, -R13 ;  /* 0x0000000106e67824 */ /* 0x002fe200078e0a0d */
[----:B------:R-:W-:-:S02]  /*2590*/  IADD3 R225, RZ, -R13, -R7 ;  /* 0x8000000dffe17210 */ /* 0x000fc40007ffe807 */
[----:B------:R-:W-:Y:S02]  /*25a0*/  IADD3 R14, -R13, 0x8, -R7 ;  /* 0x000000080d0e7810 */ /* 0x000fe40007ffe907 */
[----:B------:R-:W-:Y:S02]  /*25b0*/  SEL R230, R230, 0x40, !P1 ;  /* 0x00000040e6e67807 */ /* 0x000fe40004800000 */
[----:B------:R-:W-:Y:S02]  /*25c0*/  SEL R225, R225, 0x40, P0 ;  /* 0x00000040e1e17807 */ /* 0x000fe40000000000 */
[C---:B------:R-:W-:Y:S02]  /*25d0*/  ISETP.GE.AND P0, PT, R230.reuse, RZ, PT ;  /* 0x000000ffe600720c */ /* 0x040fe40003f06270 */
[----:B------:R-:W-:Y:S02]  /*25e0*/  ISETP.GE.AND P1, PT, R230, 0x1, PT ;  /* 0x00000001e600780c */ /* 0x000fe40003f26270 */
[----:B------:R-:W-:-:S02]  /*25f0*/  ISETP.GT.OR P0, PT, R225, RZ, !P0 ;  /* 0x000000ffe100720c */ /* 0x000fc40004704670 */
[----:B------:R-:W-:Y:S02]  /*2600*/  IADD3 R13, R6, 0x8, -R13 ;  /* 0x00000008060d7810 */ /* 0x000fe40007ffe80d */
[----:B------:R-:W-:Y:S02]  /*2610*/  FSEL R5, R184, -INF , !P0 ;  /* 0xff800000b8057808 */ /* 0x000fe40004000000 */
[----:B------:R-:W-:Y:S02]  /*2620*/  ISETP.GT.OR P0, PT, R225, 0x1, !P1 ;  /* 0x00000001e100780c */ /* 0x000fe40004f04670 */
[----:B------:R-:W-:Y:S01]  /*2630*/  ISETP.GE.AND P1, PT, R230, 0x8, PT ;  /* 0x00000008e600780c */ /* 0x000fe20003f26270 */
[----:B------:R-:W-:Y:S01]  /*2640*/  FFMA.FTZ R5, R5, UR43, -R222 ;  /* 0x0000002b05057c23 */ /* 0x000fe200080108de */
[----:B------:R-:W-:Y:S02]  /*2650*/  FSEL R6, R185, -INF , !P0 ;  /* 0xff800000b9067808 */ /* 0x000fe40004000000 */
[----:B------:R-:W-:-:S02]  /*2660*/  ISETP.GT.OR P0, PT, R225, 0x8, !P1 ;  /* 0x00000008e100780c */ /* 0x000fc40004f04670 */
[----:B------:R-:W-:Y:S01]  /*2670*/  ISETP.GE.AND P1, PT, R230, 0x9, PT ;  /* 0x00000009e600780c */ /* 0x000fe20003f26270 */
[----:B------:R-:W-:Y:S01]  /*2680*/  FFMA.FTZ R6, R6, UR43, -R223 ;  /* 0x0000002b06067c23 */ /* 0x000fe200080108df */
[----:B------:R-:W-:Y:S01]  /*2690*/  FSEL R7, R188, -INF , !P0 ;  /* 0xff800000bc077808 */ /* 0x000fe20004000000 */
[----:B------:R-:W-:Y:S01]  /*26a0*/  MUFU.EX2 R5, R5 ;  /* 0x0000000500057308 */ /* 0x000fe20000000800 */
[----:B------:R-:W-:Y:S02]  /*26b0*/  ISETP.GT.OR P0, PT, R225, 0x9, !P1 ;  /* 0x00000009e100780c */ /* 0x000fe40004f04670 */
[C---:B------:R-:W-:Y:S01]  /*26c0*/  ISETP.GE.AND P1, PT, R230.reuse, 0x10, PT ;  /* 0x00000010e600780c */ /* 0x040fe20003f26270 */
[----:B------:R-:W-:Y:S01]  /*26d0*/  FFMA.FTZ R7, R7, UR43, -R220 ;  /* 0x0000002b07077c23 */ /* 0x000fe200080108dc */
[----:B------:R-:W-:Y:S02]  /*26e0*/  FSEL R8, R189, -INF , !P0 ;  /* 0xff800000bd087808 */ /* 0x000fe40004000000 */
[----:B------:R-:W-:Y:S01]  /*26f0*/  ISETP.GT.OR P0, PT, R225, 0x10, !P1 ;  /* 0x00000010e100780c */ /* 0x000fe20004f04670 */
[----:B------:R-:W-:Y:S01]  /*2700*/  MUFU.EX2 R6, R6 ;  /* 0x0000000600067308 */ /* 0x000fe20000000800 */
[----:B------:R-:W-:Y:S01]  /*2710*/  ISETP.GE.AND P1, PT, R230, 0x11, PT ;  /* 0x00000011e600780c */ /* 0x000fe20003f26270 */
[----:B------:R-:W-:Y:S01]  /*2720*/  FFMA.FTZ R8, R8, UR43, -R221 ;  /* 0x0000002b08087c23 */ /* 0x000fe200080108dd */
[----:B------:R-:W-:-:S02]  /*2730*/  FSEL R9, R192, -INF , !P0 ;  /* 0xff800000c0097808 */ /* 0x000fc40004000000 */
[----:B------:R-:W-:Y:S02]  /*2740*/  ISETP.GT.OR P0, PT, R225, 0x11, !P1 ;  /* 0x00000011e100780c */ /* 0x000fe40004f04670 */
[C---:B------:R-:W-:Y:S01]  /*2750*/  ISETP.GE.AND P1, PT, R230.reuse, 0x18, PT ;  /* 0x00000018e600780c */ /* 0x040fe20003f26270 */
        /* <DEDUP_REMOVED lines=9> */
[C---:B------:R-:W-:Y:S01]  /*27f0*/  ISETP.GE.AND P2, PT, R230.reuse, 0x20, PT ;  /* 0x00000020e600780c */ /* 0x040fe20003f46270 */
[----:B------:R-:W-:Y:S01]  /*2800*/  FFMA.FTZ R11, R11, UR43, -R20 ;  /* 0x0000002b0b0b7c23 */ /* 0x000fe20008010814 */
[----:B------:R-:W-:Y:S02]  /*2810*/  FSEL R12, R197, -INF , !P0 ;  /* 0xff800000c50c7808 */ /* 0x000fe40004000000 */
[----:B------:R-:W-:Y:S02]  /*2820*/  ISETP.GT.OR P0, PT, R225, 0x20, !P2 ;  /* 0x00000020e100780c */ /* 0x000fe40005704670 */
[----:B------:R-:W-:Y:S01]  /*2830*/  ISETP.GE.AND P1, PT, R230, 0x21, PT ;  /* 0x00000021e600780c */ /* 0x000fe20003f26270 */
[----:B------:R-:W-:Y:S01]  /*2840*/  FFMA.FTZ R12, R12, UR43, -R21 ;  /* 0x0000002b0c0c7c23 */ /* 0x000fe20008010815 */
[----:B------:R-:W-:Y:S01]  /*2850*/  ISETP.GT.AND P2, PT, R228, 0x8, PT ;  /* 0x00000008e400780c */ /* 0x000fe20003f44270 */
[----:B------:R-:W-:Y:S01]  /*2860*/  MUFU.EX2 R9, R9 ;  /* 0x0000000900097308 */ /* 0x000fe20000000800 */
[----:B------:R-:W-:Y:S01]  /*2870*/  FSEL R15, R200, -INF , !P0 ;  /* 0xff800000c80f7808 */ /* 0x000fe20004000000 */
[----:B------:R-:W-:-:S02]  /*2880*/  WARPGROUP.DEPBAR.LE gsb0, 0x0 ;  /* 0x00008000000079c5 */ /* 0x000fc40000010000 */
[----:B------:R-:W-:Y:S01]  /*2890*/  WARPGROUP.ARRIVE ;  /* 0x00000000000079c5 */ /* 0x000fe20000000000 */
[----:B------:R-:W-:Y:S01]  /*28a0*/  ISETP.GT.OR P0, PT, R225, 0x21, !P1 ;  /* 0x00000021e100780c */ /* 0x000fe20004f04670 */
[----:B------:R-:W-:Y:S01]  /*28b0*/  FFMA.FTZ R189, R15, UR43, -R216 ;  /* 0x0000002b0fbd7c23 */ /* 0x000fe200080108d8 */
[----:B------:R-:W-:Y:S01]  /*28c0*/  SEL R184, R13, 0x40, !P2 ;  /* 0x000000400db87807 */ /* 0x000fe20005000000 */
[----:B------:R-:W-:Y:S01]  /*28d0*/  MUFU.EX2 R10, R10 ;  /* 0x0000000a000a7308 */ /* 0x000fe20000000800 */
[----:B------:R-:W-:Y:S01]  /*28e0*/  ISETP.GE.AND P1, PT, R230, 0x28, PT ;  /* 0x00000028e600780c */ /* 0x000fe20003f26270 */
[----:B------:R-:W-:Y:S01]  /*28f0*/  HGMMA.64x64x16.F32.BF16 R152, gdesc[UR8], R152, gsb0 ;  /* 0x00e00000089879f0 */ /* 0x000fe20008001898 */
[----:B------:R-:W-:Y:S01]  /*2900*/  UIADD3 UR10, UR5, 0x4, URZ ;  /* 0x00000004050a7890 */ /* 0x000fe2000fffe03f */
[----:B------:R-:W-:Y:S01]  /*2910*/  FSEL R188, R201, -INF , !P0 ;  /* 0xff800000c9bc7808 */ /* 0x000fe20004000000 */
[----:B------:R-:W-:Y:S01]  /*2920*/  UIADD3 UR8, UR6, 0x4, URZ ;  /* 0x0000000406087890 */ /* 0x000fe2000fffe03f */
[----:B------:R-:W-:Y:S01]  /*2930*/  SEL R192, R14, 0x40, P3 ;  /* 0x000000400ec07807 */ /* 0x000fe20001800000 */
[----:B------:R-:W-:Y:S01]  /*2940*/  UMOV UR11, 0x40000040 ;  /* 0x40000040000b7882 */ /* 0x000fe20000000000 */
[----:B------:R-:W-:Y:S01]  /*2950*/  UMOV UR9, 0x40000040 ;  /* 0x4000004000097882 */ /* 0x000fe20000000000 */
[----:B------:R-:W-:Y:S01]  /*2960*/  ISETP.GE.AND P3, PT, R184, RZ, PT ;  /* 0x000000ffb800720c */ /* 0x000fe20003f66270 */
[----:B------:R-:W-:Y:S01]  /*2970*/  FFMA.FTZ R14, R188, UR43, -R217 ;  /* 0x0000002bbc0e7c23 */ /* 0x000fe200080108d9 */
[----:B------:R-:W-:Y:S01]  /*2980*/  ISETP.GT.OR P0, PT, R225, 0x28, !P1 ;  /* 0x00000028e100780c */ /* 0x000fe20004f04670 */
[----:B------:R-:W-:Y:S01]  /*2990*/  MUFU.EX2 R13, R189 ;  /* 0x000000bd000d7308 */ /* 0x000fe20000000800 */
[----:B------:R-:W-:-:S02]  /*29a0*/  ISETP.GE.AND P2, PT, R230, 0x29, PT ;  /* 0x00000029e600780c */ /* 0x000fc40003f46270 */
[----:B------:R-:W-:Y:S02]  /*29b0*/  ISETP.GT.OR P1, PT, R192, RZ, !P3 ;  /* 0x000000ffc000720c */ /* 0x000fe40005f24670 */
[----:B------:R-:W-:Y:S02]  /*29c0*/  FSEL R15, R204, -INF , !P0 ;  /* 0xff800000cc0f7808 */ /* 0x000fe40004000000 */
[----:B------:R-:W-:Y:S01]  /*29d0*/  ISETP.GT.OR P0, PT, R225, 0x29, !P2 ;  /* 0x00000029e100780c */ /* 0x000fe20005704670 */
[----:B------:R-:W-:Y:S01]  /*29e0*/  MUFU.EX2 R11, R11 ;  /* 0x0000000b000b7308 */ /* 0x000fe20000000800 */
[----:B------:R-:W-:Y:S01]  /*29f0*/  FSEL R185, R186, -INF , !P1 ;  /* 0xff800000bab97808 */ /* 0x000fe20004800000 */
[----:B------:R-:W-:Y:S01]  /*2a00*/  FFMA.FTZ R15, R15, UR43, -R22 ;  /* 0x0000002b0f0f7c23 */ /* 0x000fe20008010816 */
[----:B------:R-:W-:Y:S02]  /*2a10*/  FSEL R186, R205, -INF , !P0 ;  /* 0xff800000cdba7808 */ /* 0x000fe40004000000 */
[C---:B------:R-:W-:Y:S01]  /*2a20*/  ISETP.GE.AND P0, PT, R184.reuse, 0x1, PT ;  /* 0x00000001b800780c */ /* 0x040fe20003f06270 */
[----:B------:R-:W-:Y:S01]  /*2a30*/  FFMA.FTZ R201, R185, UR43, -R222 ;  /* 0x0000002bb9c97c23 */ /* 0x000fe200080108de */
[----:B------:R-:W-:Y:S01]  /*2a40*/  ISETP.GE.AND P1, PT, R184, 0x8, PT ;  /* 0x00000008b800780c */ /* 0x000fe20003f26270 */
[----:B------:R-:W-:Y:S01]  /*2a50*/  FFMA.FTZ R200, R186, UR43, -R23 ;  /* 0x0000002bbac87c23 */ /* 0x000fe20008010817 */
[----:B------:R-:W-:Y:S01]  /*2a60*/  ISETP.GT.OR P0, PT, R192, 0x1, !P0 ;  /* 0x00000001c000780c */ /* 0x000fe20004704670 */
[----:B------:R-:W-:Y:S01]  /*2a70*/  MUFU.EX2 R12, R12 ;  /* 0x0000000c000c7308 */ /* 0x000fe20000000800 */
[----:B------:R-:W-:-:S02]  /*2a80*/  LOP3.LUT R185, R234, 0x2000000, RZ, 0xfc, !PT ;  /* 0x02000000eab97812 */ /* 0x000fc400078efcff */
[----:B------:R-:W-:Y:S02]  /*2a90*/  ISETP.GT.OR P1, PT, R192, 0x8, !P1 ;  /* 0x00000008c000780c */ /* 0x000fe40004f24670 */
[----:B------:R-:W-:Y:S01]  /*2aa0*/  FSEL R186, R187, -INF , !P0 ;  /* 0xff800000bbba7808 */ /* 0x000fe20004000000 */
[----:B------:R-:W-:Y:S01]  /*2ab0*/  IMAD R188, R4, 0x400, R185 ;  /* 0x0000040004bc7824 */ /* 0x000fe200078e02b9 */
[----:B------:R-:W-:Y:S01]  /*2ac0*/  ISETP.GE.AND P0, PT, R184, 0x9, PT ;  /* 0x00000009b800780c */ /* 0x000fe20003f06270 */
[----:B------:R-:W2:Y:S01]  /*2ad0*/  MUFU.EX2 R201, R201 ;  /* 0x000000c900c97308 */ /* 0x000ea20000000800 */
[----:B------:R-:W-:Y:S01]  /*2ae0*/  FSEL R185, R190, -INF , !P1 ;  /* 0xff800000beb97808 */ /* 0x000fe20004800000 */
[----:B------:R-:W-:Y:S01]  /*2af0*/  FFMA.FTZ R205, R186, UR43, -R223 ;  /* 0x0000002bbacd7c23 */ /* 0x000fe200080108df */
[----:B------:R-:W-:Y:S02]  /*2b00*/  ISETP.GE.AND P1, PT, R184, 0x10, PT ;  /* 0x00000010b800780c */ /* 0x000fe40003f26270 */
[C---:B------:R-:W-:Y:S01]  /*2b10*/  ISETP.GT.OR P0, PT, R192.reuse, 0x9, !P0 ;  /* 0x00000009c000780c */ /* 0x040fe20004704670 */
[----:B------:R-:W-:Y:S01]  /*2b20*/  FFMA.FTZ R204, R185, UR43, -R220 ;  /* 0x0000002bb9cc7c23 */ /* 0x000fe200080108dc */
[----:B------:R-:W-:Y:S01]  /*2b30*/  ISETP.GT.OR P1, PT, R192, 0x10, !P1 ;  /* 0x00000010c000780c */ /* 0x000fe20004f24670 */
[----:B------:R-:W3:Y:S01]  /*2b40*/  MUFU.EX2 R205, R205 ;  /* 0x000000cd00cd7308 */ /* 0x000ee20000000800 */
[----:B------:R-:W-:-:S02]  /*2b50*/  FSEL R186, R191, -INF , !P0 ;  /* 0xff800000bfba7808 */ /* 0x000fc40004000000 */
[----:B------:R-:W-:Y:S02]  /*2b60*/  ISETP.GE.AND P0, PT, R184, 0x18, PT ;  /* 0x00000018b800780c */ /* 0x000fe40003f06270 */
[----:B------:R-:W-:Y:S01]  /*2b70*/  FSEL R185, R194, -INF , !P1 ;  /* 0xff800000c2b97808 */ /* 0x000fe20004800000 */
[----:B------:R-:W-:Y:S01]  /*2b80*/  FFMA.FTZ R186, R186, UR43, -R221 ;  /* 0x0000002bbaba7c23 */ /* 0x000fe200080108dd */
[----:B------:R-:W-:Y:S01]  /*2b90*/  ISETP.GE.AND P3, PT, R184, 0x19, PT ;  /* 0x00000019b800780c */ /* 0x000fe20003f66270 */
[----:B------:R-:W-:Y:S01]  /*2ba0*/  MUFU.EX2 R204, R204 ;  /* 0x000000cc00cc7308 */ /* 0x000fe20000000800 */
[----:B------:R-:W-:Y:S01]  /*2bb0*/  ISETP.GT.OR P0, PT, R192, 0x18, !P0 ;  /* 0x00000018c000780c */ /* 0x000fe20004704670 */
[----:B------:R-:W-:Y:S01]  /*2bc0*/  FFMA.FTZ R218, R185, UR43, -R218 ;  /* 0x0000002bb9da7c23 */ /* 0x000fe200080108da */
[----:B------:R-:W-:Y:S02]  /*2bd0*/  ISETP.GE.AND P1, PT, R184, 0x20, PT ;  /* 0x00000020b800780c */ /* 0x000fe40003f26270 */
[----:B------:R-:W-:-:S02]  /*2be0*/  ISETP.GT.OR P3, PT, R192, 0x19, !P3 ;  /* 0x00000019c000780c */ /* 0x000fc40005f64670 */
[----:B------:R-:W-:Y:S01]  /*2bf0*/  FSEL R185, R198, -INF , !P0 ;  /* 0xff800000c6b97808 */ /* 0x000fe20004000000 */
[----:B------:R5:W-:Y:S01]  /*2c00*/  MUFU.EX2 R220, R186 ;  /* 0x000000ba00dc7308 */ /* 0x000be20000000800 */
[----:B------:R-:W-:Y:S02]  /*2c10*/  ISETP.GE.AND P5, PT, R184, 0x21, PT ;  /* 0x00000021b800780c */ /* 0x000fe40003fa6270 */
[C---:B------:R-:W-:Y:S01]  /*2c20*/  ISETP.GT.OR P1, PT, R192.reuse, 0x20, !P1 ;  /* 0x00000020c000780c */ /* 0x040fe20004f24670 */
[----:B------:R-:W-:Y:S01]  /*2c30*/  FFMA.FTZ R20, R185, UR43, -R20 ;  /* 0x0000002bb9147c23 */ /* 0x000fe20008010814 */
[----:B------:R-:W-:Y:S02]  /*2c40*/  ISETP.GT.OR P5, PT, R192, 0x21, !P5 ;  /* 0x00000021c000780c */ /* 0x000fe40006fa4670 */
[----:B------:R-:W-:Y:S01]  /*2c50*/  ISETP.GE.AND P4, PT, R230, 0x30, PT ;  /* 0x00000030e600780c */ /* 0x000fe20003f86270 */
[----:B------:R-:W3:Y:S01]  /*2c60*/  MUFU.EX2 R218, R218 ;  /* 0x000000da00da7308 */ /* 0x000ee20000000800 */
[----:B-----5:R-:W-:-:S02]  /*2c70*/  FSEL R186, R199, -INF , !P3 ;  /* 0xff800000c7ba7808 */ /* 0x020fc40005800000 */
[----:B------:R-:W-:Y:S02]  /*2c80*/  FSEL R185, R202, -INF , !P1 ;  /* 0xff800000cab97808 */ /* 0x000fe40004800000 */
[----:B------:R-:W-:Y:S01]  /*2c90*/  ISETP.GE.AND P2, PT, R184, 0x11, PT ;  /* 0x00000011b800780c */ /* 0x000fe20003f46270 */
[----:B------:R-:W-:Y:S01]  /*2ca0*/  FFMA.FTZ R21, R186, UR43, -R21 ;  /* 0x0000002bba157c23 */ /* 0x000fe20008010815 */
[C---:B------:R-:W-:Y:S01]  /*2cb0*/  ISETP.GE.AND P1, PT, R184.reuse, 0x28, PT ;  /* 0x00000028b800780c */ /* 0x040fe20003f26270 */
[----:B------:R-:W-:Y:S02]  /*2cc0*/  WARPGROUP.DEPBAR.LE gsb0, 0x0 ;  /* 0x00008000000079c5 */ /* 0x000fe40000010000 */
[----:B------:R-:W-:Y:S01]  /*2cd0*/  WARPGROUP.ARRIVE ;  /* 0x00000000000079c5 */ /* 0x000fe20000000000 */
[----:B------:R-:W-:Y:S01]  /*2ce0*/  FSEL R186, R203, -INF , !P5 ;  /* 0xff800000cbba7808 */ /* 0x000fe20006800000 */
[----:B------:R-:W-:Y:S01]  /*2cf0*/  FFMA.FTZ R202, R185, UR43, -R216 ;  /* 0x0000002bb9ca7c23 */ /* 0x000fe200080108d8 */
[----:B------:R-:W-:Y:S01]  /*2d00*/  ISETP.GT.OR P4, PT, R225, 0x30, !P4 ;  /* 0x00000030e100780c */ /* 0x000fe20006784670 */
[----:B------:R-:W-:Y:S01]  /*2d10*/  MUFU.EX2 R20, R20 ;  /* 0x0000001400147308 */ /* 0x000fe20000000800 */
[----:B------:R-:W-:Y:S01]  /*2d20*/  ISETP.GE.AND P5, PT, R184, 0x30, PT ;  /* 0x00000030b800780c */ /* 0x000fe20003fa6270 */
[----:B------:R-:W-:Y:S01]  /*2d30*/  HGMMA.64x64x16.F32.BF16 R152, gdesc[UR8], R152, gsb0 ;  /* 0x00e00000089879f0 */ /* 0x000fe20008001898 */
[----:B------:R-:W-:Y:S01]  /*2d40*/  UIADD3 UR10, UR5, 0x6, URZ ;  /* 0x00000006050a7890 */ /* 0x000fe2000fffe03f */
[C---:B------:R-:W-:Y:S01]  /*2d50*/  ISETP.GT.OR P2, PT, R192.reuse, 0x11, !P2 ;  /* 0x00000011c000780c */ /* 0x040fe20005744670 */
[----:B------:R-:W-:Y:S01]  /*2d60*/  UIADD3 UR8, UR6, 0x6, URZ ;  /* 0x0000000606087890 */ /* 0x000fe2000fffe03f */
[----:B------:R-:W-:Y:S01]  /*2d70*/  ISETP.GT.OR P1, PT, R192, 0x28, !P1 ;  /* 0x00000028c000780c */ /* 0x000fe20004f24670 */
[----:B------:R-:W-:Y:S01]  /*2d80*/  UMOV UR11, 0x40000040 ;  /* 0x40000040000b7882 */ /* 0x000fe20000000000 */
[----:B------:R-:W-:Y:S01]  /*2d90*/  UMOV UR9, 0x40000040 ;  /* 0x4000004000097882 */ /* 0x000fe20000000000 */
[----:B------:R-:W-:Y:S01]  /*2da0*/  R2UR UR12, R188 ;  /* 0x00000000bc0c72ca */ /* 0x000fe200000e0000 */
[----:B------:R-:W-:Y:S01]  /*2db0*/  FFMA.FTZ R203, R186, UR43, -R217 ;  /* 0x0000002bbacb7c23 */ /* 0x000fe200080108d9 */
[----:B------:R-:W-:Y:S01]  /*2dc0*/  FSEL R191, R208, -INF , !P4 ;  /* 0xff800000d0bf7808 */ /* 0x000fe20006000000 */
[----:B------:R-:W-:Y:S01]  /*2dd0*/  MUFU.EX2 R21, R21 ;  /* 0x0000001500157308 */ /* 0x000fe20000000800 */
[----:B------:R-:W-:-:S02]  /*2de0*/  ISETP.GT.OR P5, PT, R192, 0x30, !P5 ;  /* 0x00000030c000780c */ /* 0x000fc40006fa4670 */
[----:B------:R-:W-:Y:S01]  /*2df0*/  FSEL R188, R195, -INF , !P2 ;  /* 0xff800000c3bc7808 */ /* 0x000fe20005000000 */
[----:B------:R-:W-:Y:S01]  /*2e00*/  FFMA.FTZ R216, R191, UR43, -R18 ;  /* 0x0000002bbfd87c23 */ /* 0x000fe20008010812 */
[----:B------:R-:W-:Y:S02]  /*2e10*/  ISETP.GE.AND P4, PT, R184, 0x29, PT ;  /* 0x00000029b800780c */ /* 0x000fe40003f86270 */
[----:B------:R-:W-:Y:S01]  /*2e20*/  FSEL R187, R206, -INF , !P1 ;  /* 0xff800000cebb7808 */ /* 0x000fe20004800000 */
[----:B------:R-:W-:Y:S01]  /*2e30*/  FFMA.FTZ R219, R188, UR43, -R219 ;  /* 0x0000002bbcdb7c23 */ /* 0x000fe200080108db */
[----:B------:R-:W-:Y:S01]  /*2e40*/  ISETP.GE.AND P2, PT, R230, 0x31, PT ;  /* 0x00000031e600780c */ /* 0x000fe20003f46270 */
[----:B------:R-:W-:Y:S01]  /*2e50*/  MUFU.EX2 R14, R14 ;  /* 0x0000000e000e7308 */ /* 0x000fe20000000800 */
[----:B------:R-:W-:Y:S01]  /*2e60*/  ISETP.GE.AND P1, PT, R184, 0x31, PT ;  /* 0x00000031b800780c */ /* 0x000fe20003f26270 */
[----:B------:R-:W-:Y:S01]  /*2e70*/  FFMA.FTZ R206, R187, UR43, -R22 ;  /* 0x0000002bbbce7c23 */ /* 0x000fe20008010816 */
[----:B------:R-:W-:-:S02]  /*2e80*/  FSEL R193, R210, -INF , !P5 ;  /* 0xff800000d2c17808 */ /* 0x000fc40006800000 */
[C---:B------:R-:W-:Y:S02]  /*2e90*/  ISETP.GT.OR P4, PT, R192.reuse, 0x29, !P4 ;  /* 0x00000029c000780c */ /* 0x040fe40006784670 */
[----:B------:R-:W-:Y:S01]  /*2ea0*/  ISETP.GT.OR P2, PT, R225, 0x31, !P2 ;  /* 0x00000031e100780c */ /* 0x000fe20005744670 */
[----:B------:R-:W-:Y:S01]  /*2eb0*/  FFMA.FTZ R208, R193, UR43, -R18 ;  /* 0x0000002bc1d07c23 */ /* 0x000fe20008010812 */
[----:B------:R-:W-:Y:S01]  /*2ec0*/  ISETP.GT.OR P1, PT, R192, 0x31, !P1 ;  /* 0x00000031c000780c */ /* 0x000fe20004f24670 */
[----:B------:R-:W5:Y:S01]  /*2ed0*/  MUFU.EX2 R219, R219 ;  /* 0x000000db00db7308 */ /* 0x000f620000000800 */
[----:B------:R-:W-:Y:S02]  /*2ee0*/  FSEL R190, R207, -INF , !P4 ;  /* 0xff800000cfbe7808 */ /* 0x000fe40006000000 */
[C---:B------:R-:W-:Y:S02]  /*2ef0*/  ISETP.GE.AND P4, PT, R184.reuse, 0x38, PT ;  /* 0x00000038b800780c */ /* 0x040fe40003f86270 */
[----:B------:R-:W-:Y:S01]  /*2f00*/  ISETP.GE.AND P5, PT, R184, 0x39, PT ;  /* 0x00000039b800780c */ /* 0x000fe20003fa6270 */
[----:B------:R-:W-:Y:S01]  /*2f10*/  FFMA.FTZ R207, R190, UR43, -R23 ;  /* 0x0000002bbecf7c23 */ /* 0x000fe20008010817 */
[----:B------:R-:W-:Y:S01]  /*2f20*/  FSEL R18, R209, -INF , !P2 ;  /* 0xff800000d1127808 */ /* 0x000fe20005000000 */
[----:B------:R-:W-:Y:S01]  /*2f30*/  MUFU.EX2 R15, R15 ;  /* 0x0000000f000f7308 */ /* 0x000fe20000000800 */
[----:B------:R-:W-:-:S02]  /*2f40*/  FSEL R196, R211, -INF , !P1 ;  /* 0xff800000d3c47808 */ /* 0x000fc40004800000 */
[----:B------:R-:W-:Y:S01]  /*2f50*/  ISETP.GE.AND P0, PT, R230, 0x38, PT ;  /* 0x00000038e600780c */ /* 0x000fe20003f06270 */
[--C-:B------:R-:W-:Y:S01]  /*2f60*/  FFMA.FTZ R197, R18, UR43, -R19.reuse ;  /* 0x0000002b12c57c23 */ /* 0x100fe20008010813 */
[----:B------:R-:W-:Y:S01]  /*2f70*/  ISETP.GE.AND P3, PT, R230, 0x39, PT ;  /* 0x00000039e600780c */ /* 0x000fe20003f66270 */
[----:B------:R-:W-:Y:S01]  /*2f80*/  FFMA.FTZ R196, R196, UR43, -R19 ;  /* 0x0000002bc4c47c23 */ /* 0x000fe20008010813 */
[----:B------:R-:W-:Y:S01]  /*2f90*/  ISETP.GT.OR P0, PT, R225, 0x38, !P0 ;  /* 0x00000038e100780c */ /* 0x000fe20004704670 */
[----:B------:R-:W-:Y:S01]  /*2fa0*/  MUFU.EX2 R200, R200 ;  /* 0x000000c800c87308 */ /* 0x000fe20000000800 */
[----:B------:R-:W-:Y:S02]  /*2fb0*/  ISETP.GT.OR P4, PT, R192, 0x38, !P4 ;  /* 0x00000038c000780c */ /* 0x000fe40006784670 */
[----:B------:R-:W-:Y:S02]  /*2fc0*/  FSEL R193, R212, -INF , !P0 ;  /* 0xff800000d4c17808 */ /* 0x000fe40004000000 */
[----:B------:R-:W-:-:S02]  /*2fd0*/  ISETP.GT.OR P5, PT, R192, 0x39, !P5 ;  /* 0x00000039c000780c */ /* 0x000fc40006fa4670 */
[----:B------:R-:W-:Y:S01]  /*2fe0*/  ISETP.GT.OR P3, PT, R225, 0x39, !P3 ;  /* 0x00000039e100780c */ /* 0x000fe20005f64670 */
[--C-:B------:R-:W-:Y:S01]  /*2ff0*/  FFMA.FTZ R194, R193, UR43, -R16.reuse ;  /* 0x0000002bc1c27c23 */ /* 0x100fe20008010810 */
[----:B------:R-:W-:Y:S01]  /*3000*/  FSEL R195, R214, -INF , !P4 ;  /* 0xff800000d6c37808 */ /* 0x000fe20006000000 */
[----:B------:R-:W5:Y:S01]  /*3010*/  MUFU.EX2 R202, R202 ;  /* 0x000000ca00ca7308 */ /* 0x000f620000000800 */
[----:B------:R-:W-:Y:S02]  /*3020*/  FSEL R210, R213, -INF , !P3 ;  /* 0xff800000d5d27808 */ /* 0x000fe40005800000 */
[----:B------:R-:W-:Y:S01]  /*3030*/  FSEL R212, R215, -INF , !P5 ;  /* 0xff800000d7d47808 */ /* 0x000fe20006800000 */
[----:B------:R-:W-:Y:S02]  /*3040*/  FFMA.FTZ R198, R195, UR43, -R16 ;  /* 0x0000002bc3c67c23 */ /* 0x000fe40008010810 */
[--C-:B------:R-:W-:Y:S02]  /*3050*/  FFMA.FTZ R199, R210, UR43, -R17.reuse ;  /* 0x0000002bd2c77c23 */ /* 0x100fe40008010811 */
        /* <DEDUP_REMOVED lines=8> */
[----:B------:R-:W-:Y:S01]  /*30e0*/  UIADD3 UR8, UR6, 0x400, URZ ;  /* 0x0000040006087890 */ /* 0x000fe2000fffe03f */
[----:B------:R-:W-:Y:S01]  /*30f0*/  UMOV UR11, 0x40000040 ;  /* 0x40000040000b7882 */ /* 0x000fe20000000000 */
[----:B------:R-:W-:Y:S02]  /*3100*/  UMOV UR9, 0x40000040 ;  /* 0x4000004000097882 */ /* 0x000fe40000000000 */
        /* <DEDUP_REMOVED lines=24> */
[----:B------:R-:W-:Y:S01]  /*3290*/  UMOV UR6, UR12 ;  /* 0x0000000c00067c82 */ /* 0x000fe20008000000 */
[----:B------:R-:W-:Y:S02]  /*32a0*/  WARPGROUP.DEPBAR.LE gsb0, 0x0 ;  /* 0x00008000000079c5 */ /* 0x000fe40000010000 */
[----:B------:R-:W-:-:S06]  /*32b0*/  WARPGROUP.ARRIVE ;  /* 0x00000000000079c5 */ /* 0x000fcc0000000000 */
[----:B------:R-:W-:Y:S01]  /*32c0*/  HGMMA.64x64x16.F32.BF16 R152, gdesc[UR8], R152, gsb0 ;  /* 0x00e00000089879f0 */ /* 0x000fe20008001898 */
[----:B------:R-:W-:Y:S01]  /*32d0*/  UMOV UR11, 0x40000040 ;  /* 0x40000040000b7882 */ /* 0x000fe20000000000 */
[----:B------:R-:W-:Y:S01]  /*32e0*/  UMOV UR9, 0x40000040 ;  /* 0x4000004000097882 */ /* 0x000fe20000000000 */
[----:B------:R-:W-:Y:S02]  /*32f0*/  WARPGROUP.DEPBAR.LE gsb0, 0x0 ;  /* 0x00008000000079c5 */ /* 0x000fe40000010000 */
[----:B------:R-:W1:Y:S04]  /*3300*/  LDS.64 R184, [R224+0x28200] ;  /* 0x02820000e0b87984 */ /* 0x000e680000000a00 */
[----:B------:R-:W2:Y:S04]  /*3310*/  LDS.64 R188, [R224+0x28220] ;  /* 0x02822000e0bc7984 */ /* 0x000ea80000000a00 */
[----:B------:R-:W3:Y:S04]  /*3320*/  LDS.64 R186, [R224+0x28240] ;  /* 0x02824000e0ba7984 */ /* 0x000ee80000000a00 */
[----:B------:R-:W5:Y:S04]  /*3330*/  LDS.64 R22, [R224+0x28260] ;  /* 0x02826000e0167984 */ /* 0x000f680000000a00 */
[----:B------:R-:W5:Y:S04]  /*3340*/  LDS.64 R18, [R224+0x282a0] ;  /* 0x0282a000e0127984 */ /* 0x000f680000000a00 */
[----:B------:R-:W5:Y:S04]  /*3350*/  LDS.64 R190, [R224+0x28280] ;  /* 0x02828000e0be7984 */ /* 0x000f680000000a00 */
[----:B------:R-:W5:Y:S04]  /*3360*/  LDS.64 R192, [R224+0x282c0] ;  /* 0x0282c000e0c07984 */ /* 0x000f680000000a00 */
[----:B----4-:R-:W4:Y:S01]  /*3370*/  LDS.64 R224, [R224+0x282e0] ;  /* 0x0282e000e0e07984 */ /* 0x010f220000000a00 */
[--C-:B-1----:R-:W-:Y:S01]  /*3380*/  FADD.FTZ R152, R152, -R184.reuse ;  /* 0x800000b898987221 */ /* 0x102fe20000010000 */
[----:B------:R-:W-:Y:S01]  /*3390*/  FADD.FTZ R154, R154, -R184 ;  /* 0x800000b89a9a7221 */ /* 0x000fe20000010000 */
[--C-:B------:R-:W-:Y:S01]  /*33a0*/  FADD.FTZ R153, R153, -R185.reuse ;  /* 0x800000b999997221 */ /* 0x100fe20000010000 */
[----:B------:R-:W-:Y:S01]  /*33b0*/  FADD.FTZ R184, R155, -R185 ;  /* 0x800000b99bb87221 */ /* 0x000fe20000010000 */
[--C-:B--2---:R-:W-:Y:S01]  /*33c0*/  FADD.FTZ R185, R157, -R189.reuse ;  /* 0x800000bd9db97221 */ /* 0x104fe20000010000 */
[----:B------:R-:W-:Y:S01]  /*33d0*/  FADD.FTZ R159, R159, -R189 ;  /* 0x800000bd9f9f7221 */ /* 0x000fe20000010000 */
[----:B------:R-:W-:Y:S01]  /*33e0*/  FADD.FTZ R156, R156, -R188 ;  /* 0x800000bc9c9c7221 */ /* 0x000fe20000010000 */
[----:B------:R1:W2:Y:S01]  /*33f0*/  MUFU.EX2 R157, R196 ;  /* 0x000000c4009d7308 */ /* 0x0002a20000000800 */
[----:B---3--:R-:W-:Y:S01]  /*3400*/  FADD.FTZ R189, R162, -R186 ;  /* 0x800000baa2bd7221 */ /* 0x008fe20000010000 */
[----:B------:R-:W-:Y:S01]  /*3410*/  FMUL.FTZ R185, R8, R185 ;  /* 0x000000b908b97220 */ /* 0x000fe20000410000 */
[----:B------:R-:W-:Y:S01]  /*3420*/  FMUL.FTZ R156, R7, R156 ;  /* 0x0000009c079c7220 */ /* 0x000fe20000410000 */
[----:B------:R-:W-:Y:S01]  /*3430*/  FADD.FTZ R155, R158, -R188 ;  /* 0x800000bc9e9b7221 */ /* 0x000fe20000010000 */
[----:B-----5:R-:W-:Y:S01]  /*3440*/  FADD.FTZ R162, R167, -R23 ;  /* 0x80000017a7a27221 */ /* 0x020fe20000010000 */
[----:B------:R-:W-:Y:S01]  /*3450*/  FADD.FTZ R158, R163, -R187 ;  /* 0x800000bba39e7221 */ /* 0x000fe20000010000 */
[--C-:B------:R-:W-:Y:S01]  /*3460*/  FADD.FTZ R164, R164, -R22.reuse ;  /* 0x80000016a4a47221 */ /* 0x100fe20000010000 */
[----:B------:R-:W-:Y:S01]  /*3470*/  FADD.FTZ R163, R166, -R22 ;  /* 0x80000016a6a37221 */ /* 0x000fe20000010000 */
[--C-:B------:R-:W-:Y:S01]  /*3480*/  FADD.FTZ R167, R174, -R18.reuse ;  /* 0x80000012aea77221 */ /* 0x100fe20000010000 */
[----:B------:R-:W-:Y:S01]  /*3490*/  FADD.FTZ R174, R175, -R19 ;  /* 0x80000013afae7221 */ /* 0x000fe20000010000 */
[----:B-1----:R-:W-:Y:S01]  /*34a0*/  FMUL.FTZ R196, R5, R152 ;  /* 0x0000009805c47220 */ /* 0x002fe20000410000 */
[----:B------:R-:W-:Y:S01]  /*34b0*/  FMUL.FTZ R175, R6, R153 ;  /* 0x0000009906af7220 */ /* 0x000fe20000410000 */
[----:B------:R-:W-:Y:S01]  /*34c0*/  FADD.FTZ R172, R172, -R18 ;  /* 0x80000012acac7221 */ /* 0x000fe20000010000 */
[----:B------:R-:W1:Y:S01]  /*34d0*/  MUFU.EX2 R22, R194 ;  /* 0x000000c200167308 */ /* 0x000e620000000800 */
[----:B------:R-:W-:Y:S01]  /*34e0*/  FMUL.FTZ R154, R201, R154 ;  /* 0x0000009ac99a7220 */ /* 0x000fe20000410000 */
[----:B------:R-:W-:Y:S01]  /*34f0*/  FMUL.FTZ R197, R205, R184 ;  /* 0x000000b8cdc57220 */ /* 0x000fe20000410000 */
[----:B------:R-:W-:Y:S01]  /*3500*/  F2FP.BF16.F32.PACK_AB R196, R175, R196 ;  /* 0x000000c4afc4723e */ /* 0x000fe200000010ff */
[----:B------:R-:W-:Y:S01]  /*3510*/  FMUL.FTZ R189, R218, R189 ;  /* 0x000000bddabd7220 */ /* 0x000fe20000410000 */
[----:B------:R-:W-:Y:S01]  /*3520*/  FMUL.FTZ R158, R219, R158 ;  /* 0x0000009edb9e7220 */ /* 0x000fe20000410000 */
[----:B------:R-:W-:Y:S01]  /*3530*/  FADD.FTZ R165, R165, -R23 ;  /* 0x80000017a5a57221 */ /* 0x000fe20000010000 */
[----:B------:R-:W-:Y:S01]  /*3540*/  F2FP.BF16.F32.PACK_AB R197, R197, R154 ;  /* 0x0000009ac5c5723e */ /* 0x000fe200000010ff */
[----:B------:R3:W5:Y:S01]  /*3550*/  MUFU.EX2 R18, R198 ;  /* 0x000000c600127308 */ /* 0x0007620000000800 */
[----:B------:R-:W-:Y:S01]  /*3560*/  FADD.FTZ R160, R160, -R186 ;  /* 0x800000baa0a07221 */ /* 0x000fe20000010000 */
[----:B------:R-:W-:Y:S01]  /*3570*/  FADD.FTZ R161, R161, -R187 ;  /* 0x800000bba1a17221 */ /* 0x000fe20000010000 */
[--C-:B------:R-:W-:Y:S01]  /*3580*/  FADD.FTZ R23, R170, -R190.reuse ;  /* 0x800000beaa177221 */ /* 0x100fe20000010000 */
[----:B------:R-:W-:Y:S01]  /*3590*/  FADD.FTZ R173, R173, -R19 ;  /* 0x80000013adad7221 */ /* 0x000fe20000010000 */
[----:B------:R-:W-:Y:S01]  /*35a0*/  FMUL.FTZ R155, R204, R155 ;  /* 0x0000009bcc9b7220 */ /* 0x000fe20000410000 */
[----:B------:R-:W-:Y:S01]  /*35b0*/  FMUL.FTZ R154, R220, R159 ;  /* 0x0000009fdc9a7220 */ /* 0x000fe20000410000 */
[----:B------:R-:W-:Y:S01]  /*35c0*/  FADD.FTZ R168, R168, -R190 ;  /* 0x800000bea8a87221 */ /* 0x000fe20000010000 */
[----:B------:R2:W5:Y:S01]  /*35d0*/  MUFU.EX2 R175, R199 ;  /* 0x000000c700af7308 */ /* 0x0005620000000800 */
[----:B---3--:R-:W-:Y:S01]  /*35e0*/  F2FP.BF16.F32.PACK_AB R198, R185, R156 ;  /* 0x0000009cb9c6723e */ /* 0x008fe200000010ff */
[--C-:B------:R-:W-:Y:S01]  /*35f0*/  FADD.FTZ R169, R169, -R191.reuse ;  /* 0x800000bfa9a97221 */ /* 0x100fe20000010000 */
[----:B------:R-:W-:Y:S01]  /*3600*/  FADD.FTZ R166, R171, -R191 ;  /* 0x800000bfaba67221 */ /* 0x000fe20000010000 */
[--C-:B------:R-:W-:Y:S01]  /*3610*/  FADD.FTZ R19, R176, -R192.reuse ;  /* 0x800000c0b0137221 */ /* 0x100fe20000010000 */
[--C-:B------:R-:W-:Y:S01]  /*3620*/  FADD.FTZ R170, R177, -R193.reuse ;  /* 0x800000c1b1aa7221 */ /* 0x100fe20000010000 */
[----:B------:R-:W-:Y:S01]  /*3630*/  FADD.FTZ R171, R178, -R192 ;  /* 0x800000c0b2ab7221 */ /* 0x000fe20000010000 */
[----:B------:R-:W-:Y:S01]  /*3640*/  FADD.FTZ R176, R179, -R193 ;  /* 0x800000c1b3b07221 */ /* 0x000fe20000010000 */
[----:B------:R-:W3:Y:S01]  /*3650*/  MUFU.EX2 R156, R195 ;  /* 0x000000c3009c7308 */ /* 0x000ee20000000800 */
[--C-:B----4-:R-:W-:Y:S01]  /*3660*/  FADD.FTZ R177, R180, -R224.reuse ;  /* 0x800000e0b4b17221 */ /* 0x110fe20000010000 */
[----:B------:R-:W-:Y:S01]  /*3670*/  FADD.FTZ R153, R182, -R224 ;  /* 0x800000e0b6997221 */ /* 0x000fe20000010000 */
[--C-:B------:R-:W-:Y:S01]  /*3680*/  FADD.FTZ R152, R181, -R225.reuse ;  /* 0x800000e1b5987221 */ /* 0x100fe20000010000 */
[----:B------:R-:W-:Y:S01]  /*3690*/  FADD.FTZ R183, R183, -R225 ;  /* 0x800000e1b7b77221 */ /* 0x000fe20000010000 */
[----:B------:R-:W-:Y:S01]  /*36a0*/  F2FP.BF16.F32.PACK_AB R193, R158, R189 ;  /* 0x000000bd9ec1723e */ /* 0x000fe200000010ff */
[----:B------:R-:W-:Y:S01]  /*36b0*/  FMUL.FTZ R160, R9, R160 ;  /* 0x000000a009a07220 */ /* 0x000fe20000410000 */
[----:B------:R-:W-:Y:S01]  /*36c0*/  FMUL.FTZ R161, R10, R161 ;  /* 0x000000a10aa17220 */ /* 0x000fe20000410000 */
[----:B------:R-:W-:Y:S01]  /*36d0*/  FMUL.FTZ R164, R11, R164 ;  /* 0x000000a40ba47220 */ /* 0x000fe20000410000 */
[----:B------:R-:W-:Y:S01]  /*36e0*/  FMUL.FTZ R165, R12, R165 ;  /* 0x000000a50ca57220 */ /* 0x000fe20000410000 */
[----:B------:R-:W-:Y:S01]  /*36f0*/  FMUL.FTZ R163, R20, R163 ;  /* 0x000000a314a37220 */ /* 0x000fe20000410000 */
[----:B------:R-:W-:Y:S01]  /*3700*/  FMUL.FTZ R162, R21, R162 ;  /* 0x000000a215a27220 */ /* 0x000fe20000410000 */
[----:B------:R-:W-:Y:S01]  /*3710*/  IMAD R158, R4, 0x2000, R232 ;  /* 0x00002000049e7824 */ /* 0x000fe200078e02e8 */
[----:B--2---:R-:W-:Y:S01]  /*3720*/  F2FP.BF16.F32.PACK_AB R199, R154, R155 ;  /* 0x0000009b9ac7723e */ /* 0x004fe200000010ff */
        /* <DEDUP_REMOVED lines=13> */
[----:B-----5:R-:W-:Y:S01]  /*3800*/  FMUL.FTZ R153, R18, R153 ;  /* 0x0000009912997220 */ /* 0x020fe20000410000 */
[----:B------:R-:W-:Y:S01]  /*3810*/  FMUL.FTZ R152, R175, R152 ;  /* 0x00000098af987220 */ /* 0x000fe20000410000 */
[----:B---3--:R-:W-:Y:S01]  /*3820*/  FMUL.FTZ R154, R156, R183 ;  /* 0x000000b79c9a7220 */ /* 0x008fe20000410000 */
[----:B------:R-:W-:Y:S01]  /*3830*/  IMAD R158, R158, 0x2, R231 ;  /* 0x000000029e9e7824 */ /* 0x000fe200078e02e7 */
        /* <DEDUP_REMOVED lines=20> */
[----:B------:R-:W-:Y:S02]  /*3980*/  SHF.R.U32.HI R5, RZ, 0x4, R233 ;  /* 0x00000004ff057819 */ /* 0x000fe400000116e9 */
[----:B------:R-:W-:Y:S01]  /*3990*/  WARPGROUP.ARRIVE ;  /* 0x00000000000079c5 */ /* 0x000fe20000000000 */
[----:B------:R-:W-:Y:S02]  /*39a0*/  R2UR UR5, R6 ;  /* 0x00000000060572ca */ /* 0x000fe400000e0000 */
[----:B------:R-:W-:-:S11]  /*39b0*/  LOP3.LUT R5, R5, 0x3fff, RZ, 0xc0, !PT ;  /* 0x00003fff05057812 */ /* 0x000fd600078ec0ff */
[----:B------:R-:W-:Y:S01]  /*39c0*/  HGMMA.64x128x16.F32.BF16 R88, R152, gdesc[UR4].tnspB, R88, gsb0 ;  /* 0x41e0000498587df0 */ /* 0x000fe20008001858 */
[----:B------:R-:W-:Y:S01]  /*39d0*/  UIADD3 UR6, UR12, 0x80, URZ ;  /* 0x000000800c067890 */ /* 0x000fe2000fffe03f */
[----:B------:R-:W-:Y:S01]  /*39e0*/  LOP3.LUT R5, R5, 0x10000, RZ, 0xfc, !PT ;  /* 0x0001000005057812 */ /* 0x000fe200078efcff */
[----:B------:R-:W-:-:S04]  /*39f0*/  UMOV UR7, 0x40000040 ;  /* 0x4000004000077882 */ /* 0x000fc80000000000 */
[----:B------:R-:W-:Y:S01]  /*3a00*/  IMAD R5, R4, 0x400, R5 ;  /* 0x0000040004057824 */ /* 0x000fe200078e0205 */
[----:B------:R-:W-:-:S04]  /*3a10*/  USHF.R.U32.HI UR5, URZ, 0x4, UR5 ;  /* 0x000000043f057899 */ /* 0x000fc80008011605 */
        /* <DEDUP_REMOVED lines=8> */
[----:B------:R-:W-:Y:S01]  /*3aa0*/  UIADD3 UR6, UR12, 0x100, URZ ;  /* 0x000001000c067890 */ /* 0x000fe2000fffe03f */
[----:B------:R-:W-:Y:S01]  /*3ab0*/  UMOV UR7, 0x40000040 ;  /* 0x4000004000077882 */ /* 0x000fe20000000000 */
[----:B------:R-:W-:-:S07]  /*3ac0*/  UIADD3 UR12, UR12, 0x180, URZ ;  /* 0x000001800c0c7890 */ /* 0x000fce000fffe03f */
[----:B------:R-:W-:Y:S01]  /*3ad0*/  UMOV UR10, UR12 ;  /* 0x0000000c000a7c82 */ /* 0x000fe20008000000 */
[----:B------:R-:W-:Y:S02]  /*3ae0*/  WARPGROUP.DEPBAR.LE gsb0, 0x0 ;  /* 0x00008000000079c5 */ /* 0x000fe40000010000 */
[----:B------:R-:W-:Y:S02]  /*3af0*/  F2FP.BF16.F32.PACK_AB R152, R14, R13 ;  /* 0x0000000d0e98723e */ /* 0x000fe400000010ff */
[----:B------:R-:W-:Y:S02]  /*3b00*/  F2FP.BF16.F32.PACK_AB R153, R203, R202 ;  /* 0x000000cacb99723e */ /* 0x000fe400000010ff */
[----:B------:R-:W-:Y:S02]  /*3b10*/  F2FP.BF16.F32.PACK_AB R154, R200, R15 ;  /* 0x0000000fc89a723e */ /* 0x000fe400000010ff */
[----:B------:R-:W-:-:S04]  /*3b20*/  F2FP.BF16.F32.PACK_AB R155, R207, R206 ;  /* 0x000000cecf9b723e */ /* 0x000fc800000010ff */
[----:B------:R-:W-:-:S06]  /*3b30*/  WARPGROUP.ARRIVE ;  /* 0x00000000000079c5 */ /* 0x000fcc0000000000 */
[----:B------:R-:W-:Y:S01]  /*3b40*/  HGMMA.64x128x16.F32.BF16 R88, R152, gdesc[UR4].tnspB, R88, gsb0 ;  /* 0x41e0000498587df0 */ /* 0x000fe20008001858 */
[----:B------:R-:W-:-:S13]  /*3b50*/  R2UR UR6, R5 ;  /* 0x00000000050672ca */ /* 0x000fda00000e0000 */
        /* <DEDUP_REMOVED lines=72> */
.L_x_5339:
        /* <DEDUP_REMOVED lines=49> */
.L_x_5340:
        /* <DEDUP_REMOVED lines=78> */
.L_x_5323:
        /* <DEDUP_REMOVED lines=164> */
.L_x_5343:
        /* <DEDUP_REMOVED lines=57> */
.L_x_5345:
[----:B------:R-:W-:Y:S05]  /*55a0*/  BSYNC B0 ;  /* 0x0000000000007941 */ /* 0x000fea0003800000 */
.L_x_5344:
        /* <DEDUP_REMOVED lines=15> */
.L_x_5347:
[----:B------:R-:W-:Y:S05]  /*56a0*/  BSYNC B0 ;  /* 0x0000000000007941 */ /* 0x000fea0003800000 */
.L_x_5346:
        /* <DEDUP_REMOVED lines=18> */
.L_x_5349:
[----:B------:R-:W-:Y:S05]  /*57d0*/  BSYNC B0 ;  /* 0x0000000000007941 */ /* 0x000fea0003800000 */
.L_x_5348:
        /* <DEDUP_REMOVED lines=17> */
.L_x_5351:
[----:B------:R-:W-:Y:S05]  /*58f0*/  BSYNC B0 ;  /* 0x0000000000007941 */ /* 0x000fea0003800000 */
.L_x_5350:
        /* <DEDUP_REMOVED lines=18> */
.L_x_5353:
[----:B------:R-:W-:Y:S05]  /*5a20*/  BSYNC B0 ;  /* 0x0000000000007941 */ /* 0x000fea0003800000 */
.L_x_5352:
        /* <DEDUP_REMOVED lines=18> */
.L_x_5355:
[----:B------:R-:W-:Y:S05]  /*5b50*/  BSYNC B0 ;  /* 0x0000000000007941 */ /* 0x000fea0003800000 */
.L_x_5354:
        /* <DEDUP_REMOVED lines=19> */
.L_x_5357:
[----:B------:R-:W-:Y:S05]  /*5c90*/  BSYNC B0 ;  /* 0x0000000000007941 */ /* 0x000fea0003800000 */
.L_x_5356:
        /* <DEDUP_REMOVED lines=21> */
.L_x_5359:
[----:B------:R-:W-:Y:S05]  /*5df0*/  BSYNC B0 ;  /* 0x0000000000007941 */ /* 0x000fea0003800000 */
.L_x_5358:
        /* <DEDUP_REMOVED lines=34> */
.L_x_5361:
[----:B------:R-:W-:Y:S05]  /*6020*/  BSYNC B0 ;  /* 0x0000000000007941 */ /* 0x000fea0003800000 */
.L_x_5360:
        /* <DEDUP_REMOVED lines=17> */
.L_x_5363:
[----:B------:R-:W-:Y:S05]  /*6140*/  BSYNC B0 ;  /* 0x0000000000007941 */ /* 0x000fea0003800000 */
.L_x_5362:
        /* <DEDUP_REMOVED lines=15> */
.L_x_5365:
[----:B------:R-:W-:Y:S05]  /*6240*/  BSYNC B0 ;  /* 0x0000000000007941 */ /* 0x000fea0003800000 */
.L_x_5364:
        /* <DEDUP_REMOVED lines=15> */
.L_x_5367:
[----:B------:R-:W-:Y:S05]  /*6340*/  BSYNC B0 ;  /* 0x0000000000007941 */ /* 0x000fea0003800000 */
.L_x_5366:
        /* <DEDUP_REMOVED lines=15> */
.L_x_5369:
[----:B------:R-:W-:Y:S05]  /*6440*/  BSYNC B0 ;  /* 0x0000000000007941 */ /* 0x000fea0003800000 */
.L_x_5368:
        /* <DEDUP_REMOVED lines=15> */
.L_x_5371:
[----:B------:R-:W-:Y:S05]  /*6540*/  BSYNC B0 ;  /* 0x0000000000007941 */ /* 0x000fea0003800000 */
.L_x_5370:
        /* <DEDUP_REMOVED lines=15> */
.L_x_5373:
[----:B------:R-:W-:Y:S05]  /*6640*/  BSYNC B0 ;  /* 0x0000000000007941 */ /* 0x000fea0003800000 */
.L_x_5372:
        /* <DEDUP_REMOVED lines=15> */
.L_x_5342:
        /* <DEDUP_REMOVED lines=45> */
.L_x_5374:
        /* <DEDUP_REMOVED lines=43> */
.L_x_5376:
[----:B------:R-:W-:Y:S05]  /*6cc0*/  BSYNC B0 ;  /* 0x0000000000007941 */ /* 0x000fea0003800000 */
.L_x_5375:
        /* <DEDUP_REMOVED lines=16> */
.L_x_5378:
[----:B------:R-:W-:Y:S05]  /*6dd0*/  BSYNC B0 ;  /* 0x0000000000007941 */ /* 0x000fea0003800000 */
.L_x_5377:
        /* <DEDUP_REMOVED lines=16> */
.L_x_5380:
[----:B------:R-:W-:Y:S05]  /*6ee0*/  BSYNC B0 ;  /* 0x0000000000007941 */ /* 0x000fea0003800000 */
.L_x_5379:
        /* <DEDUP_REMOVED lines=17> */
.L_x_5382:
[----:B------:R-:W-:Y:S05]  /*7000*/  BSYNC B0 ;  /* 0x0000000000007941 */ /* 0x000fea0003800000 */
.L_x_5381:
        /* <DEDUP_REMOVED lines=16> */
.L_x_5384:
[----:B------:R-:W-:Y:S05]  /*7110*/  BSYNC B0 ;  /* 0x0000000000007941 */ /* 0x000fea0003800000 */
.L_x_5383:
        /* <DEDUP_REMOVED lines=20> */
.L_x_5386:
[----:B------:R-:W-:Y:S05]  /*7260*/  BSYNC B0 ;  /* 0x0000000000007941 */ /* 0x000fea0003800000 */
.L_x_5385:
        /* <DEDUP_REMOVED lines=22> */
.L_x_5388:
[----:B------:R-:W-:Y:S05]  /*73d0*/  BSYNC B0 ;  /* 0x0000000000007941 */ /* 0x000fea0003800000 */
.L_x_5387:
        /* <DEDUP_REMOVED lines=17> */
.L_x_5390:
[----:B------:R-:W-:Y:S05]  /*74f0*/  BSYNC B0 ;  /* 0x0000000000007941 */ /* 0x000fea0003800000 */
.L_x_5389:
        /* <DEDUP_REMOVED lines=31> */
.L_x_5392:
[----:B------:R-:W-:Y:S05]  /*76f0*/  BSYNC B0 ;  /* 0x0000000000007941 */ /* 0x000fea0003800000 */
.L_x_5391:
        /* <DEDUP_REMOVED lines=16> */
.L_x_5394:
[----:B------:R-:W-:Y:S05]  /*7800*/  BSYNC B0 ;  /* 0x0000000000007941 */ /* 0x000fea0003800000 */
.L_x_5393:
        /* <DEDUP_REMOVED lines=15> */
.L_x_5396:
[----:B------:R-:W-:Y:S05]  /*7900*/  BSYNC B0 ;  /* 0x0000000000007941 */ /* 0x000fea0003800000 */
.L_x_5395:
        /* <DEDUP_REMOVED lines=15> */
.L_x_5398:
[----:B------:R-:W-:Y:S05]  /*7a00*/  BSYNC B0 ;  /* 0x0000000000007941 */ /* 0x000fea0003800000 */
.L_x_5397:
        /* <DEDUP_REMOVED lines=15> */
.L_x_5400:
[----:B------:R-:W-:Y:S05]  /*7b00*/  BSYNC B0 ;  /* 0x0000000000007941 */ /* 0x000fea0003800000 */
.L_x_5399:
        /* <DEDUP_REMOVED lines=15> */
.L_x_5402:
[----:B------:R-:W-:Y:S05]  /*7c00*/  BSYNC B0 ;  /* 0x0000000000007941 */ /* 0x000fea0003800000 */
.L_x_5401:
        /* <DEDUP_REMOVED lines=15> */
.L_x_5404:
[----:B------:R-:W-:Y:S05]  /*7d00*/  BSYNC B0 ;  /* 0x0000000000007941 */ /* 0x000fea0003800000 */
.L_x_5403:
        /* <DEDUP_REMOVED lines=15> */
.L_x_5312:
        /* <DEDUP_REMOVED lines=21> */
.L_x_5406:
        /* <DEDUP_REMOVED lines=13> */
.L_x_5408:
[----:B------:R-:W-:-:S05]  /*8020*/  ULDC UR4, c[0x0][0x8bc] ;  /* 0x00022f0000047ab9 */ /* 0x000fca0000000800 */
.L_x_5407:
        /* <DEDUP_REMOVED lines=44> */
.L_x_5409:
        /* <DEDUP_REMOVED lines=13> */
.L_x_5410:
        /* <DEDUP_REMOVED lines=12> */
.L_x_5411:
        /* <DEDUP_REMOVED lines=22> */
.L_x_5412:
        /* <DEDUP_REMOVED lines=40> */
.L_x_5415:
[----:B------:R-:W-:Y:S05]  /*8860*/  BSYNC B0 ;  /* 0x0000000000007941 */ /* 0x000fea0003800000 */
.L_x_5414:
        /* <DEDUP_REMOVED lines=19> */
.L_x_5417:
[----:B------:R-:W-:Y:S05]  /*89a0*/  BSYNC B0 ;  /* 0x0000000000007941 */ /* 0x000fea0003800000 */
.L_x_5416:
[----:B------:R-:W-:Y:S06]  /*89b0*/  BAR.ARV 0xa, 0xa0 ;  /* 0x0282800000007b1d */ /* 0x000fec0000002000 */
[----:B------:R-:W-:Y:S04]  /*89c0*/  BSSY B0, `(.L_x_5418) ;  /* 0x0000003000007945 */ /* 0x000fe80003800000 */
[----:B------:R-:W-:Y:S05]  /*89d0*/  @!P0 BRA `(.L_x_5419) ;  /* 0x0000000000048947 */ /* 0x000fea0003800000 */
[----:B------:R-:W-:-:S04]  /*89e0*/  DEPBAR.LE SB0, 0x0 ;  /* 0x000080000000791a */ /* 0x000fc80000000000 */
.L_x_5419:
[----:B------:R-:W-:Y:S05]  /*89f0*/  BSYNC B0 ;  /* 0x0000000000007941 */ /* 0x000fea0003800000 */
.L_x_5418:
[----:B------:R-:W-:Y:S06]  /*8a00*/  BAR.ARV 0xb, 0xa0 ;  /* 0x02c2800000007b1d */ /* 0x000fec0000002000 */
[----:B------:R-:W-:Y:S01]  /*8a10*/  UIADD3 UR15, UR7, 0x1, URZ ;  /* 0x00000001070f7890 */ /* 0x000fe2000fffe03f */
[----:B------:R-:W-:Y:S11]  /*8a20*/  BRA `(.L_x_5420) ;  /* 0x0000000000047947 */ /* 0x000ff60003800000 */
.L_x_5413:
[----:B------:R-:W-:-:S05]  /*8a30*/  UMOV UR15, UR7 ;  /* 0x00000007000f7c82 */ /* 0x000fca0008000000 */
.L_x_5420:
        /* <DEDUP_REMOVED lines=21> */
.L_x_5433:
        /* <DEDUP_REMOVED lines=20> */
.L_x_5422:
[----:B------:R-:W-:Y:S05]  /*8cd0*/  BSYNC B0 ;  /* 0x0000000000007941 */ /* 0x000fea0003800000 */
.L_x_5421:
        /* <DEDUP_REMOVED lines=13> */
.L_x_5424:
[----:B------:R-:W-:Y:S05]  /*8db0*/  BSYNC B0 ;  /* 0x0000000000007941 */ /* 0x000fea0003800000 */
.L_x_5423:
[----:B------:R-:W-:Y:S06]  /*8dc0*/  BAR.ARV 0xa, 0xa0 ;  /* 0x0282800000007b1d */ /* 0x000fec0000002000 */
[----:B------:R-:W-:Y:S04]  /*8dd0*/  BSSY B0, `(.L_x_5425) ;  /* 0x0000003000007945 */ /* 0x000fe80003800000 */
[----:B------:R-:W-:Y:S05]  /*8de0*/  @!P0 BRA `(.L_x_5426) ;  /* 0x0000000000048947 */ /* 0x000fea0003800000 */
[----:B------:R-:W-:-:S04]  /*8df0*/  DEPBAR.LE SB0, 0x0 ;  /* 0x000080000000791a */ /* 0x000fc80000000000 */
.L_x_5426:
[----:B------:R-:W-:Y:S05]  /*8e00*/  BSYNC B0 ;  /* 0x0000000000007941 */ /* 0x000fea0003800000 */
.L_x_5425:
        /* <DEDUP_REMOVED lines=13> */
.L_x_5428:
[----:B------:R-:W-:Y:S05]  /*8ee0*/  BSYNC B0 ;  /* 0x0000000000007941 */ /* 0x000fea0003800000 */
.L_x_5427:
        /* <DEDUP_REMOVED lines=13> */
.L_x_5430:
[----:B------:R-:W-:Y:S05]  /*8fc0*/  BSYNC B0 ;  /* 0x0000000000007941 */ /* 0x000fea0003800000 */
.L_x_5429:
[----:B------:R-:W-:Y:S01]  /*8fd0*/  UIADD3 UR15, UR15, 0x2, URZ ;  /* 0x000000020f0f7890 */ /* 0x000fe2000fffe03f */
[----:B------:R-:W-:Y:S06]  /*8fe0*/  BAR.ARV 0xa, 0xa0 ;  /* 0x0282800000007b1d */ /* 0x000fec0000002000 */
[----:B------:R-:W-:Y:S01]  /*8ff0*/  BSSY B0, `(.L_x_5431) ;  /* 0x0000004000007945 */ /* 0x000fe20003800000 */
[----:B------:R-:W-:-:S03]  /*9000*/  ISETP.LE.AND P1, PT, R2, UR15, PT ;  /* 0x0000000f02007c0c */ /* 0x000fc6000bf23270 */
[----:B------:R-:W-:Y:S10]  /*9010*/  @!P0 BRA `(.L_x_5432) ;  /* 0x0000000000048947 */ /* 0x000ff40003800000 */
[----:B------:R-:W-:-:S04]  /*9020*/  DEPBAR.LE SB0, 0x0 ;  /* 0x000080000000791a */ /* 0x000fc80000000000 */
.L_x_5432:
[----:B------:R-:W-:Y:S05]  /*9030*/  BSYNC B0 ;  /* 0x0000000000007941 */ /* 0x000fea0003800000 */
.L_x_5431:
[----:B------:R-:W-:Y:S06]  /*9040*/  BAR.ARV 0xb, 0xa0 ;  /* 0x02c2800000007b1d */ /* 0x000fec0000002000 */
[----:B------:R-:W-:Y:S02]  /*9050*/  UIADD3 UR19, UR19, 0x4000, URZ ;  /* 0x0000400013137890 */ /* 0x000fe4000fffe03f */
[----:B------:R-:W-:Y:S01]  /*9060*/  UIADD3 UR6, UR6, 0x4000, URZ ;  /* 0x0000400006067890 */ /* 0x000fe2000fffe03f */
[----:B------:R-:W-:Y:S11]  /*9070*/  @!P1 BRA `(.L_x_5433) ;  /* 0xfffffff800c49947 */ /* 0x000ff6000383ffff */
[----:B------:R-:W-:Y:S05]  /*9080*/  BRA `(.L_x_5317) ;  /* 0x0000002800347947 */ /* 0x000fea0003800000 */
.L_x_5405:
        /* <DEDUP_REMOVED lines=14> */
.L_x_5434:
        /* <DEDUP_REMOVED lines=14> */
.L_x_5436:
[----:B------:R-:W-:-:S05]  /*9250*/  ULDC UR4, c[0x0][0x8bc] ;  /* 0x00022f0000047ab9 */ /* 0x000fca0000000800 */
.L_x_5435:
        /* <DEDUP_REMOVED lines=59> */
.L_x_5438:
        /* <DEDUP_REMOVED lines=13> */
.L_x_5439:
        /* <DEDUP_REMOVED lines=8> */
.L_x_5440:
        /* <DEDUP_REMOVED lines=21> */
.L_x_5441:
        /* <DEDUP_REMOVED lines=50> */
.L_x_5471:
        /* <DEDUP_REMOVED lines=15> */
.L_x_5444:
        /* <DEDUP_REMOVED lines=97> */
.L_x_5455:
[----:B-123--:R-:W-:-:S04]  /*a2d0*/  SHF.L.U32 R18, R10, 0x1f, RZ ;  /* 0x0000001f0a127819 */ /* 0x00efc800000006ff */
[----:B------:R-:W2:Y:S02]  /*a2e0*/  SYNCS.PHASECHK.TRANS64.TRYWAIT P1, [R15+URZ+0x30840], R18 ;  /* 0x030840120f0075a7 */ /* 0x000ea4000802017f */
[----:B--2---:R-:W-:Y:S05]  /*a2f0*/  @!P1 BRA `(.L_x_5447) ;  /* 0x00000018000c9947 */ /* 0x004fea0003800000 */
.L_x_5472:
        /* <DEDUP_REMOVED lines=8> */
.L_x_5448:
        /* <DEDUP_REMOVED lines=37> */
.L_x_5473:
        /* <DEDUP_REMOVED lines=8> */
.L_x_5450:
        /* <DEDUP_REMOVED lines=37> */
.L_x_5474:
        /* <DEDUP_REMOVED lines=8> */
.L_x_5452:
        /* <DEDUP_REMOVED lines=31> */
.L_x_5476:
        /* <DEDUP_REMOVED lines=8> */
.L_x_5454:
        /* <DEDUP_REMOVED lines=37> */
.L_x_5446:
[----:B------:R-:W4:Y:S02]  /*ade0*/  LDL.LU R4, [R1+0x4] ;  /* 0x0000040001047983 */ /* 0x000f240000300800 */
[----:B----4-:R-:W-:Y:S02]  /*adf0*/  ISETP.NE.AND P1, PT, R4, RZ, PT ;  /* 0x000000ff0400720c */ /* 0x010fe40003f25270 */
[----:B------:R4:W5:Y:S11]  /*ae00*/  LDL R4, [R1] ;  /* 0x0000000001047983 */ /* 0x0009760000100800 */
[----:B----4-:R-:W-:Y:S05]  /*ae10*/  @!P1 BRA `(.L_x_5445) ;  /* 0x00000004005c9947 */ /* 0x010fea0003800000 */
[----:B------:R-:W-:-:S04]  /*ae20*/  SHF.L.U32 R12, R10, 0x1f, RZ ;  /* 0x0000001f0a0c7819 */ /* 0x000fc800000006ff */
[----:B------:R-:W4:Y:S02]  /*ae30*/  SYNCS.PHASECHK.TRANS64.TRYWAIT P1, [R15+URZ+0x30840], R12 ;  /* 0x0308400c0f0075a7 */ /* 0x000f24000802017f */
[----:B----4-:R-:W-:Y:S05]  /*ae40*/  @!P1 BRA `(.L_x_5456) ;  /* 0x0000000c008c9947 */ /* 0x010fea0003800000 */
.L_x_5477:
        /* <DEDUP_REMOVED lines=8> */
.L_x_5457:
        /* <DEDUP_REMOVED lines=34> */
.L_x_5478:
        /* <DEDUP_REMOVED lines=8> */
.L_x_5459:
        /* <DEDUP_REMOVED lines=34> */
.L_x_5445:
[----:B------:R-:W1:Y:S01]  /*b390*/  S2R R0, SR_TID.X ;  /* 0x0000000000007919 */ /* 0x000e620000002100 */
[----:B------:R-:W-:Y:S01]  /*b3a0*/  IMAD R3, R16, 0x8, R15 ;  /* 0x0000000810037824 */ /* 0x000fe200078e020f */
[----:B-1----:R-:W-:Y:S02]  /*b3b0*/  LOP3.LUT R2, R0, 0x7f, RZ, 0xc0, !PT ;  /* 0x0000007f00027812 */ /* 0x002fe400078ec0ff */
[----:B------:R-:W-:Y:S02]  /*b3c0*/  SHF.L.U32 R0, R10, 0x1f, RZ ;  /* 0x0000001f0a007819 */ /* 0x000fe400000006ff */
[----:B------:R-:W-:Y:S02]  /*b3d0*/  ISETP.NE.AND P1, PT, R2, RZ, PT ;  /* 0x000000ff0200720c */ /* 0x000fe40003f25270 */
[----:B------:R-:W1:Y:S02]  /*b3e0*/  SYNCS.PHASECHK.TRANS64.TRYWAIT P0, [R3+URZ+0x30840], R0 ;  /* 0x03084000030075a7 */ /* 0x000e64000800017f */
[----:B-1----:R-:W-:Y:S09]  /*b3f0*/  @!P0 BRA `(.L_x_5460) ;  /* 0x0000000800488947 */ /* 0x002ff20003800000 */
.L_x_5479:
[----:B------:R-:W-:Y:S05]  /*b400*/  @P1 BRA `(.L_x_5461) ;  /* 0x0000000000181947 */ /* 0x000fea0003800000 */
[----:B------:R-:W1:Y:S01]  /*b410*/  S2R R2, SR_TID.X ;  /* 0x0000000000027919 */ /* 0x000e620000002100 */
[----:B------:R-:W-:-:S04]  /*b420*/  IMAD.MOV.U32 R0, RZ, RZ, 0x4100 ;  /* 0x00004100ff007424 */ /* 0x000fc800078e00ff */
[----:B------:R1:W-:Y:S02]  /*b430*/  SYNCS.ARRIVE.TRANS64 RZ, [R3+URZ+0x30830], R0 ;  /* 0x0308300003ff79a7 */ /* 0x0003e4000800003f */
[----:B-1----:R-:W-:-:S13]  /*b440*/  LOP3.LUT P0, RZ, R2, 0x1f, RZ, 0xc0, !PT ;  /* 0x0000001f02ff7812 */ /* 0x002fda000780c0ff */
[----:B------:R-:W-:Y:S05]  /*b450*/  @!P0 BRA `(.L_x_5461) ;  /* 0x0000000000048947 */ /* 0x000fea0003800000 */
[----:B------:R-:W-:Y:S01]  /*b460*/  BPT.TRAP 0x1 ;  /* 0x000000040000795c */ /* 0x000fe20000300000 */
.L_x_5461:
        /* <DEDUP_REMOVED lines=41> */
.L_x_5442:
[----:B------:R-:W-:Y:S05]  /*b700*/  BSYNC B0 ;  /* 0x0000000000007941 */ /* 0x000fea0003800000 */
.L_x_5437:
[----:B------:R-:W-:-:S03]  /*b710*/  UMOV UR8, 0xffffffff ;  /* 0xffffffff00087882 */ /* 0x000fc60000000000 */
[----:B------:R-:W-:Y:S05]  /*b720*/  BRA.DIV UR8, `(.L_x_5462) ;  /* 0x0000000608907947 */ /* 0x000fea000b800000 */
[----:B------:R-:W-:-:S13]  /*b730*/  ELECT P6, URZ, PT ;  /* 0x00000000003f782f */ /* 0x000fda00038c0000 */
.L_x_5482:
[----:B------:R-:W-:Y:S05]  /*b740*/  @!P6 BRA `(.L_x_5317) ;  /* 0x000000000084e947 */ /* 0x000fea0003800000 */
[----:B------:R-:W-:-:S06]  /*b750*/  ULOP3.LUT UR8, UR38, 0x2, URZ, 0xfc, !UPT ;  /* 0x0000000226087892 */ /* 0x000fcc000f8efc3f */
[----:B------:R-:W-:-:S05]  /*b760*/  IMAD.U32 R2, RZ, RZ, UR8 ;  /* 0x00000008ff027e24 */ /* 0x000fca000f8e00ff */
[----:B------:R-:W-:-:S13]  /*b770*/  ISETP.NE.AND P2, PT, R2, 0x3, PT ;  /* 0x000000030200780c */ /* 0x000fda0003f45270 */
[----:B------:R-:W-:Y:S05]  /*b780*/  @!P2 BRA `(.L_x_5463) ;  /* 0x000000000004a947 */ /* 0x000fea0003800000 */
[----:B---3--:R-:W-:Y:S01]  /*b790*/  BPT.TRAP 0x1 ;  /* 0x000000040000795c */ /* 0x008fe20000300000 */
.L_x_5463:
        /* <DEDUP_REMOVED lines=15> */
.L_x_5483:
[----:B------:R-:W2:Y:S02]  /*b890*/  SYNCS.PHASECHK.TRANS64.TRYWAIT P0, [R3+URZ], R2 ;  /* 0x00000002030075a7 */ /* 0x000ea4000800017f */
[----:B--2---:R-:W-:Y:S05]  /*b8a0*/  @!P0 BRA `(.L_x_5465) ;  /* 0x0000000400648947 */ /* 0x004fea0003800000 */
.L_x_5484:
[----:B------:R-:W-:Y:S05]  /*b8b0*/  @!P2 BRA `(.L_x_5466) ;  /* 0x000000000004a947 */ /* 0x000fea0003800000 */
[----:B---3--:R-:W-:Y:S01]  /*b8c0*/  BPT.TRAP 0x1 ;  /* 0x000000040000795c */ /* 0x008fe20000300000 */
.L_x_5466:
[----:B--2---:R-:W-:-:S04]  /*b8d0*/  VIADD R3, R8, 0x30840 ;  /* 0x0003084008037836 */ /* 0x004fc80000000000 */
[----:B------:R-:W-:-:S04]  /*b8e0*/  IMAD R5, R0, 0x8, R3 ;  /* 0x0000000800057824 */ /* 0x000fc800078e0203 */
[----:B------:R-:W2:Y:S02]  /*b8f0*/  SYNCS.PHASECHK.TRANS64.TRYWAIT P0, [R5+URZ], R4 ;  /* 0x00000004050075a7 */ /* 0x000ea4000800017f */
[----:B--2---:R-:W-:Y:S05]  /*b900*/  @!P0 BRA `(.L_x_5467) ;  /* 0x0000000400608947 */ /* 0x004fea0003800000 */
.L_x_5485:
[----:B------:R-:W-:-:S07]  /*b910*/  IMAD R3, R6, 0x8, R3 ;  /* 0x0000000806037824 */ /* 0x000fce00078e0203 */
.L_x_5468:
[----:B----4-:R4:W1:Y:S02]  /*b920*/  SYNCS.PHASECHK.TRANS64.TRYWAIT P0, [R3+URZ], R2 ;  /* 0x00000002030075a7 */ /* 0x010864000800017f */
[----:B-1----:R-:W-:Y:S05]  /*b930*/  @!P0 NANOSLEEP.SYNCS 0x989680 ;  /* 0x009896800000895d */ /* 0x002fea0003900000 */
[----:B------:R-:W1:Y:S02]  /*b940*/  @!P0 SYNCS.PHASECHK.TRANS64 P0, [R3+URZ], R2 ;  /* 0x00000002030085a7 */ /* 0x000e64000800007f */
[----:B-1----:R-:W-:Y:S05]  /*b950*/  @!P0 BRA `(.L_x_5468) ;  /* 0xfffffffc00f08947 */ /* 0x002fea000383ffff */
.L_x_5317:
[----:B---3--:R-:W-:Y:S05]  /*b960*/  BSYNC B6 ;  /* 0x0000000000067941 */ /* 0x008fea0003800000 */
.L_x_5311:
[----:B------:R-:W-:Y:S05]  /*b970*/  EXIT ;  /* 0x000000000000794d */ /* 0x000fea0003800000 */
.L_x_5328:
[----:B------:R-:W-:Y:S02]  /*b980*/  IMAD.MOV.U32 R12, RZ, RZ, RZ ;  /* 0x000000ffff0c7224 */ /* 0x000fe400078e00ff */
[----:B------:R-:W-:Y:S02]  /*b990*/  IMAD.MOV.U32 R11, RZ, RZ, 0x1f ;  /* 0x0000001fff0b7424 */ /* 0x000fe400078e00ff */
[----:B------:R-:W-:-:S07]  /*b9a0*/  IMAD.MOV.U32 R15, RZ, RZ, -0x1 ;  /* 0xffffffffff0f7424 */ /* 0x000fce00078e00ff */
[----:B------:R-:W-:Y:S05]  /*b9b0*/  WARPSYNC.COLLECTIVE R15, `(.L_x_5469) ;  /* 0x000000000f087348 */ /* 0x000fea0003c00000 */
[----:B------:R1:W2:Y:S02]  /*b9c0*/  SHFL.IDX P6, R14, R13, R12, R11 ;  /* 0x0000000c0d0e7389 */ /* 0x0002a400000c000b */
[----:B-12---:R-:W-:Y:S01]  /*b9d0*/  ENDCOLLECTIVE ;  /* 0x000000000000791b */ /* 0x006fe20003800000 */
.L_x_5469:
[----:B------:R-:W-:Y:S05]  /*b9e0*/  BRA `(.L_x_5470) ;  /* 0xffffff5c00187947 */ /* 0x000fea000383ffff */
.L_x_5330:
[----:B--2---:R2:W3:Y:S02]  /*b9f0*/  SYNCS.PHASECHK.TRANS64.TRYWAIT P0, [R231+URZ+0x30800], R8 ;  /* 0x03080008e70075a7 */ /* 0x0044e4000800017f */
[----:B---3--:R-:W-:Y:S05]  /*ba00*/  @!P0 NANOSLEEP.SYNCS 0x989680 ;  /* 0x009896800000895d */ /* 0x008fea0003900000 */
[----:B------:R-:W3:Y:S02]  /*ba10*/  @!P0 SYNCS.PHASECHK.TRANS64 P0, [R231+URZ+0x30800], R8 ;  /* 0x03080008e70085a7 */ /* 0x000ee4000800007f */
[----:B---3--:R-:W-:Y:S05]  /*ba20*/  @!P0 BRA `(.L_x_5330) ;  /* 0xfffffffc00f08947 */ /* 0x008fea000383ffff */
[----:B------:R-:W-:Y:S05]  /*ba30*/  BRA `(.L_x_5329) ;  /* 0xffffff5c00607947 */ /* 0x000fea000383ffff */
.L_x_5334:
[----:B---3--:R3:W4:Y:S02]  /*ba40*/  SYNCS.PHASECHK.TRANS64.TRYWAIT P0, [R0+URZ+0x30810], R7 ;  /* 0x03081007000075a7 */ /* 0x008724000800017f */
[----:B----4-:R-:W-:Y:S05]  /*ba50*/  @!P0 NANOSLEEP.SYNCS 0x989680 ;  /* 0x009896800000895d */ /* 0x010fea0003900000 */
[----:B------:R-:W4:Y:S02]  /*ba60*/  @!P0 SYNCS.PHASECHK.TRANS64 P0, [R0+URZ+0x30810], R7 ;  /* 0x03081007000085a7 */ /* 0x000f24000800007f */
[----:B----4-:R-:W-:Y:S05]  /*ba70*/  @!P0 BRA `(.L_x_5334) ;  /* 0xfffffffc00f08947 */ /* 0x010fea000383ffff */
[----:B------:R-:W-:Y:S05]  /*ba80*/  BRA `(.L_x_5333) ;  /* 0xffffff6000f47947 */ /* 0x000fea000383ffff */
.L_x_5338:
[----:B------:R1:W1:Y:S02]  /*ba90*/  SYNCS.PHASECHK.TRANS64.TRYWAIT P0, [R0+URZ+0x30830], R7 ;  /* 0x03083007000075a7 */ /* 0x000264000800017f */
[----:B-1----:R-:W-:Y:S05]  /*baa0*/  @!P0 NANOSLEEP.SYNCS 0x989680 ;  /* 0x009896800000895d */ /* 0x002fea0003900000 */
[----:B------:R-:W1:Y:S02]  /*bab0*/  @!P0 SYNCS.PHASECHK.TRANS64 P0, [R0+URZ+0x30830], R7 ;  /* 0x03083007000085a7 */ /* 0x000e64000800007f */
[----:B-1----:R-:W-:Y:S05]  /*bac0*/  @!P0 BRA `(.L_x_5338) ;  /* 0xfffffffc00f08947 */ /* 0x002fea000383ffff */
[----:B------:R-:W-:Y:S05]  /*bad0*/  BRA `(.L_x_5337) ;  /* 0xffffff68004c7947 */ /* 0x000fea000383ffff */
.L_x_5443:
[----:B-1----:R1:W2:Y:S02]  /*bae0*/  SYNCS.PHASECHK.TRANS64.TRYWAIT P0, [R15+URZ+0x30820], R0 ;  /* 0x030820000f0075a7 */ /* 0x0022a4000800017f */
[----:B--2---:R-:W-:Y:S05]  /*baf0*/  @!P0 NANOSLEEP.SYNCS 0x989680 ;  /* 0x009896800000895d */ /* 0x004fea0003900000 */
[----:B------:R-:W2:Y:S02]  /*bb00*/  @!P0 SYNCS.PHASECHK.TRANS64 P0, [R15+URZ+0x30820], R0 ;  /* 0x030820000f0085a7 */ /* 0x000ea4000800007f */
[----:B--2---:R-:W-:Y:S05]  /*bb10*/  @!P0 BRA `(.L_x_5443) ;  /* 0xfffffffc00f08947 */ /* 0x004fea000383ffff */
[----:B------:R-:W-:Y:S05]  /*bb20*/  BRA `(.L_x_5471) ;  /* 0xffffffe000287947 */ /* 0x000fea000383ffff */
.L_x_5447:
[----:B--2---:R2:W3:Y:S02]  /*bb30*/  SYNCS.PHASECHK.TRANS64.TRYWAIT P1, [R15+URZ+0x30840], R18 ;  /* 0x030840120f0075a7 */ /* 0x0044e4000802017f */
[----:B---3--:R-:W-:Y:S05]  /*bb40*/  @!P1 NANOSLEEP.SYNCS 0x989680 ;  /* 0x009896800000995d */ /* 0x008fea0003900000 */
[----:B------:R-:W3:Y:S02]  /*bb50*/  @!P1 SYNCS.PHASECHK.TRANS64 P1, [R15+URZ+0x30840], R18 ;  /* 0x030840120f0095a7 */ /* 0x000ee4000802007f */
[----:B---3--:R-:W-:Y:S05]  /*bb60*/  @!P1 BRA `(.L_x_5447) ;  /* 0xfffffffc00f09947 */ /* 0x008fea000383ffff */
[----:B------:R-:W-:Y:S05]  /*bb70*/  BRA `(.L_x_5472) ;  /* 0xffffffe400e07947 */ /* 0x000fea000383ffff */
.L_x_5449:
[----:B-1----:R1:W3:Y:S02]  /*bb80*/  SYNCS.PHASECHK.TRANS64.TRYWAIT P1, [R15+URZ+0x30828], R18 ;  /* 0x030828120f0075a7 */ /* 0x0022e4000802017f */
[----:B---3--:R-:W-:Y:S05]  /*bb90*/  @!P1 NANOSLEEP.SYNCS 0x989680 ;  /* 0x009896800000995d */ /* 0x008fea0003900000 */
[----:B------:R-:W3:Y:S02]  /*bba0*/  @!P1 SYNCS.PHASECHK.TRANS64 P1, [R15+URZ+0x30828], R18 ;  /* 0x030828120f0095a7 */ /* 0x000ee4000802007f */
[----:B---3--:R-:W-:Y:S05]  /*bbb0*/  @!P1 BRA `(.L_x_5449) ;  /* 0xfffffffc00f09947 */ /* 0x008fea000383ffff */
[----:B------:R-:W-:Y:S05]  /*bbc0*/  BRA `(.L_x_5473) ;  /* 0xffffffe800807947 */ /* 0x000fea000383ffff */
.L_x_5451:
[----:B---3--:R3:W4:Y:S02]  /*bbd0*/  SYNCS.PHASECHK.TRANS64.TRYWAIT P1, [R15+URZ+0x30848], R18 ;  /* 0x030848120f0075a7 */ /* 0x008724000802017f */
[----:B----4-:R-:W-:Y:S05]  /*bbe0*/  @!P1 NANOSLEEP.SYNCS 0x989680 ;  /* 0x009896800000995d */ /* 0x010fea0003900000 */
[----:B------:R-:W4:Y:S02]  /*bbf0*/  @!P1 SYNCS.PHASECHK.TRANS64 P1, [R15+URZ+0x30848], R18 ;  /* 0x030848120f0095a7 */ /* 0x000f24000802007f */
[----:B----4-:R-:W-:Y:S05]  /*bc00*/  @!P1 BRA `(.L_x_5451) ;  /* 0xfffffffc00f09947 */ /* 0x010fea000383ffff */
[----:B------:R-:W-:Y:S05]  /*bc10*/  BRA `(.L_x_5474) ;  /* 0xffffffec00207947 */ /* 0x000fea000383ffff */
.L_x_5453:
[----:B------:R-:W-:-:S07]  /*bc20*/  SHF.L.U32 R4, R10, 0x1f, RZ ;  /* 0x0000001f0a047819 */ /* 0x000fce00000006ff */
.L_x_5475:
[----:B----4-:R4:W1:Y:S02]  /*bc30*/  SYNCS.PHASECHK.TRANS64.TRYWAIT P1, [R15+URZ+0x30820], R4 ;  /* 0x030820040f0075a7 */ /* 0x010864000802017f */
[----:B-1----:R-:W-:Y:S05]  /*bc40*/  @!P1 NANOSLEEP.SYNCS 0x989680 ;  /* 0x009896800000995d */ /* 0x002fea0003900000 */
[----:B------:R-:W1:Y:S02]  /*bc50*/  @!P1 SYNCS.PHASECHK.TRANS64 P1, [R15+URZ+0x30820], R4 ;  /* 0x030820040f0095a7 */ /* 0x000e64000802007f */
[----:B-1----:R-:W-:Y:S05]  /*bc60*/  @!P1 BRA `(.L_x_5475) ;  /* 0xfffffffc00f09947 */ /* 0x002fea000383ffff */
[----:B------:R-:W-:Y:S05]  /*bc70*/  BRA `(.L_x_5476) ;  /* 0xffffffec00a47947 */ /* 0x000fea000383ffff */
.L_x_5456:
[----:B----4-:R4:W1:Y:S02]  /*bc80*/  SYNCS.PHASECHK.TRANS64.TRYWAIT P1, [R15+URZ+0x30840], R12 ;  /* 0x0308400c0f0075a7 */ /* 0x010864000802017f */
[----:B-1----:R-:W-:Y:S05]  /*bc90*/  @!P1 NANOSLEEP.SYNCS 0x989680 ;  /* 0x009896800000995d */ /* 0x002fea0003900000 */
[----:B------:R-:W1:Y:S02]  /*bca0*/  @!P1 SYNCS.PHASECHK.TRANS64 P1, [R15+URZ+0x30840], R12 ;  /* 0x0308400c0f0095a7 */ /* 0x000e64000802007f */
[----:B-1----:R-:W-:Y:S05]  /*bcb0*/  @!P1 BRA `(.L_x_5456) ;  /* 0xfffffffc00f09947 */ /* 0x002fea000383ffff */
[----:B------:R-:W-:Y:S05]  /*bcc0*/  BRA `(.L_x_5477) ;  /* 0xfffffff000607947 */ /* 0x000fea000383ffff */
.L_x_5458:
[----:B-1----:R1:W2:Y:S02]  /*bcd0*/  SYNCS.PHASECHK.TRANS64.TRYWAIT P1, [R15+URZ+0x30828], R12 ;  /* 0x0308280c0f0075a7 */ /* 0x0022a4000802017f */
[----:B--2---:R-:W-:Y:S05]  /*bce0*/  @!P1 NANOSLEEP.SYNCS 0x989680 ;  /* 0x009896800000995d */ /* 0x004fea0003900000 */
[----:B------:R-:W2:Y:S02]  /*bcf0*/  @!P1 SYNCS.PHASECHK.TRANS64 P1, [R15+URZ+0x30828], R12 ;  /* 0x0308280c0f0095a7 */ /* 0x000ea4000802007f */
[----:B--2---:R-:W-:Y:S05]  /*bd00*/  @!P1 BRA `(.L_x_5458) ;  /* 0xfffffffc00f09947 */ /* 0x004fea000383ffff */
[----:B------:R-:W-:Y:S05]  /*bd10*/  BRA `(.L_x_5478) ;  /* 0xfffffff000f47947 */ /* 0x000fea000383ffff */
.L_x_5460:
[----:B------:R1:W1:Y:S02]  /*bd20*/  SYNCS.PHASECHK.TRANS64.TRYWAIT P0, [R3+URZ+0x30840], R0 ;  /* 0x03084000030075a7 */ /* 0x000264000800017f */
[----:B-1----:R-:W-:Y:S05]  /*bd30*/  @!P0 NANOSLEEP.SYNCS 0x989680 ;  /* 0x009896800000895d */ /* 0x002fea0003900000 */
[----:B------:R-:W1:Y:S02]  /*bd40*/  @!P0 SYNCS.PHASECHK.TRANS64 P0, [R3+URZ+0x30840], R0 ;  /* 0x03084000030085a7 */ /* 0x000e64000800007f */
[----:B-1----:R-:W-:Y:S05]  /*bd50*/  @!P0 BRA `(.L_x_5460) ;  /* 0xfffffffc00f08947 */ /* 0x002fea000383ffff */
[----:B------:R-:W-:Y:S05]  /*bd60*/  BRA `(.L_x_5479) ;  /* 0xfffffff400a47947 */ /* 0x000fea000383ffff */
.L_x_5462:
[----:B------:R-:W-:Y:S01]  /*bd70*/  BSSY B0, `(.L_x_5480) ;  /* 0x0000006000007945 */ /* 0x000fe20003800000 */
[----:B------:R-:W-:-:S07]  /*bd80*/  IMAD.MOV.U32 R15, RZ, RZ, -0x1 ;  /* 0xffffffffff0f7424 */ /* 0x000fce00078e00ff */
[----:B---3--:R-:W-:Y:S05]  /*bd90*/  WARPSYNC.COLLECTIVE R15, `(.L_x_5481) ;  /* 0x000000000f0c7348 */ /* 0x008fea0003c00000 */
[----:B------:R-:W-:Y:S02]  /*bda0*/  ELECT P6, UR62, PT ;  /* 0x00000000003e782f */ /* 0x000fe400038c0000 */
[----:B------:R-:W-:Y:S01]  /*bdb0*/  MOV R14, UR62 ;  /* 0x0000003e000e7c02 */ /* 0x000fe20008000f00 */
[----:B---3--:R-:W-:Y:S10]  /*bdc0*/  ENDCOLLECTIVE ;  /* 0x000000000000791b */ /* 0x008ff40003800000 */
.L_x_5481:
[----:B------:R-:W-:Y:S05]  /*bdd0*/  BSYNC B0 ;  /* 0x0000000000007941 */ /* 0x000fea0003800000 */
.L_x_5480:
[----:B------:R-:W-:Y:S05]  /*bde0*/  BRA `(.L_x_5482) ;  /* 0xfffffff800547947 */ /* 0x000fea000383ffff */
.L_x_5464:
[----:B-1----:R1:W2:Y:S02]  /*bdf0*/  SYNCS.PHASECHK.TRANS64.TRYWAIT P0, [R7+URZ], R4 ;  /* 0x00000004070075a7 */ /* 0x0022a4000800017f */
[----:B--2---:R-:W-:Y:S05]  /*be00*/  @!P0 NANOSLEEP.SYNCS 0x989680 ;  /* 0x009896800000895d */ /* 0x004fea0003900000 */
[----:B------:R-:W2:Y:S02]  /*be10*/  @!P0 SYNCS.PHASECHK.TRANS64 P0, [R7+URZ], R4 ;  /* 0x00000004070085a7 */ /* 0x000ea4000800007f */
[----:B--2---:R-:W-:Y:S05]  /*be20*/  @!P0 BRA `(.L_x_5464) ;  /* 0xfffffffc00f08947 */ /* 0x004fea000383ffff */
[----:B------:R-:W-:Y:S05]  /*be30*/  BRA `(.L_x_5483) ;  /* 0xfffffff800947947 */ /* 0x000fea000383ffff */
.L_x_5465:
[----:B--2---:R2:W4:Y:S02]  /*be40*/  SYNCS.PHASECHK.TRANS64.TRYWAIT P0, [R3+URZ], R2 ;  /* 0x00000002030075a7 */ /* 0x004524000800017f */
[----:B----4-:R-:W-:Y:S05]  /*be50*/  @!P0 NANOSLEEP.SYNCS 0x989680 ;  /* 0x009896800000895d */ /* 0x010fea0003900000 */
[----:B------:R-:W4:Y:S02]  /*be60*/  @!P0 SYNCS.PHASECHK.TRANS64 P0, [R3+URZ], R2 ;  /* 0x00000002030085a7 */ /* 0x000f24000800007f */
[----:B----4-:R-:W-:Y:S05]  /*be70*/  @!P0 BRA `(.L_x_5465) ;  /* 0xfffffffc00f08947 */ /* 0x010fea000383ffff */
[----:B------:R-:W-:Y:S05]  /*be80*/  BRA `(.L_x_5484) ;  /* 0xfffffff800887947 */ /* 0x000fea000383ffff */
.L_x_5467:
[----:B--2---:R2:W4:Y:S02]  /*be90*/  SYNCS.PHASECHK.TRANS64.TRYWAIT P0, [R5+URZ], R4 ;  /* 0x00000004050075a7 */ /* 0x004524000800017f */
[----:B----4-:R-:W-:Y:S05]  /*bea0*/  @!P0 NANOSLEEP.SYNCS 0x989680 ;  /* 0x009896800000895d */ /* 0x010fea0003900000 */
[----:B------:R-:W4:Y:S02]  /*beb0*/  @!P0 SYNCS.PHASECHK.TRANS64 P0, [R5+URZ], R4 ;  /* 0x00000004050085a7 */ /* 0x000f24000800007f */
[----:B----4-:R-:W-:Y:S05]  /*bec0*/  @!P0 BRA `(.L_x_5467) ;  /* 0xfffffffc00f08947 */ /* 0x010fea000383ffff */
[----:B------:R-:W-:Y:S05]  /*bed0*/  BRA `(.L_x_5485) ;  /* 0xfffffff8008c7947 */ /* 0x000fea000383ffff */
.L_x_5486:
        /* <DEDUP_REMOVED lines=10> */
.L_x_7329:


//--------------------- .text._ZN7cutlass13device_kernelIN5flash11enable_sm90INS1_16FlashAttnBwdSm90INS1_25CollectiveMainloopBwdSm90ILi2ELi2ELi2EN4cute5tupleIJNS5_1CILi1EEES8_S8_EEENS6_IJNS7_ILi64EEENS7_ILi128EEESB_EEENS_10bfloat16_tEfNS_4arch4Sm90ELb0ELb1ELb0ELb1ELb1ELb1ELb0ELb0ELi2ELi1ELi2ELi1ELb0EEENS1_21CollectiveEpilogueBwdISC_SD_SF_Li256ELb1ELb0ELi1EEENS1_19SingleTileSchedulerILb1ELb0ELb0ELi128EEEEEEEEEvNT_6ParamsE --------------------------
	.section	.text._ZN7cutlass13device_kernelIN5flash11enable_sm90INS1_16FlashAttnBwdSm90INS1_25CollectiveMainloopBwdSm90ILi2ELi2ELi2EN4cute5tupleIJNS5_1CILi1EEES8_S8_EEENS6_IJNS7_ILi64EEENS7_ILi128EEESB_EEENS_10bfloat16_tEfNS_4arch4Sm90ELb0ELb1ELb0ELb1ELb1ELb1ELb0ELb0ELi2ELi1ELi2ELi1ELb0EEENS1_21CollectiveEpilogueBwdISC_SD_SF_Li256ELb1ELb0ELi1EEENS1_19SingleTileSchedulerILb1ELb0ELb0ELi128EEEEEEEEEvNT_6ParamsE,"ax",@progbits
	.align	128
.text._ZN7cutlass13device_kernelIN5flash11enable_sm90INS1_16FlashAttnBwdSm90INS1_25CollectiveMainloopBwdSm90ILi2ELi2ELi2EN4cute5tupleIJNS5_1CILi1EEES8_S8_EEENS6_IJNS7_ILi64EEENS7_ILi128EEESB_EEENS_10bfloat16_tEfNS_4arch4Sm90ELb0ELb1ELb0ELb1ELb1ELb1ELb0ELb0ELi2ELi1ELi2ELi1ELb0EEENS1_21CollectiveEpilogueBwdISC_SD_SF_Li256ELb1ELb0ELi1EEENS1_19SingleTileSchedulerILb1ELb0ELb0ELi128EEEEEEEEEvNT_6ParamsE:
        .type           _ZN7cutlass13device_kernelIN5flash11enable_sm90INS1_16FlashAttnBwdSm90INS1_25CollectiveMainloopBwdSm90ILi2ELi2ELi2EN4cute5tupleIJNS5_1CILi1EEES8_S8_EEENS6_IJNS7_ILi64EEENS7_ILi128EEESB_EEENS_10bfloat16_tEfNS_4arch4Sm90ELb0ELb1ELb0ELb1ELb1ELb1ELb0ELb0ELi2ELi1ELi2ELi1ELb0EEENS1_21CollectiveEpilogueBwdISC_SD_SF_Li256ELb1ELb0ELi1EEENS1_19SingleTileSchedulerILb1ELb0ELb0ELi128EEEEEEEEEvNT_6ParamsE,@function
        .size           _ZN7cutlass13device_kernelIN5flash11enable_sm90INS1_16FlashAttnBwdSm90INS1_25CollectiveMainloopBwdSm90ILi2ELi2ELi2EN4cute5tupleIJNS5_1CILi1EEES8_S8_EEENS6_IJNS7_ILi64EEENS7_ILi128EEESB_EEENS_10bfloat16_tEfNS_4arch4Sm90ELb0ELb1ELb0ELb1ELb1ELb1ELb0ELb0ELi2ELi1ELi2ELi1ELb0EEENS1_21CollectiveEpilogueBwdISC_SD_SF_Li256ELb1ELb0ELi1EEENS1_19SingleTileSchedulerILb1ELb0ELb0ELi128EEEEEEEEEvNT_6ParamsE,(.L_x_7330 - _ZN7cutlass13device_kernelIN5flash11enable_sm90INS1_16FlashAttnBwdSm90INS1_25CollectiveMainloopBwdSm90ILi2ELi2ELi2EN4cute5tupleIJNS5_1CILi1EEES8_S8_EEENS6_IJNS7_ILi64EEENS7_ILi128EEESB_EEENS_10bfloat16_tEfNS_4arch4Sm90ELb0ELb1ELb0ELb1ELb1ELb1ELb0ELb0ELi2ELi1ELi2ELi1ELb0EEENS1_21CollectiveEpilogueBwdISC_SD_SF_Li256ELb1ELb0ELi1EEENS1_19SingleTileSchedulerILb1ELb0ELb0ELi128EEEEEEEEEvNT_6ParamsE)
        .other          _ZN7cutlass13device_kernelIN5flash11enable_sm90INS1_16FlashAttnBwdSm90INS1_25CollectiveMainloopBwdSm90ILi2ELi2ELi2EN4cute5tupleIJNS5_1CILi1EEES8_S8_EEENS6_IJNS7_ILi64EEENS7_ILi128EEESB_EEENS_10bfloat16_tEfNS_4arch4Sm90ELb0ELb1ELb0ELb1ELb1ELb1ELb0ELb0ELi2ELi1ELi2ELi1ELb0EEENS1_21CollectiveEpilogueBwdISC_SD_SF_Li256ELb1ELb0ELi1EEENS1_19SingleTileSchedulerILb1ELb0ELb0ELi128EEEEEEEEEvNT_6ParamsE,@"STO_CUDA_ENTRY STV_DEFAULT"
_ZN7cutlass13device_kernelIN5flash11enable_sm90INS1_16FlashAttnBwdSm90INS1_25CollectiveMainloopBwdSm90ILi2ELi2ELi2EN4cute5tupleIJNS5_1CILi1EEES8_S8_EEENS6_IJNS7_ILi64EEENS7_ILi128EEESB_EEENS_10bfloat16_tEfNS_4arch4Sm90ELb0ELb1ELb0ELb1ELb1ELb1ELb0ELb0ELi2ELi1ELi2ELi1ELb0EEENS1_21CollectiveEpilogueBwdISC_SD_SF_Li256ELb1ELb0ELi1EEENS1_19SingleTileSchedulerILb1ELb0ELb0ELi128EEEEEEEEEvNT_6ParamsE:
        /* <DEDUP_REMOVED lines=24> */
.L_x_5488:
[----:B------:R-:W-:Y:S05]  /*0180*/  BSYNC B0 ;  /* 0x0000000000007941 */ /* 0x000fea0003800000 */
.L_x_5487:
        /* <DEDUP_REMOVED lines=37> */
.L_x_5489:
        /* <DEDUP_REMOVED lines=22> */
.L_x_5490:
[----:B------:R-:W-:Y:S01]  /*0540*/  PLOP3.LUT P0, PT, PT, PT, UP0, 0x80, 0x0 ;  /* 0x000000000000781c */ /* 0x000fe20003f0f008 */
[----:B------:R-:W-:Y:S01]  /*0550*/  NOP ;  /* 0x0000000000007918 */ /* 0x000fe20000000000 */
[----:B------:R-:W-:Y:S01]  /*0560*/  ULDC.64 UR46, c[0x0][0x208] ;  /* 0x00008200002e7ab9 */ /* 0x000fe20000000a00 */
[----:B------:R-:W-:Y:S01]  /*0570*/  BSSY B6, `(.L_x_5491) ;  /* 0x0000c30000067945 */ /* 0x000fe20003800000 */
[----:B-12-4-:R-:W-:Y:S09]  /*0580*/  BAR.SYNC.DEFER_BLOCKING 0x0 ;  /* 0x0000000000007b1d */ /* 0x016ff20000010000 */
[----:B------:R-:W-:Y:S05]  /*0590*/  @!P0 BRA `(.L_x_5492) ;  /* 0x0000007800188947 */ /* 0x000fea0003800000 */
.L_x_5493:
        /* <DEDUP_REMOVED lines=24> */
.L_x_5494:
        /* <DEDUP_REMOVED lines=14> */
.L_x_5496:
[----:B------:R-:W-:-:S05]  /*0800*/  ULDC UR4, c[0x0][0x8bc] ;  /* 0x00022f0000047ab9 */ /* 0x000fca0000000800 */
.L_x_5495:
        /* <DEDUP_REMOVED lines=17> */
.L_x_5498:
        /* <DEDUP_REMOVED lines=14> */
.L_x_5499:
        /* <DEDUP_REMOVED lines=11> */
.L_x_5500:
        /* <DEDUP_REMOVED lines=13> */
.L_x_5501:
        /* <DEDUP_REMOVED lines=84> */
.L_x_5502:
        /* <DEDUP_REMOVED lines=29> */
.L_x_5505:
        /* <DEDUP_REMOVED lines=15> */
.L_x_5504:
        /* <DEDUP_REMOVED lines=22> */
.L_x_5507:
        /* <DEDUP_REMOVED lines=15> */
.L_x_5506:
        /* <DEDUP_REMOVED lines=8> */
.L_x_5678:
        /* <DEDUP_REMOVED lines=23> */
.L_x_5509:
        /* <DEDUP_REMOVED lines=95> */
.L_x_5521:
[----:B------:R-:W-:-:S13]  /*1db0*/  ISETP.NE.AND P6, PT, R235, 0x3, PT ;  /* 0x00000003eb00780c */ /* 0x000fda0003fc5270 */
[----:B------:R-:W-:Y:S05]  /*1dc0*/  @!P6 BRA `(.L_x_5511) ;  /* 0x000000000004e947 */ /* 0x000fea0003800000 */
[----:B------:R-:W-:Y:S01]  /*1dd0*/  BPT.TRAP 0x1 ;  /* 0x000000040000795c */ /* 0x000fe20000300000 */
.L_x_5511:
[----:B------:R-:W-:Y:S01]  /*1de0*/  IMAD R0, R4, 0x8, R231 ;  /* 0x0000000804007824 */ /* 0x000fe200078e02e7 */
[----:B------:R-:W-:-:S04]  /*1df0*/  SHF.L.U32 R7, R226, 0x1f, RZ ;  /* 0x0000001fe2077819 */ /* 0x000fc800000006ff */
[----:B------:R2:W3:Y:S01]  /*1e00*/  SYNCS.PHASECHK.TRANS64.TRYWAIT P0, [R0+URZ+0x30810], R7 ;  /* 0x03081007000075a7 */ /* 0x0004e2000800017f */
[----:B------:R-:W-:Y:S05]  /*1e10*/  @!P6 BRA `(.L_x_5512) ;  /* 0x000000000004e947 */ /* 0x000fea0003800000 */
[----:B------:R-:W-:Y:S01]  /*1e20*/  BPT.TRAP 0x1 ;  /* 0x000000040000795c */ /* 0x000fe20000300000 */
.L_x_5512:
[----:B---3--:R-:W-:Y:S05]  /*1e30*/  @P0 BRA `(.L_x_5513) ;  /* 0x0000000000080947 */ /* 0x008fea0003800000 */
[----:B------:R-:W3:Y:S02]  /*1e40*/  SYNCS.PHASECHK.TRANS64.TRYWAIT P0, [R0+URZ+0x30810], R7 ;  /* 0x03081007000075a7 */ /* 0x000ee4000800017f */
[----:B---3--:R-:W-:Y:S05]  /*1e50*/  @!P0 BRA `(.L_x_5514) ;  /* 0x000000a800bc8947 */ /* 0x008fea0003800000 */
.L_x_5513:
        /* <DEDUP_REMOVED lines=81> */
.L_x_5515:
[----:B------:R1:W1:Y:S01]  /*2370*/  SYNCS.PHASECHK.TRANS64.TRYWAIT P0, [R0+URZ+0x30830], R7 ;  /* 0x03083007000075a7 */ /* 0x000262000800017f */
[----:B------:R-:W-:Y:S05]  /*2380*/  @!P6 BRA `(.L_x_5516) ;  /* 0x000000000004e947 */ /* 0x000fea0003800000 */
[----:B------:R-:W-:Y:S01]  /*2390*/  BPT.TRAP 0x1 ;  /* 0x000000040000795c */ /* 0x000fe20000300000 */
.L_x_5516:
[----:B------:R-:W-:-:S05]  /*23a0*/  VIADD R5, R231, 0x20000 ;  /* 0x00020000e7057836 */ /* 0x000fca0000000000 */
[----:B------:R-:W-:-:S04]  /*23b0*/  SHF.R.U32.HI R5, RZ, 0x4, R5 ;  /* 0x00000004ff057819 */ /* 0x000fc80000011605 */
[----:B------:R-:W-:-:S04]  /*23c0*/  LOP3.LUT R234, R5, 0x3fff, RZ, 0xc0, !PT ;  /* 0x00003fff05ea7812 */ /* 0x000fc800078ec0ff */
[----:B------:R-:W-:Y:S01]  /*23d0*/  LOP3.LUT R5, R234, 0x10000, RZ, 0xfc, !PT ;  /* 0x00010000ea057812 */ /* 0x000fe200078efcff */
[----:B-1----:R-:W-:Y:S06]  /*23e0*/  @P0 BRA `(.L_x_5517) ;  /* 0x0000000000080947 */ /* 0x002fec0003800000 */
[----:B------:R-:W1:Y:S02]  /*23f0*/  SYNCS.PHASECHK.TRANS64.TRYWAIT P0, [R0+URZ+0x30830], R7 ;  /* 0x03083007000075a7 */ /* 0x000e64000800017f */
[----:B-1----:R-:W-:Y:S05]  /*2400*/  @!P0 BRA `(.L_x_5518) ;  /* 0x000000a400648947 */ /* 0x002fea0003800000 */
.L_x_5517:
        /* <DEDUP_REMOVED lines=445> */
.L_x_5519:
        /* <DEDUP_REMOVED lines=49> */
.L_x_5520:
        /* <DEDUP_REMOVED lines=78> */
.L_x_5503:
        /* <DEDUP_REMOVED lines=164> */
.L_x_5523:
        /* <DEDUP_REMOVED lines=57> */
.L_x_5525:
[----:B------:R-:W-:Y:S05]  /*55a0*/  BSYNC B0 ;  /* 0x0000000000007941 */ /* 0x000fea0003800000 */
.L_x_5524:
        /* <DEDUP_REMOVED lines=15> */
.L_x_5527:
[----:B------:R-:W-:Y:S05]  /*56a0*/  BSYNC B0 ;  /* 0x0000000000007941 */ /* 0x000fea0003800000 */
.L_x_5526:
        /* <DEDUP_REMOVED lines=18> */
.L_x_5529:
[----:B------:R-:W-:Y:S05]  /*57d0*/  BSYNC B0 ;  /* 0x0000000000007941 */ /* 0x000fea0003800000 */
.L_x_5528:
        /* <DEDUP_REMOVED lines=17> */
.L_x_5531:
[----:B------:R-:W-:Y:S05]  /*58f0*/  BSYNC B0 ;  /* 0x0000000000007941 */ /* 0x000fea0003800000 */
.L_x_5530:
        /* <DEDUP_REMOVED lines=18> */
.L_x_5533:
[----:B------:R-:W-:Y:S05]  /*5a20*/  BSYNC B0 ;  /* 0x0000000000007941 */ /* 0x000fea0003800000 */
.L_x_5532:
        /* <DEDUP_REMOVED lines=18> */
.L_x_5535:
[----:B------:R-:W-:Y:S05]  /*5b50*/  BSYNC B0 ;  /* 0x0000000000007941 */ /* 0x000fea0003800000 */
.L_x_5534:
        /* <DEDUP_REMOVED lines=19> */
.L_x_5537:
[----:B------:R-:W-:Y:S05]  /*5c90*/  BSYNC B0 ;  /* 0x0000000000007941 */ /* 0x000fea0003800000 */
.L_x_5536:
        /* <DEDUP_REMOVED lines=21> */
.L_x_5539:
[----:B------:R-:W-:Y:S05]  /*5df0*/  BSYNC B0 ;  /* 0x0000000000007941 */ /* 0x000fea0003800000 */
.L_x_5538:
        /* <DEDUP_REMOVED lines=34> */
.L_x_5541:
[----:B------:R-:W-:Y:S05]  /*6020*/  BSYNC B0 ;  /* 0x0000000000007941 */ /* 0x000fea0003800000 */
.L_x_5540:
        /* <DEDUP_REMOVED lines=17> */
.L_x_5543:
[----:B------:R-:W-:Y:S05]  /*6140*/  BSYNC B0 ;  /* 0x0000000000007941 */ /* 0x000fea0003800000 */
.L_x_5542:
        /* <DEDUP_REMOVED lines=15> */
.L_x_5545:
[----:B------:R-:W-:Y:S05]  /*6240*/  BSYNC B0 ;  /* 0x0000000000007941 */ /* 0x000fea0003800000 */
.L_x_5544:
        /* <DEDUP_REMOVED lines=15> */
.L_x_5547:
[----:B------:R-:W-:Y:S05]  /*6340*/  BSYNC B0 ;  /* 0x0000000000007941 */ /* 0x000fea0003800000 */
.L_x_5546:
        /* <DEDUP_REMOVED lines=15> */
.L_x_5549:
[----:B------:R-:W-:Y:S05]  /*6440*/  BSYNC B0 ;  /* 0x0000000000007941 */ /* 0x000fea0003800000 */
.L_x_5548:
        /* <DEDUP_REMOVED lines=15> */
.L_x_5551:
[----:B------:R-:W-:Y:S05]  /*6540*/  BSYNC B0 ;  /* 0x0000000000007941 */ /* 0x000fea0003800000 */
.L_x_5550:
        /* <DEDUP_REMOVED lines=15> */
.L_x_5553:
[----:B------:R-:W-:Y:S05]  /*6640*/  BSYNC B0 ;  /* 0x0000000000007941 */ /* 0x000fea0003800000 */
.L_x_5552:
        /* <DEDUP_REMOVED lines=15> */
.L_x_5522:
        /* <DEDUP_REMOVED lines=45> */
.L_x_5554:
        /* <DEDUP_REMOVED lines=43> */
.L_x_5556:
[----:B------:R-:W-:Y:S05]  /*6cc0*/  BSYNC B0 ;  /* 0x0000000000007941 */ /* 0x000fea0003800000 */
.L_x_5555:
        /* <DEDUP_REMOVED lines=16> */
.L_x_5558:
[----:B------:R-:W-:Y:S05]  /*6dd0*/  BSYNC B0 ;  /* 0x0000000000007941 */ /* 0x000fea0003800000 */
.L_x_5557:
        /* <DEDUP_REMOVED lines=16> */
.L_x_5560:
[----:B------:R-:W-:Y:S05]  /*6ee0*/  BSYNC B0 ;  /* 0x0000000000007941 */ /* 0x000fea0003800000 */
.L_x_5559:
        /* <DEDUP_REMOVED lines=17> */
.L_x_5562:
[----:B------:R-:W-:Y:S05]  /*7000*/  BSYNC B0 ;  /* 0x0000000000007941 */ /* 0x000fea0003800000 */
.L_x_5561:
        /* <DEDUP_REMOVED lines=16> */
.L_x_5564:
[----:B------:R-:W-:Y:S05]  /*7110*/  BSYNC B0 ;  /* 0x0000000000007941 */ /* 0x000fea0003800000 */
.L_x_5563:
        /* <DEDUP_REMOVED lines=20> */
.L_x_5566:
[----:B------:R-:W-:Y:S05]  /*7260*/  BSYNC B0 ;  /* 0x0000000000007941 */ /* 0x000fea0003800000 */
.L_x_5565:
        /* <DEDUP_REMOVED lines=22> */
.L_x_5568:
[----:B------:R-:W-:Y:S05]  /*73d0*/  BSYNC B0 ;  /* 0x0000000000007941 */ /* 0x000fea0003800000 */
.L_x_5567:
        /* <DEDUP_REMOVED lines=17> */
.L_x_5570:
[----:B------:R-:W-:Y:S05]  /*74f0*/  BSYNC B0 ;  /* 0x0000000000007941 */ /* 0x000fea0003800000 */
.L_x_5569:
        /* <DEDUP_REMOVED lines=31> */
.L_x_5572:
[----:B------:R-:W-:Y:S05]  /*76f0*/  BSYNC B0 ;  /* 0x0000000000007941 */ /* 0x000fea0003800000 */
.L_x_5571:
        /* <DEDUP_REMOVED lines=16> */
.L_x_5574:
[----:B------:R-:W-:Y:S05]  /*7800*/  BSYNC B0 ;  /* 0x0000000000007941 */ /* 0x000fea0003800000 */
.L_x_5573:
        /* <DEDUP_REMOVED lines=15> */
.L_x_5576:
[----:B------:R-:W-:Y:S05]  /*7900*/  BSYNC B0 ;  /* 0x0000000000007941 */ /* 0x000fea0003800000 */
.L_x_5575:
        /* <DEDUP_REMOVED lines=15> */
.L_x_5578:
[----:B------:R-:W-:Y:S05]  /*7a00*/  BSYNC B0 ;  /* 0x0000000000007941 */ /* 0x000fea0003800000 */
.L_x_5577:
        /* <DEDUP_REMOVED lines=15> */
.L_x_5580:
[----:B------:R-:W-:Y:S05]  /*7b00*/  BSYNC B0 ;  /* 0x0000000000007941 */ /* 0x000fea0003800000 */
.L_x_5579:
        /* <DEDUP_REMOVED lines=15> */
.L_x_5582:
[----:B------:R-:W-:Y:S05]  /*7c00*/  BSYNC B0 ;  /* 0x0000000000007941 */ /* 0x000fea0003800000 */
.L_x_5581:
        /* <DEDUP_REMOVED lines=15> */
.L_x_5584:
[----:B------:R-:W-:Y:S05]  /*7d00*/  BSYNC B0 ;  /* 0x0000000000007941 */ /* 0x000fea0003800000 */
.L_x_5583:
        /* <DEDUP_REMOVED lines=15> */
.L_x_5492:
        /* <DEDUP_REMOVED lines=21> */
.L_x_5586:
        /* <DEDUP_REMOVED lines=13> */
.L_x_5588:
[----:B------:R-:W-:-:S05]  /*8020*/  ULDC UR4, c[0x0][0x8bc] ;  /* 0x00022f0000047ab9 */ /* 0x000fca0000000800 */
.L_x_5587:
        /* <DEDUP_REMOVED lines=44> */
.L_x_5589:
        /* <DEDUP_REMOVED lines=13> */
.L_x_5590:
        /* <DEDUP_REMOVED lines=12> */
.L_x_5591:
        /* <DEDUP_REMOVED lines=30> */
.L_x_5592:
        /* <DEDUP_REMOVED lines=35> */
.L_x_5597:
[----:B------:R-:W2:Y:S04]  /*8890*/  LDG.E.STRONG.GPU R0, desc[UR46][R2.64] ;  /* 0x0000002e02007981 */ /* 0x000ea8000c1ef900 */
[----:B--2---:R-:W-:Y:S01]  /*88a0*/  CCTL.IVALL ;  /* 0x00000000ff00798f */ /* 0x004fe20002000000 */
[----:B------:R-:W-:Y:S05]  /*88b0*/  YIELD ;  /* 0x0000000000007946 */ /* 0x000fea0003800000 */
[----:B------:R-:W-:-:S13]  /*88c0*/  ISETP.NE.AND P1, PT, R0, UR22, PT ;  /* 0x0000001600007c0c */ /* 0x000fda000bf25270 */
[----:B------:R-:W-:Y:S05]  /*88d0*/  @P1 BRA `(.L_x_5597) ;  /* 0xfffffffc00ec1947 */ /* 0x000fea000383ffff */
.L_x_5596:
[----:B------:R-:W-:Y:S05]  /*88e0*/  BSYNC B0 ;  /* 0x0000000000007941 */ /* 0x000fea0003800000 */
.L_x_5595:
[----:B------:R-:W-:-:S03]  /*88f0*/  UMOV UR15, 0xffffffff ;  /* 0xffffffff000f7882 */ /* 0x000fc60000000000 */
[----:B------:R-:W-:Y:S05]  /*8900*/  BRA.DIV UR15, `(.L_x_5598) ;  /* 0x000000420f387947 */ /* 0x000fea000b800000 */
[----:B------:R-:W-:Y:S01]  /*8910*/  NOP ;  /* 0x0000000000007918 */ /* 0x000fe20000000000 */
.L_x_5681:
        /* <DEDUP_REMOVED lines=22> */
.L_x_5600:
[----:B------:R-:W-:Y:S05]  /*8a80*/  BSYNC B0 ;  /* 0x0000000000007941 */ /* 0x000fea0003800000 */
.L_x_5599:
        /* <DEDUP_REMOVED lines=20> */
.L_x_5602:
[----:B------:R-:W-:Y:S05]  /*8bd0*/  BSYNC B0 ;  /* 0x0000000000007941 */ /* 0x000fea0003800000 */
.L_x_5601:
[----:B------:R-:W-:Y:S06]  /*8be0*/  BAR.ARV 0xa, 0xa0 ;  /* 0x0282800000007b1d */ /* 0x000fec0000002000 */
[----:B------:R-:W-:Y:S04]  /*8bf0*/  BSSY B0, `(.L_x_5603) ;  /* 0x0000003000007945 */ /* 0x000fe80003800000 */
[----:B------:R-:W-:Y:S05]  /*8c00*/  @!P0 BRA `(.L_x_5604) ;  /* 0x0000000000048947 */ /* 0x000fea0003800000 */
[----:B------:R-:W-:-:S04]  /*8c10*/  DEPBAR.LE SB0, 0x0 ;  /* 0x000080000000791a */ /* 0x000fc80000000000 */
.L_x_5604:
[----:B------:R-:W-:Y:S05]  /*8c20*/  BSYNC B0 ;  /* 0x0000000000007941 */ /* 0x000fea0003800000 */
.L_x_5603:
        /* <DEDUP_REMOVED lines=19> */
.L_x_5606:
[----:B------:R-:W-:Y:S05]  /*8d60*/  BSYNC B0 ;  /* 0x0000000000007941 */ /* 0x000fea0003800000 */
.L_x_5605:
[----:B------:R-:W-:Y:S01]  /*8d70*/  UIADD3 UR15, UR9, 0x1, URZ ;  /* 0x00000001090f7890 */ /* 0x000fe2000fffe03f */
[----:B------:R-:W-:Y:S11]  /*8d80*/  BRA `(.L_x_5607) ;  /* 0x0000000000047947 */ /* 0x000ff60003800000 */
.L_x_5594:
[----:B------:R-:W-:-:S05]  /*8d90*/  UMOV UR15, UR9 ;  /* 0x00000009000f7c82 */ /* 0x000fca0008000000 */
.L_x_5607:
        /* <DEDUP_REMOVED lines=15> */
.L_x_5632:
        /* <DEDUP_REMOVED lines=11> */
.L_x_5610:
[----:B------:R-:W2:Y:S04]  /*8f40*/  LDG.E.STRONG.GPU R0, desc[UR46][R2.64] ;  /* 0x0000002e02007981 */ /* 0x000ea8000c1ef900 */
[----:B--2---:R-:W-:Y:S01]  /*8f50*/  CCTL.IVALL ;  /* 0x00000000ff00798f */ /* 0x004fe20002000000 */
[----:B------:R-:W-:Y:S05]  /*8f60*/  YIELD ;  /* 0x0000000000007946 */ /* 0x000fea0003800000 */
[----:B------:R-:W-:-:S13]  /*8f70*/  ISETP.NE.AND P1, PT, R0, UR22, PT ;  /* 0x0000001600007c0c */ /* 0x000fda000bf25270 */
[----:B------:R-:W-:Y:S05]  /*8f80*/  @P1 BRA `(.L_x_5610) ;  /* 0xfffffffc00ec1947 */ /* 0x000fea000383ffff */
.L_x_5609:
[----:B------:R-:W-:Y:S05]  /*8f90*/  BSYNC B0 ;  /* 0x0000000000007941 */ /* 0x000fea0003800000 */
.L_x_5608:
[----:B------:R-:W-:-:S03]  /*8fa0*/  UMOV UR16, 0xffffffff ;  /* 0xffffffff00107882 */ /* 0x000fc60000000000 */
[----:B------:R-:W-:Y:S05]  /*8fb0*/  BRA.DIV UR16, `(.L_x_5611) ;  /* 0x0000003a10a87947 */ /* 0x000fea000b800000 */
[----:B------:R-:W-:Y:S01]  /*8fc0*/  NOP ;  /* 0x0000000000007918 */ /* 0x000fe20000000000 */
.L_x_5684:
        /* <DEDUP_REMOVED lines=19> */
.L_x_5613:
[----:B------:R-:W-:Y:S05]  /*9100*/  BSYNC B0 ;  /* 0x0000000000007941 */ /* 0x000fea0003800000 */
.L_x_5612:
        /* <DEDUP_REMOVED lines=17> */
.L_x_5615:
[----:B------:R-:W-:Y:S05]  /*9220*/  BSYNC B0 ;  /* 0x0000000000007941 */ /* 0x000fea0003800000 */
.L_x_5614:
[----:B------:R-:W-:Y:S06]  /*9230*/  BAR.ARV 0xa, 0xa0 ;  /* 0x0282800000007b1d */ /* 0x000fec0000002000 */
[----:B------:R-:W-:Y:S04]  /*9240*/  BSSY B0, `(.L_x_5616) ;  /* 0x0000003000007945 */ /* 0x000fe80003800000 */
[----:B------:R-:W-:Y:S05]  /*9250*/  @!P0 BRA `(.L_x_5617) ;  /* 0x0000000000048947 */ /* 0x000fea0003800000 */
[----:B------:R-:W-:-:S04]  /*9260*/  DEPBAR.LE SB0, 0x0 ;  /* 0x000080000000791a */ /* 0x000fc80000000000 */
.L_x_5617:
[----:B------:R-:W-:Y:S05]  /*9270*/  BSYNC B0 ;  /* 0x0000000000007941 */ /* 0x000fea0003800000 */
.L_x_5616:
        /* <DEDUP_REMOVED lines=19> */
.L_x_5619:
[----:B------:R-:W-:Y:S05]  /*93b0*/  BSYNC B0 ;  /* 0x0000000000007941 */ /* 0x000fea0003800000 */
.L_x_5618:
        /* <DEDUP_REMOVED lines=9> */
.L_x_5622:
[----:B------:R-:W2:Y:S04]  /*9450*/  LDG.E.STRONG.GPU R0, desc[UR46][R2.64] ;  /* 0x0000002e02007981 */ /* 0x000ea8000c1ef900 */
[----:B--2---:R-:W-:Y:S01]  /*9460*/  CCTL.IVALL ;  /* 0x00000000ff00798f */ /* 0x004fe20002000000 */
[----:B------:R-:W-:Y:S05]  /*9470*/  YIELD ;  /* 0x0000000000007946 */ /* 0x000fea0003800000 */
[----:B------:R-:W-:-:S13]  /*9480*/  ISETP.NE.AND P1, PT, R0, UR22, PT ;  /* 0x0000001600007c0c */ /* 0x000fda000bf25270 */
[----:B------:R-:W-:Y:S05]  /*9490*/  @P1 BRA `(.L_x_5622) ;  /* 0xfffffffc00ec1947 */ /* 0x000fea000383ffff */
.L_x_5621:
[----:B------:R-:W-:Y:S05]  /*94a0*/  BSYNC B0 ;  /* 0x0000000000007941 */ /* 0x000fea0003800000 */
.L_x_5620:
[----:B------:R-:W-:-:S03]  /*94b0*/  UMOV UR12, 0xffffffff ;  /* 0xffffffff000c7882 */ /* 0x000fc60000000000 */
[----:B------:R-:W-:Y:S05]  /*94c0*/  BRA.DIV UR12, `(.L_x_5623) ;  /* 0x000000360c807947 */ /* 0x000fea000b800000 */
[----:B------:R-:W-:Y:S01]  /*94d0*/  NOP ;  /* 0x0000000000007918 */ /* 0x000fe20000000000 */
.L_x_5687:
        /* <DEDUP_REMOVED lines=15> */
.L_x_5625:
[----:B------:R-:W-:Y:S05]  /*95d0*/  BSYNC B0 ;  /* 0x0000000000007941 */ /* 0x000fea0003800000 */
.L_x_5624:
        /* <DEDUP_REMOVED lines=15> */
.L_x_5627:
[----:B------:R-:W-:Y:S05]  /*96d0*/  BSYNC B0 ;  /* 0x0000000000007941 */ /* 0x000fea0003800000 */
.L_x_5626:
[----:B------:R-:W-:Y:S06]  /*96e0*/  BAR.ARV 0xa, 0xa0 ;  /* 0x0282800000007b1d */ /* 0x000fec0000002000 */
[----:B------:R-:W-:Y:S04]  /*96f0*/  BSSY B0, `(.L_x_5628) ;  /* 0x0000003000007945 */ /* 0x000fe80003800000 */
[----:B------:R-:W-:Y:S05]  /*9700*/  @!P0 BRA `(.L_x_5629) ;  /* 0x0000000000048947 */ /* 0x000fea0003800000 */
[----:B------:R-:W-:-:S04]  /*9710*/  DEPBAR.LE SB0, 0x0 ;  /* 0x000080000000791a */ /* 0x000fc80000000000 */
.L_x_5629:
[----:B------:R-:W-:Y:S05]  /*9720*/  BSYNC B0 ;  /* 0x0000000000007941 */ /* 0x000fea0003800000 */
.L_x_5628:
        /* <DEDUP_REMOVED lines=19> */
.L_x_5631:
[----:B------:R-:W-:Y:S05]  /*9860*/  BSYNC B0 ;  /* 0x0000000000007941 */ /* 0x000fea0003800000 */
.L_x_5630:
[----:B------:R-:W-:Y:S02]  /*9870*/  UIADD3 UR9, UR9, 0x2, URZ ;  /* 0x0000000209097890 */ /* 0x000fe4000fffe03f */
[----:B------:R-:W-:-:S04]  /*9880*/  UIADD3 UR4, UR4, 0x4000, URZ ;  /* 0x0000400004047890 */ /* 0x000fc8000fffe03f */
[----:B------:R-:W-:-:S13]  /*9890*/  ISETP.LE.AND P1, PT, R9, UR9, PT ;  /* 0x0000000909007c0c */ /* 0x000fda000bf23270 */
[----:B------:R-:W-:Y:S05]  /*98a0*/  @!P1 BRA `(.L_x_5632) ;  /* 0xfffffff400789947 */ /* 0x000fea000383ffff */
.L_x_5593:
        /* <DEDUP_REMOVED lines=41> */
.L_x_5635:
[----:B------:R-:W-:Y:S05]  /*9b40*/  BSYNC B0 ;  /* 0x0000000000007941 */ /* 0x000fea0003800000 */
.L_x_5634:
[----:B------:R-:W-:Y:S05]  /*9b50*/  BRA `(.L_x_5636) ;  /* 0x0000000000047947 */ /* 0x000fea0003800000 */
.L_x_5633:
[----:B------:R-:W-:-:S05]  /*9b60*/  UMOV UR4, UR9 ;  /* 0x0000000900047c82 */ /* 0x000fca0008000000 */
.L_x_5636:
        /* <DEDUP_REMOVED lines=11> */
.L_x_5641:
        /* <DEDUP_REMOVED lines=24> */
.L_x_5638:
[----:B------:R-:W-:Y:S05]  /*9da0*/  BSYNC B0 ;  /* 0x0000000000007941 */ /* 0x000fea0003800000 */
.L_x_5637:
        /* <DEDUP_REMOVED lines=24> */
.L_x_5640:
[----:B------:R-:W-:Y:S05]  /*9f30*/  BSYNC B0 ;  /* 0x0000000000007941 */ /* 0x000fea0003800000 */
.L_x_5639:
[----:B------:R-:W-:Y:S02]  /*9f40*/  UIADD3 UR7, UR7, 0x2, URZ ;  /* 0x0000000207077890 */ /* 0x000fe4000fffe03f */
[----:B------:R-:W-:Y:S02]  /*9f50*/  ULEA UR5, UR19, UR5, 0x1 ;  /* 0x0000000513057291 */ /* 0x000fe4000f8e083f */
[----:B------:R-:W-:Y:S02]  /*9f60*/  ULEA UR6, UR19, UR6, 0x1 ;  /* 0x0000000613067291 */ /* 0x000fe4000f8e083f */
[----:B------:R-:W-:-:S13]  /*9f70*/  ISETP.NE.AND P0, PT, RZ, UR7, PT ;  /* 0x00000007ff007c0c */ /* 0x000fda000bf05270 */
[----:B------:R-:W-:Y:S05]  /*9f80*/  @!P0 BRA `(.L_x_5497) ;  /* 0x0000002800388947 */ /* 0x000fea0003800000 */
[----:B------:R-:W-:Y:S05]  /*9f90*/  BRA `(.L_x_5641) ;  /* 0xfffffffc00207947 */ /* 0x000fea000383ffff */
.L_x_5585:
        /* <DEDUP_REMOVED lines=14> */
.L_x_5642:
        /* <DEDUP_REMOVED lines=14> */
.L_x_5644:
[----:B------:R-:W-:-:S05]  /*a160*/  ULDC UR4, c[0x0][0x8bc] ;  /* 0x00022f0000047ab9 */ /* 0x000fca0000000800 */
.L_x_5643:
        /* <DEDUP_REMOVED lines=59> */
.L_x_5646:
        /* <DEDUP_REMOVED lines=13> */
.L_x_5647:
        /* <DEDUP_REMOVED lines=8> */
.L_x_5648:
        /* <DEDUP_REMOVED lines=21> */
.L_x_5649:
        /* <DEDUP_REMOVED lines=50> */
.L_x_5688:
        /* <DEDUP_REMOVED lines=15> */
.L_x_5652:
        /* <DEDUP_REMOVED lines=97> */
.L_x_5663:
[----:B-123--:R-:W-:-:S04]  /*b1e0*/  SHF.L.U32 R18, R10, 0x1f, RZ ;  /* 0x0000001f0a127819 */ /* 0x00efc800000006ff */
[----:B------:R-:W2:Y:S02]  /*b1f0*/  SYNCS.PHASECHK.TRANS64.TRYWAIT P1, [R15+URZ+0x30840], R18 ;  /* 0x030840120f0075a7 */ /* 0x000ea4000802017f */
[----:B--2---:R-:W-:Y:S05]  /*b200*/  @!P1 BRA `(.L_x_5655) ;  /* 0x0000001800609947 */ /* 0x004fea0003800000 */
.L_x_5689:
        /* <DEDUP_REMOVED lines=8> */
.L_x_5656:
        /* <DEDUP_REMOVED lines=37> */
.L_x_5690:
        /* <DEDUP_REMOVED lines=8> */
.L_x_5658:
        /* <DEDUP_REMOVED lines=37> */
.L_x_5691:
        /* <DEDUP_REMOVED lines=8> */
.L_x_5660:
        /* <DEDUP_REMOVED lines=31> */
.L_x_5693:
        /* <DEDUP_REMOVED lines=8> */
.L_x_5662:
        /* <DEDUP_REMOVED lines=37> */
.L_x_5654:
[----:B------:R-:W4:Y:S02]  /*bcf0*/  LDL.LU R4, [R1+0x4] ;  /* 0x0000040001047983 */ /* 0x000f240000300800 */
[----:B----4-:R-:W-:Y:S02]  /*bd00*/  ISETP.NE.AND P1, PT, R4, RZ, PT ;  /* 0x000000ff0400720c */ /* 0x010fe40003f25270 */
[----:B------:R4:W5:Y:S11]  /*bd10*/  LDL R4, [R1] ;  /* 0x0000000001047983 */ /* 0x0009760000100800 */
[----:B----4-:R-:W-:Y:S05]  /*bd20*/  @!P1 BRA `(.L_x_5653) ;  /* 0x00000004005c9947 */ /* 0x010fea0003800000 */
[----:B------:R-:W-:-:S04]  /*bd30*/  SHF.L.U32 R12, R10, 0x1f, RZ ;  /* 0x0000001f0a0c7819 */ /* 0x000fc800000006ff */
[----:B------:R-:W4:Y:S02]  /*bd40*/  SYNCS.PHASECHK.TRANS64.TRYWAIT P1, [R15+URZ+0x30840], R12 ;  /* 0x0308400c0f0075a7 */ /* 0x000f24000802017f */
[----:B----4-:R-:W-:Y:S05]  /*bd50*/  @!P1 BRA `(.L_x_5664) ;  /* 0x0000000c00e09947 */ /* 0x010fea0003800000 */
.L_x_5694:
        /* <DEDUP_REMOVED lines=8> */
.L_x_5665:
        /* <DEDUP_REMOVED lines=34> */
.L_x_5695:
        /* <DEDUP_REMOVED lines=8> */
.L_x_5667:
        /* <DEDUP_REMOVED lines=34> */
.L_x_5653:
[----:B------:R-:W1:Y:S01]  /*c2a0*/  S2R R0, SR_TID.X ;  /* 0x0000000000007919 */ /* 0x000e620000002100 */
[----:B------:R-:W-:Y:S01]  /*c2b0*/  IMAD R3, R16, 0x8, R15 ;  /* 0x0000000810037824 */ /* 0x000fe200078e020f */
[----:B-1----:R-:W-:Y:S02]  /*c2c0*/  LOP3.LUT R2, R0, 0x7f, RZ, 0xc0, !PT ;  /* 0x0000007f00027812 */ /* 0x002fe400078ec0ff */
[----:B------:R-:W-:Y:S02]  /*c2d0*/  SHF.L.U32 R0, R10, 0x1f, RZ ;  /* 0x0000001f0a007819 */ /* 0x000fe400000006ff */
[----:B------:R-:W-:Y:S02]  /*c2e0*/  ISETP.NE.AND P1, PT, R2, RZ, PT ;  /* 0x000000ff0200720c */ /* 0x000fe40003f25270 */
[----:B------:R-:W1:Y:S02]  /*c2f0*/  SYNCS.PHASECHK.TRANS64.TRYWAIT P0, [R3+URZ+0x30840], R0 ;  /* 0x03084000030075a7 */ /* 0x000e64000800017f */
[----:B-1----:R-:W-:Y:S09]  /*c300*/  @!P0 BRA `(.L_x_5668) ;  /* 0x00000008009c8947 */ /* 0x002ff20003800000 */
.L_x_5696:
[----:B------:R-:W-:Y:S05]  /*c310*/  @P1 BRA `(.L_x_5669) ;  /* 0x0000000000181947 */ /* 0x000fea0003800000 */
[----:B------:R-:W1:Y:S01]  /*c320*/  S2R R2, SR_TID.X ;  /* 0x0000000000027919 */ /* 0x000e620000002100 */
[----:B------:R-:W-:-:S04]  /*c330*/  IMAD.MOV.U32 R0, RZ, RZ, 0x4100 ;  /* 0x00004100ff007424 */ /* 0x000fc800078e00ff */
[----:B------:R1:W-:Y:S02]  /*c340*/  SYNCS.ARRIVE.TRANS64 RZ, [R3+URZ+0x30830], R0 ;  /* 0x0308300003ff79a7 */ /* 0x0003e4000800003f */
[----:B-1----:R-:W-:-:S13]  /*c350*/  LOP3.LUT P0, RZ, R2, 0x1f, RZ, 0xc0, !PT ;  /* 0x0000001f02ff7812 */ /* 0x002fda000780c0ff */
[----:B------:R-:W-:Y:S05]  /*c360*/  @!P0 BRA `(.L_x_5669) ;  /* 0x0000000000048947 */ /* 0x000fea0003800000 */
[----:B------:R-:W-:Y:S01]  /*c370*/  BPT.TRAP 0x1 ;  /* 0x000000040000795c */ /* 0x000fe20000300000 */
.L_x_5669:
        /* <DEDUP_REMOVED lines=41> */
.L_x_5650:
[----:B------:R-:W-:Y:S05]  /*c610*/  BSYNC B0 ;  /* 0x0000000000007941 */ /* 0x000fea0003800000 */
.L_x_5645:
[----:B------:R-:W-:-:S03]  /*c620*/  UMOV UR8, 0xffffffff ;  /* 0xffffffff00087882 */ /* 0x000fc60000000000 */
[----:B------:R-:W-:Y:S05]  /*c630*/  BRA.DIV UR8, `(.L_x_5670) ;  /* 0x0000000608e47947 */ /* 0x000fea000b800000 */
[----:B------:R-:W-:-:S13]  /*c640*/  ELECT P6, URZ, PT ;  /* 0x00000000003f782f */ /* 0x000fda00038c0000 */
.L_x_5699:
[----:B------:R-:W-:Y:S05]  /*c650*/  @!P6 BRA `(.L_x_5497) ;  /* 0x000000000084e947 */ /* 0x000fea0003800000 */
[----:B------:R-:W-:-:S06]  /*c660*/  ULOP3.LUT UR8, UR38, 0x2, URZ, 0xfc, !UPT ;  /* 0x0000000226087892 */ /* 0x000fcc000f8efc3f */
[----:B------:R-:W-:-:S05]  /*c670*/  IMAD.U32 R2, RZ, RZ, UR8 ;  /* 0x00000008ff027e24 */ /* 0x000fca000f8e00ff */
[----:B------:R-:W-:-:S13]  /*c680*/  ISETP.NE.AND P2, PT, R2, 0x3, PT ;  /* 0x000000030200780c */ /* 0x000fda0003f45270 */
[----:B------:R-:W-:Y:S05]  /*c690*/  @!P2 BRA `(.L_x_5671) ;  /* 0x000000000004a947 */ /* 0x000fea0003800000 */
[----:B---3--:R-:W-:Y:S01]  /*c6a0*/  BPT.TRAP 0x1 ;  /* 0x000000040000795c */ /* 0x008fe20000300000 */
.L_x_5671:
        /* <DEDUP_REMOVED lines=15> */
.L_x_5700:
[----:B------:R-:W2:Y:S02]  /*c7a0*/  SYNCS.PHASECHK.TRANS64.TRYWAIT P0, [R3+URZ], R2 ;  /* 0x00000002030075a7 */ /* 0x000ea4000800017f */
[----:B--2---:R-:W-:Y:S05]  /*c7b0*/  @!P0 BRA `(.L_x_5673) ;  /* 0x0000000400b88947 */ /* 0x004fea0003800000 */
.L_x_5701:
[----:B------:R-:W-:Y:S05]  /*c7c0*/  @!P2 BRA `(.L_x_5674) ;  /* 0x000000000004a947 */ /* 0x000fea0003800000 */
[----:B---3--:R-:W-:Y:S01]  /*c7d0*/  BPT.TRAP 0x1 ;  /* 0x000000040000795c */ /* 0x008fe20000300000 */
.L_x_5674:
[----:B--2---:R-:W-:-:S04]  /*c7e0*/  VIADD R3, R8, 0x30840 ;  /* 0x0003084008037836 */ /* 0x004fc80000000000 */
[----:B------:R-:W-:-:S04]  /*c7f0*/  IMAD R5, R0, 0x8, R3 ;  /* 0x0000000800057824 */ /* 0x000fc800078e0203 */
[----:B------:R-:W2:Y:S02]  /*c800*/  SYNCS.PHASECHK.TRANS64.TRYWAIT P0, [R5+URZ], R4 ;  /* 0x00000004050075a7 */ /* 0x000ea4000800017f */
[----:B--2---:R-:W-:Y:S05]  /*c810*/  @!P0 BRA `(.L_x_5675) ;  /* 0x0000000400b48947 */ /* 0x004fea0003800000 */
.L_x_5702:
[----:B------:R-:W-:-:S07]  /*c820*/  IMAD R3, R6, 0x8, R3 ;  /* 0x0000000806037824 */ /* 0x000fce00078e0203 */
.L_x_5676:
[----:B----4-:R4:W1:Y:S02]  /*c830*/  SYNCS.PHASECHK.TRANS64.TRYWAIT P0, [R3+URZ], R2 ;  /* 0x00000002030075a7 */ /* 0x010864000800017f */
[----:B-1----:R-:W-:Y:S05]  /*c840*/  @!P0 NANOSLEEP.SYNCS 0x989680 ;  /* 0x009896800000895d */ /* 0x002fea0003900000 */
[----:B------:R-:W1:Y:S02]  /*c850*/  @!P0 SYNCS.PHASECHK.TRANS64 P0, [R3+URZ], R2 ;  /* 0x00000002030085a7 */ /* 0x000e64000800007f */
[----:B-1----:R-:W-:Y:S05]  /*c860*/  @!P0 BRA `(.L_x_5676) ;  /* 0xfffffffc00f08947 */ /* 0x002fea000383ffff */
.L_x_5497:
[----:B---3--:R-:W-:Y:S05]  /*c870*/  BSYNC B6 ;  /* 0x0000000000067941 */ /* 0x008fea0003800000 */
.L_x_5491:
[----:B------:R-:W-:Y:S05]  /*c880*/  EXIT ;  /* 0x000000000000794d */ /* 0x000fea0003800000 */
.L_x_5508:
[----:B------:R-:W-:Y:S02]  /*c890*/  IMAD.MOV.U32 R12, RZ, RZ, RZ ;  /* 0x000000ffff0c7224 */ /* 0x000fe400078e00ff */
[----:B------:R-:W-:Y:S02]  /*c8a0*/  IMAD.MOV.U32 R11, RZ, RZ, 0x1f ;  /* 0x0000001fff0b7424 */ /* 0x000fe400078e00ff */
[----:B------:R-:W-:-:S07]  /*c8b0*/  IMAD.MOV.U32 R15, RZ, RZ, -0x1 ;  /* 0xffffffffff0f7424 */ /* 0x000fce00078e00ff */
[----:B------:R-:W-:Y:S05]  /*c8c0*/  WARPSYNC.COLLECTIVE R15, `(.L_x_5677) ;  /* 0x000000000f087348 */ /* 0x000fea0003c00000 */
[----:B------:R1:W2:Y:S02]  /*c8d0*/  SHFL.IDX P6, R14, R13, R12, R11 ;  /* 0x0000000c0d0e7389 */ /* 0x0002a400000c000b */
[----:B-12---:R-:W-:Y:S01]  /*c8e0*/  ENDCOLLECTIVE ;  /* 0x000000000000791b */ /* 0x006fe20003800000 */
.L_x_5677:
[----:B------:R-:W-:Y:S05]  /*c8f0*/  BRA `(.L_x_5678) ;  /* 0xffffff4c00547947 */ /* 0x000fea000383ffff */
.L_x_5510:
[----:B--2---:R2:W3:Y:S02]  /*c900*/  SYNCS.PHASECHK.TRANS64.TRYWAIT P0, [R231+URZ+0x30800], R8 ;  /* 0x03080008e70075a7 */ /* 0x0044e4000800017f */
[----:B---3--:R-:W-:Y:S05]  /*c910*/  @!P0 NANOSLEEP.SYNCS 0x989680 ;  /* 0x009896800000895d */ /* 0x008fea0003900000 */
[----:B------:R-:W3:Y:S02]  /*c920*/  @!P0 SYNCS.PHASECHK.TRANS64 P0, [R231+URZ+0x30800], R8 ;  /* 0x03080008e70085a7 */ /* 0x000ee4000800007f */
[----:B---3--:R-:W-:Y:S05]  /*c930*/  @!P0 BRA `(.L_x_5510) ;  /* 0xfffffffc00f08947 */ /* 0x008fea000383ffff */
[----:B------:R-:W-:Y:S05]  /*c940*/  BRA `(.L_x_5509) ;  /* 0xffffff4c009c7947 */ /* 0x000fea000383ffff */
.L_x_5514:
[----:B---3--:R3:W4:Y:S02]  /*c950*/  SYNCS.PHASECHK.TRANS64.TRYWAIT P0, [R0+URZ+0x30810], R7 ;  /* 0x03081007000075a7 */ /* 0x008724000800017f */
[----:B----4-:R-:W-:Y:S05]  /*c960*/  @!P0 NANOSLEEP.SYNCS 0x989680 ;  /* 0x009896800000895d */ /* 0x010fea0003900000 */
[----:B------:R-:W4:Y:S02]  /*c970*/  @!P0 SYNCS.PHASECHK.TRANS64 P0, [R0+URZ+0x30810], R7 ;  /* 0x03081007000085a7 */ /* 0x000f24000800007f */
[----:B----4-:R-:W-:Y:S05]  /*c980*/  @!P0 BRA `(.L_x_5514) ;  /* 0xfffffffc00f08947 */ /* 0x010fea000383ffff */
[----:B------:R-:W-:Y:S05]  /*c990*/  BRA `(.L_x_5513) ;  /* 0xffffff5400307947 */ /* 0x000fea000383ffff */
.L_x_5518:
[----:B------:R1:W1:Y:S02]  /*c9a0*/  SYNCS.PHASECHK.TRANS64.TRYWAIT P0, [R0+URZ+0x30830], R7 ;  /* 0x03083007000075a7 */ /* 0x000264000800017f */
[----:B-1----:R-:W-:Y:S05]  /*c9b0*/  @!P0 NANOSLEEP.SYNCS 0x989680 ;  /* 0x009896800000895d */ /* 0x002fea0003900000 */
[----:B------:R-:W1:Y:S02]  /*c9c0*/  @!P0 SYNCS.PHASECHK.TRANS64 P0, [R0+URZ+0x30830], R7 ;  /* 0x03083007000085a7 */ /* 0x000e64000800007f */
[----:B-1----:R-:W-:Y:S05]  /*c9d0*/  @!P0 BRA `(.L_x_5518) ;  /* 0xfffffffc00f08947 */ /* 0x002fea000383ffff */
[----:B------:R-:W-:Y:S05]  /*c9e0*/  BRA `(.L_x_5517) ;  /* 0xffffff5800887947 */ /* 0x000fea000383ffff */
.L_x_5598:
[----:B------:R-:W-:Y:S01]  /*c9f0*/  BSSY B0, `(.L_x_5679) ;  /* 0x0000005000007945 */ /* 0x000fe20003800000 */
[----:B------:R-:W-:-:S07]  /*ca00*/  IMAD.MOV.U32 R15, RZ, RZ, -0x1 ;  /* 0xffffffffff0f7424 */ /* 0x000fce00078e00ff */
[----:B------:R-:W-:Y:S05]  /*ca10*/  WARPSYNC.COLLECTIVE R15, `(.L_x_5680) ;  /* 0x000000000f087348 */ /* 0x000fea0003c00000 */
[----:B------:R-:W-:Y:S01]  /*ca20*/  NOP ;  /* 0x0000000000007918 */ /* 0x000fe20000000000 */
[----:B------:R-:W-:Y:S01]  /*ca30*/  ENDCOLLECTIVE ;  /* 0x000000000000791b */ /* 0x000fe20003800000 */
.L_x_5680:
[----:B------:R-:W-:Y:S05]  /*ca40*/  BSYNC B0 ;  /* 0x0000000000007941 */ /* 0x000fea0003800000 */
.L_x_5679:
[----:B------:R-:W-:Y:S05]  /*ca50*/  BRA `(.L_x_5681) ;  /* 0xffffffbc00b07947 */ /* 0x000fea000383ffff */
.L_x_5611:
[----:B------:R-:W-:Y:S01]  /*ca60*/  BSSY B0, `(.L_x_5682) ;  /* 0x0000005000007945 */ /* 0x000fe20003800000 */
[----:B------:R-:W-:-:S07]  /*ca70*/  IMAD.MOV.U32 R15, RZ, RZ, -0x1 ;  /* 0xffffffffff0f7424 */ /* 0x000fce00078e00ff */
[----:B------:R-:W-:Y:S05]  /*ca80*/  WARPSYNC.COLLECTIVE R15, `(.L_x_5683) ;  /* 0x000000000f087348 */ /* 0x000fea0003c00000 */
[----:B------:R-:W-:Y:S01]  /*ca90*/  NOP ;  /* 0x0000000000007918 */ /* 0x000fe20000000000 */
[----:B------:R-:W-:Y:S01]  /*caa0*/  ENDCOLLECTIVE ;  /* 0x000000000000791b */ /* 0x000fe20003800000 */
.L_x_5683:
[----:B------:R-:W-:Y:S05]  /*cab0*/  BSYNC B0 ;  /* 0x0000000000007941 */ /* 0x000fea0003800000 */
.L_x_5682:
[----:B------:R-:W-:Y:S05]  /*cac0*/  BRA `(.L_x_5684) ;  /* 0xffffffc400407947 */ /* 0x000fea000383ffff */
.L_x_5623:
[----:B------:R-:W-:Y:S01]  /*cad0*/  BSSY B0, `(.L_x_5685) ;  /* 0x0000005000007945 */ /* 0x000fe20003800000 */
[----:B------:R-:W-:-:S07]  /*cae0*/  IMAD.MOV.U32 R15, RZ, RZ, -0x1 ;  /* 0xffffffffff0f7424 */ /* 0x000fce00078e00ff */
[----:B------:R-:W-:Y:S05]  /*caf0*/  WARPSYNC.COLLECTIVE R15, `(.L_x_5686) ;  /* 0x000000000f087348 */ /* 0x000fea0003c00000 */
[----:B------:R-:W-:Y:S01]  /*cb00*/  NOP ;  /* 0x0000000000007918 */ /* 0x000fe20000000000 */
[----:B------:R-:W-:Y:S01]  /*cb10*/  ENDCOLLECTIVE ;  /* 0x000000000000791b */ /* 0x000fe20003800000 */
.L_x_5686:
[----:B------:R-:W-:Y:S05]  /*cb20*/  BSYNC B0 ;  /* 0x0000000000007941 */ /* 0x000fea0003800000 */
.L_x_5685:
[----:B------:R-:W-:Y:S05]  /*cb30*/  BRA `(.L_x_5687) ;  /* 0xffffffc800687947 */ /* 0x000fea000383ffff */
.L_x_5651:
[----:B-1----:R1:W2:Y:S02]  /*cb40*/  SYNCS.PHASECHK.TRANS64.TRYWAIT P0, [R15+URZ+0x30820], R0 ;  /* 0x030820000f0075a7 */ /* 0x0022a4000800017f */
[----:B--2---:R-:W-:Y:S05]  /*cb50*/  @!P0 NANOSLEEP.SYNCS 0x989680 ;  /* 0x009896800000895d */ /* 0x004fea0003900000 */
[----:B------:R-:W2:Y:S02]  /*cb60*/  @!P0 SYNCS.PHASECHK.TRANS64 P0, [R15+URZ+0x30820], R0 ;  /* 0x030820000f0085a7 */ /* 0x000ea4000800007f */
[----:B--2---:R-:W-:Y:S05]  /*cb70*/  @!P0 BRA `(.L_x_5651) ;  /* 0xfffffffc00f08947 */ /* 0x004fea000383ffff */
[----:B------:R-:W-:Y:S05]  /*cb80*/  BRA `(.L_x_5688) ;  /* 0xffffffdc00d47947 */ /* 0x000fea000383ffff */
.L_x_5655:
[----:B--2---:R2:W3:Y:S02]  /*cb90*/  SYNCS.PHASECHK.TRANS64.TRYWAIT P1, [R15+URZ+0x30840], R18 ;  /* 0x030840120f0075a7 */ /* 0x0044e4000802017f */
[----:B---3--:R-:W-:Y:S05]  /*cba0*/  @!P1 NANOSLEEP.SYNCS 0x989680 ;  /* 0x009896800000995d */ /* 0x008fea0003900000 */
[----:B------:R-:W3:Y:S02]  /*cbb0*/  @!P1 SYNCS.PHASECHK.TRANS64 P1, [R15+URZ+0x30840], R18 ;  /* 0x030840120f0095a7 */ /* 0x000ee4000802007f */
[----:B---3--:R-:W-:Y:S05]  /*cbc0*/  @!P1 BRA `(.L_x_5655) ;  /* 0xfffffffc00f09947 */ /* 0x008fea000383ffff */
[----:B------:R-:W-:Y:S05]  /*cbd0*/  BRA `(.L_x_5689) ;  /* 0xffffffe4008c7947 */ /* 0x000fea000383ffff */
.L_x_5657:
[----:B-1----:R1:W3:Y:S02]  /*cbe0*/  SYNCS.PHASECHK.TRANS64.TRYWAIT P1, [R15+URZ+0x30828], R18 ;  /* 0x030828120f0075a7 */ /* 0x0022e4000802017f */
[----:B---3--:R-:W-:Y:S05]  /*cbf0*/  @!P1 NANOSLEEP.SYNCS 0x989680 ;  /* 0x009896800000995d */ /* 0x008fea0003900000 */
[----:B------:R-:W3:Y:S02]  /*cc00*/  @!P1 SYNCS.PHASECHK.TRANS64 P1, [R15+URZ+0x30828], R18 ;  /* 0x030828120f0095a7 */ /* 0x000ee4000802007f */
[----:B---3--:R-:W-:Y:S05]  /*cc10*/  @!P1 BRA `(.L_x_5657) ;  /* 0xfffffffc00f09947 */ /* 0x008fea000383ffff */
[----:B------:R-:W-:Y:S05]  /*cc20*/  BRA `(.L_x_5690) ;  /* 0xffffffe8002c7947 */ /* 0x000fea000383ffff */
.L_x_5659:
[----:B---3--:R3:W4:Y:S02]  /*cc30*/  SYNCS.PHASECHK.TRANS64.TRYWAIT P1, [R15+URZ+0x30848], R18 ;  /* 0x030848120f0075a7 */ /* 0x008724000802017f */
[----:B----4-:R-:W-:Y:S05]  /*cc40*/  @!P1 NANOSLEEP.SYNCS 0x989680 ;  /* 0x009896800000995d */ /* 0x010fea0003900000 */
[----:B------:R-:W4:Y:S02]  /*cc50*/  @!P1 SYNCS.PHASECHK.TRANS64 P1, [R15+URZ+0x30848], R18 ;  /* 0x030848120f0095a7 */ /* 0x000f24000802007f */
[----:B----4-:R-:W-:Y:S05]  /*cc60*/  @!P1 BRA `(.L_x_5659) ;  /* 0xfffffffc00f09947 */ /* 0x010fea000383ffff */
[----:B------:R-:W-:Y:S05]  /*cc70*/  BRA `(.L_x_5691) ;  /* 0xffffffe800cc7947 */ /* 0x000fea000383ffff */
.L_x_5661:
[----:B------:R-:W-:-:S07]  /*cc80*/  SHF.L.U32 R4, R10, 0x1f, RZ ;  /* 0x0000001f0a047819 */ /* 0x000fce00000006ff */
.L_x_5692:
[----:B----4-:R4:W1:Y:S02]  /*cc90*/  SYNCS.PHASECHK.TRANS64.TRYWAIT P1, [R15+URZ+0x30820], R4 ;  /* 0x030820040f0075a7 */ /* 0x010864000802017f */
[----:B-1----:R-:W-:Y:S05]  /*cca0*/  @!P1 NANOSLEEP.SYNCS 0x989680 ;  /* 0x009896800000995d */ /* 0x002fea0003900000 */
[----:B------:R-:W1:Y:S02]  /*ccb0*/  @!P1 SYNCS.PHASECHK.TRANS64 P1, [R15+URZ+0x30820], R4 ;  /* 0x030820040f0095a7 */ /* 0x000e64000802007f */
[----:B-1----:R-:W-:Y:S05]  /*ccc0*/  @!P1 BRA `(.L_x_5692) ;  /* 0xfffffffc00f09947 */ /* 0x002fea000383ffff */
[----:B------:R-:W-:Y:S05]  /*ccd0*/  BRA `(.L_x_5693) ;  /* 0xffffffec00507947 */ /* 0x000fea000383ffff */
.L_x_5664:
[----:B----4-:R4:W1:Y:S02]  /*cce0*/  SYNCS.PHASECHK.TRANS64.TRYWAIT P1, [R15+URZ+0x30840], R12 ;  /* 0x0308400c0f0075a7 */ /* 0x010864000802017f */
[----:B-1----:R-:W-:Y:S05]  /*ccf0*/  @!P1 NANOSLEEP.SYNCS 0x989680 ;  /* 0x009896800000995d */ /* 0x002fea0003900000 */
[----:B------:R-:W1:Y:S02]  /*cd00*/  @!P1 SYNCS.PHASECHK.TRANS64 P1, [R15+URZ+0x30840], R12 ;  /* 0x0308400c0f0095a7 */ /* 0x000e64000802007f */
[----:B-1----:R-:W-:Y:S05]  /*cd10*/  @!P1 BRA `(.L_x_5664) ;  /* 0xfffffffc00f09947 */ /* 0x002fea000383ffff */
[----:B------:R-:W-:Y:S05]  /*cd20*/  BRA `(.L_x_5694) ;  /* 0xfffffff0000c7947 */ /* 0x000fea000383ffff */
.L_x_5666:
[----:B-1----:R1:W2:Y:S02]  /*cd30*/  SYNCS.PHASECHK.TRANS64.TRYWAIT P1, [R15+URZ+0x30828], R12 ;  /* 0x0308280c0f0075a7 */ /* 0x0022a4000802017f */
[----:B--2---:R-:W-:Y:S05]  /*cd40*/  @!P1 NANOSLEEP.SYNCS 0x989680 ;  /* 0x009896800000995d */ /* 0x004fea0003900000 */
[----:B------:R-:W2:Y:S02]  /*cd50*/  @!P1 SYNCS.PHASECHK.TRANS64 P1, [R15+URZ+0x30828], R12 ;  /* 0x0308280c0f0095a7 */ /* 0x000ea4000802007f */
[----:B--2---:R-:W-:Y:S05]  /*cd60*/  @!P1 BRA `(.L_x_5666) ;  /* 0xfffffffc00f09947 */ /* 0x004fea000383ffff */
[----:B------:R-:W-:Y:S05]  /*cd70*/  BRA `(.L_x_5695) ;  /* 0xfffffff000a07947 */ /* 0x000fea000383ffff */
.L_x_5668:
[----:B------:R1:W1:Y:S02]  /*cd80*/  SYNCS.PHASECHK.TRANS64.TRYWAIT P0, [R3+URZ+0x30840], R0 ;  /* 0x03084000030075a7 */ /* 0x000264000800017f */
[----:B-1----:R-:W-:Y:S05]  /*cd90*/  @!P0 NANOSLEEP.SYNCS 0x989680 ;  /* 0x009896800000895d */ /* 0x002fea0003900000 */
[----:B------:R-:W1:Y:S02]  /*cda0*/  @!P0 SYNCS.PHASECHK.TRANS64 P0, [R3+URZ+0x30840], R0 ;  /* 0x03084000030085a7 */ /* 0x000e64000800007f */
[----:B-1----:R-:W-:Y:S05]  /*cdb0*/  @!P0 BRA `(.L_x_5668) ;  /* 0xfffffffc00f08947 */ /* 0x002fea000383ffff */
[----:B------:R-:W-:Y:S05]  /*cdc0*/  BRA `(.L_x_5696) ;  /* 0xfffffff400507947 */ /* 0x000fea000383ffff */
.L_x_5670:
[----:B------:R-:W-:Y:S01]  /*cdd0*/  BSSY B0, `(.L_x_5697) ;  /* 0x0000006000007945 */ /* 0x000fe20003800000 */
[----:B------:R-:W-:-:S07]  /*cde0*/  IMAD.MOV.U32 R15, RZ, RZ, -0x1 ;  /* 0xffffffffff0f7424 */ /* 0x000fce00078e00ff */
[----:B---3--:R-:W-:Y:S05]  /*cdf0*/  WARPSYNC.COLLECTIVE R15, `(.L_x_5698) ;  /* 0x000000000f0c7348 */ /* 0x008fea0003c00000 */
[----:B------:R-:W-:Y:S02]  /*ce00*/  ELECT P6, UR62, PT ;  /* 0x00000000003e782f */ /* 0x000fe400038c0000 */
[----:B------:R-:W-:Y:S01]  /*ce10*/  MOV R14, UR62 ;  /* 0x0000003e000e7c02 */ /* 0x000fe20008000f00 */
[----:B---3--:R-:W-:Y:S10]  /*ce20*/  ENDCOLLECTIVE ;  /* 0x000000000000791b */ /* 0x008ff40003800000 */
.L_x_5698:
[----:B------:R-:W-:Y:S05]  /*ce30*/  BSYNC B0 ;  /* 0x0000000000007941 */ /* 0x000fea0003800000 */
.L_x_5697:
[----:B------:R-:W-:Y:S05]  /*ce40*/  BRA `(.L_x_5699) ;  /* 0xfffffff800007947 */ /* 0x000fea000383ffff */
.L_x_5672:
[----:B-1----:R1:W2:Y:S02]  /*ce50*/  SYNCS.PHASECHK.TRANS64.TRYWAIT P0, [R7+URZ], R4 ;  /* 0x00000004070075a7 */ /* 0x0022a4000800017f */
[----:B--2---:R-:W-:Y:S05]  /*ce60*/  @!P0 NANOSLEEP.SYNCS 0x989680 ;  /* 0x009896800000895d */ /* 0x004fea0003900000 */
[----:B------:R-:W2:Y:S02]  /*ce70*/  @!P0 SYNCS.PHASECHK.TRANS64 P0, [R7+URZ], R4 ;  /* 0x00000004070085a7 */ /* 0x000ea4000800007f */
[----:B--2---:R-:W-:Y:S05]  /*ce80*/  @!P0 BRA `(.L_x_5672) ;  /* 0xfffffffc00f08947 */ /* 0x004fea000383ffff */
[----:B------:R-:W-:Y:S05]  /*ce90*/  BRA `(.L_x_5700) ;  /* 0xfffffff800407947 */ /* 0x000fea000383ffff */
.L_x_5673:
[----:B--2---:R2:W4:Y:S02]  /*cea0*/  SYNCS.PHASECHK.TRANS64.TRYWAIT P0, [R3+URZ], R2 ;  /* 0x00000002030075a7 */ /* 0x004524000800017f */
[----:B----4-:R-:W-:Y:S05]  /*ceb0*/  @!P0 NANOSLEEP.SYNCS 0x989680 ;  /* 0x009896800000895d */ /* 0x010fea0003900000 */
[----:B------:R-:W4:Y:S02]  /*cec0*/  @!P0 SYNCS.PHASECHK.TRANS64 P0, [R3+URZ], R2 ;  /* 0x00000002030085a7 */ /* 0x000f24000800007f */
[----:B----4-:R-:W-:Y:S05]  /*ced0*/  @!P0 BRA `(.L_x_5673) ;  /* 0xfffffffc00f08947 */ /* 0x010fea000383ffff */
[----:B------:R-:W-:Y:S05]  /*cee0*/  BRA `(.L_x_5701) ;  /* 0xfffffff800347947 */ /* 0x000fea000383ffff */
.L_x_5675:
[----:B--2---:R2:W4:Y:S02]  /*cef0*/  SYNCS.PHASECHK.TRANS64.TRYWAIT P0, [R5+URZ], R4 ;  /* 0x00000004050075a7 */ /* 0x004524000800017f */
[----:B----4-:R-:W-:Y:S05]  /*cf00*/  @!P0 NANOSLEEP.SYNCS 0x989680 ;  /* 0x009896800000895d */ /* 0x010fea0003900000 */
[----:B------:R-:W4:Y:S02]  /*cf10*/  @!P0 SYNCS.PHASECHK.TRANS64 P0, [R5+URZ], R4 ;  /* 0x00000004050085a7 */ /* 0x000f24000800007f */
[----:B----4-:R-:W-:Y:S05]  /*cf20*/  @!P0 BRA `(.L_x_5675) ;  /* 0xfffffffc00f08947 */ /* 0x010fea000383ffff */
[----:B------:R-:W-:Y:S05]  /*cf30*/  BRA `(.L_x_5702) ;  /* 0xfffffff800387947 */ /* 0x000fea000383ffff */
.L_x_5703:
        /* <DEDUP_REMOVED lines=12> */
.L_x_7330:


//--------------------- .text._ZN7cutlass13device_kernelIN5flash11enable_sm90INS1_16FlashAttnBwdSm90INS1_25CollectiveMainloopBwdSm90ILi2ELi2ELi2EN4cute5tupleIJNS5_1CILi1EEES8_S8_EEENS6_IJNS7_ILi64EEENS7_ILi128EEESB_EEENS_10bfloat16_tEfNS_4arch4Sm90ELb0ELb1ELb0ELb1ELb0ELb1ELb0ELb0ELi2ELi1ELi2ELi1ELb0EEENS1_24CollectiveEpilogueBwdGQAISC_fSF_Li256ELb1ELb0EEENS1_19SingleTileSchedulerILb1ELb0ELb0ELi128EEEEEEEEEvNT_6ParamsE --------------------------
	.section	.text._ZN7cutlass13device_kernelIN5flash11enable_sm90INS1_16FlashAttnBwdSm90INS1_25CollectiveMainloopBwdSm90ILi2ELi2ELi2EN4cute5tupleIJNS5_1CILi1EEES8_S8_EEENS6_IJNS7_ILi64EEENS7_ILi128EEESB_EEENS_10bfloat16_tEfNS_4arch4Sm90ELb0ELb1ELb0ELb1ELb0ELb1ELb0ELb0ELi2ELi1ELi2ELi1ELb0EEENS1_24CollectiveEpilogueBwdGQAISC_fSF_Li256ELb1ELb0EEENS1_19SingleTileSchedulerILb1ELb0ELb0ELi128EEEEEEEEEvNT_6ParamsE,"ax",@progbits
	.align	128
.text._ZN7cutlass13device_kernelIN5flash11enable_sm90INS1_16FlashAttnBwdSm90INS1_25CollectiveMainloopBwdSm90ILi2ELi2ELi2EN4cute5tupleIJNS5_1CILi1EEES8_S8_EEENS6_IJNS7_ILi64EEENS7_ILi128EEESB_EEENS_10bfloat16_tEfNS_4arch4Sm90ELb0ELb1ELb0ELb1ELb0ELb1ELb0ELb0ELi2ELi1ELi2ELi1ELb0EEENS1_24CollectiveEpilogueBwdGQAISC_fSF_Li256ELb1ELb0EEENS1_19SingleTileSchedulerILb1ELb0ELb0ELi128EEEEEEEEEvNT_6ParamsE:
        .type           _ZN7cutlass13device_kernelIN5flash11enable_sm90INS1_16FlashAttnBwdSm90INS1_25CollectiveMainloopBwdSm90ILi2ELi2ELi2EN4cute5tupleIJNS5_1CILi1EEES8_S8_EEENS6_IJNS7_ILi64EEENS7_ILi128EEESB_EEENS_10bfloat16_tEfNS_4arch4Sm90ELb0ELb1ELb0ELb1ELb0ELb1ELb0ELb0ELi2ELi1ELi2ELi1ELb0EEENS1_24CollectiveEpilogueBwdGQAISC_fSF_Li256ELb1ELb0EEENS1_19SingleTileSchedulerILb1ELb0ELb0ELi128EEEEEEEEEvNT_6ParamsE,@function
        .size           _ZN7cutlass13device_kernelIN5flash11enable_sm90INS1_16FlashAttnBwdSm90INS1_25CollectiveMainloopBwdSm90ILi2ELi2ELi2EN4cute5tupleIJNS5_1CILi1EEES8_S8_EEENS6_IJNS7_ILi64EEENS7_ILi128EEESB_EEENS_10bfloat16_tEfNS_4arch4Sm90ELb0ELb1ELb0ELb1ELb0ELb1ELb0ELb0ELi2ELi1ELi2ELi1ELb0EEENS1_24CollectiveEpilogueBwdGQAISC_fSF_Li256ELb1ELb0EEENS1_19SingleTileSchedulerILb1ELb0ELb0ELi128EEEEEEEEEvNT_6ParamsE,(.L_x_7331 - _ZN7cutlass13device_kernelIN5flash11enable_sm90INS1_16FlashAttnBwdSm90INS1_25CollectiveMainloopBwdSm90ILi2ELi2ELi2EN4cute5tupleIJNS5_1CILi1EEES8_S8_EEENS6_IJNS7_ILi64EEENS7_ILi128EEESB_EEENS_10bfloat16_tEfNS_4arch4Sm90ELb0ELb1ELb0ELb1ELb0ELb1ELb0ELb0ELi2ELi1ELi2ELi1ELb0EEENS1_24CollectiveEpilogueBwdGQAISC_fSF_Li256ELb1ELb0EEENS1_19SingleTileSchedulerILb1ELb0ELb0ELi128EEEEEEEEEvNT_6ParamsE)
        .other          _ZN7cutlass13device_kernelIN5flash11enable_sm90INS1_16FlashAttnBwdSm90INS1_25CollectiveMainloopBwdSm90ILi2ELi2ELi2EN4cute5tupleIJNS5_1CILi1EEES8_S8_EEENS6_IJNS7_ILi64EEENS7_ILi128EEESB_EEENS_10bfloat16_tEfNS_4arch4Sm90ELb0ELb1ELb0ELb1ELb0ELb1ELb0ELb0ELi2ELi1ELi2ELi1ELb0EEENS1_24CollectiveEpilogueBwdGQAISC_fSF_Li256ELb1ELb0EEENS1_19SingleTileSchedulerILb1ELb0ELb0ELi128EEEEEEEEEvNT_6ParamsE,@"STO_CUDA_ENTRY STV_DEFAULT"
_ZN7cutlass13device_kernelIN5flash11enable_sm90INS1_16FlashAttnBwdSm90INS1_25CollectiveMainloopBwdSm90ILi2ELi2ELi2EN4cute5tupleIJNS5_1CILi1EEES8_S8_EEENS6_IJNS7_ILi64EEENS7_ILi128EEESB_EEENS_10bfloat16_tEfNS_4arch4Sm90ELb0ELb1ELb0ELb1ELb0ELb1ELb0ELb0ELi2ELi1ELi2ELi1ELb0EEENS1_24CollectiveEpilogueBwdGQAISC_fSF_Li256ELb1ELb0EEENS1_19SingleTileSchedulerILb1ELb0ELb0ELi128EEEEEEEEEvNT_6ParamsE:
        /* <DEDUP_REMOVED lines=24> */
.L_x_5705:
[----:B------:R-:W-:Y:S05]  /*0180*/  BSYNC B0 ;  /* 0x0000000000007941 */ /* 0x000fea0003800000 */
.L_x_5704:
        /* <DEDUP_REMOVED lines=37> */
.L_x_5706:
        /* <DEDUP_REMOVED lines=22> */
.L_x_5707:
[----:B------:R-:W-:Y:S01]  /*0540*/  PLOP3.LUT P0, PT, PT, PT, UP0, 0x80, 0x0 ;  /* 0x000000000000781c */ /* 0x000fe20003f0f008 */
[----:B------:R-:W-:Y:S01]  /*0550*/  NOP ;  /* 0x0000000000007918 */ /* 0x000fe20000000000 */
[----:B------:R-:W-:Y:S01]  /*0560*/  ULDC.64 UR46, c[0x0][0x208] ;  /* 0x00008200002e7ab9 */ /* 0x000fe20000000a00 */
[----:B------:R-:W-:Y:S01]  /*0570*/  BSSY B6, `(.L_x_5708) ;  /* 0x0000873000067945 */ /* 0x000fe20003800000 */
[----:B-12-4-:R-:W-:Y:S09]  /*0580*/  BAR.SYNC.DEFER_BLOCKING 0x0 ;  /* 0x0000000000007b1d */ /* 0x016ff20000010000 */
[----:B------:R-:W-:Y:S05]  /*0590*/  @!P0 BRA `(.L_x_5709) ;  /* 0x0000004800e88947 */ /* 0x000fea0003800000 */
.L_x_5710:
        /* <DEDUP_REMOVED lines=24> */
.L_x_5711:
        /* <DEDUP_REMOVED lines=14> */
.L_x_5713:
[----:B------:R-:W-:-:S05]  /*0800*/  ULDC UR4, c[0x0][0x8c4] ;  /* 0x0002310000047ab9 */ /* 0x000fca0000000800 */
.L_x_5712:
        /* <DEDUP_REMOVED lines=17> */
.L_x_5715:
        /* <DEDUP_REMOVED lines=14> */
.L_x_5716:
        /* <DEDUP_REMOVED lines=11> */
.L_x_5717:
        /* <DEDUP_REMOVED lines=13> */
.L_x_5718:
        /* <DEDUP_REMOVED lines=82> */
.L_x_5719:
        /* <DEDUP_REMOVED lines=29> */
.L_x_5722:
        /* <DEDUP_REMOVED lines=15> */
.L_x_5721:
        /* <DEDUP_REMOVED lines=22> */
.L_x_5724:
        /* <DEDUP_REMOVED lines=15> */
.L_x_5723:
        /* <DEDUP_REMOVED lines=8> */
.L_x_5808:
        /* <DEDUP_REMOVED lines=23> */
.L_x_5726:
        /* <DEDUP_REMOVED lines=95> */
.L_x_5738:
[----:B------:R-:W-:-:S13]  /*1d90*/  ISETP.NE.AND P6, PT, R235, 0x3, PT ;  /* 0x00000003eb00780c */ /* 0x000fda0003fc5270 */
[----:B------:R-:W-:Y:S05]  /*1da0*/  @!P6 BRA `(.L_x_5728) ;  /* 0x000000000004e947 */ /* 0x000fea0003800000 */
[----:B------:R-:W-:Y:S01]  /*1db0*/  BPT.TRAP 0x1 ;  /* 0x000000040000795c */ /* 0x000fe20000300000 */
.L_x_5728:
[----:B------:R-:W-:Y:S01]  /*1dc0*/  IMAD R0, R4, 0x8, R231 ;  /* 0x0000000804007824 */ /* 0x000fe200078e02e7 */
[----:B------:R-:W-:-:S04]  /*1dd0*/  SHF.L.U32 R7, R226, 0x1f, RZ ;  /* 0x0000001fe2077819 */ /* 0x000fc800000006ff */
[----:B------:R2:W3:Y:S01]  /*1de0*/  SYNCS.PHASECHK.TRANS64.TRYWAIT P0, [R0+URZ+0x30810], R7 ;  /* 0x03081007000075a7 */ /* 0x0004e2000800017f */
[----:B------:R-:W-:Y:S05]  /*1df0*/  @!P6 BRA `(.L_x_5729) ;  /* 0x000000000004e947 */ /* 0x000fea0003800000 */
[----:B------:R-:W-:Y:S01]  /*1e00*/  BPT.TRAP 0x1 ;  /* 0x000000040000795c */ /* 0x000fe20000300000 */
.L_x_5729:
[----:B---3--:R-:W-:Y:S05]  /*1e10*/  @P0 BRA `(.L_x_5730) ;  /* 0x0000000000080947 */ /* 0x008fea0003800000 */
[----:B------:R-:W3:Y:S02]  /*1e20*/  SYNCS.PHASECHK.TRANS64.TRYWAIT P0, [R0+URZ+0x30810], R7 ;  /* 0x03081007000075a7 */ /* 0x000ee4000800017f */
[----:B---3--:R-:W-:Y:S05]  /*1e30*/  @!P0 BRA `(.L_x_5731) ;  /* 0x0000006c00d08947 */ /* 0x008fea0003800000 */
.L_x_5730:
        /* <DEDUP_REMOVED lines=81> */
.L_x_5732:
[----:B------:R1:W1:Y:S01]  /*2350*/  SYNCS.PHASECHK.TRANS64.TRYWAIT P0, [R0+URZ+0x30830], R7 ;  /* 0x03083007000075a7 */ /* 0x000262000800017f */
[----:B------:R-:W-:Y:S05]  /*2360*/  @!P6 BRA `(.L_x_5733) ;  /* 0x000000000004e947 */ /* 0x000fea0003800000 */
[----:B------:R-:W-:Y:S01]  /*2370*/  BPT.TRAP 0x1 ;  /* 0x000000040000795c */ /* 0x000fe20000300000 */
.L_x_5733:
[----:B------:R-:W-:-:S05]  /*2380*/  VIADD R5, R231, 0x20000 ;  /* 0x00020000e7057836 */ /* 0x000fca0000000000 */
[----:B------:R-:W-:-:S04]  /*2390*/  SHF.R.U32.HI R5, RZ, 0x4, R5 ;  /* 0x00000004ff057819 */ /* 0x000fc80000011605 */
[----:B------:R-:W-:-:S04]  /*23a0*/  LOP3.LUT R234, R5, 0x3fff, RZ, 0xc0, !PT ;  /* 0x00003fff05ea7812 */ /* 0x000fc800078ec0ff */
[----:B------:R-:W-:Y:S01]  /*23b0*/  LOP3.LUT R5, R234, 0x10000, RZ, 0xfc, !PT ;  /* 0x00010000ea057812 */ /* 0x000fe200078efcff */
[----:B-1----:R-:W-:Y:S06]  /*23c0*/  @P0 BRA `(.L_x_5734) ;  /* 0x0000000000080947 */ /* 0x002fec0003800000 */
[----:B------:R-:W1:Y:S02]  /*23d0*/  SYNCS.PHASECHK.TRANS64.TRYWAIT P0, [R0+URZ+0x30830], R7 ;  /* 0x03083007000075a7 */ /* 0x000e64000800017f */
[----:B-1----:R-:W-:Y:S05]  /*23e0*/  @!P0 BRA `(.L_x_5735) ;  /* 0x0000006800788947 */ /* 0x002fea0003800000 */
.L_x_5734:
        /* <DEDUP_REMOVED lines=445> */
.L_x_5736:
        /* <DEDUP_REMOVED lines=49> */
.L_x_5737:
        /* <DEDUP_REMOVED lines=78> */
.L_x_5720:
[----:B------:R-:W-:Y:S05]  /*47b0*/  @P0 BRA `(.L_x_5714) ;  /* 0x0000004400380947 */ /* 0x000fea0003800000 */
[----:B------:R-:W-:Y:S01]  /*47c0*/  ULDC.64 UR4, c[0x0][0x878] ;  /* 0x00021e0000047ab9 */ /* 0x000fe20000000a00 */
[----:B------:R-:W1:Y:S01]  /*47d0*/  S2R R4, SR_TID.X ;  /* 0x0000000000047919 */ /* 0x000e620000002100 */
[----:B------:R-:W-:Y:S01]  /*47e0*/  UISETP.NE.U32.AND UP0, UPT, UR4, URZ, UPT ;  /* 0x0000003f0400728c */ /* 0x000fe2000bf05070 */
[----:B------:R-:W-:Y:S01]  /*47f0*/  S2UR UR8, SR_CgaCtaId ;  /* 0x00000000000879c3 */ /* 0x000fe20000008800 */
[----:B------:R-:W-:-:S07]  /*4800*/  ULDC UR6, c[0x0][0x850] ;  /* 0x0002140000067ab9 */ /* 0x000fce0000000800 */
[----:B------:R-:W2:Y:S01]  /*4810*/  S2UR UR10, SR_CTAID.X ;  /* 0x00000000000a79c3 */ /* 0x000ea20000002500 */
        /* <DEDUP_REMOVED lines=9> */
[----:B------:R-:W-:-:S05]  /*48b0*/  IMAD.U32 R3, RZ, RZ, UR5 ;  /* 0x00000005ff037e24 */ /* 0x000fca000f8e00ff */
[----:B------:R-:W3:Y:S01]  /*48c0*/  @P0 LDG.E R2, desc[UR46][R2.64] ;  /* 0x0000002e02020981 */ /* 0x000ee2000c1e1900 */
[----:B------:R-:W4:Y:S01]  /*48d0*/  S2UR UR5, SR_CTAID.Y ;  /* 0x00000000000579c3 */ /* 0x000f220000002600 */
[----:B-1----:R-:W-:Y:S01]  /*48e0*/  VIADD R5, R4, 0xffffff80 ;  /* 0xffffff8004057836 */ /* 0x002fe20000000000 */
[----:B------:R-:W-:Y:S01]  /*48f0*/  UISETP.NE.AND UP1, UPT, UR6, 0x1, UPT ;  /* 0x000000010600788c */ /* 0x000fe2000bf25270 */
[----:B------:R-:W-:Y:S01]  /*4900*/  BSSY B0, `(.L_x_5739) ;  /* 0x000005b000007945 */ /* 0x000fe20003800000 */
[----:B--2---:R-:W-:Y:S02]  /*4910*/  USHF.L.U32 UR10, UR10, 0xe, URZ ;  /* 0x0000000e0a0a7899 */ /* 0x004fe4000800063f */
[----:B------:R-:W-:-:S07]  /*4920*/  SHF.R.S32.HI R0, RZ, 0x1f, R5 ;  /* 0x0000001fff007819 */ /* 0x000fce0000011405 */
[----:B------:R-:W-:Y:S01]  /*4930*/  @UP1 ULDC UR11, c[0x0][0x858] ;  /* 0x00021600000b1ab9 */ /* 0x000fe20000000800 */
        /* <DEDUP_REMOVED lines=17> */
[----:B----4-:R-:W-:Y:S02]  /*4a50*/  UIMAD.WIDE.U32 UR8, UR5, UR8, URZ ;  /* 0x00000008050872a5 */ /* 0x010fe4000f8e003f */
        /* <DEDUP_REMOVED lines=62> */
.L_x_5741:
[----:B------:R-:W-:Y:S01]  /*4e40*/  @P0 ELECT P1, URZ, PT ;  /* 0x00000000003f082f */ /* 0x000fe20003820000 */
[----:B------:R2:W-:-:S12]  /*4e50*/  UBLKRED.G.S.ADD.F32.RN [UR6], [UR4], UR5, desc[UR8] ;  /* 0x00000806040073bb */ /* 0x0005d800080a1405 */
[----:B------:R-:W-:Y:S02]  /*4e60*/  @P1 PLOP3.LUT P0, PT, P1, PT, PT, 0x8, 0x0 ;  /* 0x000000000000181c */ /* 0x000fe40000f0e170 */
[----:B------:R-:W-:-:S11]  /*4e70*/  PLOP3.LUT P1, PT, PT, PT, PT, 0x8, 0x0 ;  /* 0x000000000000781c */ /* 0x000fd60003f2e170 */
[----:B--2---:R-:W-:Y:S05]  /*4e80*/  @P0 BRA.U.ANY `(.L_x_5741) ;  /* 0xfffffffd00ec0947 */ /* 0x004fea000393ffff */
[----:B------:R0:W-:Y:S01]  /*4e90*/  UTMACMDFLUSH ;  /* 0x00000000000079b7 */ /* 0x0001e20000000000 */
[----:B------:R-:W-:-:S04]  /*4ea0*/  DEPBAR.LE SB0, 0x0 ;  /* 0x000080000000791a */ /* 0x000fc80000000000 */
.L_x_5740:
[----:B------:R-:W-:Y:S05]  /*4eb0*/  BSYNC B0 ;  /* 0x0000000000007941 */ /* 0x000fea0003800000 */
.L_x_5739:
        /* <DEDUP_REMOVED lines=32> */
.L_x_5742:
        /* <DEDUP_REMOVED lines=8> */
.L_x_5709:
        /* <DEDUP_REMOVED lines=21> */
.L_x_5744:
        /* <DEDUP_REMOVED lines=13> */
.L_x_5746:
[----:B------:R-:W-:-:S05]  /*5360*/  ULDC UR4, c[0x0][0x8c4] ;  /* 0x0002310000047ab9 */ /* 0x000fca0000000800 */
.L_x_5745:
        /* <DEDUP_REMOVED lines=44> */
.L_x_5747:
        /* <DEDUP_REMOVED lines=13> */
.L_x_5748:
        /* <DEDUP_REMOVED lines=12> */
.L_x_5749:
        /* <DEDUP_REMOVED lines=22> */
.L_x_5750:
        /* <DEDUP_REMOVED lines=40> */
.L_x_5753:
[----:B------:R-:W-:Y:S05]  /*5ba0*/  BSYNC B0 ;  /* 0x0000000000007941 */ /* 0x000fea0003800000 */
.L_x_5752:
        /* <DEDUP_REMOVED lines=19> */
.L_x_5755:
[----:B------:R-:W-:Y:S05]  /*5ce0*/  BSYNC B0 ;  /* 0x0000000000007941 */ /* 0x000fea0003800000 */
.L_x_5754:
[----:B------:R-:W-:Y:S06]  /*5cf0*/  BAR.ARV 0xa, 0xa0 ;  /* 0x0282800000007b1d */ /* 0x000fec0000002000 */
[----:B------:R-:W-:Y:S04]  /*5d00*/  BSSY B0, `(.L_x_5756) ;  /* 0x0000003000007945 */ /* 0x000fe80003800000 */
[----:B------:R-:W-:Y:S05]  /*5d10*/  @!P0 BRA `(.L_x_5757) ;  /* 0x0000000000048947 */ /* 0x000fea0003800000 */
[----:B------:R-:W-:-:S04]  /*5d20*/  DEPBAR.LE SB0, 0x0 ;  /* 0x000080000000791a */ /* 0x000fc80000000000 */
.L_x_5757:
[----:B------:R-:W-:Y:S05]  /*5d30*/  BSYNC B0 ;  /* 0x0000000000007941 */ /* 0x000fea0003800000 */
.L_x_5756:
[----:B------:R-:W-:Y:S06]  /*5d40*/  BAR.ARV 0xb, 0xa0 ;  /* 0x02c2800000007b1d */ /* 0x000fec0000002000 */
[----:B------:R-:W-:Y:S01]  /*5d50*/  UIADD3 UR15, UR7, 0x1, URZ ;  /* 0x00000001070f7890 */ /* 0x000fe2000fffe03f */
[----:B------:R-:W-:Y:S11]  /*5d60*/  BRA `(.L_x_5758) ;  /* 0x0000000000047947 */ /* 0x000ff60003800000 */
.L_x_5751:
[----:B------:R-:W-:-:S05]  /*5d70*/  UMOV UR15, UR7 ;  /* 0x00000007000f7c82 */ /* 0x000fca0008000000 */
.L_x_5758:
        /* <DEDUP_REMOVED lines=21> */
.L_x_5771:
        /* <DEDUP_REMOVED lines=20> */
.L_x_5760:
[----:B------:R-:W-:Y:S05]  /*6010*/  BSYNC B0 ;  /* 0x0000000000007941 */ /* 0x000fea0003800000 */
.L_x_5759:
        /* <DEDUP_REMOVED lines=13> */
.L_x_5762:
[----:B------:R-:W-:Y:S05]  /*60f0*/  BSYNC B0 ;  /* 0x0000000000007941 */ /* 0x000fea0003800000 */
.L_x_5761:
[----:B------:R-:W-:Y:S06]  /*6100*/  BAR.ARV 0xa, 0xa0 ;  /* 0x0282800000007b1d */ /* 0x000fec0000002000 */
[----:B------:R-:W-:Y:S04]  /*6110*/  BSSY B0, `(.L_x_5763) ;  /* 0x0000003000007945 */ /* 0x000fe80003800000 */
[----:B------:R-:W-:Y:S05]  /*6120*/  @!P0 BRA `(.L_x_5764) ;  /* 0x0000000000048947 */ /* 0x000fea0003800000 */
[----:B------:R-:W-:-:S04]  /*6130*/  DEPBAR.LE SB0, 0x0 ;  /* 0x000080000000791a */ /* 0x000fc80000000000 */
.L_x_5764:
[----:B------:R-:W-:Y:S05]  /*6140*/  BSYNC B0 ;  /* 0x0000000000007941 */ /* 0x000fea0003800000 */
.L_x_5763:
        /* <DEDUP_REMOVED lines=13> */
.L_x_5766:
[----:B------:R-:W-:Y:S05]  /*6220*/  BSYNC B0 ;  /* 0x0000000000007941 */ /* 0x000fea0003800000 */
.L_x_5765:
        /* <DEDUP_REMOVED lines=13> */
.L_x_5768:
[----:B------:R-:W-:Y:S05]  /*6300*/  BSYNC B0 ;  /* 0x0000000000007941 */ /* 0x000fea0003800000 */
.L_x_5767:
[----:B------:R-:W-:Y:S01]  /*6310*/  UIADD3 UR15, UR15, 0x2, URZ ;  /* 0x000000020f0f7890 */ /* 0x000fe2000fffe03f */
[----:B------:R-:W-:Y:S06]  /*6320*/  BAR.ARV 0xa, 0xa0 ;  /* 0x0282800000007b1d */ /* 0x000fec0000002000 */
[----:B------:R-:W-:Y:S01]  /*6330*/  BSSY B0, `(.L_x_5769) ;  /* 0x0000004000007945 */ /* 0x000fe20003800000 */
[----:B------:R-:W-:-:S03]  /*6340*/  ISETP.LE.AND P1, PT, R2, UR15, PT ;  /* 0x0000000f02007c0c */ /* 0x000fc6000bf23270 */
[----:B------:R-:W-:Y:S10]  /*6350*/  @!P0 BRA `(.L_x_5770) ;  /* 0x0000000000048947 */ /* 0x000ff40003800000 */
[----:B------:R-:W-:-:S04]  /*6360*/  DEPBAR.LE SB0, 0x0 ;  /* 0x000080000000791a */ /* 0x000fc80000000000 */
.L_x_5770:
[----:B------:R-:W-:Y:S05]  /*6370*/  BSYNC B0 ;  /* 0x0000000000007941 */ /* 0x000fea0003800000 */
.L_x_5769:
[----:B------:R-:W-:Y:S06]  /*6380*/  BAR.ARV 0xb, 0xa0 ;  /* 0x02c2800000007b1d */ /* 0x000fec0000002000 */
[----:B------:R-:W-:Y:S02]  /*6390*/  UIADD3 UR19, UR19, 0x4000, URZ ;  /* 0x0000400013137890 */ /* 0x000fe4000fffe03f */
[----:B------:R-:W-:Y:S01]  /*63a0*/  UIADD3 UR6, UR6, 0x4000, URZ ;  /* 0x0000400006067890 */ /* 0x000fe2000fffe03f */
[----:B------:R-:W-:Y:S11]  /*63b0*/  @!P1 BRA `(.L_x_5771) ;  /* 0xfffffff800c49947 */ /* 0x000ff6000383ffff */
[----:B------:R-:W-:Y:S05]  /*63c0*/  BRA `(.L_x_5714) ;  /* 0x0000002800347947 */ /* 0x000fea0003800000 */
.L_x_5743:
        /* <DEDUP_REMOVED lines=14> */
.L_x_5772:
        /* <DEDUP_REMOVED lines=14> */
.L_x_5774:
[----:B------:R-:W-:-:S05]  /*6590*/  ULDC UR4, c[0x0][0x8c4] ;  /* 0x0002310000047ab9 */ /* 0x000fca0000000800 */
.L_x_5773:
        /* <DEDUP_REMOVED lines=59> */
.L_x_5776:
        /* <DEDUP_REMOVED lines=13> */
.L_x_5777:
        /* <DEDUP_REMOVED lines=8> */
.L_x_5778:
        /* <DEDUP_REMOVED lines=21> */
.L_x_5779:
        /* <DEDUP_REMOVED lines=50> */
.L_x_5809:
        /* <DEDUP_REMOVED lines=15> */
.L_x_5782:
        /* <DEDUP_REMOVED lines=97> */
.L_x_5793:
[----:B-123--:R-:W-:-:S04]  /*7610*/  SHF.L.U32 R18, R10, 0x1f, RZ ;  /* 0x0000001f0a127819 */ /* 0x00efc800000006ff */
[----:B------:R-:W2:Y:S02]  /*7620*/  SYNCS.PHASECHK.TRANS64.TRYWAIT P1, [R15+URZ+0x30840], R18 ;  /* 0x030840120f0075a7 */ /* 0x000ea4000802017f */
[----:B--2---:R-:W-:Y:S05]  /*7630*/  @!P1 BRA `(.L_x_5785) ;  /* 0x00000018000c9947 */ /* 0x004fea0003800000 */
.L_x_5810:
        /* <DEDUP_REMOVED lines=8> */
.L_x_5786:
        /* <DEDUP_REMOVED lines=37> */
.L_x_5811:
        /* <DEDUP_REMOVED lines=8> */
.L_x_5788:
        /* <DEDUP_REMOVED lines=37> */
.L_x_5812:
        /* <DEDUP_REMOVED lines=8> */
.L_x_5790:
        /* <DEDUP_REMOVED lines=31> */
.L_x_5814:
        /* <DEDUP_REMOVED lines=8> */
.L_x_5792:
        /* <DEDUP_REMOVED lines=37> */
.L_x_5784:
[----:B------:R-:W4:Y:S02]  /*8120*/  LDL.LU R4, [R1+0x4] ;  /* 0x0000040001047983 */ /* 0x000f240000300800 */
[----:B----4-:R-:W-:Y:S02]  /*8130*/  ISETP.NE.AND P1, PT, R4, RZ, PT ;  /* 0x000000ff0400720c */ /* 0x010fe40003f25270 */
[----:B------:R4:W5:Y:S11]  /*8140*/  LDL R4, [R1] ;  /* 0x0000000001047983 */ /* 0x0009760000100800 */
[----:B----4-:R-:W-:Y:S05]  /*8150*/  @!P1 BRA `(.L_x_5783) ;  /* 0x00000004005c9947 */ /* 0x010fea0003800000 */
[----:B------:R-:W-:-:S04]  /*8160*/  SHF.L.U32 R12, R10, 0x1f, RZ ;  /* 0x0000001f0a0c7819 */ /* 0x000fc800000006ff */
[----:B------:R-:W4:Y:S02]  /*8170*/  SYNCS.PHASECHK.TRANS64.TRYWAIT P1, [R15+URZ+0x30840], R12 ;  /* 0x0308400c0f0075a7 */ /* 0x000f24000802017f */
[----:B----4-:R-:W-:Y:S05]  /*8180*/  @!P1 BRA `(.L_x_5794) ;  /* 0x0000000c008c9947 */ /* 0x010fea0003800000 */
.L_x_5815:
        /* <DEDUP_REMOVED lines=8> */
.L_x_5795:
        /* <DEDUP_REMOVED lines=34> */
.L_x_5816:
        /* <DEDUP_REMOVED lines=8> */
.L_x_5797:
        /* <DEDUP_REMOVED lines=34> */
.L_x_5783:
[----:B------:R-:W1:Y:S01]  /*86d0*/  S2R R0, SR_TID.X ;  /* 0x0000000000007919 */ /* 0x000e620000002100 */
[----:B------:R-:W-:Y:S01]  /*86e0*/  IMAD R3, R16, 0x8, R15 ;  /* 0x0000000810037824 */ /* 0x000fe200078e020f */
[----:B-1----:R-:W-:Y:S02]  /*86f0*/  LOP3.LUT R2, R0, 0x7f, RZ, 0xc0, !PT ;  /* 0x0000007f00027812 */ /* 0x002fe400078ec0ff */
[----:B------:R-:W-:Y:S02]  /*8700*/  SHF.L.U32 R0, R10, 0x1f, RZ ;  /* 0x0000001f0a007819 */ /* 0x000fe400000006ff */
[----:B------:R-:W-:Y:S02]  /*8710*/  ISETP.NE.AND P1, PT, R2, RZ, PT ;  /* 0x000000ff0200720c */ /* 0x000fe40003f25270 */
[----:B------:R-:W1:Y:S02]  /*8720*/  SYNCS.PHASECHK.TRANS64.TRYWAIT P0, [R3+URZ+0x30840], R0 ;  /* 0x03084000030075a7 */ /* 0x000e64000800017f */
[----:B-1----:R-:W-:Y:S09]  /*8730*/  @!P0 BRA `(.L_x_5798) ;  /* 0x0000000800488947 */ /* 0x002ff20003800000 */
.L_x_5817:
[----:B------:R-:W-:Y:S05]  /*8740*/  @P1 BRA `(.L_x_5799) ;  /* 0x0000000000181947 */ /* 0x000fea0003800000 */
[----:B------:R-:W1:Y:S01]  /*8750*/  S2R R2, SR_TID.X ;  /* 0x0000000000027919 */ /* 0x000e620000002100 */
[----:B------:R-:W-:-:S04]  /*8760*/  IMAD.MOV.U32 R0, RZ, RZ, 0x4100 ;  /* 0x00004100ff007424 */ /* 0x000fc800078e00ff */
[----:B------:R1:W-:Y:S02]  /*8770*/  SYNCS.ARRIVE.TRANS64 RZ, [R3+URZ+0x30830], R0 ;  /* 0x0308300003ff79a7 */ /* 0x0003e4000800003f */
[----:B-1----:R-:W-:-:S13]  /*8780*/  LOP3.LUT P0, RZ, R2, 0x1f, RZ, 0xc0, !PT ;  /* 0x0000001f02ff7812 */ /* 0x002fda000780c0ff */
[----:B------:R-:W-:Y:S05]  /*8790*/  @!P0 BRA `(.L_x_5799) ;  /* 0x0000000000048947 */ /* 0x000fea0003800000 */
[----:B------:R-:W-:Y:S01]  /*87a0*/  BPT.TRAP 0x1 ;  /* 0x000000040000795c */ /* 0x000fe20000300000 */
.L_x_5799:
        /* <DEDUP_REMOVED lines=41> */
.L_x_5780:
[----:B------:R-:W-:Y:S05]  /*8a40*/  BSYNC B0 ;  /* 0x0000000000007941 */ /* 0x000fea0003800000 */
.L_x_5775:
[----:B------:R-:W-:-:S03]  /*8a50*/  UMOV UR8, 0xffffffff ;  /* 0xffffffff00087882 */ /* 0x000fc60000000000 */
[----:B------:R-:W-:Y:S05]  /*8a60*/  BRA.DIV UR8, `(.L_x_5800) ;  /* 0x0000000608907947 */ /* 0x000fea000b800000 */
[----:B------:R-:W-:-:S13]  /*8a70*/  ELECT P6, URZ, PT ;  /* 0x00000000003f782f */ /* 0x000fda00038c0000 */
.L_x_5820:
[----:B------:R-:W-:Y:S05]  /*8a80*/  @!P6 BRA `(.L_x_5714) ;  /* 0x000000000084e947 */ /* 0x000fea0003800000 */
[----:B------:R-:W-:-:S06]  /*8a90*/  ULOP3.LUT UR8, UR38, 0x2, URZ, 0xfc, !UPT ;  /* 0x0000000226087892 */ /* 0x000fcc000f8efc3f */
[----:B------:R-:W-:-:S05]  /*8aa0*/  IMAD.U32 R2, RZ, RZ, UR8 ;  /* 0x00000008ff027e24 */ /* 0x000fca000f8e00ff */
[----:B------:R-:W-:-:S13]  /*8ab0*/  ISETP.NE.AND P2, PT, R2, 0x3, PT ;  /* 0x000000030200780c */ /* 0x000fda0003f45270 */
[----:B------:R-:W-:Y:S05]  /*8ac0*/  @!P2 BRA `(.L_x_5801) ;  /* 0x000000000004a947 */ /* 0x000fea0003800000 */
[----:B---3--:R-:W-:Y:S01]  /*8ad0*/  BPT.TRAP 0x1 ;  /* 0x000000040000795c */ /* 0x008fe20000300000 */
.L_x_5801:
        /* <DEDUP_REMOVED lines=15> */
.L_x_5821:
[----:B------:R-:W2:Y:S02]  /*8bd0*/  SYNCS.PHASECHK.TRANS64.TRYWAIT P0, [R3+URZ], R2 ;  /* 0x00000002030075a7 */ /* 0x000ea4000800017f */
[----:B--2---:R-:W-:Y:S05]  /*8be0*/  @!P0 BRA `(.L_x_5803) ;  /* 0x0000000400648947 */ /* 0x004fea0003800000 */
.L_x_5822:
[----:B------:R-:W-:Y:S05]  /*8bf0*/  @!P2 BRA `(.L_x_5804) ;  /* 0x000000000004a947 */ /* 0x000fea0003800000 */
[----:B---3--:R-:W-:Y:S01]  /*8c00*/  BPT.TRAP 0x1 ;  /* 0x000000040000795c */ /* 0x008fe20000300000 */
.L_x_5804:
[----:B--2---:R-:W-:-:S04]  /*8c10*/  VIADD R3, R8, 0x30840 ;  /* 0x0003084008037836 */ /* 0x004fc80000000000 */
[----:B------:R-:W-:-:S04]  /*8c20*/  IMAD R5, R0, 0x8, R3 ;  /* 0x0000000800057824 */ /* 0x000fc800078e0203 */
[----:B------:R-:W2:Y:S02]  /*8c30*/  SYNCS.PHASECHK.TRANS64.TRYWAIT P0, [R5+URZ], R4 ;  /* 0x00000004050075a7 */ /* 0x000ea4000800017f */
[----:B--2---:R-:W-:Y:S05]  /*8c40*/  @!P0 BRA `(.L_x_5805) ;  /* 0x0000000400608947 */ /* 0x004fea0003800000 */
.L_x_5823:
[----:B------:R-:W-:-:S07]  /*8c50*/  IMAD R3, R6, 0x8, R3 ;  /* 0x0000000806037824 */ /* 0x000fce00078e0203 */
.L_x_5806:
[----:B----4-:R4:W1:Y:S02]  /*8c60*/  SYNCS.PHASECHK.TRANS64.TRYWAIT P0, [R3+URZ], R2 ;  /* 0x00000002030075a7 */ /* 0x010864000800017f */
[----:B-1----:R-:W-:Y:S05]  /*8c70*/  @!P0 NANOSLEEP.SYNCS 0x989680 ;  /* 0x009896800000895d */ /* 0x002fea0003900000 */
[----:B------:R-:W1:Y:S02]  /*8c80*/  @!P0 SYNCS.PHASECHK.TRANS64 P0, [R3+URZ], R2 ;  /* 0x00000002030085a7 */ /* 0x000e64000800007f */
[----:B-1----:R-:W-:Y:S05]  /*8c90*/  @!P0 BRA `(.L_x_5806) ;  /* 0xfffffffc00f08947 */ /* 0x002fea000383ffff */
.L_x_5714:
[----:B---3--:R-:W-:Y:S05]  /*8ca0*/  BSYNC B6 ;  /* 0x0000000000067941 */ /* 0x008fea0003800000 */
.L_x_5708:
[----:B------:R-:W-:Y:S05]  /*8cb0*/  EXIT ;  /* 0x000000000000794d */ /* 0x000fea0003800000 */
.L_x_5725:
[----:B------:R-:W-:Y:S02]  /*8cc0*/  IMAD.MOV.U32 R12, RZ, RZ, RZ ;  /* 0x000000ffff0c7224 */ /* 0x000fe400078e00ff */
[----:B------:R-:W-:Y:S02]  /*8cd0*/  IMAD.MOV.U32 R11, RZ, RZ, 0x1f ;  /* 0x0000001fff0b7424 */ /* 0x000fe400078e00ff */
[----:B------:R-:W-:-:S07]  /*8ce0*/  IMAD.MOV.U32 R15, RZ, RZ, -0x1 ;  /* 0xffffffffff0f7424 */ /* 0x000fce00078e00ff */
[----:B------:R-:W-:Y:S05]  /*8cf0*/  WARPSYNC.COLLECTIVE R15, `(.L_x_5807) ;  /* 0x000000000f087348 */ /* 0x000fea0003c00000 */
[----:B------:R1:W2:Y:S02]  /*8d00*/  SHFL.IDX P6, R14, R13, R12, R11 ;  /* 0x0000000c0d0e7389 */ /* 0x0002a400000c000b */
[----:B-12---:R-:W-:Y:S01]  /*8d10*/  ENDCOLLECTIVE ;  /* 0x000000000000791b */ /* 0x006fe20003800000 */
.L_x_5807:
[----:B------:R-:W-:Y:S05]  /*8d20*/  BRA `(.L_x_5808) ;  /* 0xffffff8800407947 */ /* 0x000fea000383ffff */
.L_x_5727:
[----:B--2---:R2:W3:Y:S02]  /*8d30*/  SYNCS.PHASECHK.TRANS64.TRYWAIT P0, [R231+URZ+0x30800], R8 ;  /* 0x03080008e70075a7 */ /* 0x0044e4000800017f */
[----:B---3--:R-:W-:Y:S05]  /*8d40*/  @!P0 NANOSLEEP.SYNCS 0x989680 ;  /* 0x009896800000895d */ /* 0x008fea0003900000 */
[----:B------:R-:W3:Y:S02]  /*8d50*/  @!P0 SYNCS.PHASECHK.TRANS64 P0, [R231+URZ+0x30800], R8 ;  /* 0x03080008e70085a7 */ /* 0x000ee4000800007f */
[----:B---3--:R-:W-:Y:S05]  /*8d60*/  @!P0 BRA `(.L_x_5727) ;  /* 0xfffffffc00f08947 */ /* 0x008fea000383ffff */
[----:B------:R-:W-:Y:S05]  /*8d70*/  BRA `(.L_x_5726) ;  /* 0xffffff8800887947 */ /* 0x000fea000383ffff */
.L_x_5731:
[----:B---3--:R3:W4:Y:S02]  /*8d80*/  SYNCS.PHASECHK.TRANS64.TRYWAIT P0, [R0+URZ+0x30810], R7 ;  /* 0x03081007000075a7 */ /* 0x008724000800017f */
[----:B----4-:R-:W-:Y:S05]  /*8d90*/  @!P0 NANOSLEEP.SYNCS 0x989680 ;  /* 0x009896800000895d */ /* 0x010fea0003900000 */
[----:B------:R-:W4:Y:S02]  /*8da0*/  @!P0 SYNCS.PHASECHK.TRANS64 P0, [R0+URZ+0x30810], R7 ;  /* 0x03081007000085a7 */ /* 0x000f24000800007f */
[----:B----4-:R-:W-:Y:S05]  /*8db0*/  @!P0 BRA `(.L_x_5731) ;  /* 0xfffffffc00f08947 */ /* 0x010fea000383ffff */
[----:B------:R-:W-:Y:S05]  /*8dc0*/  BRA `(.L_x_5730) ;  /* 0xffffff90001c7947 */ /* 0x000fea000383ffff */
.L_x_5735:
[----:B------:R1:W1:Y:S02]  /*8dd0*/  SYNCS.PHASECHK.TRANS64.TRYWAIT P0, [R0+URZ+0x30830], R7 ;  /* 0x03083007000075a7 */ /* 0x000264000800017f */
[----:B-1----:R-:W-:Y:S05]  /*8de0*/  @!P0 NANOSLEEP.SYNCS 0x989680 ;  /* 0x009896800000895d */ /* 0x002fea0003900000 */
[----:B------:R-:W1:Y:S02]  /*8df0*/  @!P0 SYNCS.PHASECHK.TRANS64 P0, [R0+URZ+0x30830], R7 ;  /* 0x03083007000085a7 */ /* 0x000e64000800007f */
[----:B-1----:R-:W-:Y:S05]  /*8e00*/  @!P0 BRA `(.L_x_5735) ;  /* 0xfffffffc00f08947 */ /* 0x002fea000383ffff */
[----:B------:R-:W-:Y:S05]  /*8e10*/  BRA `(.L_x_5734) ;  /* 0xffffff9400747947 */ /* 0x000fea000383ffff */
.L_x_5781:
[----:B-1----:R1:W2:Y:S02]  /*8e20*/  SYNCS.PHASECHK.TRANS64.TRYWAIT P0, [R15+URZ+0x30820], R0 ;  /* 0x030820000f0075a7 */ /* 0x0022a4000800017f */
[----:B--2---:R-:W-:Y:S05]  /*8e30*/  @!P0 NANOSLEEP.SYNCS 0x989680 ;  /* 0x009896800000895d */ /* 0x004fea0003900000 */
[----:B------:R-:W2:Y:S02]  /*8e40*/  @!P0 SYNCS.PHASECHK.TRANS64 P0, [R15+URZ+0x30820], R0 ;  /* 0x030820000f0085a7 */ /* 0x000ea4000800007f */
[----:B--2---:R-:W-:Y:S05]  /*8e50*/  @!P0 BRA `(.L_x_5781) ;  /* 0xfffffffc00f08947 */ /* 0x004fea000383ffff */
[----:B------:R-:W-:Y:S05]  /*8e60*/  BRA `(.L_x_5809) ;  /* 0xffffffe000287947 */ /* 0x000fea000383ffff */
.L_x_5785:
[----:B--2---:R2:W3:Y:S02]  /*8e70*/  SYNCS.PHASECHK.TRANS64.TRYWAIT P1, [R15+URZ+0x30840], R18 ;  /* 0x030840120f0075a7 */ /* 0x0044e4000802017f */
[----:B---3--:R-:W-:Y:S05]  /*8e80*/  @!P1 NANOSLEEP.SYNCS 0x989680 ;  /* 0x009896800000995d */ /* 0x008fea0003900000 */
[----:B------:R-:W3:Y:S02]  /*8e90*/  @!P1 SYNCS.PHASECHK.TRANS64 P1, [R15+URZ+0x30840], R18 ;  /* 0x030840120f0095a7 */ /* 0x000ee4000802007f */
[----:B---3--:R-:W-:Y:S05]  /*8ea0*/  @!P1 BRA `(.L_x_5785) ;  /* 0xfffffffc00f09947 */ /* 0x008fea000383ffff */
[----:B------:R-:W-:Y:S05]  /*8eb0*/  BRA `(.L_x_5810) ;  /* 0xffffffe400e07947 */ /* 0x000fea000383ffff */
.L_x_5787:
[----:B-1----:R1:W3:Y:S02]  /*8ec0*/  SYNCS.PHASECHK.TRANS64.TRYWAIT P1, [R15+URZ+0x30828], R18 ;  /* 0x030828120f0075a7 */ /* 0x0022e4000802017f */
[----:B---3--:R-:W-:Y:S05]  /*8ed0*/  @!P1 NANOSLEEP.SYNCS 0x989680 ;  /* 0x009896800000995d */ /* 0x008fea0003900000 */
[----:B------:R-:W3:Y:S02]  /*8ee0*/  @!P1 SYNCS.PHASECHK.TRANS64 P1, [R15+URZ+0x30828], R18 ;  /* 0x030828120f0095a7 */ /* 0x000ee4000802007f */
[----:B---3--:R-:W-:Y:S05]  /*8ef0*/  @!P1 BRA `(.L_x_5787) ;  /* 0xfffffffc00f09947 */ /* 0x008fea000383ffff */
[----:B------:R-:W-:Y:S05]  /*8f00*/  BRA `(.L_x_5811) ;  /* 0xffffffe800807947 */ /* 0x000fea000383ffff */
.L_x_5789:
[----:B---3--:R3:W4:Y:S02]  /*8f10*/  SYNCS.PHASECHK.TRANS64.TRYWAIT P1, [R15+URZ+0x30848], R18 ;  /* 0x030848120f0075a7 */ /* 0x008724000802017f */
[----:B----4-:R-:W-:Y:S05]  /*8f20*/  @!P1 NANOSLEEP.SYNCS 0x989680 ;  /* 0x009896800000995d */ /* 0x010fea0003900000 */
[----:B------:R-:W4:Y:S02]  /*8f30*/  @!P1 SYNCS.PHASECHK.TRANS64 P1, [R15+URZ+0x30848], R18 ;  /* 0x030848120f0095a7 */ /* 0x000f24000802007f */
[----:B----4-:R-:W-:Y:S05]  /*8f40*/  @!P1 BRA `(.L_x_5789) ;  /* 0xfffffffc00f09947 */ /* 0x010fea000383ffff */
[----:B------:R-:W-:Y:S05]  /*8f50*/  BRA `(.L_x_5812) ;  /* 0xffffffec00207947 */ /* 0x000fea000383ffff */
.L_x_5791:
[----:B------:R-:W-:-:S07]  /*8f60*/  SHF.L.U32 R4, R10, 0x1f, RZ ;  /* 0x0000001f0a047819 */ /* 0x000fce00000006ff */
.L_x_5813:
[----:B----4-:R4:W1:Y:S02]  /*8f70*/  SYNCS.PHASECHK.TRANS64.TRYWAIT P1, [R15+URZ+0x30820], R4 ;  /* 0x030820040f0075a7 */ /* 0x010864000802017f */
[----:B-1----:R-:W-:Y:S05]  /*8f80*/  @!P1 NANOSLEEP.SYNCS 0x989680 ;  /* 0x009896800000995d */ /* 0x002fea0003900000 */
[----:B------:R-:W1:Y:S02]  /*8f90*/  @!P1 SYNCS.PHASECHK.TRANS64 P1, [R15+URZ+0x30820], R4 ;  /* 0x030820040f0095a7 */ /* 0x000e64000802007f */
[----:B-1----:R-:W-:Y:S05]  /*8fa0*/  @!P1 BRA `(.L_x_5813) ;  /* 0xfffffffc00f09947 */ /* 0x002fea000383ffff */
[----:B------:R-:W-:Y:S05]  /*8fb0*/  BRA `(.L_x_5814) ;  /* 0xffffffec00a47947 */ /* 0x000fea000383ffff */
.L_x_5794:
[----:B----4-:R4:W1:Y:S02]  /*8fc0*/  SYNCS.PHASECHK.TRANS64.TRYWAIT P1, [R15+URZ+0x30840], R12 ;  /* 0x0308400c0f0075a7 */ /* 0x010864000802017f */
[----:B-1----:R-:W-:Y:S05]  /*8fd0*/  @!P1 NANOSLEEP.SYNCS 0x989680 ;  /* 0x009896800000995d */ /* 0x002fea0003900000 */
[----:B------:R-:W1:Y:S02]  /*8fe0*/  @!P1 SYNCS.PHASECHK.TRANS64 P1, [R15+URZ+0x30840], R12 ;  /* 0x0308400c0f0095a7 */ /* 0x000e64000802007f */
[----:B-1----:R-:W-:Y:S05]  /*8ff0*/  @!P1 BRA `(.L_x_5794) ;  /* 0xfffffffc00f09947 */ /* 0x002fea000383ffff */
[----:B------:R-:W-:Y:S05]  /*9000*/  BRA `(.L_x_5815) ;  /* 0xfffffff000607947 */ /* 0x000fea000383ffff */
.L_x_5796:
[----:B-1----:R1:W2:Y:S02]  /*9010*/  SYNCS.PHASECHK.TRANS64.TRYWAIT P1, [R15+URZ+0x30828], R12 ;  /* 0x0308280c0f0075a7 */ /* 0x0022a4000802017f */
[----:B--2---:R-:W-:Y:S05]  /*9020*/  @!P1 NANOSLEEP.SYNCS 0x989680 ;  /* 0x009896800000995d */ /* 0x004fea0003900000 */
[----:B------:R-:W2:Y:S02]  /*9030*/  @!P1 SYNCS.PHASECHK.TRANS64 P1, [R15+URZ+0x30828], R12 ;  /* 0x0308280c0f0095a7 */ /* 0x000ea4000802007f */
[----:B--2---:R-:W-:Y:S05]  /*9040*/  @!P1 BRA `(.L_x_5796) ;  /* 0xfffffffc00f09947 */ /* 0x004fea000383ffff */
[----:B------:R-:W-:Y:S05]  /*9050*/  BRA `(.L_x_5816) ;  /* 0xfffffff000f47947 */ /* 0x000fea000383ffff */
.L_x_5798:
[----:B------:R1:W1:Y:S02]  /*9060*/  SYNCS.PHASECHK.TRANS64.TRYWAIT P0, [R3+URZ+0x30840], R0 ;  /* 0x03084000030075a7 */ /* 0x000264000800017f */
[----:B-1----:R-:W-:Y:S05]  /*9070*/  @!P0 NANOSLEEP.SYNCS 0x989680 ;  /* 0x009896800000895d */ /* 0x002fea0003900000 */
[----:B------:R-:W1:Y:S02]  /*9080*/  @!P0 SYNCS.PHASECHK.TRANS64 P0, [R3+URZ+0x30840], R0 ;  /* 0x03084000030085a7 */ /* 0x000e64000800007f */
[----:B-1----:R-:W-:Y:S05]  /*9090*/  @!P0 BRA `(.L_x_5798) ;  /* 0xfffffffc00f08947 */ /* 0x002fea000383ffff */
[----:B------:R-:W-:Y:S05]  /*90a0*/  BRA `(.L_x_5817) ;  /* 0xfffffff400a47947 */ /* 0x000fea000383ffff */
.L_x_5800:
[----:B------:R-:W-:Y:S01]  /*90b0*/  BSSY B0, `(.L_x_5818) ;  /* 0x0000006000007945 */ /* 0x000fe20003800000 */
[----:B------:R-:W-:-:S07]  /*90c0*/  IMAD.MOV.U32 R15, RZ, RZ, -0x1 ;  /* 0xffffffffff0f7424 */ /* 0x000fce00078e00ff */
[----:B---3--:R-:W-:Y:S05]  /*90d0*/  WARPSYNC.COLLECTIVE R15, `(.L_x_5819) ;  /* 0x000000000f0c7348 */ /* 0x008fea0003c00000 */
[----:B------:R-:W-:Y:S02]  /*90e0*/  ELECT P6, UR62, PT ;  /* 0x00000000003e782f */ /* 0x000fe400038c0000 */
[----:B------:R-:W-:Y:S01]  /*90f0*/  MOV R14, UR62 ;  /* 0x0000003e000e7c02 */ /* 0x000fe20008000f00 */
[----:B---3--:R-:W-:Y:S10]  /*9100*/  ENDCOLLECTIVE ;  /* 0x000000000000791b */ /* 0x008ff40003800000 */
.L_x_5819:
[----:B------:R-:W-:Y:S05]  /*9110*/  BSYNC B0 ;  /* 0x0000000000007941 */ /* 0x000fea0003800000 */
.L_x_5818:
[----:B------:R-:W-:Y:S05]  /*9120*/  BRA `(.L_x_5820) ;  /* 0xfffffff800547947 */ /* 0x000fea000383ffff */
.L_x_5802:
[----:B-1----:R1:W2:Y:S02]  /*9130*/  SYNCS.PHASECHK.TRANS64.TRYWAIT P0, [R7+URZ], R4 ;  /* 0x00000004070075a7 */ /* 0x0022a4000800017f */
[----:B--2---:R-:W-:Y:S05]  /*9140*/  @!P0 NANOSLEEP.SYNCS 0x989680 ;  /* 0x009896800000895d */ /* 0x004fea0003900000 */
[----:B------:R-:W2:Y:S02]  /*9150*/  @!P0 SYNCS.PHASECHK.TRANS64 P0, [R7+URZ], R4 ;  /* 0x00000004070085a7 */ /* 0x000ea4000800007f */
[----:B--2---:R-:W-:Y:S05]  /*9160*/  @!P0 BRA `(.L_x_5802) ;  /* 0xfffffffc00f08947 */ /* 0x004fea000383ffff */
[----:B------:R-:W-:Y:S05]  /*9170*/  BRA `(.L_x_5821) ;  /* 0xfffffff800947947 */ /* 0x000fea000383ffff */
.L_x_5803:
[----:B--2---:R2:W4:Y:S02]  /*9180*/  SYNCS.PHASECHK.TRANS64.TRYWAIT P0, [R3+URZ], R2 ;  /* 0x00000002030075a7 */ /* 0x004524000800017f */
[----:B----4-:R-:W-:Y:S05]  /*9190*/  @!P0 NANOSLEEP.SYNCS 0x989680 ;  /* 0x009896800000895d */ /* 0x010fea0003900000 */
[----:B------:R-:W4:Y:S02]  /*91a0*/  @!P0 SYNCS.PHASECHK.TRANS64 P0, [R3+URZ], R2 ;  /* 0x00000002030085a7 */ /* 0x000f24000800007f */
[----:B----4-:R-:W-:Y:S05]  /*91b0*/  @!P0 BRA `(.L_x_5803) ;  /* 0xfffffffc00f08947 */ /* 0x010fea000383ffff */
[----:B------:R-:W-:Y:S05]  /*91c0*/  BRA `(.L_x_5822) ;  /* 0xfffffff800887947 */ /* 0x000fea000383ffff */
.L_x_5805:
[----:B--2---:R2:W4:Y:S02]  /*91d0*/  SYNCS.PHASECHK.TRANS64.TRYWAIT P0, [R5+URZ], R4 ;  /* 0x00000004050075a7 */ /* 0x004524000800017f */
[----:B----4-:R-:W-:Y:S05]  /*91e0*/  @!P0 NANOSLEEP.SYNCS 0x989680 ;  /* 0x009896800000895d */ /* 0x010fea0003900000 */
[----:B------:R-:W4:Y:S02]  /*91f0*/  @!P0 SYNCS.PHASECHK.TRANS64 P0, [R5+URZ], R4 ;  /* 0x00000004050085a7 */ /* 0x000f24000800007f */
[----:B----4-:R-:W-:Y:S05]  /*9200*/  @!P0 BRA `(.L_x_5805) ;  /* 0xfffffffc00f08947 */ /* 0x010fea000383ffff */
[----:B------:R-:W-:Y:S05]  /*9210*/  BRA `(.L_x_5823) ;  /* 0xfffffff8008c7947 */ /* 0x000fea000383ffff */
.L_x_5824:
        /* <DEDUP_REMOVED lines=14> */
.L_x_7331:


//--------------------- .text._ZN7cutlass13device_kernelIN5flash11enable_sm90INS1_16FlashAttnBwdSm90INS1_25CollectiveMainloopBwdSm90ILi2ELi2ELi2EN4cute5tupleIJNS5_1CILi1EEES8_S8_EEENS6_IJNS7_ILi64EEENS7_ILi128EEESB_EEENS_10bfloat16_tEfNS_4arch4Sm90ELb0ELb1ELb0ELb1ELb1ELb1ELb0ELb0ELi2ELi1ELi2ELi1ELb0EEENS1_24CollectiveEpilogueBwdGQAISC_fSF_Li256ELb1ELb1EEENS1_19SingleTileSchedulerILb1ELb0ELb0ELi128EEEEEEEEEvNT_6ParamsE --------------------------
	.section	.text._ZN7cutlass13device_kernelIN5flash11enable_sm90INS1_16FlashAttnBwdSm90INS1_25CollectiveMainloopBwdSm90ILi2ELi2ELi2EN4cute5tupleIJNS5_1CILi1EEES8_S8_EEENS6_IJNS7_ILi64EEENS7_ILi128EEESB_EEENS_10bfloat16_tEfNS_4arch4Sm90ELb0ELb1ELb0ELb1ELb1ELb1ELb0ELb0ELi2ELi1ELi2ELi1ELb0EEENS1_24CollectiveEpilogueBwdGQAISC_fSF_Li256ELb1ELb1EEENS1_19SingleTileSchedulerILb1ELb0ELb0ELi128EEEEEEEEEvNT_6ParamsE,"ax",@progbits
	.align	128
.text._ZN7cutlass13device_kernelIN5flash11enable_sm90INS1_16FlashAttnBwdSm90INS1_25CollectiveMainloopBwdSm90ILi2ELi2ELi2EN4cute5tupleIJNS5_1CILi1EEES8_S8_EEENS6_IJNS7_ILi64EEENS7_ILi128EEESB_EEENS_10bfloat16_tEfNS_4arch4Sm90ELb0ELb1ELb0ELb1ELb1ELb1ELb0ELb0ELi2ELi1ELi2ELi1ELb0EEENS1_24CollectiveEpilogueBwdGQAISC_fSF_Li256ELb1ELb1EEENS1_19SingleTileSchedulerILb1ELb0ELb0ELi128EEEEEEEEEvNT_6ParamsE:
        .type           _ZN7cutlass13device_kernelIN5flash11enable_sm90INS1_16FlashAttnBwdSm90INS1_25CollectiveMainloopBwdSm90ILi2ELi2ELi2EN4cute5tupleIJNS5_1CILi1EEES8_S8_EEENS6_IJNS7_ILi64EEENS7_ILi128EEESB_EEENS_10bfloat16_tEfNS_4arch4Sm90ELb0ELb1ELb0ELb1ELb1ELb1ELb0ELb0ELi2ELi1ELi2ELi1ELb0EEENS1_24CollectiveEpilogueBwdGQAISC_fSF_Li256ELb1ELb1EEENS1_19SingleTileSchedulerILb1ELb0ELb0ELi128EEEEEEEEEvNT_6ParamsE,@function
        .size           _ZN7cutlass13device_kernelIN5flash11enable_sm90INS1_16FlashAttnBwdSm90INS1_25CollectiveMainloopBwdSm90ILi2ELi2ELi2EN4cute5tupleIJNS5_1CILi1EEES8_S8_EEENS6_IJNS7_ILi64EEENS7_ILi128EEESB_EEENS_10bfloat16_tEfNS_4arch4Sm90ELb0ELb1ELb0ELb1ELb1ELb1ELb0ELb0ELi2ELi1ELi2ELi1ELb0EEENS1_24CollectiveEpilogueBwdGQAISC_fSF_Li256ELb1ELb1EEENS1_19SingleTileSchedulerILb1ELb0ELb0ELi128EEEEEEEEEvNT_6ParamsE,(.L_x_7332 - _ZN7cutlass13device_kernelIN5flash11enable_sm90INS1_16FlashAttnBwdSm90INS1_25CollectiveMainloopBwdSm90ILi2ELi2ELi2EN4cute5tupleIJNS5_1CILi1EEES8_S8_EEENS6_IJNS7_ILi64EEENS7_ILi128EEESB_EEENS_10bfloat16_tEfNS_4arch4Sm90ELb0ELb1ELb0ELb1ELb1ELb1ELb0ELb0ELi2ELi1ELi2ELi1ELb0EEENS1_24CollectiveEpilogueBwdGQAISC_fSF_Li256ELb1ELb1EEENS1_19SingleTileSchedulerILb1ELb0ELb0ELi128EEEEEEEEEvNT_6ParamsE)
        .other          _ZN7cutlass13device_kernelIN5flash11enable_sm90INS1_16FlashAttnBwdSm90INS1_25CollectiveMainloopBwdSm90ILi2ELi2ELi2EN4cute5tupleIJNS5_1CILi1EEES8_S8_EEENS6_IJNS7_ILi64EEENS7_ILi128EEESB_EEENS_10bfloat16_tEfNS_4arch4Sm90ELb0ELb1ELb0ELb1ELb1ELb1ELb0ELb0ELi2ELi1ELi2ELi1ELb0EEENS1_24CollectiveEpilogueBwdGQAISC_fSF_Li256ELb1ELb1EEENS1_19SingleTileSchedulerILb1ELb0ELb0ELi128EEEEEEEEEvNT_6ParamsE,@"STO_CUDA_ENTRY STV_DEFAULT"
_ZN7cutlass13device_kernelIN5flash11enable_sm90INS1_16FlashAttnBwdSm90INS1_25CollectiveMainloopBwdSm90ILi2ELi2ELi2EN4cute5tupleIJNS5_1CILi1EEES8_S8_EEENS6_IJNS7_ILi64EEENS7_ILi128EEESB_EEENS_10bfloat16_tEfNS_4arch4Sm90ELb0ELb1ELb0ELb1ELb1ELb1ELb0ELb0ELi2ELi1ELi2ELi1ELb0EEENS1_24CollectiveEpilogueBwdGQAISC_fSF_Li256ELb1ELb1EEENS1_19SingleTileSchedulerILb1ELb0ELb0ELi128EEEEEEEEEvNT_6ParamsE:
        /* <DEDUP_REMOVED lines=24> */
.L_x_5826:
[----:B------:R-:W-:Y:S05]  /*0180*/  BSYNC B0 ;  /* 0x0000000000007941 */ /* 0x000fea0003800000 */
.L_x_5825:
        /* <DEDUP_REMOVED lines=37> */
.L_x_5827:
        /* <DEDUP_REMOVED lines=22> */
.L_x_5828:
[----:B------:R-:W-:Y:S01]  /*0540*/  PLOP3.LUT P0, PT, PT, PT, UP0, 0x80, 0x0 ;  /* 0x000000000000781c */ /* 0x000fe20003f0f008 */
[----:B------:R-:W-:Y:S01]  /*0550*/  NOP ;  /* 0x0000000000007918 */ /* 0x000fe20000000000 */
[----:B------:R-:W-:Y:S01]  /*0560*/  ULDC.64 UR46, c[0x0][0x208] ;  /* 0x00008200002e7ab9 */ /* 0x000fe20000000a00 */
[----:B------:R-:W-:Y:S01]  /*0570*/  BSSY B6, `(.L_x_5829) ;  /* 0x00009b6000067945 */ /* 0x000fe20003800000 */
[----:B-12-4-:R-:W-:Y:S09]  /*0580*/  BAR.SYNC.DEFER_BLOCKING 0x0 ;  /* 0x0000000000007b1d */ /* 0x016ff20000010000 */
[----:B------:R-:W-:Y:S05]  /*0590*/  @!P0 BRA `(.L_x_5830) ;  /* 0x0000005000248947 */ /* 0x000fea0003800000 */
.L_x_5831:
        /* <DEDUP_REMOVED lines=24> */
.L_x_5832:
        /* <DEDUP_REMOVED lines=14> */
.L_x_5834:
[----:B------:R-:W-:-:S05]  /*0800*/  ULDC UR4, c[0x0][0x8c4] ;  /* 0x0002310000047ab9 */ /* 0x000fca0000000800 */
.L_x_5833:
        /* <DEDUP_REMOVED lines=17> */
.L_x_5836:
        /* <DEDUP_REMOVED lines=14> */
.L_x_5837:
        /* <DEDUP_REMOVED lines=11> */
.L_x_5838:
        /* <DEDUP_REMOVED lines=13> */
.L_x_5839:
        /* <DEDUP_REMOVED lines=82> */
.L_x_5840:
        /* <DEDUP_REMOVED lines=29> */
.L_x_5843:
        /* <DEDUP_REMOVED lines=15> */
.L_x_5842:
        /* <DEDUP_REMOVED lines=22> */
.L_x_5845:
        /* <DEDUP_REMOVED lines=15> */
.L_x_5844:
        /* <DEDUP_REMOVED lines=8> */
.L_x_5969:
        /* <DEDUP_REMOVED lines=23> */
.L_x_5847:
        /* <DEDUP_REMOVED lines=95> */
.L_x_5859:
[----:B------:R-:W-:-:S13]  /*1d90*/  ISETP.NE.AND P6, PT, R235, 0x3, PT ;  /* 0x00000003eb00780c */ /* 0x000fda0003fc5270 */
[----:B------:R-:W-:Y:S05]  /*1da0*/  @!P6 BRA `(.L_x_5849) ;  /* 0x000000000004e947 */ /* 0x000fea0003800000 */
[----:B------:R-:W-:Y:S01]  /*1db0*/  BPT.TRAP 0x1 ;  /* 0x000000040000795c */ /* 0x000fe20000300000 */
.L_x_5849:
[----:B------:R-:W-:Y:S01]  /*1dc0*/  IMAD R0, R4, 0x8, R231 ;  /* 0x0000000804007824 */ /* 0x000fe200078e02e7 */
[----:B------:R-:W-:-:S04]  /*1dd0*/  SHF.L.U32 R7, R226, 0x1f, RZ ;  /* 0x0000001fe2077819 */ /* 0x000fc800000006ff */
[----:B------:R2:W3:Y:S01]  /*1de0*/  SYNCS.PHASECHK.TRANS64.TRYWAIT P0, [R0+URZ+0x30810], R7 ;  /* 0x03081007000075a7 */ /* 0x0004e2000800017f */
[----:B------:R-:W-:Y:S05]  /*1df0*/  @!P6 BRA `(.L_x_5850) ;  /* 0x000000000004e947 */ /* 0x000fea0003800000 */
[----:B------:R-:W-:Y:S01]  /*1e00*/  BPT.TRAP 0x1 ;  /* 0x000000040000795c */ /* 0x000fe20000300000 */
.L_x_5850:
[----:B---3--:R-:W-:Y:S05]  /*1e10*/  @P0 BRA `(.L_x_5851) ;  /* 0x0000000000080947 */ /* 0x008fea0003800000 */
[----:B------:R-:W3:Y:S02]  /*1e20*/  SYNCS.PHASECHK.TRANS64.TRYWAIT P0, [R0+URZ+0x30810], R7 ;  /* 0x03081007000075a7 */ /* 0x000ee4000800017f */
[----:B---3--:R-:W-:Y:S05]  /*1e30*/  @!P0 BRA `(.L_x_5852) ;  /* 0x0000008000dc8947 */ /* 0x008fea0003800000 */
.L_x_5851:
        /* <DEDUP_REMOVED lines=81> */
.L_x_5853:
[----:B------:R1:W1:Y:S01]  /*2350*/  SYNCS.PHASECHK.TRANS64.TRYWAIT P0, [R0+URZ+0x30830], R7 ;  /* 0x03083007000075a7 */ /* 0x000262000800017f */
[----:B------:R-:W-:Y:S05]  /*2360*/  @!P6 BRA `(.L_x_5854) ;  /* 0x000000000004e947 */ /* 0x000fea0003800000 */
[----:B------:R-:W-:Y:S01]  /*2370*/  BPT.TRAP 0x1 ;  /* 0x000000040000795c */ /* 0x000fe20000300000 */
.L_x_5854:
[----:B------:R-:W-:-:S05]  /*2380*/  VIADD R5, R231, 0x20000 ;  /* 0x00020000e7057836 */ /* 0x000fca0000000000 */
[----:B------:R-:W-:-:S04]  /*2390*/  SHF.R.U32.HI R5, RZ, 0x4, R5 ;  /* 0x00000004ff057819 */ /* 0x000fc80000011605 */
[----:B------:R-:W-:-:S04]  /*23a0*/  LOP3.LUT R234, R5, 0x3fff, RZ, 0xc0, !PT ;  /* 0x00003fff05ea7812 */ /* 0x000fc800078ec0ff */
[----:B------:R-:W-:Y:S01]  /*23b0*/  LOP3.LUT R5, R234, 0x10000, RZ, 0xfc, !PT ;  /* 0x00010000ea057812 */ /* 0x000fe200078efcff */
[----:B-1----:R-:W-:Y:S06]  /*23c0*/  @P0 BRA `(.L_x_5855) ;  /* 0x0000000000080947 */ /* 0x002fec0003800000 */
[----:B------:R-:W1:Y:S02]  /*23d0*/  SYNCS.PHASECHK.TRANS64.TRYWAIT P0, [R0+URZ+0x30830], R7 ;  /* 0x03083007000075a7 */ /* 0x000e64000800017f */
[----:B-1----:R-:W-:Y:S05]  /*23e0*/  @!P0 BRA `(.L_x_5856) ;  /* 0x0000007c00848947 */ /* 0x002fea0003800000 */
.L_x_5855:
        /* <DEDUP_REMOVED lines=445> */
.L_x_5857:
        /* <DEDUP_REMOVED lines=49> */
.L_x_5858:
        /* <DEDUP_REMOVED lines=78> */
.L_x_5841:
[----:B------:R-:W-:Y:S05]  /*47b0*/  @P0 BRA `(.L_x_5835) ;  /* 0x0000005800440947 */ /* 0x000fea0003800000 */
[----:B------:R-:W-:Y:S01]  /*47c0*/  ULDC.64 UR4, c[0x0][0x878] ;  /* 0x00021e0000047ab9 */ /* 0x000fe20000000a00 */
[----:B------:R-:W1:Y:S01]  /*47d0*/  S2UR UR15, SR_CTAID.X ;  /* 0x00000000000f79c3 */ /* 0x000e620000002500 */
[----:B------:R-:W-:Y:S01]  /*47e0*/  UISETP.NE.U32.AND UP0, UPT, UR4, URZ, UPT ;  /* 0x0000003f0400728c */ /* 0x000fe2000bf05070 */
[----:B------:R-:W2:Y:S01]  /*47f0*/  S2R R4, SR_TID.X ;  /* 0x0000000000047919 */ /* 0x000ea20000002100 */
        /* <DEDUP_REMOVED lines=11> */
[----:B------:R-:W-:Y:S01]  /*48b0*/  IMAD.U32 R3, RZ, RZ, UR5 ;  /* 0x00000005ff037e24 */ /* 0x000fe2000f8e00ff */
[----:B------:R-:W-:-:S04]  /*48c0*/  ULDC UR5, c[0x0][0x850] ;  /* 0x0002140000057ab9 */ /* 0x000fc80000000800 */
[----:B------:R-:W3:Y:S01]  /*48d0*/  @P0 LDG.E R2, desc[UR46][R2.64] ;  /* 0x0000002e02020981 */ /* 0x000ee2000c1e1900 */
[----:B------:R-:W4:Y:S01]  /*48e0*/  S2UR UR4, SR_CTAID.Y ;  /* 0x00000000000479c3 */ /* 0x000f220000002600 */
[----:B------:R-:W-:Y:S01]  /*48f0*/  UISETP.NE.AND UP1, UPT, UR5, 0x1, UPT ;  /* 0x000000010500788c */ /* 0x000fe2000bf25270 */
[----:B--2---:R-:W-:Y:S01]  /*4900*/  VIADD R5, R4, 0xffffff80 ;  /* 0xffffff8004057836 */ /* 0x004fe20000000000 */
[----:B-1----:R-:W-:Y:S01]  /*4910*/  UIMAD UR10, UR15, UR10, URZ ;  /* 0x0000000a0f0a72a4 */ /* 0x002fe2000f8e023f */
        /* <DEDUP_REMOVED lines=10> */
[----:B----4-:R-:W-:Y:S02]  /*49c0*/  UIMAD.WIDE.U32 UR8, UR4, UR8, URZ ;  /* 0x00000008040872a5 */ /* 0x010fe4000f8e003f */
        /* <DEDUP_REMOVED lines=11> */
[----:B---3--:R-:W-:Y:S02]  /*4a80*/  @P0 R2UR UR9, R2 ;  /* 0x00000000020902ca */ /* 0x008fe400000e0000 */
        /* <DEDUP_REMOVED lines=67> */
.L_x_5862:
[----:B------:R-:W2:Y:S04]  /*4ec0*/  LDG.E.STRONG.GPU R4, desc[UR46][R2.64] ;  /* 0x0000002e02047981 */ /* 0x000ea8000c1ef900 */
[----:B--2---:R-:W-:Y:S01]  /*4ed0*/  CCTL.IVALL ;  /* 0x00000000ff00798f */ /* 0x004fe20002000000 */
[----:B------:R-:W-:Y:S05]  /*4ee0*/  YIELD ;  /* 0x0000000000007946 */ /* 0x000fea0003800000 */
[----:B------:R-:W-:-:S13]  /*4ef0*/  ISETP.NE.AND P0, PT, R4, UR17, PT ;  /* 0x0000001104007c0c */ /* 0x000fda000bf05270 */
[----:B------:R-:W-:Y:S05]  /*4f00*/  @P0 BRA `(.L_x_5862) ;  /* 0xfffffffc00ec0947 */ /* 0x000fea000383ffff */
.L_x_5861:
[----:B------:R-:W-:Y:S05]  /*4f10*/  BSYNC B0 ;  /* 0x0000000000007941 */ /* 0x000fea0003800000 */
.L_x_5860:
[----:B------:R-:W-:-:S03]  /*4f20*/  UMOV UR4, 0xffffffff ;  /* 0xffffffff00047882 */ /* 0x000fc60000000000 */
[----:B------:R-:W-:Y:S05]  /*4f30*/  BRA.DIV UR4, `(.L_x_5863) ;  /* 0x0000005204c47947 */ /* 0x000fea000b800000 */
[----:B------:R-:W-:Y:S01]  /*4f40*/  NOP ;  /* 0x0000000000007918 */ /* 0x000fe20000000000 */
.L_x_5972:
        /* <DEDUP_REMOVED lines=16> */
.L_x_5866:
[----:B------:R-:W-:Y:S01]  /*5050*/  @P0 ELECT P2, URZ, PT ;  /* 0x00000000003f082f */ /* 0x000fe20003840000 */
[----:B------:R2:W-:-:S12]  /*5060*/  UBLKRED.G.S.ADD.F32.RN [UR4], [UR9], UR6, desc[UR10] ;  /* 0x00000a04090073bb */ /* 0x0005d800080a1406 */
[----:B------:R-:W-:Y:S02]  /*5070*/  @P2 PLOP3.LUT P0, PT, P2, PT, PT, 0x8, 0x0 ;  /* 0x000000000000281c */ /* 0x000fe4000170e170 */
[----:B------:R-:W-:-:S11]  /*5080*/  PLOP3.LUT P2, PT, PT, PT, PT, 0x8, 0x0 ;  /* 0x000000000000781c */ /* 0x000fd60003f4e170 */
[----:B--2---:R-:W-:Y:S05]  /*5090*/  @P0 BRA.U.ANY `(.L_x_5866) ;  /* 0xfffffffd00ec0947 */ /* 0x004fea000393ffff */
[----:B------:R0:W-:Y:S01]  /*50a0*/  UTMACMDFLUSH ;  /* 0x00000000000079b7 */ /* 0x0001e20000000000 */
[----:B------:R-:W-:-:S04]  /*50b0*/  DEPBAR.LE SB0, 0x0 ;  /* 0x000080000000791a */ /* 0x000fc80000000000 */
.L_x_5865:
[----:B------:R-:W-:Y:S05]  /*50c0*/  BSYNC B0 ;  /* 0x0000000000007941 */ /* 0x000fea0003800000 */
.L_x_5864:
        /* <DEDUP_REMOVED lines=14> */
.L_x_5868:
[----:B------:R-:W-:Y:S05]  /*51b0*/  BSYNC B0 ;  /* 0x0000000000007941 */ /* 0x000fea0003800000 */
.L_x_5867:
        /* <DEDUP_REMOVED lines=24> */
.L_x_5871:
[----:B-12---:R-:W2:Y:S04]  /*5340*/  LDG.E.STRONG.GPU R0, desc[UR46][R2.64] ;  /* 0x0000002e02007981 */ /* 0x006ea8000c1ef900 */
[----:B--2---:R-:W-:Y:S01]  /*5350*/  CCTL.IVALL ;  /* 0x00000000ff00798f */ /* 0x004fe20002000000 */
[----:B------:R-:W-:Y:S05]  /*5360*/  YIELD ;  /* 0x0000000000007946 */ /* 0x000fea0003800000 */
[----:B------:R-:W-:-:S13]  /*5370*/  ISETP.NE.AND P0, PT, R0, UR17, PT ;  /* 0x0000001100007c0c */ /* 0x000fda000bf05270 */
[----:B------:R-:W-:Y:S05]  /*5380*/  @P0 BRA `(.L_x_5871) ;  /* 0xfffffffc00ec0947 */ /* 0x000fea000383ffff */
.L_x_5870:
[----:B------:R-:W-:Y:S05]  /*5390*/  BSYNC B0 ;  /* 0x0000000000007941 */ /* 0x000fea0003800000 */
.L_x_5869:
[----:B------:R-:W-:-:S03]  /*53a0*/  UMOV UR4, 0xffffffff ;  /* 0xffffffff00047882 */ /* 0x000fc60000000000 */
[----:B------:R-:W-:Y:S05]  /*53b0*/  BRA.DIV UR4, `(.L_x_5872) ;  /* 0x0000004e04c07947 */ /* 0x000fea000b800000 */
[----:B------:R-:W-:Y:S01]  /*53c0*/  NOP ;  /* 0x0000000000007918 */ /* 0x000fe20000000000 */
.L_x_5975:
        /* <DEDUP_REMOVED lines=16> */
.L_x_5875:
[----:B------:R-:W-:Y:S01]  /*54d0*/  @P0 ELECT P2, URZ, PT ;  /* 0x00000000003f082f */ /* 0x000fe20003840000 */
[----:B------:R3:W-:-:S12]  /*54e0*/  UBLKRED.G.S.ADD.F32.RN [UR4], [UR9], UR6, desc[UR10] ;  /* 0x00000a04090073bb */ /* 0x0007d800080a1406 */
[----:B------:R-:W-:Y:S02]  /*54f0*/  @P2 PLOP3.LUT P0, PT, P2, PT, PT, 0x8, 0x0 ;  /* 0x000000000000281c */ /* 0x000fe4000170e170 */
[----:B------:R-:W-:-:S11]  /*5500*/  PLOP3.LUT P2, PT, PT, PT, PT, 0x8, 0x0 ;  /* 0x000000000000781c */ /* 0x000fd60003f4e170 */
[----:B---3--:R-:W-:Y:S05]  /*5510*/  @P0 BRA.U.ANY `(.L_x_5875) ;  /* 0xfffffffd00ec0947 */ /* 0x008fea000393ffff */
[----:B------:R0:W-:Y:S01]  /*5520*/  UTMACMDFLUSH ;  /* 0x00000000000079b7 */ /* 0x0001e20000000000 */
[----:B------:R-:W-:-:S04]  /*5530*/  DEPBAR.LE SB0, 0x0 ;  /* 0x000080000000791a */ /* 0x000fc80000000000 */
.L_x_5874:
[----:B------:R-:W-:Y:S05]  /*5540*/  BSYNC B0 ;  /* 0x0000000000007941 */ /* 0x000fea0003800000 */
.L_x_5873:
        /* <DEDUP_REMOVED lines=14> */
.L_x_5830:
        /* <DEDUP_REMOVED lines=21> */
.L_x_5877:
        /* <DEDUP_REMOVED lines=13> */
.L_x_5879:
[----:B------:R-:W-:-:S05]  /*5850*/  ULDC UR4, c[0x0][0x8c4] ;  /* 0x0002310000047ab9 */ /* 0x000fca0000000800 */
.L_x_5878:
        /* <DEDUP_REMOVED lines=44> */
.L_x_5880:
        /* <DEDUP_REMOVED lines=13> */
.L_x_5881:
        /* <DEDUP_REMOVED lines=12> */
.L_x_5882:
        /* <DEDUP_REMOVED lines=27> */
.L_x_5883:
        /* <DEDUP_REMOVED lines=39> */
.L_x_5888:
[----:B------:R-:W2:Y:S04]  /*60d0*/  LDG.E.STRONG.GPU R0, desc[UR46][R2.64] ;  /* 0x0000002e02007981 */ /* 0x000ea8000c1ef900 */
[----:B--2---:R-:W-:Y:S01]  /*60e0*/  CCTL.IVALL ;  /* 0x00000000ff00798f */ /* 0x004fe20002000000 */
[----:B------:R-:W-:Y:S05]  /*60f0*/  YIELD ;  /* 0x0000000000007946 */ /* 0x000fea0003800000 */
[----:B------:R-:W-:-:S13]  /*6100*/  ISETP.NE.AND P1, PT, R0, UR22, PT ;  /* 0x0000001600007c0c */ /* 0x000fda000bf25270 */
[----:B------:R-:W-:Y:S05]  /*6110*/  @P1 BRA `(.L_x_5888) ;  /* 0xfffffffc00ec1947 */ /* 0x000fea000383ffff */
.L_x_5887:
[----:B------:R-:W-:Y:S05]  /*6120*/  BSYNC B0 ;  /* 0x0000000000007941 */ /* 0x000fea0003800000 */
.L_x_5886:
[----:B------:R-:W-:-:S03]  /*6130*/  UMOV UR17, 0xffffffff ;  /* 0xffffffff00117882 */ /* 0x000fc60000000000 */
[----:B------:R-:W-:Y:S05]  /*6140*/  BRA.DIV UR17, `(.L_x_5889) ;  /* 0x0000004211787947 */ /* 0x000fea000b800000 */
[----:B------:R-:W-:Y:S01]  /*6150*/  NOP ;  /* 0x0000000000007918 */ /* 0x000fe20000000000 */
.L_x_5978:
        /* <DEDUP_REMOVED lines=22> */
.L_x_5891:
[----:B------:R-:W-:Y:S05]  /*62c0*/  BSYNC B0 ;  /* 0x0000000000007941 */ /* 0x000fea0003800000 */
.L_x_5890:
        /* <DEDUP_REMOVED lines=20> */
.L_x_5893:
[----:B------:R-:W-:Y:S05]  /*6410*/  BSYNC B0 ;  /* 0x0000000000007941 */ /* 0x000fea0003800000 */
.L_x_5892:
[----:B------:R-:W-:Y:S06]  /*6420*/  BAR.ARV 0xa, 0xa0 ;  /* 0x0282800000007b1d */ /* 0x000fec0000002000 */
[----:B------:R-:W-:Y:S04]  /*6430*/  BSSY B0, `(.L_x_5894) ;  /* 0x0000003000007945 */ /* 0x000fe80003800000 */
[----:B------:R-:W-:Y:S05]  /*6440*/  @!P0 BRA `(.L_x_5895) ;  /* 0x0000000000048947 */ /* 0x000fea0003800000 */
[----:B------:R-:W-:-:S04]  /*6450*/  DEPBAR.LE SB0, 0x0 ;  /* 0x000080000000791a */ /* 0x000fc80000000000 */
.L_x_5895:
[----:B------:R-:W-:Y:S05]  /*6460*/  BSYNC B0 ;  /* 0x0000000000007941 */ /* 0x000fea0003800000 */
.L_x_5894:
        /* <DEDUP_REMOVED lines=19> */
.L_x_5897:
[----:B------:R-:W-:Y:S05]  /*65a0*/  BSYNC B0 ;  /* 0x0000000000007941 */ /* 0x000fea0003800000 */
.L_x_5896:
[----:B------:R-:W-:Y:S01]  /*65b0*/  UIADD3 UR17, UR9, 0x1, URZ ;  /* 0x0000000109117890 */ /* 0x000fe2000fffe03f */
[----:B------:R-:W-:Y:S11]  /*65c0*/  BRA `(.L_x_5898) ;  /* 0x0000000000047947 */ /* 0x000ff60003800000 */
.L_x_5885:
[----:B------:R-:W-:-:S05]  /*65d0*/  UMOV UR17, UR9 ;  /* 0x0000000900117c82 */ /* 0x000fca0008000000 */
.L_x_5898:
        /* <DEDUP_REMOVED lines=16> */
.L_x_5923:
        /* <DEDUP_REMOVED lines=11> */
.L_x_5901:
[----:B------:R-:W2:Y:S04]  /*6790*/  LDG.E.STRONG.GPU R0, desc[UR46][R2.64] ;  /* 0x0000002e02007981 */ /* 0x000ea8000c1ef900 */
[----:B--2---:R-:W-:Y:S01]  /*67a0*/  CCTL.IVALL ;  /* 0x00000000ff00798f */ /* 0x004fe20002000000 */
[----:B------:R-:W-:Y:S05]  /*67b0*/  YIELD ;  /* 0x0000000000007946 */ /* 0x000fea0003800000 */
[----:B------:R-:W-:-:S13]  /*67c0*/  ISETP.NE.AND P1, PT, R0, UR22, PT ;  /* 0x0000001600007c0c */ /* 0x000fda000bf25270 */
[----:B------:R-:W-:Y:S05]  /*67d0*/  @P1 BRA `(.L_x_5901) ;  /* 0xfffffffc00ec1947 */ /* 0x000fea000383ffff */
.L_x_5900:
[----:B------:R-:W-:Y:S05]  /*67e0*/  BSYNC B0 ;  /* 0x0000000000007941 */ /* 0x000fea0003800000 */
.L_x_5899:
[----:B------:R-:W-:-:S03]  /*67f0*/  UMOV UR16, 0xffffffff ;  /* 0xffffffff00107882 */ /* 0x000fc60000000000 */
[----:B------:R-:W-:Y:S05]  /*6800*/  BRA.DIV UR16, `(.L_x_5902) ;  /* 0x0000003a10e47947 */ /* 0x000fea000b800000 */
[----:B------:R-:W-:Y:S01]  /*6810*/  NOP ;  /* 0x0000000000007918 */ /* 0x000fe20000000000 */
.L_x_5981:
        /* <DEDUP_REMOVED lines=19> */
.L_x_5904:
[----:B------:R-:W-:Y:S05]  /*6950*/  BSYNC B0 ;  /* 0x0000000000007941 */ /* 0x000fea0003800000 */
.L_x_5903:
        /* <DEDUP_REMOVED lines=17> */
.L_x_5906:
[----:B------:R-:W-:Y:S05]  /*6a70*/  BSYNC B0 ;  /* 0x0000000000007941 */ /* 0x000fea0003800000 */
.L_x_5905:
[----:B------:R-:W-:Y:S06]  /*6a80*/  BAR.ARV 0xa, 0xa0 ;  /* 0x0282800000007b1d */ /* 0x000fec0000002000 */
[----:B------:R-:W-:Y:S04]  /*6a90*/  BSSY B0, `(.L_x_5907) ;  /* 0x0000003000007945 */ /* 0x000fe80003800000 */
[----:B------:R-:W-:Y:S05]  /*6aa0*/  @!P0 BRA `(.L_x_5908) ;  /* 0x0000000000048947 */ /* 0x000fea0003800000 */
[----:B------:R-:W-:-:S04]  /*6ab0*/  DEPBAR.LE SB0, 0x0 ;  /* 0x000080000000791a */ /* 0x000fc80000000000 */
.L_x_5908:
[----:B------:R-:W-:Y:S05]  /*6ac0*/  BSYNC B0 ;  /* 0x0000000000007941 */ /* 0x000fea0003800000 */
.L_x_5907:
        /* <DEDUP_REMOVED lines=19> */
.L_x_5910:
[----:B------:R-:W-:Y:S05]  /*6c00*/  BSYNC B0 ;  /* 0x0000000000007941 */ /* 0x000fea0003800000 */
.L_x_5909:
        /* <DEDUP_REMOVED lines=9> */
.L_x_5913:
[----:B------:R-:W2:Y:S04]  /*6ca0*/  LDG.E.STRONG.GPU R0, desc[UR46][R2.64] ;  /* 0x0000002e02007981 */ /* 0x000ea8000c1ef900 */
[----:B--2---:R-:W-:Y:S01]  /*6cb0*/  CCTL.IVALL ;  /* 0x00000000ff00798f */ /* 0x004fe20002000000 */
[----:B------:R-:W-:Y:S05]  /*6cc0*/  YIELD ;  /* 0x0000000000007946 */ /* 0x000fea0003800000 */
[----:B------:R-:W-:-:S13]  /*6cd0*/  ISETP.NE.AND P1, PT, R0, UR22, PT ;  /* 0x0000001600007c0c */ /* 0x000fda000bf25270 */
[----:B------:R-:W-:Y:S05]  /*6ce0*/  @P1 BRA `(.L_x_5913) ;  /* 0xfffffffc00ec1947 */ /* 0x000fea000383ffff */
.L_x_5912:
[----:B------:R-:W-:Y:S05]  /*6cf0*/  BSYNC B0 ;  /* 0x0000000000007941 */ /* 0x000fea0003800000 */
.L_x_5911:
[----:B------:R-:W-:-:S03]  /*6d00*/  UMOV UR12, 0xffffffff ;  /* 0xffffffff000c7882 */ /* 0x000fc60000000000 */
[----:B------:R-:W-:Y:S05]  /*6d10*/  BRA.DIV UR12, `(.L_x_5914) ;  /* 0x000000360cbc7947 */ /* 0x000fea000b800000 */
[----:B------:R-:W-:Y:S01]  /*6d20*/  NOP ;  /* 0x0000000000007918 */ /* 0x000fe20000000000 */
.L_x_5984:
        /* <DEDUP_REMOVED lines=15> */
.L_x_5916:
[----:B------:R-:W-:Y:S05]  /*6e20*/  BSYNC B0 ;  /* 0x0000000000007941 */ /* 0x000fea0003800000 */
.L_x_5915:
        /* <DEDUP_REMOVED lines=15> */
.L_x_5918:
[----:B------:R-:W-:Y:S05]  /*6f20*/  BSYNC B0 ;  /* 0x0000000000007941 */ /* 0x000fea0003800000 */
.L_x_5917:
[----:B------:R-:W-:Y:S06]  /*6f30*/  BAR.ARV 0xa, 0xa0 ;  /* 0x0282800000007b1d */ /* 0x000fec0000002000 */
[----:B------:R-:W-:Y:S04]  /*6f40*/  BSSY B0, `(.L_x_5919) ;  /* 0x0000003000007945 */ /* 0x000fe80003800000 */
[----:B------:R-:W-:Y:S05]  /*6f50*/  @!P0 BRA `(.L_x_5920) ;  /* 0x0000000000048947 */ /* 0x000fea0003800000 */
[----:B------:R-:W-:-:S04]  /*6f60*/  DEPBAR.LE SB0, 0x0 ;  /* 0x000080000000791a */ /* 0x000fc80000000000 */
.L_x_5920:
[----:B------:R-:W-:Y:S05]  /*6f70*/  BSYNC B0 ;  /* 0x0000000000007941 */ /* 0x000fea0003800000 */
.L_x_5919:
        /* <DEDUP_REMOVED lines=19> */
.L_x_5922:
[----:B------:R-:W-:Y:S05]  /*70b0*/  BSYNC B0 ;  /* 0x0000000000007941 */ /* 0x000fea0003800000 */
.L_x_5921:
[----:B------:R-:W-:Y:S02]  /*70c0*/  UIADD3 UR9, UR9, 0x2, URZ ;  /* 0x0000000209097890 */ /* 0x000fe4000fffe03f */
[----:B------:R-:W-:Y:S02]  /*70d0*/  UIADD3 UR4, UR4, 0x4000, URZ ;  /* 0x0000400004047890 */ /* 0x000fe4000fffe03f */
[----:B------:R-:W-:-:S06]  /*70e0*/  UISETP.GE.AND UP0, UPT, UR9, UR11, UPT ;  /* 0x0000000b0900728c */ /* 0x000fcc000bf06270 */
[----:B------:R-:W-:-:S13]  /*70f0*/  PLOP3.LUT P1, PT, PT, PT, UP0, 0x80, 0x0 ;  /* 0x000000000000781c */ /* 0x000fda0003f2f008 */
[----:B------:R-:W-:Y:S05]  /*7100*/  @!P1 BRA `(.L_x_5923) ;  /* 0xfffffff400749947 */ /* 0x000fea000383ffff */
.L_x_5884:
        /* <DEDUP_REMOVED lines=41> */
.L_x_5926:
[----:B------:R-:W-:Y:S05]  /*73a0*/  BSYNC B0 ;  /* 0x0000000000007941 */ /* 0x000fea0003800000 */
.L_x_5925:
[----:B------:R-:W-:Y:S05]  /*73b0*/  BRA `(.L_x_5927) ;  /* 0x0000000000047947 */ /* 0x000fea0003800000 */
.L_x_5924:
[----:B------:R-:W-:-:S05]  /*73c0*/  UMOV UR4, UR9 ;  /* 0x0000000900047c82 */ /* 0x000fca0008000000 */
.L_x_5927:
        /* <DEDUP_REMOVED lines=11> */
.L_x_5932:
        /* <DEDUP_REMOVED lines=24> */
.L_x_5929:
[----:B------:R-:W-:Y:S05]  /*7600*/  BSYNC B0 ;  /* 0x0000000000007941 */ /* 0x000fea0003800000 */
.L_x_5928:
        /* <DEDUP_REMOVED lines=24> */
.L_x_5931:
[----:B------:R-:W-:Y:S05]  /*7790*/  BSYNC B0 ;  /* 0x0000000000007941 */ /* 0x000fea0003800000 */
.L_x_5930:
[----:B------:R-:W-:Y:S02]  /*77a0*/  UIADD3 UR7, UR7, 0x2, URZ ;  /* 0x0000000207077890 */ /* 0x000fe4000fffe03f */
[----:B------:R-:W-:Y:S02]  /*77b0*/  ULEA UR5, UR19, UR5, 0x1 ;  /* 0x0000000513057291 */ /* 0x000fe4000f8e083f */
[----:B------:R-:W-:Y:S02]  /*77c0*/  ULEA UR6, UR19, UR6, 0x1 ;  /* 0x0000000613067291 */ /* 0x000fe4000f8e083f */
[----:B------:R-:W-:-:S13]  /*77d0*/  ISETP.NE.AND P0, PT, RZ, UR7, PT ;  /* 0x00000007ff007c0c */ /* 0x000fda000bf05270 */
[----:B------:R-:W-:Y:S05]  /*77e0*/  @!P0 BRA `(.L_x_5835) ;  /* 0x0000002800388947 */ /* 0x000fea0003800000 */
[----:B------:R-:W-:Y:S05]  /*77f0*/  BRA `(.L_x_5932) ;  /* 0xfffffffc00207947 */ /* 0x000fea000383ffff */
.L_x_5876:
        /* <DEDUP_REMOVED lines=14> */
.L_x_5933:
        /* <DEDUP_REMOVED lines=14> */
.L_x_5935:
[----:B------:R-:W-:-:S05]  /*79c0*/  ULDC UR4, c[0x0][0x8c4] ;  /* 0x0002310000047ab9 */ /* 0x000fca0000000800 */
.L_x_5934:
        /* <DEDUP_REMOVED lines=59> */
.L_x_5937:
        /* <DEDUP_REMOVED lines=13> */
.L_x_5938:
        /* <DEDUP_REMOVED lines=8> */
.L_x_5939:
        /* <DEDUP_REMOVED lines=21> */
.L_x_5940:
        /* <DEDUP_REMOVED lines=50> */
.L_x_5985:
        /* <DEDUP_REMOVED lines=15> */
.L_x_5943:
        /* <DEDUP_REMOVED lines=97> */
.L_x_5954:
[----:B-123--:R-:W-:-:S04]  /*8a40*/  SHF.L.U32 R18, R10, 0x1f, RZ ;  /* 0x0000001f0a127819 */ /* 0x00efc800000006ff */
[----:B------:R-:W2:Y:S02]  /*8a50*/  SYNCS.PHASECHK.TRANS64.TRYWAIT P1, [R15+URZ+0x30840], R18 ;  /* 0x030840120f0075a7 */ /* 0x000ea4000802017f */
[----:B--2---:R-:W-:Y:S05]  /*8a60*/  @!P1 BRA `(.L_x_5946) ;  /* 0x0000001800989947 */ /* 0x004fea0003800000 */
.L_x_5986:
        /* <DEDUP_REMOVED lines=8> */
.L_x_5947:
        /* <DEDUP_REMOVED lines=37> */
.L_x_5987:
        /* <DEDUP_REMOVED lines=8> */
.L_x_5949:
        /* <DEDUP_REMOVED lines=37> */
.L_x_5988:
        /* <DEDUP_REMOVED lines=8> */
.L_x_5951:
        /* <DEDUP_REMOVED lines=31> */
.L_x_5990:
        /* <DEDUP_REMOVED lines=8> */
.L_x_5953:
        /* <DEDUP_REMOVED lines=37> */
.L_x_5945:
[----:B------:R-:W4:Y:S02]  /*9550*/  LDL.LU R4, [R1+0x4] ;  /* 0x0000040001047983 */ /* 0x000f240000300800 */
[----:B----4-:R-:W-:Y:S02]  /*9560*/  ISETP.NE.AND P1, PT, R4, RZ, PT ;  /* 0x000000ff0400720c */ /* 0x010fe40003f25270 */
[----:B------:R4:W5:Y:S11]  /*9570*/  LDL R4, [R1] ;  /* 0x0000000001047983 */ /* 0x0009760000100800 */
[----:B----4-:R-:W-:Y:S05]  /*9580*/  @!P1 BRA `(.L_x_5944) ;  /* 0x00000004005c9947 */ /* 0x010fea0003800000 */
[----:B------:R-:W-:-:S04]  /*9590*/  SHF.L.U32 R12, R10, 0x1f, RZ ;  /* 0x0000001f0a0c7819 */ /* 0x000fc800000006ff */
[----:B------:R-:W4:Y:S02]  /*95a0*/  SYNCS.PHASECHK.TRANS64.TRYWAIT P1, [R15+URZ+0x30840], R12 ;  /* 0x0308400c0f0075a7 */ /* 0x000f24000802017f */
[----:B----4-:R-:W-:Y:S05]  /*95b0*/  @!P1 BRA `(.L_x_5955) ;  /* 0x0000001000189947 */ /* 0x010fea0003800000 */
.L_x_5991:
        /* <DEDUP_REMOVED lines=8> */
.L_x_5956:
        /* <DEDUP_REMOVED lines=34> */
.L_x_5992:
        /* <DEDUP_REMOVED lines=8> */
.L_x_5958:
        /* <DEDUP_REMOVED lines=34> */
.L_x_5944:
[----:B------:R-:W1:Y:S01]  /*9b00*/  S2R R0, SR_TID.X ;  /* 0x0000000000007919 */ /* 0x000e620000002100 */
[----:B------:R-:W-:Y:S01]  /*9b10*/  IMAD R3, R16, 0x8, R15 ;  /* 0x0000000810037824 */ /* 0x000fe200078e020f */
[----:B-1----:R-:W-:Y:S02]  /*9b20*/  LOP3.LUT R2, R0, 0x7f, RZ, 0xc0, !PT ;  /* 0x0000007f00027812 */ /* 0x002fe400078ec0ff */
[----:B------:R-:W-:Y:S02]  /*9b30*/  SHF.L.U32 R0, R10, 0x1f, RZ ;  /* 0x0000001f0a007819 */ /* 0x000fe400000006ff */
[----:B------:R-:W-:Y:S02]  /*9b40*/  ISETP.NE.AND P1, PT, R2, RZ, PT ;  /* 0x000000ff0200720c */ /* 0x000fe40003f25270 */
[----:B------:R-:W1:Y:S02]  /*9b50*/  SYNCS.PHASECHK.TRANS64.TRYWAIT P0, [R3+URZ+0x30840], R0 ;  /* 0x03084000030075a7 */ /* 0x000e64000800017f */
[----:B-1----:R-:W-:Y:S09]  /*9b60*/  @!P0 BRA `(.L_x_5959) ;  /* 0x0000000800d48947 */ /* 0x002ff20003800000 */
.L_x_5993:
[----:B------:R-:W-:Y:S05]  /*9b70*/  @P1 BRA `(.L_x_5960) ;  /* 0x0000000000181947 */ /* 0x000fea0003800000 */
[----:B------:R-:W1:Y:S01]  /*9b80*/  S2R R2, SR_TID.X ;  /* 0x0000000000027919 */ /* 0x000e620000002100 */
[----:B------:R-:W-:-:S04]  /*9b90*/  IMAD.MOV.U32 R0, RZ, RZ, 0x4100 ;  /* 0x00004100ff007424 */ /* 0x000fc800078e00ff */
[----:B------:R1:W-:Y:S02]  /*9ba0*/  SYNCS.ARRIVE.TRANS64 RZ, [R3+URZ+0x30830], R0 ;  /* 0x0308300003ff79a7 */ /* 0x0003e4000800003f */
[----:B-1----:R-:W-:-:S13]  /*9bb0*/  LOP3.LUT P0, RZ, R2, 0x1f, RZ, 0xc0, !PT ;  /* 0x0000001f02ff7812 */ /* 0x002fda000780c0ff */
[----:B------:R-:W-:Y:S05]  /*9bc0*/  @!P0 BRA `(.L_x_5960) ;  /* 0x0000000000048947 */ /* 0x000fea0003800000 */
[----:B------:R-:W-:Y:S01]  /*9bd0*/  BPT.TRAP 0x1 ;  /* 0x000000040000795c */ /* 0x000fe20000300000 */
.L_x_5960:
        /* <DEDUP_REMOVED lines=41> */
.L_x_5941:
[----:B------:R-:W-:Y:S05]  /*9e70*/  BSYNC B0 ;  /* 0x0000000000007941 */ /* 0x000fea0003800000 */
.L_x_5936:
[----:B------:R-:W-:-:S03]  /*9e80*/  UMOV UR8, 0xffffffff ;  /* 0xffffffff00087882 */ /* 0x000fc60000000000 */
[----:B------:R-:W-:Y:S05]  /*9e90*/  BRA.DIV UR8, `(.L_x_5961) ;  /* 0x0000000a081c7947 */ /* 0x000fea000b800000 */
[----:B------:R-:W-:-:S13]  /*9ea0*/  ELECT P6, URZ, PT ;  /* 0x00000000003f782f */ /* 0x000fda00038c0000 */
.L_x_5996:
[----:B------:R-:W-:Y:S05]  /*9eb0*/  @!P6 BRA `(.L_x_5835) ;  /* 0x000000000084e947 */ /* 0x000fea0003800000 */
[----:B------:R-:W-:-:S06]  /*9ec0*/  ULOP3.LUT UR8, UR38, 0x2, URZ, 0xfc, !UPT ;  /* 0x0000000226087892 */ /* 0x000fcc000f8efc3f */
[----:B------:R-:W-:-:S05]  /*9ed0*/  IMAD.U32 R2, RZ, RZ, UR8 ;  /* 0x00000008ff027e24 */ /* 0x000fca000f8e00ff */
[----:B------:R-:W-:-:S13]  /*9ee0*/  ISETP.NE.AND P2, PT, R2, 0x3, PT ;  /* 0x000000030200780c */ /* 0x000fda0003f45270 */
[----:B------:R-:W-:Y:S05]  /*9ef0*/  @!P2 BRA `(.L_x_5962) ;  /* 0x000000000004a947 */ /* 0x000fea0003800000 */
[----:B---3--:R-:W-:Y:S01]  /*9f00*/  BPT.TRAP 0x1 ;  /* 0x000000040000795c */ /* 0x008fe20000300000 */
.L_x_5962:
        /* <DEDUP_REMOVED lines=15> */
.L_x_5997:
[----:B------:R-:W2:Y:S02]  /*a000*/  SYNCS.PHASECHK.TRANS64.TRYWAIT P0, [R3+URZ], R2 ;  /* 0x00000002030075a7 */ /* 0x000ea4000800017f */
[----:B--2---:R-:W-:Y:S05]  /*a010*/  @!P0 BRA `(.L_x_5964) ;  /* 0x0000000400f08947 */ /* 0x004fea0003800000 */
.L_x_5998:
[----:B------:R-:W-:Y:S05]  /*a020*/  @!P2 BRA `(.L_x_5965) ;  /* 0x000000000004a947 */ /* 0x000fea0003800000 */
[----:B---3--:R-:W-:Y:S01]  /*a030*/  BPT.TRAP 0x1 ;  /* 0x000000040000795c */ /* 0x008fe20000300000 */
.L_x_5965:
[----:B--2---:R-:W-:-:S04]  /*a040*/  VIADD R3, R8, 0x30840 ;  /* 0x0003084008037836 */ /* 0x004fc80000000000 */
[----:B------:R-:W-:-:S04]  /*a050*/  IMAD R5, R0, 0x8, R3 ;  /* 0x0000000800057824 */ /* 0x000fc800078e0203 */
[----:B------:R-:W2:Y:S02]  /*a060*/  SYNCS.PHASECHK.TRANS64.TRYWAIT P0, [R5+URZ], R4 ;  /* 0x00000004050075a7 */ /* 0x000ea4000800017f */
[----:B--2---:R-:W-:Y:S05]  /*a070*/  @!P0 BRA `(.L_x_5966) ;  /* 0x0000000400ec8947 */ /* 0x004fea0003800000 */
.L_x_5999:
[----:B------:R-:W-:-:S07]  /*a080*/  IMAD R3, R6, 0x8, R3 ;  /* 0x0000000806037824 */ /* 0x000fce00078e0203 */
.L_x_5967:
[----:B----4-:R4:W1:Y:S02]  /*a090*/  SYNCS.PHASECHK.TRANS64.TRYWAIT P0, [R3+URZ], R2 ;  /* 0x00000002030075a7 */ /* 0x010864000800017f */
[----:B-1----:R-:W-:Y:S05]  /*a0a0*/  @!P0 NANOSLEEP.SYNCS 0x989680 ;  /* 0x009896800000895d */ /* 0x002fea0003900000 */
[----:B------:R-:W1:Y:S02]  /*a0b0*/  @!P0 SYNCS.PHASECHK.TRANS64 P0, [R3+URZ], R2 ;  /* 0x00000002030085a7 */ /* 0x000e64000800007f */
[----:B-1----:R-:W-:Y:S05]  /*a0c0*/  @!P0 BRA `(.L_x_5967) ;  /* 0xfffffffc00f08947 */ /* 0x002fea000383ffff */
.L_x_5835:
[----:B---3--:R-:W-:Y:S05]  /*a0d0*/  BSYNC B6 ;  /* 0x0000000000067941 */ /* 0x008fea0003800000 */
.L_x_5829:
[----:B------:R-:W-:Y:S05]  /*a0e0*/  EXIT ;  /* 0x000000000000794d */ /* 0x000fea0003800000 */
.L_x_5846:
[----:B------:R-:W-:Y:S02]  /*a0f0*/  IMAD.MOV.U32 R12, RZ, RZ, RZ ;  /* 0x000000ffff0c7224 */ /* 0x000fe400078e00ff */
[----:B------:R-:W-:Y:S02]  /*a100*/  IMAD.MOV.U32 R11, RZ, RZ, 0x1f ;  /* 0x0000001fff0b7424 */ /* 0x000fe400078e00ff */
[----:B------:R-:W-:-:S07]  /*a110*/  IMAD.MOV.U32 R15, RZ, RZ, -0x1 ;  /* 0xffffffffff0f7424 */ /* 0x000fce00078e00ff */
[----:B------:R-:W-:Y:S05]  /*a120*/  WARPSYNC.COLLECTIVE R15, `(.L_x_5968) ;  /* 0x000000000f087348 */ /* 0x000fea0003c00000 */
[----:B------:R1:W2:Y:S02]  /*a130*/  SHFL.IDX P6, R14, R13, R12, R11 ;  /* 0x0000000c0d0e7389 */ /* 0x0002a400000c000b */
[----:B-12---:R-:W-:Y:S01]  /*a140*/  ENDCOLLECTIVE ;  /* 0x000000000000791b */ /* 0x006fe20003800000 */
.L_x_5968:
[----:B------:R-:W-:Y:S05]  /*a150*/  BRA `(.L_x_5969) ;  /* 0xffffff7400347947 */ /* 0x000fea000383ffff */
.L_x_5848:
[----:B--2---:R2:W3:Y:S02]  /*a160*/  SYNCS.PHASECHK.TRANS64.TRYWAIT P0, [R231+URZ+0x30800], R8 ;  /* 0x03080008e70075a7 */ /* 0x0044e4000800017f */
[----:B---3--:R-:W-:Y:S05]  /*a170*/  @!P0 NANOSLEEP.SYNCS 0x989680 ;  /* 0x009896800000895d */ /* 0x008fea0003900000 */
[----:B------:R-:W3:Y:S02]  /*a180*/  @!P0 SYNCS.PHASECHK.TRANS64 P0, [R231+URZ+0x30800], R8 ;  /* 0x03080008e70085a7 */ /* 0x000ee4000800007f */
[----:B---3--:R-:W-:Y:S05]  /*a190*/  @!P0 BRA `(.L_x_5848) ;  /* 0xfffffffc00f08947 */ /* 0x008fea000383ffff */
[----:B------:R-:W-:Y:S05]  /*a1a0*/  BRA `(.L_x_5847) ;  /* 0xffffff74007c7947 */ /* 0x000fea000383ffff */
.L_x_5852:
[----:B---3--:R3:W4:Y:S02]  /*a1b0*/  SYNCS.PHASECHK.TRANS64.TRYWAIT P0, [R0+URZ+0x30810], R7 ;  /* 0x03081007000075a7 */ /* 0x008724000800017f */
[----:B----4-:R-:W-:Y:S05]  /*a1c0*/  @!P0 NANOSLEEP.SYNCS 0x989680 ;  /* 0x009896800000895d */ /* 0x010fea0003900000 */
[----:B------:R-:W4:Y:S02]  /*a1d0*/  @!P0 SYNCS.PHASECHK.TRANS64 P0, [R0+URZ+0x30810], R7 ;  /* 0x03081007000085a7 */ /* 0x000f24000800007f */
[----:B----4-:R-:W-:Y:S05]  /*a1e0*/  @!P0 BRA `(.L_x_5852) ;  /* 0xfffffffc00f08947 */ /* 0x010fea000383ffff */
[----:B------:R-:W-:Y:S05]  /*a1f0*/  BRA `(.L_x_5851) ;  /* 0xffffff7c00107947 */ /* 0x000fea000383ffff */
.L_x_5856:
[----:B------:R1:W1:Y:S02]  /*a200*/  SYNCS.PHASECHK.TRANS64.TRYWAIT P0, [R0+URZ+0x30830], R7 ;  /* 0x03083007000075a7 */ /* 0x000264000800017f */
[----:B-1----:R-:W-:Y:S05]  /*a210*/  @!P0 NANOSLEEP.SYNCS 0x989680 ;  /* 0x009896800000895d */ /* 0x002fea0003900000 */
[----:B------:R-:W1:Y:S02]  /*a220*/  @!P0 SYNCS.PHASECHK.TRANS64 P0, [R0+URZ+0x30830], R7 ;  /* 0x03083007000085a7 */ /* 0x000e64000800007f */
[----:B-1----:R-:W-:Y:S05]  /*a230*/  @!P0 BRA `(.L_x_5856) ;  /* 0xfffffffc00f08947 */ /* 0x002fea000383ffff */
[----:B------:R-:W-:Y:S05]  /*a240*/  BRA `(.L_x_5855) ;  /* 0xffffff8000687947 */ /* 0x000fea000383ffff */
.L_x_5863:
[----:B------:R-:W-:Y:S01]  /*a250*/  BSSY B0, `(.L_x_5970) ;  /* 0x0000005000007945 */ /* 0x000fe20003800000 */
[----:B------:R-:W-:-:S07]  /*a260*/  IMAD.MOV.U32 R15, RZ, RZ, -0x1 ;  /* 0xffffffffff0f7424 */ /* 0x000fce00078e00ff */
[----:B-1----:R-:W-:Y:S05]  /*a270*/  WARPSYNC.COLLECTIVE R15, `(.L_x_5971) ;  /* 0x000000000f087348 */ /* 0x002fea0003c00000 */
[----:B------:R-:W-:Y:S01]  /*a280*/  NOP ;  /* 0x0000000000007918 */ /* 0x000fe20000000000 */
[----:B-1----:R-:W-:Y:S01]  /*a290*/  ENDCOLLECTIVE ;  /* 0x000000000000791b */ /* 0x002fe20003800000 */
.L_x_5971:
[----:B------:R-:W-:Y:S05]  /*a2a0*/  BSYNC B0 ;  /* 0x0000000000007941 */ /* 0x000fea0003800000 */
.L_x_5970:
[----:B------:R-:W-:Y:S05]  /*a2b0*/  BRA `(.L_x_5972) ;  /* 0xffffffac00247947 */ /* 0x000fea000383ffff */
.L_x_5872:
[----:B------:R-:W-:Y:S01]  /*a2c0*/  BSSY B0, `(.L_x_5973) ;  /* 0x0000005000007945 */ /* 0x000fe20003800000 */
[----:B------:R-:W-:-:S07]  /*a2d0*/  IMAD.MOV.U32 R15, RZ, RZ, -0x1 ;  /* 0xffffffffff0f7424 */ /* 0x000fce00078e00ff */
[----:B-12---:R-:W-:Y:S05]  /*a2e0*/  WARPSYNC.COLLECTIVE R15, `(.L_x_5974) ;  /* 0x000000000f087348 */ /* 0x006fea0003c00000 */
[----:B------:R-:W-:Y:S01]  /*a2f0*/  NOP ;  /* 0x0000000000007918 */ /* 0x000fe20000000000 */
[----:B-12---:R-:W-:Y:S01]  /*a300*/  ENDCOLLECTIVE ;  /* 0x000000000000791b */ /* 0x006fe20003800000 */
.L_x_5974:
[----:B------:R-:W-:Y:S05]  /*a310*/  BSYNC B0 ;  /* 0x0000000000007941 */ /* 0x000fea0003800000 */
.L_x_5973:
[----:B------:R-:W-:Y:S05]  /*a320*/  BRA `(.L_x_5975) ;  /* 0xffffffb000287947 */ /* 0x000fea000383ffff */
.L_x_5889:
[----:B------:R-:W-:Y:S01]  /*a330*/  BSSY B0, `(.L_x_5976) ;  /* 0x0000005000007945 */ /* 0x000fe20003800000 */
[----:B------:R-:W-:-:S07]  /*a340*/  IMAD.MOV.U32 R15, RZ, RZ, -0x1 ;  /* 0xffffffffff0f7424 */ /* 0x000fce00078e00ff */
[----:B------:R-:W-:Y:S05]  /*a350*/  WARPSYNC.COLLECTIVE R15, `(.L_x_5977) ;  /* 0x000000000f087348 */ /* 0x000fea0003c00000 */
[----:B------:R-:W-:Y:S01]  /*a360*/  NOP ;  /* 0x0000000000007918 */ /* 0x000fe20000000000 */
[----:B------:R-:W-:Y:S01]  /*a370*/  ENDCOLLECTIVE ;  /* 0x000000000000791b */ /* 0x000fe20003800000 */
.L_x_5977:
[----:B------:R-:W-:Y:S05]  /*a380*/  BSYNC B0 ;  /* 0x0000000000007941 */ /* 0x000fea0003800000 */
.L_x_5976:
[----:B------:R-:W-:Y:S05]  /*a390*/  BRA `(.L_x_5978) ;  /* 0xffffffbc00707947 */ /* 0x000fea000383ffff */
.L_x_5902:
[----:B------:R-:W-:Y:S01]  /*a3a0*/  BSSY B0, `(.L_x_5979) ;  /* 0x0000005000007945 */ /* 0x000fe20003800000 */
[----:B------:R-:W-:-:S07]  /*a3b0*/  IMAD.MOV.U32 R15, RZ, RZ, -0x1 ;  /* 0xffffffffff0f7424 */ /* 0x000fce00078e00ff */
[----:B------:R-:W-:Y:S05]  /*a3c0*/  WARPSYNC.COLLECTIVE R15, `(.L_x_5980) ;  /* 0x000000000f087348 */ /* 0x000fea0003c00000 */
[----:B------:R-:W-:Y:S01]  /*a3d0*/  NOP ;  /* 0x0000000000007918 */ /* 0x000fe20000000000 */
[----:B------:R-:W-:Y:S01]  /*a3e0*/  ENDCOLLECTIVE ;  /* 0x000000000000791b */ /* 0x000fe20003800000 */
.L_x_5980:
[----:B------:R-:W-:Y:S05]  /*a3f0*/  BSYNC B0 ;  /* 0x0000000000007941 */ /* 0x000fea0003800000 */
.L_x_5979:
[----:B------:R-:W-:Y:S05]  /*a400*/  BRA `(.L_x_5981) ;  /* 0xffffffc400047947 */ /* 0x000fea000383ffff */
.L_x_5914:
[----:B------:R-:W-:Y:S01]  /*a410*/  BSSY B0, `(.L_x_5982) ;  /* 0x0000005000007945 */ /* 0x000fe20003800000 */
[----:B------:R-:W-:-:S07]  /*a420*/  IMAD.MOV.U32 R15, RZ, RZ, -0x1 ;  /* 0xffffffffff0f7424 */ /* 0x000fce00078e00ff */
[----:B------:R-:W-:Y:S05]  /*a430*/  WARPSYNC.COLLECTIVE R15, `(.L_x_5983) ;  /* 0x000000000f087348 */ /* 0x000fea0003c00000 */
[----:B------:R-:W-:Y:S01]  /*a440*/  NOP ;  /* 0x0000000000007918 */ /* 0x000fe20000000000 */
[----:B------:R-:W-:Y:S01]  /*a450*/  ENDCOLLECTIVE ;  /* 0x000000000000791b */ /* 0x000fe20003800000 */
.L_x_5983:
[----:B------:R-:W-:Y:S05]  /*a460*/  BSYNC B0 ;  /* 0x0000000000007941 */ /* 0x000fea0003800000 */
.L_x_5982:
[----:B------:R-:W-:Y:S05]  /*a470*/  BRA `(.L_x_5984) ;  /* 0xffffffc8002c7947 */ /* 0x000fea000383ffff */
.L_x_5942:
[----:B-1----:R1:W2:Y:S02]  /*a480*/  SYNCS.PHASECHK.TRANS64.TRYWAIT P0, [R15+URZ+0x30820], R0 ;  /* 0x030820000f0075a7 */ /* 0x0022a4000800017f */
[----:B--2---:R-:W-:Y:S05]  /*a490*/  @!P0 NANOSLEEP.SYNCS 0x989680 ;  /* 0x009896800000895d */ /* 0x004fea0003900000 */
[----:B------:R-:W2:Y:S02]  /*a4a0*/  @!P0 SYNCS.PHASECHK.TRANS64 P0, [R15+URZ+0x30820], R0 ;  /* 0x030820000f0085a7 */ /* 0x000ea4000800007f */
[----:B--2---:R-:W-:Y:S05]  /*a4b0*/  @!P0 BRA `(.L_x_5942) ;  /* 0xfffffffc00f08947 */ /* 0x004fea000383ffff */
[----:B------:R-:W-:Y:S05]  /*a4c0*/  BRA `(.L_x_5985) ;  /* 0xffffffdc009c7947 */ /* 0x000fea000383ffff */
.L_x_5946:
[----:B--2---:R2:W3:Y:S02]  /*a4d0*/  SYNCS.PHASECHK.TRANS64.TRYWAIT P1, [R15+URZ+0x30840], R18 ;  /* 0x030840120f0075a7 */ /* 0x0044e4000802017f */
[----:B---3--:R-:W-:Y:S05]  /*a4e0*/  @!P1 NANOSLEEP.SYNCS 0x989680 ;  /* 0x009896800000995d */ /* 0x008fea0003900000 */
[----:B------:R-:W3:Y:S02]  /*a4f0*/  @!P1 SYNCS.PHASECHK.TRANS64 P1, [R15+URZ+0x30840], R18 ;  /* 0x030840120f0095a7 */ /* 0x000ee4000802007f */
[----:B---3--:R-:W-:Y:S05]  /*a500*/  @!P1 BRA `(.L_x_5946) ;  /* 0xfffffffc00f09947 */ /* 0x008fea000383ffff */
[----:B------:R-:W-:Y:S05]  /*a510*/  BRA `(.L_x_5986) ;  /* 0xffffffe400547947 */ /* 0x000fea000383ffff */
.L_x_5948:
[----:B-1----:R1:W3:Y:S02]  /*a520*/  SYNCS.PHASECHK.TRANS64.TRYWAIT P1, [R15+URZ+0x30828], R18 ;  /* 0x030828120f0075a7 */ /* 0x0022e4000802017f */
[----:B---3--:R-:W-:Y:S05]  /*a530*/  @!P1 NANOSLEEP.SYNCS 0x989680 ;  /* 0x009896800000995d */ /* 0x008fea0003900000 */
[----:B------:R-:W3:Y:S02]  /*a540*/  @!P1 SYNCS.PHASECHK.TRANS64 P1, [R15+URZ+0x30828], R18 ;  /* 0x030828120f0095a7 */ /* 0x000ee4000802007f */
[----:B---3--:R-:W-:Y:S05]  /*a550*/  @!P1 BRA `(.L_x_5948) ;  /* 0xfffffffc00f09947 */ /* 0x008fea000383ffff */
[----:B------:R-:W-:Y:S05]  /*a560*/  BRA `(.L_x_5987) ;  /* 0xffffffe400f47947 */ /* 0x000fea000383ffff */
.L_x_5950:
[----:B---3--:R3:W4:Y:S02]  /*a570*/  SYNCS.PHASECHK.TRANS64.TRYWAIT P1, [R15+URZ+0x30848], R18 ;  /* 0x030848120f0075a7 */ /* 0x008724000802017f */
[----:B----4-:R-:W-:Y:S05]  /*a580*/  @!P1 NANOSLEEP.SYNCS 0x989680 ;  /* 0x009896800000995d */ /* 0x010fea0003900000 */
[----:B------:R-:W4:Y:S02]  /*a590*/  @!P1 SYNCS.PHASECHK.TRANS64 P1, [R15+URZ+0x30848], R18 ;  /* 0x030848120f0095a7 */ /* 0x000f24000802007f */
[----:B----4-:R-:W-:Y:S05]  /*a5a0*/  @!P1 BRA `(.L_x_5950) ;  /* 0xfffffffc00f09947 */ /* 0x010fea000383ffff */
[----:B------:R-:W-:Y:S05]  /*a5b0*/  BRA `(.L_x_5988) ;  /* 0xffffffe800947947 */ /* 0x000fea000383ffff */
.L_x_5952:
[----:B------:R-:W-:-:S07]  /*a5c0*/  SHF.L.U32 R4, R10, 0x1f, RZ ;  /* 0x0000001f0a047819 */ /* 0x000fce00000006ff */
.L_x_5989:
[----:B----4-:R4:W1:Y:S02]  /*a5d0*/  SYNCS.PHASECHK.TRANS64.TRYWAIT P1, [R15+URZ+0x30820], R4 ;  /* 0x030820040f0075a7 */ /* 0x010864000802017f */
[----:B-1----:R-:W-:Y:S05]  /*a5e0*/  @!P1 NANOSLEEP.SYNCS 0x989680 ;  /* 0x009896800000995d */ /* 0x002fea0003900000 */
[----:B------:R-:W1:Y:S02]  /*a5f0*/  @!P1 SYNCS.PHASECHK.TRANS64 P1, [R15+URZ+0x30820], R4 ;  /* 0x030820040f0095a7 */ /* 0x000e64000802007f */
[----:B-1----:R-:W-:Y:S05]  /*a600*/  @!P1 BRA `(.L_x_5989) ;  /* 0xfffffffc00f09947 */ /* 0x002fea000383ffff */
[----:B------:R-:W-:Y:S05]  /*a610*/  BRA `(.L_x_5990) ;  /* 0xffffffec00187947 */ /* 0x000fea000383ffff */
.L_x_5955:
[----:B----4-:R4:W1:Y:S02]  /*a620*/  SYNCS.PHASECHK.TRANS64.TRYWAIT P1, [R15+URZ+0x30840], R12 ;  /* 0x0308400c0f0075a7 */ /* 0x010864000802017f */
[----:B-1----:R-:W-:Y:S05]  /*a630*/  @!P1 NANOSLEEP.SYNCS 0x989680 ;  /* 0x009896800000995d */ /* 0x002fea0003900000 */
[----:B------:R-:W1:Y:S02]  /*a640*/  @!P1 SYNCS.PHASECHK.TRANS64 P1, [R15+URZ+0x30840], R12 ;  /* 0x0308400c0f0095a7 */ /* 0x000e64000802007f */
[----:B-1----:R-:W-:Y:S05]  /*a650*/  @!P1 BRA `(.L_x_5955) ;  /* 0xfffffffc00f09947 */ /* 0x002fea000383ffff */
[----:B------:R-:W-:Y:S05]  /*a660*/  BRA `(.L_x_5991) ;  /* 0xffffffec00d47947 */ /* 0x000fea000383ffff */
.L_x_5957:
[----:B-1----:R1:W2:Y:S02]  /*a670*/  SYNCS.PHASECHK.TRANS64.TRYWAIT P1, [R15+URZ+0x30828], R12 ;  /* 0x0308280c0f0075a7 */ /* 0x0022a4000802017f */
[----:B--2---:R-:W-:Y:S05]  /*a680*/  @!P1 NANOSLEEP.SYNCS 0x989680 ;  /* 0x009896800000995d */ /* 0x004fea0003900000 */
[----:B------:R-:W2:Y:S02]  /*a690*/  @!P1 SYNCS.PHASECHK.TRANS64 P1, [R15+URZ+0x30828], R12 ;  /* 0x0308280c0f0095a7 */ /* 0x000ea4000802007f */
[----:B--2---:R-:W-:Y:S05]  /*a6a0*/  @!P1 BRA `(.L_x_5957) ;  /* 0xfffffffc00f09947 */ /* 0x004fea000383ffff */
[----:B------:R-:W-:Y:S05]  /*a6b0*/  BRA `(.L_x_5992) ;  /* 0xfffffff000687947 */ /* 0x000fea000383ffff */
.L_x_5959:
[----:B------:R1:W1:Y:S02]  /*a6c0*/  SYNCS.PHASECHK.TRANS64.TRYWAIT P0, [R3+URZ+0x30840], R0 ;  /* 0x03084000030075a7 */ /* 0x000264000800017f */
[----:B-1----:R-:W-:Y:S05]  /*a6d0*/  @!P0 NANOSLEEP.SYNCS 0x989680 ;  /* 0x009896800000895d */ /* 0x002fea0003900000 */
[----:B------:R-:W1:Y:S02]  /*a6e0*/  @!P0 SYNCS.PHASECHK.TRANS64 P0, [R3+URZ+0x30840], R0 ;  /* 0x03084000030085a7 */ /* 0x000e64000800007f */
[----:B-1----:R-:W-:Y:S05]  /*a6f0*/  @!P0 BRA `(.L_x_5959) ;  /* 0xfffffffc00f08947 */ /* 0x002fea000383ffff */
[----:B------:R-:W-:Y:S05]  /*a700*/  BRA `(.L_x_5993) ;  /* 0xfffffff400187947 */ /* 0x000fea000383ffff */
.L_x_5961:
[----:B------:R-:W-:Y:S01]  /*a710*/  BSSY B0, `(.L_x_5994) ;  /* 0x0000006000007945 */ /* 0x000fe20003800000 */
[----:B------:R-:W-:-:S07]  /*a720*/  IMAD.MOV.U32 R15, RZ, RZ, -0x1 ;  /* 0xffffffffff0f7424 */ /* 0x000fce00078e00ff */
[----:B---3--:R-:W-:Y:S05]  /*a730*/  WARPSYNC.COLLECTIVE R15, `(.L_x_5995) ;  /* 0x000000000f0c7348 */ /* 0x008fea0003c00000 */
[----:B------:R-:W-:Y:S02]  /*a740*/  ELECT P6, UR62, PT ;  /* 0x00000000003e782f */ /* 0x000fe400038c0000 */
[----:B------:R-:W-:Y:S01]  /*a750*/  MOV R14, UR62 ;  /* 0x0000003e000e7c02 */ /* 0x000fe20008000f00 */
[----:B---3--:R-:W-:Y:S10]  /*a760*/  ENDCOLLECTIVE ;  /* 0x000000000000791b */ /* 0x008ff40003800000 */
.L_x_5995:
[----:B------:R-:W-:Y:S05]  /*a770*/  BSYNC B0 ;  /* 0x0000000000007941 */ /* 0x000fea0003800000 */
.L_x_5994:
[----:B------:R-:W-:Y:S05]  /*a780*/  BRA `(.L_x_5996) ;  /* 0xfffffff400c87947 */ /* 0x000fea000383ffff */
.L_x_5963:
[----:B-1----:R1:W2:Y:S02]  /*a790*/  SYNCS.PHASECHK.TRANS64.TRYWAIT P0, [R7+URZ], R4 ;  /* 0x00000004070075a7 */ /* 0x0022a4000800017f */
[----:B--2---:R-:W-:Y:S05]  /*a7a0*/  @!P0 NANOSLEEP.SYNCS 0x989680 ;  /* 0x009896800000895d */ /* 0x004fea0003900000 */
[----:B------:R-:W2:Y:S02]  /*a7b0*/  @!P0 SYNCS.PHASECHK.TRANS64 P0, [R7+URZ], R4 ;  /* 0x00000004070085a7 */ /* 0x000ea4000800007f */
[----:B--2---:R-:W-:Y:S05]  /*a7c0*/  @!P0 BRA `(.L_x_5963) ;  /* 0xfffffffc00f08947 */ /* 0x004fea000383ffff */
[----:B------:R-:W-:Y:S05]  /*a7d0*/  BRA `(.L_x_5997) ;  /* 0xfffffff800087947 */ /* 0x000fea000383ffff */
.L_x_5964:
[----:B--2---:R2:W4:Y:S02]  /*a7e0*/  SYNCS.PHASECHK.TRANS64.TRYWAIT P0, [R3+URZ], R2 ;  /* 0x00000002030075a7 */ /* 0x004524000800017f */
[----:B----4-:R-:W-:Y:S05]  /*a7f0*/  @!P0 NANOSLEEP.SYNCS 0x989680 ;  /* 0x009896800000895d */ /* 0x010fea0003900000 */
[----:B------:R-:W4:Y:S02]  /*a800*/  @!P0 SYNCS.PHASECHK.TRANS64 P0, [R3+URZ], R2 ;  /* 0x00000002030085a7 */ /* 0x000f24000800007f */
[----:B----4-:R-:W-:Y:S05]  /*a810*/  @!P0 BRA `(.L_x_5964) ;  /* 0xfffffffc00f08947 */ /* 0x010fea000383ffff */
[----:B------:R-:W-:Y:S05]  /*a820*/  BRA `(.L_x_5998) ;  /* 0xfffffff400fc7947 */ /* 0x000fea000383ffff */
.L_x_5966:
[----:B--2---:R2:W4:Y:S02]  /*a830*/  SYNCS.PHASECHK.TRANS64.TRYWAIT P0, [R5+URZ], R4 ;  /* 0x00000004050075a7 */ /* 0x004524000800017f */
[----:B----4-:R-:W-:Y:S05]  /*a840*/  @!P0 NANOSLEEP.SYNCS 0x989680 ;  /* 0x009896800000895d */ /* 0x010fea0003900000 */
[----:B------:R-:W4:Y:S02]  /*a850*/  @!P0 SYNCS.PHASECHK.TRANS64 P0, [R5+URZ], R4 ;  /* 0x00000004050085a7 */ /* 0x000f24000800007f */
[----:B----4-:R-:W-:Y:S05]  /*a860*/  @!P0 BRA `(.L_x_5966) ;  /* 0xfffffffc00f08947 */ /* 0x010fea000383ffff */
[----:B------:R-:W-:Y:S05]  /*a870*/  BRA `(.L_x_5999) ;  /* 0xfffffff800007947 */ /* 0x000fea000383ffff */
.L_x_6000:
        /* <DEDUP_REMOVED lines=16> */
.L_x_7332:


//--------------------- .text._ZN7cutlass13device_kernelIN5flash11enable_sm90INS1_16FlashAttnBwdSm90INS1_25CollectiveMainloopBwdSm90ILi2ELi2ELi2EN4cute5tupleIJNS5_1CILi1EEES8_S8_EEENS6_IJNS7_ILi64EEENS7_ILi128EEESB_EEENS_10bfloat16_tEfNS_4arch4Sm90ELb1ELb0ELb0ELb0ELb0ELb1ELb0ELb0ELi2ELi1ELi2ELi1ELb0EEENS1_21CollectiveEpilogueBwdISC_SD_SF_Li256ELb0ELb0ELi1EEENS1_25SingleTileBwdLPTSchedulerILb0ELi128ELb0EEEEEEEEEvNT_6ParamsE --------------------------
	.section	.text._ZN7cutlass13device_kernelIN5flash11enable_sm90INS1_16FlashAttnBwdSm90INS1_25CollectiveMainloopBwdSm90ILi2ELi2ELi2EN4cute5tupleIJNS5_1CILi1EEES8_S8_EEENS6_IJNS7_ILi64EEENS7_ILi128EEESB_EEENS_10bfloat16_tEfNS_4arch4Sm90ELb1ELb0ELb0ELb0ELb0ELb1ELb0ELb0ELi2ELi1ELi2ELi1ELb0EEENS1_21CollectiveEpilogueBwdISC_SD_SF_Li256ELb0ELb0ELi1EEENS1_25SingleTileBwdLPTSchedulerILb0ELi128ELb0EEEEEEEEEvNT_6ParamsE,"ax",@progbits
	.align	128
.text._ZN7cutlass13device_kernelIN5flash11enable_sm90INS1_16FlashAttnBwdSm90INS1_25CollectiveMainloopBwdSm90ILi2ELi2ELi2EN4cute5tupleIJNS5_1CILi1EEES8_S8_EEENS6_IJNS7_ILi64EEENS7_ILi128EEESB_EEENS_10bfloat16_tEfNS_4arch4Sm90ELb1ELb0ELb0ELb0ELb0ELb1ELb0ELb0ELi2ELi1ELi2ELi1ELb0EEENS1_21CollectiveEpilogueBwdISC_SD_SF_Li256ELb0ELb0ELi1EEENS1_25SingleTileBwdLPTSchedulerILb0ELi128ELb0EEEEEEEEEvNT_6ParamsE:
        .type           _ZN7cutlass13device_kernelIN5flash11enable_sm90INS1_16FlashAttnBwdSm90INS1_25CollectiveMainloopBwdSm90ILi2ELi2ELi2EN4cute5tupleIJNS5_1CILi1EEES8_S8_EEENS6_IJNS7_ILi64EEENS7_ILi128EEESB_EEENS_10bfloat16_tEfNS_4arch4Sm90ELb1ELb0ELb0ELb0ELb0ELb1ELb0ELb0ELi2ELi1ELi2ELi1ELb0EEENS1_21CollectiveEpilogueBwdISC_SD_SF_Li256ELb0ELb0ELi1EEENS1_25SingleTileBwdLPTSchedulerILb0ELi128ELb0EEEEEEEEEvNT_6ParamsE,@function
        .size           _ZN7cutlass13device_kernelIN5flash11enable_sm90INS1_16FlashAttnBwdSm90INS1_25CollectiveMainloopBwdSm90ILi2ELi2ELi2EN4cute5tupleIJNS5_1CILi1EEES8_S8_EEENS6_IJNS7_ILi64EEENS7_ILi128EEESB_EEENS_10bfloat16_tEfNS_4arch4Sm90ELb1ELb0ELb0ELb0ELb0ELb1ELb0ELb0ELi2ELi1ELi2ELi1ELb0EEENS1_21CollectiveEpilogueBwdISC_SD_SF_Li256ELb0ELb0ELi1EEENS1_25SingleTileBwdLPTSchedulerILb0ELi128ELb0EEEEEEEEEvNT_6ParamsE,(.L_x_7333 - _ZN7cutlass13device_kernelIN5flash11enable_sm90INS1_16FlashAttnBwdSm90INS1_25CollectiveMainloopBwdSm90ILi2ELi2ELi2EN4cute5tupleIJNS5_1CILi1EEES8_S8_EEENS6_IJNS7_ILi64EEENS7_ILi128EEESB_EEENS_10bfloat16_tEfNS_4arch4Sm90ELb1ELb0ELb0ELb0ELb0ELb1ELb0ELb0ELi2ELi1ELi2ELi1ELb0EEENS1_21CollectiveEpilogueBwdISC_SD_SF_Li256ELb0ELb0ELi1EEENS1_25SingleTileBwdLPTSchedulerILb0ELi128ELb0EEEEEEEEEvNT_6ParamsE)
        .other          _ZN7cutlass13device_kernelIN5flash11enable_sm90INS1_16FlashAttnBwdSm90INS1_25CollectiveMainloopBwdSm90ILi2ELi2ELi2EN4cute5tupleIJNS5_1CILi1EEES8_S8_EEENS6_IJNS7_ILi64EEENS7_ILi128EEESB_EEENS_10bfloat16_tEfNS_4arch4Sm90ELb1ELb0ELb0ELb0ELb0ELb1ELb0ELb0ELi2ELi1ELi2ELi1ELb0EEENS1_21CollectiveEpilogueBwdISC_SD_SF_Li256ELb0ELb0ELi1EEENS1_25SingleTileBwdLPTSchedulerILb0ELi128ELb0EEEEEEEEEvNT_6ParamsE,@"STO_CUDA_ENTRY STV_DEFAULT"
_ZN7cutlass13device_kernelIN5flash11enable_sm90INS1_16FlashAttnBwdSm90INS1_25CollectiveMainloopBwdSm90ILi2ELi2ELi2EN4cute5tupleIJNS5_1CILi1EEES8_S8_EEENS6_IJNS7_ILi64EEENS7_ILi128EEESB_EEENS_10bfloat16_tEfNS_4arch4Sm90ELb1ELb0ELb0ELb0ELb0ELb1ELb0ELb0ELi2ELi1ELi2ELi1ELb0EEENS1_21CollectiveEpilogueBwdISC_SD_SF_Li256ELb0ELb0ELi1EEENS1_25SingleTileBwdLPTSchedulerILb0ELi128ELb0EEEEEEEEEvNT_6ParamsE:
        /* <DEDUP_REMOVED lines=30> */
.L_x_6002:
[----:B------:R-:W-:Y:S05]  /*01e0*/  BSYNC B0 ;  /* 0x0000000000007941 */ /* 0x000fea0003800000 */
.L_x_6001:
        /* <DEDUP_REMOVED lines=37> */
.L_x_6003:
        /* <DEDUP_REMOVED lines=22> */
.L_x_6004:
[----:B------:R-:W-:Y:S01]  /*05a0*/  PLOP3.LUT P0, PT, PT, PT, UP0, 0x80, 0x0 ;  /* 0x000000000000781c */ /* 0x000fe20003f0f008 */
[----:B------:R-:W-:Y:S01]  /*05b0*/  NOP ;  /* 0x0000000000007918 */ /* 0x000fe20000000000 */
[----:B------:R-:W-:Y:S01]  /*05c0*/  BSSY B6, `(.L_x_6005) ;  /* 0x000090f000067945 */ /* 0x000fe20003800000 */
[----:B-12-4-:R-:W-:Y:S10]  /*05d0*/  BAR.SYNC.DEFER_BLOCKING 0x0 ;  /* 0x0000000000007b1d */ /* 0x016ff40000010000 */
[----:B------:R-:W-:Y:S05]  /*05e0*/  @!P0 BRA `(.L_x_6006) ;  /* 0x0000005c00d48947 */ /* 0x000fea0003800000 */
.L_x_6007:
        /* <DEDUP_REMOVED lines=32> */
.L_x_6008:
[----:B------:R-:W-:Y:S01]  /*07f0*/  ULDC UR7, c[0x0][0xb44] ;  /* 0x0002d10000077ab9 */ /* 0x000fe20000000800 */
[----:B------:R-:W-:Y:S01]  /*0800*/  UMOV UR36, UR10 ;  /* 0x0000000a00247c82 */ /* 0x000fe20008000000 */
[----:B------:R-:W-:-:S11]  /*0810*/  UISETP.NE.AND UP0, UPT, UR7, 0x1, UPT ;  /* 0x000000010700788c */ /* 0x000fd6000bf05270 */
[----:B------:R-:W-:Y:S02]  /*0820*/  @UP0 ULDC.64 UR8, c[0x0][0xb48] ;  /* 0x0002d20000080ab9 */ /* 0x000fe40000000a00 */
[----:B------:R-:W-:-:S04]  /*0830*/  UIMAD.WIDE.U32 UR4, UR10, UR8, URZ ;  /* 0x000000080a0472a5 */ /* 0x000fc8000f8e003f */
[----:B------:R-:W-:-:S04]  /*0840*/  @UP0 USHF.R.U32.HI UR36, URZ, UR9, UR5 ;  /* 0x000000093f240299 */ /* 0x000fc80008011605 */
[----:B------:R-:W-:-:S12]  /*0850*/  UIMAD UR4, UR36, UR7, URZ ;  /* 0x00000007240472a4 */ /* 0x000fd8000f8e023f */
.L_x_6009:
        /* <DEDUP_REMOVED lines=117> */
.L_x_6013:
        /* <DEDUP_REMOVED lines=15> */
.L_x_6012:
        /* <DEDUP_REMOVED lines=22> */
.L_x_6015:
        /* <DEDUP_REMOVED lines=15> */
.L_x_6014:
        /* <DEDUP_REMOVED lines=8> */
.L_x_6122:
        /* <DEDUP_REMOVED lines=15> */
.L_x_6017:
[----:B------:R-:W-:Y:S01]  /*1460*/  SHF.R.S32.HI R8, RZ, 0x4, R3 ;  /* 0x00000004ff087819 */ /* 0x000fe20000011403 */
[----:B------:R-:W-:Y:S01]  /*1470*/  ULDC UR4, c[0x0][0x290] ;  /* 0x0000a40000047ab9 */ /* 0x000fe20000000800 */
[----:B------:R-:W-:Y:S01]  /*1480*/  SHF.R.S32.HI R0, RZ, 0x1f, R5 ;  /* 0x0000001fff007819 */ /* 0x000fe20000011405 */
[----:B------:R-:W-:Y:S01]  /*1490*/  UIMAD UR4, UR36, -0x80, UR4 ;  /* 0xffffff80240478a4 */ /* 0x000fe2000f8e0204 */
[----:B---3--:R-:W-:Y:S01]  /*14a0*/  LOP3.LUT R9, R7, 0x8, R2, 0xf8, !PT ;  /* 0x0000000807097812 */ /* 0x008fe200078ef802 */
[----:B------:R-:W-:Y:S01]  /*14b0*/  IMAD.U32 R231, RZ, RZ, UR38 ;  /* 0x00000026ffe77e24 */ /* 0x000fe2000f8e00ff */
[----:B------:R-:W-:Y:S02]  /*14c0*/  LEA.HI R3, R3, R8, RZ, 0x1 ;  /* 0x0000000803037211 */ /* 0x000fe400078f08ff */
[----:B------:R-:W-:Y:S02]  /*14d0*/  CS2R R86, SRZ ;  /* 0x0000000000567805 */ /* 0x000fe4000001ff00 */
[CC--:B------:R-:W-:Y:S01]  /*14e0*/  LEA.HI R2, R0.reuse, R5.reuse, RZ, 0x2 ;  /* 0x0000000500027211 */ /* 0x0c0fe200078f10ff */
[----:B------:R-:W-:Y:S01]  /*14f0*/  IMAD.U32 R15, RZ, RZ, UR4 ;  /* 0x00000004ff0f7e24 */ /* 0x000fe2000f8e00ff */
[----:B------:R-:W-:-:S02]  /*1500*/  LEA.HI R0, R0, R5, RZ, 0x5 ;  /* 0x0000000500007211 */ /* 0x000fc400078f28ff */
[----:B------:R-:W-:Y:S02]  /*1510*/  CS2R R84, SRZ ;  /* 0x0000000000547805 */ /* 0x000fe4000001ff00 */
[----:B------:R-:W-:Y:S02]  /*1520*/  SHF.R.U32.HI R4, RZ, 0x3, R4 ;  /* 0x00000003ff047819 */ /* 0x000fe40000011604 */
[----:B------:R-:W-:Y:S02]  /*1530*/  CS2R R82, SRZ ;  /* 0x0000000000527805 */ /* 0x000fe4000001ff00 */
[----:B------:R-:W-:Y:S02]  /*1540*/  LEA.HI R7, R13, R13, RZ, 0x1 ;  /* 0x0000000d0d077211 */ /* 0x000fe400078f08ff */
[----:B------:R-:W-:Y:S02]  /*1550*/  CS2R R80, SRZ ;  /* 0x0000000000507805 */ /* 0x000fe4000001ff00 */
[----:B------:R-:W-:-:S02]  /*1560*/  LOP3.LUT R11, R3, 0x7ffffe, RZ, 0xc0, !PT ;  /* 0x007ffffe030b7812 */ /* 0x000fc400078ec0ff */
[----:B------:R-:W-:Y:S02]  /*1570*/  CS2R R78, SRZ ;  /* 0x00000000004e7805 */ /* 0x000fe4000001ff00 */
[--C-:B------:R-:W-:Y:S02]  /*1580*/  SHF.R.S32.HI R6, RZ, 0x2, R2.reuse ;  /* 0x00000002ff067819 */ /* 0x100fe40000011402 */
[----:B------:R-:W-:Y:S02]  /*1590*/  CS2R R76, SRZ ;  /* 0x00000000004c7805 */ /* 0x000fe4000001ff00 */
[----:B------:R-:W-:Y:S01]  /*15a0*/  SHF.R.S32.HI R3, RZ, 0x1f, R2 ;  /* 0x0000001fff037819 */ /* 0x000fe20000011402 */
[----:B------:R-:W-:Y:S01]  /*15b0*/  IMAD.IADD R11, R8, 0x1, -R11 ;  /* 0x00000001080b7824 */ /* 0x000fe200078e0a0b */
[----:B------:R-:W-:Y:S02]  /*15c0*/  SHF.R.S32.HI R0, RZ, 0x5, R0 ;  /* 0x00000005ff007819 */ /* 0x000fe40000011400 */
[----:B------:R-:W-:-:S02]  /*15d0*/  CS2R R74, SRZ ;  /* 0x00000000004a7805 */ /* 0x000fc4000001ff00 */
[----:B------:R-:W-:Y:S02]  /*15e0*/  LOP3.LUT R229, R9, R4, RZ, 0x3c, !PT ;  /* 0x0000000409e57212 */ /* 0x000fe400078e3cff */
[----:B------:R-:W-:Y:S02]  /*15f0*/  CS2R R72, SRZ ;  /* 0x0000000000487805 */ /* 0x000fe4000001ff00 */
[----:B------:R-:W-:Y:S01]  /*1600*/  LOP3.LUT R4, R7, 0xfffffffe, RZ, 0xc0, !PT ;  /* 0xfffffffe07047812 */ /* 0x000fe200078ec0ff */
[----:B------:R-:W-:Y:S01]  /*1610*/  IMAD R9, R0, -0x10, R15 ;  /* 0xfffffff000097824 */ /* 0x000fe200078e020f */
[----:B------:R-:W-:Y:S02]  /*1620*/  LEA.HI R3, R3, R6, RZ, 0x3 ;  /* 0x0000000603037211 */ /* 0x000fe400078f18ff */
[----:B------:R-:W-:Y:S02]  /*1630*/  CS2R R70, SRZ ;  /* 0x0000000000467805 */ /* 0x000fe4000001ff00 */
[----:B--2---:R-:W-:Y:S01]  /*1640*/  LEA.HI R0, R14, R14, RZ, 0x1 ;  /* 0x0000000e0e007211 */ /* 0x004fe200078f08ff */
[----:B------:R-:W-:Y:S01]  /*1650*/  IMAD.IADD R8, R13, 0x1, -R4 ;  /* 0x000000010d087824 */ /* 0x000fe200078e0a04 */
[----:B------:R-:W-:Y:S01]  /*1660*/  LOP3.LUT R7, R3, 0xfffffff8, RZ, 0xc0, !PT ;  /* 0xfffffff803077812 */ /* 0x000fe200078ec0ff */
[----:B------:R-:W-:Y:S01]  /*1670*/  IMAD.SHL.U32 R4, R13, 0x1000, RZ ;  /* 0x000010000d047824 */ /* 0x000fe200078e00ff */
[----:B------:R-:W-:-:S02]  /*1680*/  LOP3.LUT R2, R2, 0xfffffffc, RZ, 0xc0, !PT ;  /* 0xfffffffc02027812 */ /* 0x000fc400078ec0ff */
[----:B------:R-:W-:Y:S02]  /*1690*/  CS2R R68, SRZ ;  /* 0x0000000000447805 */ /* 0x000fe4000001ff00 */
[----:B------:R-:W-:Y:S01]  /*16a0*/  LOP3.LUT R3, R0, 0xfffffffe, RZ, 0xc0, !PT ;  /* 0xfffffffe00037812 */ /* 0x000fe200078ec0ff */
[----:B------:R-:W-:Y:S01]  /*16b0*/  IMAD R0, R11, 0x200, R4 ;  /* 0x000002000b007824 */ /* 0x000fe200078e0204 */
[----:B------:R-:W-:Y:S01]  /*16c0*/  IADD3 R7, R9, R7, -R6 ;  /* 0x0000000709077210 */ /* 0x000fe20007ffe806 */
[C---:B------:R-:W-:Y:S01]  /*16d0*/  IMAD R9, R5.reuse, 0x4, R4 ;  /* 0x0000000405097824 */ /* 0x040fe200078e0204 */
[----:B------:R-:W-:Y:S01]  /*16e0*/  CS2R R66, SRZ ;  /* 0x0000000000427805 */ /* 0x000fe2000001ff00 */
[----:B------:R-:W-:Y:S01]  /*16f0*/  IMAD.IADD R227, R5, 0x1, -R2 ;  /* 0x0000000105e37824 */ /* 0x000fe200078e0a02 */
[----:B------:R-:W-:Y:S01]  /*1700*/  CS2R R64, SRZ ;  /* 0x0000000000407805 */ /* 0x000fe2000001ff00 */
[----:B------:R-:W-:Y:S01]  /*1710*/  IMAD.IADD R226, R14, 0x1, -R3 ;  /* 0x000000010ee27824 */ /* 0x000fe200078e0a03 */
[----:B------:R-:W-:Y:S01]  /*1720*/  CS2R R62, SRZ ;  /* 0x00000000003e7805 */ /* 0x000fe2000001ff00 */
[----:B------:R-:W-:Y:S01]  /*1730*/  IMAD.IADD R229, R229, 0x1, R0 ;  /* 0x00000001e5e57824 */ /* 0x000fe200078e0200 */
[----:B------:R-:W-:Y:S01]  /*1740*/  CS2R R60, SRZ ;  /* 0x00000000003c7805 */ /* 0x000fe2000001ff00 */
[----:B------:R-:W-:Y:S01]  /*1750*/  IMAD R5, R8, -0x40, R7 ;  /* 0xffffffc008057824 */ /* 0x000fe200078e0207 */
        /* <DEDUP_REMOVED lines=52> */
[----:B------:R-:W-:Y:S01]  /*1aa0*/  LOP3.LUT R231, R231, 0x1, RZ, 0xfc, !PT ;  /* 0x00000001e7e77812 */ /* 0x000fe200078efcff */
[----:B------:R-:W-:-:S02]  /*1ab0*/  IMAD R2, R9, 0x4, R228 ;  /* 0x0000000409027824 */ /* 0x000fc400078e02e4 */
[----:B------:R-:W-:-:S07]  /*1ac0*/  IMAD.SHL.U32 R227, R227, 0x2, RZ ;  /* 0x00000002e3e37824 */ /* 0x000fce00078e00ff */
.L_x_6029:
[----:B------:R-:W-:Y:S01]  /*1ad0*/  ISETP.NE.AND P0, PT, R231, 0x3, PT ;  /* 0x00000003e700780c */ /* 0x000fe20003f05270 */
[----:B------:R-:W-:-:S12]  /*1ae0*/  YIELD ;  /* 0x0000000000007946 */ /* 0x000fd80003800000 */
[----:B------:R-:W-:Y:S05]  /*1af0*/  @!P0 BRA `(.L_x_6019) ;  /* 0x0000000000048947 */ /* 0x000fea0003800000 */
[----:B------:R-:W-:Y:S01]  /*1b00*/  BPT.TRAP 0x1 ;  /* 0x000000040000795c */ /* 0x000fe20000300000 */
.L_x_6019:
[----:B------:R-:W-:Y:S01]  /*1b10*/  IMAD R0, R3, 0x8, R228 ;  /* 0x0000000803007824 */ /* 0x000fe200078e02e4 */
[----:B------:R-:W-:-:S04]  /*1b20*/  SHF.L.U32 R9, R4, 0x1f, RZ ;  /* 0x0000001f04097819 */ /* 0x000fc800000006ff */
[----:B------:R2:W3:Y:S01]  /*1b30*/  SYNCS.PHASECHK.TRANS64.TRYWAIT P1, [R0+URZ+0x30810], R9 ;  /* 0x03081009000075a7 */ /* 0x0004e2000802017f */
[----:B------:R-:W-:Y:S05]  /*1b40*/  @!P0 BRA `(.L_x_6020) ;  /* 0x0000000000048947 */ /* 0x000fea0003800000 */
[----:B------:R-:W-:Y:S01]  /*1b50*/  BPT.TRAP 0x1 ;  /* 0x000000040000795c */ /* 0x000fe20000300000 */
.L_x_6020:
[----:B---3--:R-:W-:Y:S05]  /*1b60*/  @P1 BRA `(.L_x_6021) ;  /* 0x0000000000081947 */ /* 0x008fea0003800000 */
[----:B------:R-:W3:Y:S02]  /*1b70*/  SYNCS.PHASECHK.TRANS64.TRYWAIT P1, [R0+URZ+0x30810], R9 ;  /* 0x03081009000075a7 */ /* 0x000ee4000802017f */
[----:B---3--:R-:W-:Y:S05]  /*1b80*/  @!P1 BRA `(.L_x_6022) ;  /* 0x0000007c00009947 */ /* 0x008fea0003800000 */
.L_x_6021:
        /* <DEDUP_REMOVED lines=81> */
.L_x_6023:
[----:B------:R1:W1:Y:S01]  /*20a0*/  SYNCS.PHASECHK.TRANS64.TRYWAIT P1, [R0+URZ+0x30830], R9 ;  /* 0x03083009000075a7 */ /* 0x000262000802017f */
[----:B------:R-:W-:Y:S05]  /*20b0*/  @!P0 BRA `(.L_x_6024) ;  /* 0x0000000000048947 */ /* 0x000fea0003800000 */
[----:B------:R-:W-:Y:S01]  /*20c0*/  BPT.TRAP 0x1 ;  /* 0x000000040000795c */ /* 0x000fe20000300000 */
.L_x_6024:
[----:B------:R-:W-:-:S05]  /*20d0*/  VIADD R6, R228, 0x20000 ;  /* 0x00020000e4067836 */ /* 0x000fca0000000000 */
[----:B------:R-:W-:-:S04]  /*20e0*/  SHF.R.U32.HI R6, RZ, 0x4, R6 ;  /* 0x00000004ff067819 */ /* 0x000fc80000011606 */
[----:B------:R-:W-:-:S04]  /*20f0*/  LOP3.LUT R225, R6, 0x3fff, RZ, 0xc0, !PT ;  /* 0x00003fff06e17812 */ /* 0x000fc800078ec0ff */
[----:B------:R-:W-:Y:S01]  /*2100*/  LOP3.LUT R6, R225, 0x10000, RZ, 0xfc, !PT ;  /* 0x00010000e1067812 */ /* 0x000fe200078efcff */
[----:B-1----:R-:W-:Y:S06]  /*2110*/  @P1 BRA `(.L_x_6025) ;  /* 0x0000000000081947 */ /* 0x002fec0003800000 */
[----:B------:R-:W1:Y:S02]  /*2120*/  SYNCS.PHASECHK.TRANS64.TRYWAIT P1, [R0+URZ+0x30830], R9 ;  /* 0x03083009000075a7 */ /* 0x000e64000802017f */
[----:B-1----:R-:W-:Y:S05]  /*2130*/  @!P1 BRA `(.L_x_6026) ;  /* 0x0000007400a89947 */ /* 0x002fea0003800000 */
.L_x_6025:
[----:B------:R-:W-:Y:S01]  /*2140*/  UIADD3 UR5, UR5, 0x8000, URZ ;  /* 0x0000800005057890 */ /* 0x000fe2000fffe03f */
[----:B------:R-:W-:Y:S01]  /*2150*/  IMAD R6, R3, 0x400, R6 ;  /* 0x0000040003067824 */ /* 0x000fe200078e0206 */
[----:B------:R-:W-:Y:S01]  /*2160*/  WARPGROUP.ARRIVE ;  /* 0x00000000000079c5 */ /* 0x000fe20000000000 */
[----:B------:R-:W-:Y:S01]  /*2170*/  UMOV UR11, 0x40000040 ;  /* 0x40000040000b7882 */ /* 0x000fe20000000000 */
[----:B------:R-:W-:Y:S01]  /*2180*/  USHF.R.U32.HI UR6, URZ, 0x4, UR5 ;  /* 0x000000043f067899 */ /* 0x000fe20008011605 */
[----:B------:R-:W-:Y:S01]  /*2190*/  ISETP.GT.AND P1, PT, R5, RZ, PT ;  /* 0x000000ff0500720c */ /* 0x000fe20003f24270 */
[----:B------:R-:W-:Y:S01]  /*21a0*/  UMOV UR9, 0x40000040 ;  /* 0x4000004000097882 */ /* 0x000fe20000000000 */
[----:B------:R-:W-:Y:S01]  /*21b0*/  R2UR UR5, R6 ;  /* 0x00000000060572ca */ /* 0x000fe200000e0000 */
[----:B------:R-:W-:Y:S02]  /*21c0*/  ULOP3.LUT UR6, UR6, 0x3fff, URZ, 0xc0, !UPT ;  /* 0x00003fff06067892 */ /* 0x000fe4000f8ec03f */
[----:B------:R-:W-:-:S02]  /*21d0*/  UIMAD UR7, UR39, -0x40, UR40 ;  /* 0xffffffc0270778a4 */ /* 0x000fc4000f8e0228 */
[----:B------:R-:W-:-:S04]  /*21e0*/  ULOP3.LUT UR6, UR6, 0x10000, URZ, 0xfc, !UPT ;  /* 0x0001000006067892 */ /* 0x000fc8000f8efc3f */
[----:B------:R-:W-:Y:S01]  /*21f0*/  IADD3 R232, -R5, UR7, -R227 ;  /* 0x0000000705e87c10 */ /* 0x000fe2000fffe9e3 */
[----:B------:R-:W-:Y:S02]  /*2200*/  UMOV UR7, 0x40000040 ;  /* 0x4000004000077882 */ /* 0x000fe40000000000 */
[----:B------:R-:W-:Y:S01]  /*2210*/  UMOV UR8, UR6 ;  /* 0x0000000600087c82 */ /* 0x000fe20008000000 */
[----:B------:R-:W-:Y:S01]  /*2220*/  UMOV UR10, UR5 ;  /* 0x00000005000a7c82 */ /* 0x000fe20008000000 */
[----:B------:R-:W-:Y:S01]  /*2230*/  SEL R233, R232, 0x40, P1 ;  /* 0x00000040e8e97807 */ /* 0x000fe20000800000 */
[----:B------:R-:W-:Y:S01]  /*2240*/  HGMMA.64x64x16.F32.BF16 R152, gdesc[UR8], RZ, !UPT, gsb0 ;  /* 0x00e00000089879f0 */ /* 0x000fe2000c0018ff */
[----:B------:R-:W-:Y:S02]  /*2250*/  UIADD3 UR10, UR5, 0x2, URZ ;  /* 0x00000002050a7890 */ /* 0x000fe4000fffe03f */
[----:B------:R-:W-:Y:S01]  /*2260*/  UIADD3 UR8, UR6, 0x2, URZ ;  /* 0x0000000206087890 */ /* 0x000fe2000fffe03f */
[C---:B------:R-:W-:Y:S01]  /*2270*/  ISETP.GT.AND P1, PT, R233.reuse, RZ, PT ;  /* 0x000000ffe900720c */ /* 0x040fe20003f24270 */
[----:B------:R-:W-:Y:S01]  /*2280*/  UMOV UR11, 0x40000040 ;  /* 0x40000040000b7882 */ /* 0x000fe20000000000 */
[----:B------:R-:W-:Y:S01]  /*2290*/  UMOV UR9, 0x40000040 ;  /* 0x4000004000097882 */ /* 0x000fe20000000000 */
[----:B------:R-:W-:-:S02]  /*22a0*/  ISETP.GT.AND P2, PT, R233, 0x28, PT ;  /* 0x00000028e900780c */ /* 0x000fc40003f44270 */
[----:B------:R-:W-:Y:S02]  /*22b0*/  FSEL R7, R184, -INF , !P1 ;  /* 0xff800000b8077808 */ /* 0x000fe40004800000 */
[C---:B------:R-:W-:Y:S02]  /*22c0*/  ISETP.GT.AND P1, PT, R233.reuse, 0x1, PT ;  /* 0x00000001e900780c */ /* 0x040fe40003f24270 */
[----:B------:R-:W-:Y:S01]  /*22d0*/  ISETP.GT.AND P4, PT, R233, 0x29, PT ;  /* 0x00000029e900780c */ /* 0x000fe20003f84270 */
[----:B------:R-:W-:Y:S01]  /*22e0*/  FFMA.FTZ R6, R7, UR41, -R216 ;  /* 0x0000002907067c23 */ /* 0x000fe200080108d8 */
[----:B------:R-:W-:Y:S02]  /*22f0*/  FSEL R8, R185, -INF , !P1 ;  /* 0xff800000b9087808 */ /* 0x000fe40004800000 */
[C---:B------:R-:W-:Y:S02]  /*2300*/  ISETP.GT.AND P1, PT, R233.reuse, 0x8, PT ;  /* 0x00000008e900780c */ /* 0x040fe40003f24270 */
[----:B------:R-:W-:Y:S01]  /*2310*/  FSEL R185, R204, -INF , !P2 ;  /* 0xff800000ccb97808 */ /* 0x000fe20005000000 */
[----:B------:R-:W-:Y:S01]  /*2320*/  FFMA.FTZ R7, R8, UR41, -R217 ;  /* 0x0000002908077c23 */ /* 0x000fe200080108d9 */
[----:B--23--:R-:W-:Y:S01]  /*2330*/  FSEL R9, R188, -INF , !P1 ;  /* 0xff800000bc097808 */ /* 0x00cfe20004800000 */
[----:B------:R-:W-:Y:S01]  /*2340*/  VIADD R188, R232, 0x8 ;  /* 0x00000008e8bc7836 */ /* 0x000fe20000000000 */
[C---:B------:R-:W-:Y:S01]  /*2350*/  ISETP.GT.AND P1, PT, R233.reuse, 0x9, PT ;  /* 0x00000009e900780c */ /* 0x040fe20003f24270 */
[----:B------:R-:W-:Y:S01]  /*2360*/  MUFU.EX2 R6, R6 ;  /* 0x0000000600067308 */ /* 0x000fe20000000800 */
[----:B------:R-:W-:Y:S01]  /*2370*/  ISETP.GT.AND P5, PT, R233, 0x31, PT ;  /* 0x00000031e900780c */ /* 0x000fe20003fa4270 */
[----:B------:R-:W-:Y:S01]  /*2380*/  FFMA.FTZ R8, R9, UR41, -R222 ;  /* 0x0000002909087c23 */ /* 0x000fe200080108de */
[----:B------:R-:W-:-:S02]  /*2390*/  FSEL R10, R189, -INF , !P1 ;  /* 0xff800000bd0a7808 */ /* 0x000fc40004800000 */
[C---:B------:R-:W-:Y:S02]  /*23a0*/  ISETP.GT.AND P1, PT, R233.reuse, 0x10, PT ;  /* 0x00000010e900780c */ /* 0x040fe40003f24270 */
[C---:B------:R-:W-:Y:S01]  /*23b0*/  ISETP.GT.AND P3, PT, R233.reuse, 0x38, PT ;  /* 0x00000038e900780c */ /* 0x040fe20003f64270 */
[----:B------:R-:W-:Y:S01]  /*23c0*/  FFMA.FTZ R9, R10, UR41, -R223 ;  /* 0x000000290a097c23 */ /* 0x000fe200080108df */
[----:B------:R-:W-:Y:S01]  /*23d0*/  FSEL R11, R192, -INF , !P1 ;  /* 0xff800000c00b7808 */ /* 0x000fe20004800000 */
[----:B------:R-:W-:Y:S01]  /*23e0*/  MUFU.EX2 R8, R8 ;  /* 0x0000000800087308 */ /* 0x000fe20000000800 */
[C---:B------:R-:W-:Y:S02]  /*23f0*/  ISETP.GT.AND P1, PT, R233.reuse, 0x11, PT ;  /* 0x00000011e900780c */ /* 0x040fe40003f24270 */
[----:B------:R-:W-:Y:S01]  /*2400*/  ISETP.GT.AND P2, PT, R233, 0x39, PT ;  /* 0x00000039e900780c */ /* 0x000fe20003f44270 */
[----:B------:R-:W-:Y:S01]  /*2410*/  FFMA.FTZ R10, R11, UR41, -R220 ;  /* 0x000000290b0a7c23 */ /* 0x000fe200080108dc */
[----:B------:R-:W-:-:S02]  /*2420*/  FSEL R12, R193, -INF , !P1 ;  /* 0xff800000c10c7808 */ /* 0x000fc40004800000 */
[C---:B------:R-:W-:Y:S01]  /*2430*/  ISETP.GT.AND P1, PT, R233.reuse, 0x18, PT ;  /* 0x00000018e900780c */ /* 0x040fe20003f24270 */
[----:B------:R-:W-:Y:S02]  /*2440*/  MUFU.EX2 R9, R9 ;  /* 0x0000000900097308 */ /* 0x000fe40000000800 */
[----:B------:R-:W-:Y:S01]  /*2450*/  FFMA.FTZ R11, R12, UR41, -R221 ;  /* 0x000000290c0b7c23 */ /* 0x000fe200080108dd */
[----:B------:R-:W-:Y:S02]  /*2460*/  FSEL R13, R196, -INF , !P1 ;  /* 0xff800000c40d7808 */ /* 0x000fe40004800000 */
[----:B------:R-:W-:-:S03]  /*2470*/  ISETP.GT.AND P1, PT, R233, 0x19, PT ;  /* 0x00000019e900780c */ /* 0x000fc60003f24270 */
[----:B------:R-:W-:Y:S01]  /*2480*/  FFMA.FTZ R12, R13, UR41, -R218 ;  /* 0x000000290d0c7c23 */ /* 0x000fe200080108da */
[----:B------:R-:W-:Y:S01]  /*2490*/  FSEL R14, R197, -INF , !P1 ;  /* 0xff800000c50e7808 */ /* 0x000fe20004800000 */
[----:B------:R-:W-:Y:S01]  /*24a0*/  MUFU.EX2 R7, R7 ;  /* 0x0000000700077308 */ /* 0x000fe20000000800 */
[----:B------:R-:W-:-:S03]  /*24b0*/  ISETP.GT.AND P1, PT, R233, 0x20, PT ;  /* 0x00000020e900780c */ /* 0x000fc60003f24270 */
[----:B------:R-:W-:Y:S01]  /*24c0*/  FFMA.FTZ R13, R14, UR41, -R219 ;  /* 0x000000290e0d7c23 */ /* 0x000fe200080108db */
[----:B------:R-:W-:Y:S01]  /*24d0*/  FSEL R15, R200, -INF , !P1 ;  /* 0xff800000c80f7808 */ /* 0x000fe20004800000 */
[----:B------:R-:W-:Y:S01]  /*24e0*/  FFMA.FTZ R200, R185, UR41, -R20 ;  /* 0x00000029b9c87c23 */ /* 0x000fe20008010814 */
[----:B------:R-:W-:Y:S01]  /*24f0*/  ISETP.GT.AND P1, PT, R233, 0x21, PT ;  /* 0x00000021e900780c */ /* 0x000fe20003f24270 */
[----:B------:R-:W-:Y:S02]  /*2500*/  MUFU.EX2 R10, R10 ;  /* 0x0000000a000a7308 */ /* 0x000fe40000000800 */
[----:B------:R-:W-:Y:S01]  /*2510*/  FFMA.FTZ R14, R15, UR41, -R18 ;  /* 0x000000290f0e7c23 */ /* 0x000fe20008010812 */
[----:B------:R-:W-:Y:S02]  /*2520*/  FSEL R184, R201, -INF , !P1 ;  /* 0xff800000c9b87808 */ /* 0x000fe40004800000 */
[----:B------:R-:W-:-:S03]  /*2530*/  ISETP.GT.AND P1, PT, R233, 0x30, PT ;  /* 0x00000030e900780c */ /* 0x000fc60003f24270 */
[----:B------:R-:W-:Y:S01]  /*2540*/  FFMA.FTZ R15, R184, UR41, -R19 ;  /* 0x00000029b80f7c23 */ /* 0x000fe20008010813 */
[----:B------:R-:W-:Y:S01]  /*2550*/  FSEL R184, R205, -INF , !P4 ;  /* 0xff800000cdb87808 */ /* 0x000fe20006000000 */
[----:B------:R-:W-:Y:S01]  /*2560*/  MUFU.EX2 R11, R11 ;  /* 0x0000000b000b7308 */ /* 0x000fe20000000800 */
[----:B------:R-:W-:Y:S02]  /*2570*/  FSEL R185, R208, -INF , !P1 ;  /* 0xff800000d0b97808 */ /* 0x000fe40004800000 */
[----:B------:R-:W-:Y:S01]  /*2580*/  ISETP.GT.AND P4, PT, R5, 0x8, PT ;  /* 0x000000080500780c */ /* 0x000fe20003f84270 */
[----:B------:R-:W-:Y:S01]  /*2590*/  FFMA.FTZ R201, R184, UR41, -R21 ;  /* 0x00000029b8c97c23 */ /* 0x000fe20008010815 */
[----:B------:R-:W-:Y:S01]  /*25a0*/  FSEL R184, R209, -INF , !P5 ;  /* 0xff800000d1b87808 */ /* 0x000fe20006800000 */
[----:B------:R-:W-:Y:S02]  /*25b0*/  WARPGROUP.DEPBAR.LE gsb0, 0x0 ;  /* 0x00008000000079c5 */ /* 0x000fe40000010000 */
[----:B------:R-:W-:Y:S01]  /*25c0*/  WARPGROUP.ARRIVE ;  /* 0x00000000000079c5 */ /* 0x000fe20000000000 */
[----:B------:R-:W-:Y:S01]  /*25d0*/  FFMA.FTZ R204, R185, UR41, -R16 ;  /* 0x00000029b9cc7c23 */ /* 0x000fe20008010810 */
[----:B------:R-:W-:Y:S01]  /*25e0*/  SEL R188, R188, 0x40, P4 ;  /* 0x00000040bcbc7807 */ /* 0x000fe20002000000 */
[----:B------:R-:W-:Y:S01]  /*25f0*/  FFMA.FTZ R205, R184, UR41, -R17 ;  /* 0x00000029b8cd7c23 */ /* 0x000fe20008010811 */
[----:B------:R-:W-:Y:S01]  /*2600*/  FSEL R185, R212, -INF , !P3 ;  /* 0xff800000d4b97808 */ /* 0x000fe20005800000 */
[----:B------:R-:W-:Y:S01]  /*2610*/  MUFU.EX2 R12, R12 ;  /* 0x0000000c000c7308 */ /* 0x000fe20000000800 */
[----:B------:R-:W-:Y:S01]  /*2620*/  HGMMA.64x64x16.F32.BF16 R152, gdesc[UR8], R152, gsb0 ;  /* 0x00e00000089879f0 */ /* 0x000fe20008001898 */
[----:B------:R-:W-:Y:S01]  /*2630*/  UIADD3 UR10, UR5, 0x4, URZ ;  /* 0x00000004050a7890 */ /* 0x000fe2000fffe03f */
[----:B------:R-:W-:Y:S01]  /*2640*/  FSEL R184, R213, -INF , !P2 ;  /* 0xff800000d5b87808 */ /* 0x000fe20005000000 */
[----:B------:R-:W-:Y:S01]  /*2650*/  UIADD3 UR8, UR6, 0x4, URZ ;  /* 0x0000000406087890 */ /* 0x000fe2000fffe03f */
[----:B------:R-:W-:Y:S01]  /*2660*/  ISETP.GT.AND P1, PT, R188, RZ, PT ;  /* 0x000000ffbc00720c */ /* 0x000fe20003f24270 */
[----:B------:R-:W-:Y:S01]  /*2670*/  UMOV UR11, 0x40000040 ;  /* 0x40000040000b7882 */ /* 0x000fe20000000000 */
[----:B------:R-:W-:Y:S01]  /*2680*/  UMOV UR9, 0x40000040 ;  /* 0x4000004000097882 */ /* 0x000fe20000000000 */
[----:B------:R-:W-:Y:S01]  /*2690*/  FFMA.FTZ R185, R185, UR41, -R22 ;  /* 0x00000029b9b97c23 */ /* 0x000fe20008010816 */
[----:B------:R-:W-:Y:S01]  /*26a0*/  FFMA.FTZ R208, R184, UR41, -R23 ;  /* 0x00000029b8d07c23 */ /* 0x000fe20008010817 */
[----:B------:R-:W-:Y:S01]  /*26b0*/  ISETP.GT.AND P2, PT, R188, 0x8, PT ;  /* 0x00000008bc00780c */ /* 0x000fe20003f44270 */
[----:B------:R-:W-:Y:S01]  /*26c0*/  MUFU.EX2 R13, R13 ;  /* 0x0000000d000d7308 */ /* 0x000fe20000000800 */
[----:B------:R-:W-:-:S02]  /*26d0*/  LOP3.LUT R184, R225, 0x2000000, RZ, 0xfc, !PT ;  /* 0x02000000e1b87812 */ /* 0x000fc400078efcff */
[----:B------:R-:W-:Y:S02]  /*26e0*/  FSEL R189, R186, -INF , !P1 ;  /* 0xff800000babd7808 */ /* 0x000fe40004800000 */
[C---:B------:R-:W-:Y:S01]  /*26f0*/  ISETP.GT.AND P1, PT, R188.reuse, 0x1, PT ;  /* 0x00000001bc00780c */ /* 0x040fe20003f24270 */
[----:B------:R-:W-:Y:S01]  /*2700*/  IMAD R186, R3, 0x400, R184 ;  /* 0x0000040003ba7824 */ /* 0x000fe200078e02b8 */
[C---:B------:R-:W-:Y:S01]  /*2710*/  ISETP.GT.AND P5, PT, R188.reuse, 0x18, PT ;  /* 0x00000018bc00780c */ /* 0x040fe20003fa4270 */
[----:B------:R1:W-:Y:S01]  /*2720*/  MUFU.EX2 R209, R185 ;  /* 0x000000b900d17308 */ /* 0x0003e20000000800 */
[----:B------:R-:W-:Y:S01]  /*2730*/  FSEL R184, R187, -INF , !P1 ;  /* 0xff800000bbb87808 */ /* 0x000fe20004800000 */
[----:B------:R-:W-:Y:S01]  /*2740*/  FFMA.FTZ R189, R189, UR41, -R216 ;  /* 0x00000029bdbd7c23 */ /* 0x000fe200080108d8 */
[C---:B------:R-:W-:Y:S02]  /*2750*/  ISETP.GT.AND P1, PT, R188.reuse, 0x9, PT ;  /* 0x00000009bc00780c */ /* 0x040fe40003f24270 */
[----:B------:R-:W-:Y:S01]  /*2760*/  ISETP.GT.AND P3, PT, R188, 0x11, PT ;  /* 0x00000011bc00780c */ /* 0x000fe20003f64270 */
[----:B------:R-:W-:Y:S01]  /*2770*/  FFMA.FTZ R213, R184, UR41, -R217 ;  /* 0x00000029b8d57c23 */ /* 0x000fe200080108d9 */
[----:B------:R-:W-:Y:S01]  /*2780*/  FSEL R184, R191, -INF , !P1 ;  /* 0xff800000bfb87808 */ /* 0x000fe20004800000 */
[----:B------:R2:W-:Y:S01]  /*2790*/  MUFU.EX2 R212, R189 ;  /* 0x000000bd00d47308 */ /* 0x0005e20000000800 */
[----:B-1----:R-:W-:-:S02]  /*27a0*/  FSEL R185, R190, -INF , !P2 ;  /* 0xff800000beb97808 */ /* 0x002fc40005000000 */
[----:B------:R-:W-:Y:S01]  /*27b0*/  ISETP.GT.AND P2, PT, R188, 0x10, PT ;  /* 0x00000010bc00780c */ /* 0x000fe20003f44270 */
[----:B------:R-:W-:Y:S01]  /*27c0*/  FFMA.FTZ R223, R184, UR41, -R223 ;  /* 0x00000029b8df7c23 */ /* 0x000fe200080108df */
[----:B------:R-:W-:Y:S01]  /*27d0*/  ISETP.GT.AND P6, PT, R188, 0x19, PT ;  /* 0x00000019bc00780c */ /* 0x000fe20003fc4270 */
[----:B------:R-:W-:Y:S01]  /*27e0*/  FFMA.FTZ R216, R185, UR41, -R222 ;  /* 0x00000029b9d87c23 */ /* 0x000fe200080108de */
[----:B------:R-:W-:Y:S01]  /*27f0*/  FSEL R185, R194, -INF , !P2 ;  /* 0xff800000c2b97808 */ /* 0x000fe20005000000 */
[----:B------:R-:W-:Y:S01]  /*2800*/  MUFU.EX2 R213, R213 ;  /* 0x000000d500d57308 */ /* 0x000fe20000000800 */
[C---:B------:R-:W-:Y:S02]  /*2810*/  ISETP.GT.AND P2, PT, R188.reuse, 0x21, PT ;  /* 0x00000021bc00780c */ /* 0x040fe40003f44270 */
[----:B------:R-:W-:Y:S01]  /*2820*/  ISETP.GT.AND P1, PT, R188, 0x20, PT ;  /* 0x00000020bc00780c */ /* 0x000fe20003f24270 */
[----:B------:R-:W-:Y:S01]  /*2830*/  FFMA.FTZ R217, R185, UR41, -R220 ;  /* 0x00000029b9d97c23 */ /* 0x000fe200080108dc */
[----:B------:R-:W-:-:S02]  /*2840*/  FSEL R187, R198, -INF , !P5 ;  /* 0xff800000c6bb7808 */ /* 0x000fc40006800000 */
[----:B------:R-:W-:Y:S01]  /*2850*/  FSEL R192, R203, -INF , !P2 ;  /* 0xff800000cbc07808 */ /* 0x000fe20005000000 */
[----:B------:R-:W-:Y:S01]  /*2860*/  MUFU.EX2 R216, R216 ;  /* 0x000000d800d87308 */ /* 0x000fe20000000800 */
[----:B------:R-:W-:Y:S02]  /*2870*/  ISETP.GT.AND P4, PT, R188, 0x29, PT ;  /* 0x00000029bc00780c */ /* 0x000fe40003f84270 */
[----:B------:R-:W-:Y:S02]  /*2880*/  FSEL R190, R199, -INF , !P6 ;  /* 0xff800000c7be7808 */ /* 0x000fe40007000000 */
[----:B--2---:R-:W-:Y:S02]  /*2890*/  FSEL R189, R202, -INF , !P1 ;  /* 0xff800000cabd7808 */ /* 0x004fe40004800000 */
[----:B------:R-:W-:Y:S01]  /*28a0*/  ISETP.GT.AND P5, PT, R188, 0x30, PT ;  /* 0x00000030bc00780c */ /* 0x000fe20003fa4270 */
[----:B------:R-:W-:Y:S01]  /*28b0*/  FFMA.FTZ R219, R190, UR41, -R219 ;  /* 0x00000029bedb7c23 */ /* 0x000fe200080108db */
[C---:B------:R-:W-:Y:S01]  /*28c0*/  ISETP.GT.AND P6, PT, R188.reuse, 0x31, PT ;  /* 0x00000031bc00780c */ /* 0x040fe20003fc4270 */
[----:B------:R-:W-:Y:S01]  /*28d0*/  FFMA.FTZ R203, R189, UR41, -R18 ;  /* 0x00000029bdcb7c23 */ /* 0x000fe20008010812 */
[----:B------:R-:W-:Y:S01]  /*28e0*/  FSEL R194, R207, -INF , !P4 ;  /* 0xff800000cfc27808 */ /* 0x000fe20006000000 */
[----:B------:R-:W-:Y:S01]  /*28f0*/  MUFU.EX2 R220, R223 ;  /* 0x000000df00dc7308 */ /* 0x000fe20000000800 */
[----:B------:R-:W-:-:S02]  /*2900*/  ISETP.GT.AND P1, PT, R188, 0x38, PT ;  /* 0x00000038bc00780c */ /* 0x000fc40003f24270 */
[----:B------:R-:W-:Y:S01]  /*2910*/  ISETP.GT.AND P2, PT, R188, 0x39, PT ;  /* 0x00000039bc00780c */ /* 0x000fe20003f44270 */
[----:B------:R-:W-:Y:S01]  /*2920*/  FFMA.FTZ R194, R194, UR41, -R21 ;  /* 0x00000029c2c27c23 */ /* 0x000fe20008010815 */
[----:B------:R-:W-:Y:S02]  /*2930*/  FSEL R193, R210, -INF , !P5 ;  /* 0xff800000d2c17808 */ /* 0x000fe40006800000 */
[----:B------:R-:W-:Y:S01]  /*2940*/  FSEL R198, R211, -INF , !P6 ;  /* 0xff800000d3c67808 */ /* 0x000fe20007000000 */
[----:B------:R-:W-:Y:S01]  /*2950*/  MUFU.EX2 R203, R203 ;  /* 0x000000cb00cb7308 */ /* 0x000fe20000000800 */
[----:B------:R-:W-:Y:S01]  /*2960*/  FSEL R199, R214, -INF , !P1 ;  /* 0xff800000d6c77808 */ /* 0x000fe20004800000 */
[----:B------:R-:W-:Y:S01]  /*2970*/  FFMA.FTZ R196, R193, UR41, -R16 ;  /* 0x00000029c1c47c23 */ /* 0x000fe20008010810 */
[----:B------:R-:W-:Y:S01]  /*2980*/  FSEL R210, R215, -INF , !P2 ;  /* 0xff800000d7d27808 */ /* 0x000fe20005000000 */
[----:B------:R-:W-:Y:S02]  /*2990*/  FFMA.FTZ R198, R198, UR41, -R17 ;  /* 0x00000029c6c67c23 */ /* 0x000fe40008010811 */
[----:B------:R-:W-:-:S02]  /*29a0*/  FFMA.FTZ R199, R199, UR41, -R22 ;  /* 0x00000029c7c77c23 */ /* 0x000fc40008010816 */
[----:B------:R-:W-:Y:S01]  /*29b0*/  MUFU.EX2 R217, R217 ;  /* 0x000000d900d97308 */ /* 0x000fe20000000800 */
[----:B------:R-:W-:Y:S02]  /*29c0*/  WARPGROUP.DEPBAR.LE gsb0, 0x0 ;  /* 0x00008000000079c5 */ /* 0x000fe40000010000 */
[----:B------:R-:W-:-:S05]  /*29d0*/  WARPGROUP.ARRIVE ;  /* 0x00000000000079c5 */ /* 0x000fca0000000000 */
[----:B------:R-:W-:Y:S01]  /*29e0*/  MUFU.EX2 R14, R14 ;  /* 0x0000000e000e7308 */ /* 0x000fe20000000800 */
[----:B------:R-:W-:Y:S01]  /*29f0*/  HGMMA.64x64x16.F32.BF16 R152, gdesc[UR8], R152, gsb0 ;  /* 0x00e00000089879f0 */ /* 0x000fe20008001898 */
[----:B------:R-:W-:Y:S02]  /*2a00*/  UIADD3 UR10, UR5, 0x6, URZ ;  /* 0x00000006050a7890 */ /* 0x000fe4000fffe03f */
[----:B------:R-:W-:-:S04]  /*2a10*/  UIADD3 UR8, UR6, 0x6, URZ ;  /* 0x0000000606087890 */ /* 0x000fc8000fffe03f */
[----:B------:R-:W-:Y:S01]  /*2a20*/  MUFU.EX2 R15, R15 ;  /* 0x0000000f000f7308 */ /* 0x000fe20000000800 */
[----:B------:R-:W-:Y:S01]  /*2a30*/  UMOV UR11, 0x40000040 ;  /* 0x40000040000b7882 */ /* 0x000fe20000000000 */
[----:B------:R-:W-:-:S06]  /*2a40*/  UMOV UR9, 0x40000040 ;  /* 0x4000004000097882 */ /* 0x000fcc0000000000 */
[----:B------:R-:W-:Y:S08]  /*2a50*/  MUFU.EX2 R200, R200 ;  /* 0x000000c800c87308 */ /* 0x000ff00000000800 */
[----:B------:R-:W-:Y:S08]  /*2a60*/  MUFU.EX2 R201, R201 ;  /* 0x000000c900c97308 */ /* 0x000ff00000000800 */
[----:B------:R-:W-:Y:S08]  /*2a70*/  MUFU.EX2 R204, R204 ;  /* 0x000000cc00cc7308 */ /* 0x000ff00000000800 */
[----:B------:R-:W-:Y:S08]  /*2a80*/  MUFU.EX2 R205, R205 ;  /* 0x000000cd00cd7308 */ /* 0x000ff00000000800 */
[----:B------:R-:W1:Y:S01]  /*2a90*/  MUFU.EX2 R208, R208 ;  /* 0x000000d000d07308 */ /* 0x000e620000000800 */
        /* <DEDUP_REMOVED lines=26> */
[----:B------:R-:W-:Y:S01]  /*2c40*/  R2UR UR6, R186 ;  /* 0x00000000ba0672ca */ /* 0x000fe200000e0000 */
[----:B------:R-:W-:Y:S01]  /*2c50*/  UMOV UR11, 0x40000040 ;  /* 0x40000040000b7882 */ /* 0x000fe20000000000 */
[----:B------:R-:W-:Y:S01]  /*2c60*/  UMOV UR9, 0x40000040 ;  /* 0x4000004000097882 */ /* 0x000fe20000000000 */
[----:B------:R-:W-:Y:S01]  /*2c70*/  FSEL R186, R195, -INF , !P3 ;  /* 0xff800000c3ba7808 */ /* 0x000fe20005800000 */
[----:B------:R-:W-:Y:S01]  /*2c80*/  FFMA.FTZ R195, R187, UR41, -R218 ;  /* 0x00000029bbc37c23 */ /* 0x000fe200080108da */
[----:B------:R-:W-:Y:S01]  /*2c90*/  ISETP.GT.AND P3, PT, R188, 0x28, PT ;  /* 0x00000028bc00780c */ /* 0x000fe20003f64270 */
[----:B------:R-:W-:-:S02]  /*2ca0*/  FFMA.FTZ R218, R192, UR41, -R19 ;  /* 0x00000029c0da7c23 */ /* 0x000fc40008010813 */
[----:B------:R-:W-:Y:S01]  /*2cb0*/  FFMA.FTZ R221, R186, UR41, -R221 ;  /* 0x00000029badd7c23 */ /* 0x000fe200080108dd */
[----:B------:R-:W-:Y:S01]  /*2cc0*/  FSEL R19, R206, -INF , !P3 ;  /* 0xff800000ce137808 */ /* 0x000fe20005800000 */
[----:B------:R-:W2:Y:S04]  /*2cd0*/  MUFU.EX2 R22, R218 ;  /* 0x000000da00167308 */ /* 0x000ea80000000800 */
[----:B------:R-:W-:-:S04]  /*2ce0*/  FFMA.FTZ R206, R19, UR41, -R20 ;  /* 0x0000002913ce7c23 */ /* 0x000fc80008010814 */
[----:B------:R3:W-:Y:S08]  /*2cf0*/  MUFU.EX2 R18, R195 ;  /* 0x000000c300127308 */ /* 0x0007f00000000800 */
[----:B------:R-:W5:Y:S01]  /*2d00*/  MUFU.EX2 R202, R221 ;  /* 0x000000dd00ca7308 */ /* 0x000f620000000800 */
[----:B---3--:R-:W-:-:S07]  /*2d10*/  FFMA.FTZ R195, R210, UR41, -R23 ;  /* 0x00000029d2c37c23 */ /* 0x008fce0008010817 */
[----:B------:R-:W3:Y:S08]  /*2d20*/  MUFU.EX2 R19, R219 ;  /* 0x000000db00137308 */ /* 0x000ef00000000800 */
[----:B------:R1:W3:Y:S02]  /*2d30*/  MUFU.EX2 R23, R206 ;  /* 0x000000ce00177308 */ /* 0x0002e40000000800 */
[----:B-1----:R-:W-:Y:S01]  /*2d40*/  F2FP.BF16.F32.PACK_AB R206, R208, R209 ;  /* 0x000000d1d0ce723e */ /* 0x002fe200000010ff */
[----:B------:R-:W-:-:S02]  /*2d50*/  WARPGROUP.DEPBAR.LE gsb0, 0x0 ;  /* 0x00008000000079c5 */ /* 0x000fc40000010000 */
        /* <DEDUP_REMOVED lines=9> */
[----:B------:R-:W2:Y:S04]  /*2df0*/  LDS.64 R186, [R224+0x28220] ;  /* 0x02822000e0ba7984 */ /* 0x000ea80000000a00 */
[----:B------:R-:W5:Y:S04]  /*2e00*/  LDS.64 R188, [R224+0x28240] ;  /* 0x02824000e0bc7984 */ /* 0x000f680000000a00 */
[----:B------:R-:W3:Y:S04]  /*2e10*/  LDS.64 R190, [R224+0x28260] ;  /* 0x02826000e0be7984 */ /* 0x000ee80000000a00 */
[----:B------:R-:W3:Y:S04]  /*2e20*/  LDS.64 R20, [R224+0x28280] ;  /* 0x02828000e0147984 */ /* 0x000ee80000000a00 */
[----:B------:R-:W3:Y:S04]  /*2e30*/  LDS.64 R192, [R224+0x282a0] ;  /* 0x0282a000e0c07984 */ /* 0x000ee80000000a00 */
[----:B------:R-:W3:Y:S04]  /*2e40*/  LDS.64 R16, [R224+0x282c0] ;  /* 0x0282c000e0107984 */ /* 0x000ee80000000a00 */
        /* <DEDUP_REMOVED lines=21> */
[----:B------:R-:W-:Y:S01]  /*2fa0*/  FADD.FTZ R167, R172, -R192 ;  /* 0x800000c0aca77221 */ /* 0x000fe20000010000 */
[----:B------:R2:W3:Y:S01]  /*2fb0*/  MUFU.EX2 R20, R196 ;  /* 0x000000c400147308 */ /* 0x0004e20000000800 */
[----:B------:R-:W-:Y:S01]  /*2fc0*/  FMUL.FTZ R21, R22, R21 ;  /* 0x0000001516157220 */ /* 0x000fe20000410000 */
[----:B------:R-:W-:Y:S01]  /*2fd0*/  FMUL.FTZ R170, R203, R170 ;  /* 0x000000aacbaa7220 */ /* 0x000fe20000410000 */
[--C-:B------:R-:W-:Y:S01]  /*2fe0*/  FADD.FTZ R169, R176, -R16.reuse ;  /* 0x80000010b0a97221 */ /* 0x100fe20000010000 */
[----:B------:R-:W-:Y:S01]  /*2ff0*/  FADD.FTZ R171, R178, -R16 ;  /* 0x80000010b2ab7221 */ /* 0x000fe20000010000 */
[--C-:B------:R-:W-:Y:S01]  /*3000*/  FADD.FTZ R16, R177, -R17.reuse ;  /* 0x80000011b1107221 */ /* 0x100fe20000010000 */
[----:B------:R-:W-:Y:S01]  /*3010*/  FADD.FTZ R172, R179, -R17 ;  /* 0x80000011b3ac7221 */ /* 0x000fe20000010000 */
[----:B------:R-:W-:Y:S01]  /*3020*/  FADD.FTZ R159, R159, -R187 ;  /* 0x800000bb9f9f7221 */ /* 0x000fe20000010000 */
[----:B------:R5:W3:Y:S01]  /*3030*/  MUFU.EX2 R17, R198 ;  /* 0x000000c600117308 */ /* 0x000ae20000000800 */
[----:B--2---:R-:W-:Y:S01]  /*3040*/  FMUL.FTZ R196, R6, R197 ;  /* 0x000000c506c47220 */ /* 0x004fe20000410000 */
[----:B------:R-:W-:Y:S01]  /*3050*/  FMUL.FTZ R197, R212, R207 ;  /* 0x000000cfd4c57220 */ /* 0x000fe20000410000 */
[----:B------:R-:W-:Y:S01]  /*3060*/  FADD.FTZ R162, R162, -R188 ;  /* 0x800000bca2a27221 */ /* 0x000fe20000010000 */
[----:B------:R-:W-:Y:S01]  /*3070*/  FADD.FTZ R163, R163, -R189 ;  /* 0x800000bda3a37221 */ /* 0x000fe20000010000 */
[----:B------:R-:W-:Y:S01]  /*3080*/  FADD.FTZ R174, R174, -R192 ;  /* 0x800000c0aeae7221 */ /* 0x000fe20000010000 */
[--C-:B------:R-:W-:Y:S01]  /*3090*/  FADD.FTZ R168, R173, -R193.reuse ;  /* 0x800000c1ada87221 */ /* 0x100fe20000010000 */
[----:B------:R-:W-:Y:S01]  /*30a0*/  FADD.FTZ R175, R175, -R193 ;  /* 0x800000c1afaf7221 */ /* 0x000fe20000010000 */
[----:B------:R-:W2:Y:S01]  /*30b0*/  MUFU.EX2 R207, R199 ;  /* 0x000000c700cf7308 */ /* 0x000ea20000000800 */
[----:B-----5:R-:W-:Y:S01]  /*30c0*/  F2FP.BF16.F32.PACK_AB R198, R158, R153 ;  /* 0x000000999ec6723e */ /* 0x020fe200000010ff */
[--C-:B----4-:R-:W-:Y:S01]  /*30d0*/  FADD.FTZ R180, R180, -R224.reuse ;  /* 0x800000e0b4b47221 */ /* 0x110fe20000010000 */
[----:B------:R-:W-:Y:S01]  /*30e0*/  FMUL.FTZ R173, R7, R152 ;  /* 0x0000009807ad7220 */ /* 0x000fe20000410000 */
[----:B------:R-:W-:Y:S01]  /*30f0*/  FADD.FTZ R182, R182, -R224 ;  /* 0x800000e0b6b67221 */ /* 0x000fe20000010000 */
[--C-:B------:R-:W-:Y:S01]  /*3100*/  FADD.FTZ R181, R181, -R225.reuse ;  /* 0x800000e1b5b57221 */ /* 0x100fe20000010000 */
[----:B------:R-:W-:Y:S01]  /*3110*/  FADD.FTZ R183, R183, -R225 ;  /* 0x800000e1b7b77221 */ /* 0x000fe20000010000 */
[----:B------:R-:W-:Y:S01]  /*3120*/  FMUL.FTZ R154, R213, R154 ;  /* 0x0000009ad59a7220 */ /* 0x000fe20000410000 */
        /* <DEDUP_REMOVED lines=18> */
[----:B-1----:R-:W-:Y:S01]  /*3250*/  FMUL.FTZ R175, R156, R175 ;  /* 0x000000af9caf7220 */ /* 0x002fe20000410000 */
[----:B------:R-:W-:Y:S01]  /*3260*/  FMUL.FTZ R169, R204, R169 ;  /* 0x000000a9cca97220 */ /* 0x000fe20000410000 */
[----:B---3--:R-:W-:Y:S01]  /*3270*/  FMUL.FTZ R171, R20, R171 ;  /* 0x000000ab14ab7220 */ /* 0x008fe20000410000 */
[----:B------:R-:W-:Y:S01]  /*3280*/  FMUL.FTZ R16, R205, R16 ;  /* 0x00000010cd107220 */ /* 0x000fe20000410000 */
[----:B------:R-:W-:Y:S01]  /*3290*/  FMUL.FTZ R172, R17, R172 ;  /* 0x000000ac11ac7220 */ /* 0x000fe20000410000 */
[----:B------:R-:W-:Y:S01]  /*32a0*/  FMUL.FTZ R180, R209, R180 ;  /* 0x000000b4d1b47220 */ /* 0x000fe20000410000 */
[----:B--2---:R-:W-:Y:S01]  /*32b0*/  FMUL.FTZ R182, R207, R182 ;  /* 0x000000b6cfb67220 */ /* 0x004fe20000410000 */
[----:B------:R-:W-:Y:S01]  /*32c0*/  FMUL.FTZ R181, R208, R181 ;  /* 0x000000b5d0b57220 */ /* 0x000fe20000410000 */
[----:B----4-:R-:W-:Y:S01]  /*32d0*/  FMUL.FTZ R183, R158, R183 ;  /* 0x000000b79eb77220 */ /* 0x010fe20000410000 */
[----:B------:R-:W-:Y:S01]  /*32e0*/  F2FP.BF16.F32.PACK_AB R196, R173, R196 ;  /* 0x000000c4adc4723e */ /* 0x000fe200000010ff */
[----:B------:R-:W-:Y:S01]  /*32f0*/  IMAD R21, R21, 0x2, R228 ;  /* 0x0000000215157824 */ /* 0x000fe200078e02e4 */
[----:B------:R-:W-:-:S02]  /*3300*/  F2FP.BF16.F32.PACK_AB R197, R154, R197 ;  /* 0x000000c59ac5723e */ /* 0x000fc400000010ff */
[----:B------:R-:W-:Y:S02]  /*3310*/  F2FP.BF16.F32.PACK_AB R199, R152, R155 ;  /* 0x0000009b98c7723e */ /* 0x000fe400000010ff */
[----:B------:R-:W-:Y:S02]  /*3320*/  F2FP.BF16.F32.PACK_AB R192, R160, R157 ;  /* 0x0000009da0c0723e */ /* 0x000fe400000010ff */
[----:B------:R-:W-:Y:S01]  /*3330*/  F2FP.BF16.F32.PACK_AB R193, R163, R162 ;  /* 0x000000a2a3c1723e */ /* 0x000fe200000010ff */
[----:B------:R1:W-:Y:S01]  /*3340*/  STSM.16.MT88.4 [R21+0x28800], R196 ;  /* 0x028800c415007844 */ /* 0x0003e20000004200 */
[----:B------:R-:W-:Y:S02]  /*3350*/  F2FP.BF16.F32.PACK_AB R194, R184, R185 ;  /* 0x000000b9b8c2723e */ /* 0x000fe400000010ff */
[----:B------:R-:W-:Y:S02]  /*3360*/  F2FP.BF16.F32.PACK_AB R195, R164, R161 ;  /* 0x000000a1a4c3723e */ /* 0x000fe400000010ff */
[----:B------:R-:W-:-:S02]  /*3370*/  F2FP.BF16.F32.PACK_AB R188, R166, R165 ;  /* 0x000000a5a6bc723e */ /* 0x000fc400000010ff */
[----:B------:R-:W-:Y:S01]  /*3380*/  F2FP.BF16.F32.PACK_AB R190, R168, R167 ;  /* 0x000000a7a8be723e */ /* 0x000fe200000010ff */
[----:B------:R1:W-:Y:S01]  /*3390*/  STSM.16.MT88.4 [R21+0x29000], R192 ;  /* 0x029000c015007844 */ /* 0x0003e20000004200 */
[----:B------:R-:W-:Y:S02]  /*33a0*/  F2FP.BF16.F32.PACK_AB R191, R175, R174 ;  /* 0x000000aeafbf723e */ /* 0x000fe400000010ff */
[----:B------:R-:W-:Y:S02]  /*33b0*/  F2FP.BF16.F32.PACK_AB R184, R16, R169 ;  /* 0x000000a910b8723e */ /* 0x000fe400000010ff */
[----:B------:R-:W-:Y:S01]  /*33c0*/  F2FP.BF16.F32.PACK_AB R185, R172, R171 ;  /* 0x000000abacb9723e */ /* 0x000fe200000010ff */
[----:B------:R1:W-:Y:S01]  /*33d0*/  STSM.16.MT88.4 [R21+0x29800], R188 ;  /* 0x029800bc15007844 */ /* 0x0003e20000004200 */
[----:B------:R-:W-:Y:S02]  /*33e0*/  F2FP.BF16.F32.PACK_AB R186, R181, R180 ;  /* 0x000000b4b5ba723e */ /* 0x000fe400000010ff */
[----:B------:R-:W-:-:S02]  /*33f0*/  F2FP.BF16.F32.PACK_AB R187, R183, R182 ;  /* 0x000000b6b7bb723e */ /* 0x000fc400000010ff */
[----:B------:R-:W-:Y:S01]  /*3400*/  F2FP.BF16.F32.PACK_AB R152, R7, R6 ;  /* 0x000000060798723e */ /* 0x000fe200000010ff */
[----:B------:R-:W-:Y:S01]  /*3410*/  IMAD R7, R226, 0x4000, R228 ;  /* 0x00004000e2077824 */ /* 0x000fe200078e02e4 */
[----:B------:R-:W-:Y:S01]  /*3420*/  F2FP.BF16.F32.PACK_AB R154, R9, R8 ;  /* 0x00000008099a723e */ /* 0x000fe200000010ff */
[----:B------:R1:W-:Y:S01]  /*3430*/  STSM.16.MT88.4 [R21+0x2a000], R184 ;  /* 0x02a000b815007844 */ /* 0x0003e20000004200 */
[----:B------:R-:W-:Y:S02]  /*3440*/  F2FP.BF16.F32.PACK_AB R153, R213, R212 ;  /* 0x000000d4d599723e */ /* 0x000fe400000010ff */
[----:B------:R-:W-:Y:S02]  /*3450*/  F2FP.BF16.F32.PACK_AB R155, R220, R216 ;  /* 0x000000d8dc9b723e */ /* 0x000fe400000010ff */
[----:B------:R-:W-:Y:S02]  /*3460*/  F2FP.BF16.F32.PACK_AB R204, R205, R204 ;  /* 0x000000cccdcc723e */ /* 0x000fe400000010ff */
[----:B------:R-:W-:Y:S01]  /*3470*/  WARPGROUP.ARRIVE ;  /* 0x00000000000079c5 */ /* 0x000fe20000000000 */
[----:B------:R-:W-:-:S02]  /*3480*/  F2FP.BF16.F32.PACK_AB R205, R17, R20 ;  /* 0x0000001411cd723e */ /* 0x000fc400000010ff */
[----:B------:R-:W-:Y:S02]  /*3490*/  F2FP.BF16.F32.PACK_AB R207, R158, R207 ;  /* 0x000000cf9ecf723e */ /* 0x000fe400000010ff */
[----:B------:R-:W-:Y:S01]  /*34a0*/  SHF.R.U32.HI R6, RZ, 0x4, R230 ;  /* 0x00000004ff067819 */ /* 0x000fe200000116e6 */
[----:B------:R-:W-:Y:S01]  /*34b0*/  HGMMA.64x128x16.F32.BF16 R88, R152, gdesc[UR4].tnspB, R88, gsb0 ;  /* 0x41e0000498587df0 */ /* 0x000fe20008001858 */
[----:B------:R-:W-:Y:S01]  /*34c0*/  UIADD3 UR6, UR6, 0x180, URZ ;  /* 0x0000018006067890 */ /* 0x000fe2000fffe03f */
[----:B------:R-:W-:Y:S02]  /*34d0*/  R2UR UR7, R7 ;  /* 0x00000000070772ca */ /* 0x000fe400000e0000 */
        /* <DEDUP_REMOVED lines=92> */
.L_x_6027:
        /* <DEDUP_REMOVED lines=49> */
.L_x_6028:
        /* <DEDUP_REMOVED lines=78> */
.L_x_6011:
        /* <DEDUP_REMOVED lines=23> */
.L_x_6031:
        /* <DEDUP_REMOVED lines=20> */
.L_x_6032:
        /* <DEDUP_REMOVED lines=18> */
.L_x_6033:
        /* <DEDUP_REMOVED lines=18> */
.L_x_6034:
        /* <DEDUP_REMOVED lines=150> */
.L_x_6036:
[----:B------:R-:W-:Y:S05]  /*50e0*/  BSYNC B0 ;  /* 0x0000000000007941 */ /* 0x000fea0003800000 */
.L_x_6035:
[----:B------:R-:W-:-:S04]  /*50f0*/  DEPBAR.LE SB0, 0x0 ;  /* 0x000080000000791a */ /* 0x000fc80000000000 */
[----:B------:R-:W-:Y:S05]  /*5100*/  BRA `(.L_x_6010) ;  /* 0x0000004400687947 */ /* 0x000fea0003800000 */
.L_x_6030:
        /* <DEDUP_REMOVED lines=52> */
.L_x_6038:
[----:B------:R-:W-:Y:S05]  /*5450*/  BSYNC B0 ;  /* 0x0000000000007941 */ /* 0x000fea0003800000 */
.L_x_6037:
        /* <DEDUP_REMOVED lines=16> */
.L_x_6040:
[----:B------:R-:W-:Y:S05]  /*5560*/  BSYNC B0 ;  /* 0x0000000000007941 */ /* 0x000fea0003800000 */
.L_x_6039:
        /* <DEDUP_REMOVED lines=16> */
.L_x_6042:
[----:B------:R-:W-:Y:S05]  /*5670*/  BSYNC B0 ;  /* 0x0000000000007941 */ /* 0x000fea0003800000 */
.L_x_6041:
        /* <DEDUP_REMOVED lines=17> */
.L_x_6044:
[----:B------:R-:W-:Y:S05]  /*5790*/  BSYNC B0 ;  /* 0x0000000000007941 */ /* 0x000fea0003800000 */
.L_x_6043:
        /* <DEDUP_REMOVED lines=16> */
.L_x_6046:
[----:B------:R-:W-:Y:S05]  /*58a0*/  BSYNC B0 ;  /* 0x0000000000007941 */ /* 0x000fea0003800000 */
.L_x_6045:
        /* <DEDUP_REMOVED lines=18> */
.L_x_6048:
[----:B------:R-:W-:Y:S05]  /*59d0*/  BSYNC B0 ;  /* 0x0000000000007941 */ /* 0x000fea0003800000 */
.L_x_6047:
        /* <DEDUP_REMOVED lines=31> */
.L_x_6050:
[----:B------:R-:W-:Y:S05]  /*5bd0*/  BSYNC B0 ;  /* 0x0000000000007941 */ /* 0x000fea0003800000 */
.L_x_6049:
        /* <DEDUP_REMOVED lines=22> */
.L_x_6052:
[----:B------:R-:W-:Y:S05]  /*5d40*/  BSYNC B0 ;  /* 0x0000000000007941 */ /* 0x000fea0003800000 */
.L_x_6051:
        /* <DEDUP_REMOVED lines=14> */
.L_x_6054:
[----:B------:R-:W-:Y:S05]  /*5e30*/  BSYNC B0 ;  /* 0x0000000000007941 */ /* 0x000fea0003800000 */
.L_x_6053:
        /* <DEDUP_REMOVED lines=16> */
.L_x_6056:
[----:B------:R-:W-:Y:S05]  /*5f40*/  BSYNC B0 ;  /* 0x0000000000007941 */ /* 0x000fea0003800000 */
.L_x_6055:
        /* <DEDUP_REMOVED lines=15> */
.L_x_6058:
[----:B------:R-:W-:Y:S05]  /*6040*/  BSYNC B0 ;  /* 0x0000000000007941 */ /* 0x000fea0003800000 */
.L_x_6057:
        /* <DEDUP_REMOVED lines=15> */
.L_x_6060:
[----:B------:R-:W-:Y:S05]  /*6140*/  BSYNC B0 ;  /* 0x0000000000007941 */ /* 0x000fea0003800000 */
.L_x_6059:
        /* <DEDUP_REMOVED lines=15> */
.L_x_6062:
[----:B------:R-:W-:Y:S05]  /*6240*/  BSYNC B0 ;  /* 0x0000000000007941 */ /* 0x000fea0003800000 */
.L_x_6061:
        /* <DEDUP_REMOVED lines=15> */
.L_x_6064:
[----:B------:R-:W-:Y:S05]  /*6340*/  BSYNC B0 ;  /* 0x0000000000007941 */ /* 0x000fea0003800000 */
.L_x_6063:
        /* <DEDUP_REMOVED lines=15> */
.L_x_6066:
[----:B------:R-:W-:Y:S05]  /*6440*/  BSYNC B0 ;  /* 0x0000000000007941 */ /* 0x000fea0003800000 */
.L_x_6065:
        /* <DEDUP_REMOVED lines=15> */
.L_x_6006:
        /* <DEDUP_REMOVED lines=29> */
.L_x_6068:
[----:B------:R-:W-:Y:S01]  /*6710*/  ULDC UR9, c[0x0][0xb44] ;  /* 0x0002d10000097ab9 */ /* 0x000fe20000000800 */
[----:B------:R-:W-:Y:S01]  /*6720*/  UMOV UR7, UR8 ;  /* 0x0000000800077c82 */ /* 0x000fe20008000000 */
[----:B------:R-:W-:-:S11]  /*6730*/  UISETP.NE.AND UP0, UPT, UR9, 0x1, UPT ;  /* 0x000000010900788c */ /* 0x000fd6000bf05270 */
[----:B------:R-:W-:Y:S02]  /*6740*/  @UP0 ULDC.64 UR10, c[0x0][0xb48] ;  /* 0x0002d200000a0ab9 */ /* 0x000fe40000000a00 */
[----:B------:R-:W-:-:S04]  /*6750*/  UIMAD.WIDE.U32 UR4, UR8, UR10, URZ ;  /* 0x0000000a080472a5 */ /* 0x000fc8000f8e003f */
[----:B------:R-:W-:-:S04]  /*6760*/  @UP0 USHF.R.U32.HI UR7, URZ, UR11, UR5 ;  /* 0x0000000b3f070299 */ /* 0x000fc80008011605 */
[----:B------:R-:W-:-:S12]  /*6770*/  UIMAD UR4, UR7, UR9, URZ ;  /* 0x00000009070472a4 */ /* 0x000fd8000f8e023f */
.L_x_6069:
        /* <DEDUP_REMOVED lines=67> */
.L_x_6072:
[----:B------:R-:W-:Y:S05]  /*6bb0*/  BSYNC B0 ;  /* 0x0000000000007941 */ /* 0x000fea0003800000 */
.L_x_6071:
        /* <DEDUP_REMOVED lines=19> */
.L_x_6074:
[----:B------:R-:W-:Y:S05]  /*6cf0*/  BSYNC B0 ;  /* 0x0000000000007941 */ /* 0x000fea0003800000 */
.L_x_6073:
[----:B------:R-:W-:Y:S06]  /*6d00*/  BAR.ARV 0xa, 0xa0 ;  /* 0x0282800000007b1d */ /* 0x000fec0000002000 */
[----:B------:R-:W-:Y:S04]  /*6d10*/  BSSY B0, `(.L_x_6075) ;  /* 0x0000003000007945 */ /* 0x000fe80003800000 */
[----:B------:R-:W-:Y:S05]  /*6d20*/  @!P0 BRA `(.L_x_6076) ;  /* 0x0000000000048947 */ /* 0x000fea0003800000 */
[----:B------:R-:W-:-:S04]  /*6d30*/  DEPBAR.LE SB0, 0x0 ;  /* 0x000080000000791a */ /* 0x000fc80000000000 */
.L_x_6076:
[----:B------:R-:W-:Y:S05]  /*6d40*/  BSYNC B0 ;  /* 0x0000000000007941 */ /* 0x000fea0003800000 */
.L_x_6075:
[----:B------:R-:W-:Y:S06]  /*6d50*/  BAR.ARV 0xb, 0xa0 ;  /* 0x02c2800000007b1d */ /* 0x000fec0000002000 */
[----:B------:R-:W-:Y:S01]  /*6d60*/  UIADD3 UR12, UR8, 0x1, URZ ;  /* 0x00000001080c7890 */ /* 0x000fe2000fffe03f */
[----:B------:R-:W-:Y:S11]  /*6d70*/  BRA `(.L_x_6077) ;  /* 0x0000000000047947 */ /* 0x000ff60003800000 */
.L_x_6070:
[----:B------:R-:W-:-:S05]  /*6d80*/  UMOV UR12, UR8 ;  /* 0x00000008000c7c82 */ /* 0x000fca0008000000 */
.L_x_6077:
        /* <DEDUP_REMOVED lines=18> */
.L_x_6090:
        /* <DEDUP_REMOVED lines=20> */
.L_x_6079:
[----:B------:R-:W-:Y:S05]  /*6ff0*/  BSYNC B0 ;  /* 0x0000000000007941 */ /* 0x000fea0003800000 */
.L_x_6078:
        /* <DEDUP_REMOVED lines=13> */
.L_x_6081:
[----:B------:R-:W-:Y:S05]  /*70d0*/  BSYNC B0 ;  /* 0x0000000000007941 */ /* 0x000fea0003800000 */
.L_x_6080:
[----:B------:R-:W-:Y:S06]  /*70e0*/  BAR.ARV 0xa, 0xa0 ;  /* 0x0282800000007b1d */ /* 0x000fec0000002000 */
[----:B------:R-:W-:Y:S04]  /*70f0*/  BSSY B0, `(.L_x_6082) ;  /* 0x0000003000007945 */ /* 0x000fe80003800000 */
[----:B------:R-:W-:Y:S05]  /*7100*/  @!P0 BRA `(.L_x_6083) ;  /* 0x0000000000048947 */ /* 0x000fea0003800000 */
[----:B------:R-:W-:-:S04]  /*7110*/  DEPBAR.LE SB0, 0x0 ;  /* 0x000080000000791a */ /* 0x000fc80000000000 */
.L_x_6083:
[----:B------:R-:W-:Y:S05]  /*7120*/  BSYNC B0 ;  /* 0x0000000000007941 */ /* 0x000fea0003800000 */
.L_x_6082:
        /* <DEDUP_REMOVED lines=13> */
.L_x_6085:
[----:B------:R-:W-:Y:S05]  /*7200*/  BSYNC B0 ;  /* 0x0000000000007941 */ /* 0x000fea0003800000 */
.L_x_6084:
        /* <DEDUP_REMOVED lines=13> */
.L_x_6087:
[----:B------:R-:W-:Y:S05]  /*72e0*/  BSYNC B0 ;  /* 0x0000000000007941 */ /* 0x000fea0003800000 */
.L_x_6086:
[----:B------:R-:W-:Y:S01]  /*72f0*/  UIADD3 UR12, UR12, 0x2, URZ ;  /* 0x000000020c0c7890 */ /* 0x000fe2000fffe03f */
[----:B------:R-:W-:Y:S06]  /*7300*/  BAR.ARV 0xa, 0xa0 ;  /* 0x0282800000007b1d */ /* 0x000fec0000002000 */
[----:B------:R-:W-:Y:S01]  /*7310*/  UISETP.GE.AND UP0, UPT, UR12, UR5, UPT ;  /* 0x000000050c00728c */ /* 0x000fe2000bf06270 */
[----:B------:R-:W-:Y:S04]  /*7320*/  BSSY B0, `(.L_x_6088) ;  /* 0x0000003000007945 */ /* 0x000fe80003800000 */
[----:B------:R-:W-:Y:S06]  /*7330*/  @!P0 BRA `(.L_x_6089) ;  /* 0x0000000000048947 */ /* 0x000fec0003800000 */
[----:B------:R-:W-:-:S04]  /*7340*/  DEPBAR.LE SB0, 0x0 ;  /* 0x000080000000791a */ /* 0x000fc80000000000 */
.L_x_6089:
[----:B------:R-:W-:Y:S05]  /*7350*/  BSYNC B0 ;  /* 0x0000000000007941 */ /* 0x000fea0003800000 */
.L_x_6088:
[----:B------:R-:W-:Y:S06]  /*7360*/  BAR.ARV 0xb, 0xa0 ;  /* 0x02c2800000007b1d */ /* 0x000fec0000002000 */
[----:B------:R-:W-:Y:S01]  /*7370*/  PLOP3.LUT P1, PT, PT, PT, UP0, 0x80, 0x0 ;  /* 0x000000000000781c */ /* 0x000fe20003f2f008 */
[----:B------:R-:W-:Y:S02]  /*7380*/  UIADD3 UR20, UR20, 0x4000, URZ ;  /* 0x0000400014147890 */ /* 0x000fe4000fffe03f */
[----:B------:R-:W-:-:S10]  /*7390*/  UIADD3 UR4, UR4, 0x4000, URZ ;  /* 0x0000400004047890 */ /* 0x000fd4000fffe03f */
[----:B------:R-:W-:Y:S05]  /*73a0*/  @!P1 BRA `(.L_x_6090) ;  /* 0xfffffff800c09947 */ /* 0x000fea000383ffff */
[----:B------:R-:W-:Y:S05]  /*73b0*/  BRA `(.L_x_6010) ;  /* 0x0000002000bc7947 */ /* 0x000fea0003800000 */
.L_x_6067:
        /* <DEDUP_REMOVED lines=21> */
.L_x_6091:
[----:B------:R-:W-:Y:S01]  /*7510*/  ULDC UR8, c[0x0][0xb44] ;  /* 0x0002d10000087ab9 */ /* 0x000fe20000000800 */
[----:B------:R-:W-:Y:S01]  /*7520*/  UMOV UR11, UR7 ;  /* 0x00000007000b7c82 */ /* 0x000fe20008000000 */
[----:B------:R-:W-:-:S11]  /*7530*/  UISETP.NE.AND UP0, UPT, UR8, 0x1, UPT ;  /* 0x000000010800788c */ /* 0x000fd6000bf05270 */
[----:B------:R-:W-:Y:S02]  /*7540*/  @UP0 ULDC.64 UR12, c[0x0][0xb48] ;  /* 0x0002d200000c0ab9 */ /* 0x000fe40000000a00 */
[----:B------:R-:W-:-:S04]  /*7550*/  UIMAD.WIDE.U32 UR4, UR7, UR12, URZ ;  /* 0x0000000c070472a5 */ /* 0x000fc8000f8e003f */
[----:B------:R-:W-:-:S04]  /*7560*/  @UP0 USHF.R.U32.HI UR11, URZ, UR13, UR5 ;  /* 0x0000000d3f0b0299 */ /* 0x000fc80008011605 */
[----:B------:R-:W-:-:S12]  /*7570*/  UIMAD UR4, UR11, UR8, URZ ;  /* 0x000000080b0472a4 */ /* 0x000fd8000f8e023f */
.L_x_6092:
        /* <DEDUP_REMOVED lines=70> */
.L_x_6123:
        /* <DEDUP_REMOVED lines=15> */
.L_x_6096:
        /* <DEDUP_REMOVED lines=97> */
.L_x_6107:
[----:B--234-:R-:W-:-:S04]  /*80e0*/  SHF.L.U32 R21, R11, 0x1f, RZ ;  /* 0x0000001f0b157819 */ /* 0x01cfc800000006ff */
[----:B------:R-:W1:Y:S02]  /*80f0*/  SYNCS.PHASECHK.TRANS64.TRYWAIT P1, [R16+URZ+0x30840], R21 ;  /* 0x03084015100075a7 */ /* 0x000e64000802017f */
[----:B-1----:R-:W-:Y:S05]  /*8100*/  @!P1 BRA `(.L_x_6099) ;  /* 0x0000001400dc9947 */ /* 0x002fea0003800000 */
.L_x_6124:
[----:B------:R-:W-:Y:S05]  /*8110*/  @P0 BRA `(.L_x_6100) ;  /* 0x0000000000140947 */ /* 0x000fea0003800000 */
[----:B------:R-:W-:Y:S01]  /*8120*/  ISETP.NE.AND P1, PT, R6, RZ, PT ;  /* 0x000000ff0600720c */ /* 0x000fe20003f25270 */
[----:B------:R-:W-:-:S04]  /*8130*/  IMAD.MOV.U32 R3, RZ, RZ, 0x4100 ;  /* 0x00004100ff037424 */ /* 0x000fc800078e00ff */
[----:B------:R3:W-:Y:S08]  /*8140*/  SYNCS.ARRIVE.TRANS64 RZ, [R16+URZ+0x30830], R3 ;  /* 0x0308300310ff79a7 */ /* 0x0007f0000800003f */
[----:B------:R-:W-:Y:S05]  /*8150*/  @!P1 BRA `(.L_x_6100) ;  /* 0x0000000000049947 */ /* 0x000fea0003800000 */
[----:B------:R-:W-:Y:S01]  /*8160*/  BPT.TRAP 0x1 ;  /* 0x000000040000795c */ /* 0x000fe20000300000 */
.L_x_6100:
        /* <DEDUP_REMOVED lines=36> */
.L_x_6125:
[----:B------:R-:W-:Y:S05]  /*83b0*/  @P0 BRA `(.L_x_6102) ;  /* 0x0000000000140947 */ /* 0x000fea0003800000 */
[----:B------:R-:W-:Y:S01]  /*83c0*/  ISETP.NE.AND P1, PT, R6, RZ, PT ;  /* 0x000000ff0600720c */ /* 0x000fe20003f25270 */
[----:B------:R-:W-:-:S04]  /*83d0*/  IMAD.MOV.U32 R2, RZ, RZ, 0x4100 ;  /* 0x00004100ff027424 */ /* 0x000fc800078e00ff */
[----:B------:R3:W-:Y:S08]  /*83e0*/  SYNCS.ARRIVE.TRANS64 RZ, [R16+URZ+0x30818], R2 ;  /* 0x0308180210ff79a7 */ /* 0x0007f0000800003f */
[----:B------:R-:W-:Y:S05]  /*83f0*/  @!P1 BRA `(.L_x_6102) ;  /* 0x0000000000049947 */ /* 0x000fea0003800000 */
[----:B------:R-:W-:Y:S01]  /*8400*/  BPT.TRAP 0x1 ;  /* 0x000000040000795c */ /* 0x000fe20000300000 */
.L_x_6102:
        /* <DEDUP_REMOVED lines=36> */
.L_x_6126:
[----:B------:R-:W-:Y:S05]  /*8650*/  @P0 BRA `(.L_x_6104) ;  /* 0x0000000000140947 */ /* 0x000fea0003800000 */
[----:B------:R-:W-:Y:S01]  /*8660*/  ISETP.NE.AND P1, PT, R6, RZ, PT ;  /* 0x000000ff0600720c */ /* 0x000fe20003f25270 */
[----:B-123--:R-:W-:-:S04]  /*8670*/  IMAD.MOV.U32 R21, RZ, RZ, 0x4100 ;  /* 0x00004100ff157424 */ /* 0x00efc800078e00ff */
[----:B------:R4:W-:Y:S08]  /*8680*/  SYNCS.ARRIVE.TRANS64 RZ, [R16+URZ+0x30838], R21 ;  /* 0x0308381510ff79a7 */ /* 0x0009f0000800003f */
[----:B------:R-:W-:Y:S05]  /*8690*/  @!P1 BRA `(.L_x_6104) ;  /* 0x0000000000049947 */ /* 0x000fea0003800000 */
[----:B------:R-:W-:Y:S01]  /*86a0*/  BPT.TRAP 0x1 ;  /* 0x000000040000795c */ /* 0x000fe20000300000 */
.L_x_6104:
        /* <DEDUP_REMOVED lines=31> */
.L_x_6128:
[----:B------:R-:W-:Y:S05]  /*88a0*/  @P0 BRA `(.L_x_6106) ;  /* 0x0000000000140947 */ /* 0x000fea0003800000 */
[----:B------:R-:W-:Y:S01]  /*88b0*/  ISETP.NE.AND P1, PT, R6, RZ, PT ;  /* 0x000000ff0600720c */ /* 0x000fe20003f25270 */
[----:B------:R-:W-:-:S04]  /*88c0*/  IMAD.MOV.U32 R5, RZ, RZ, 0x4100 ;  /* 0x00004100ff057424 */ /* 0x000fc800078e00ff */
[----:B------:R1:W-:Y:S08]  /*88d0*/  SYNCS.ARRIVE.TRANS64 RZ, [R16+URZ+0x30810], R5 ;  /* 0x0308100510ff79a7 */ /* 0x0003f0000800003f */
[----:B------:R-:W-:Y:S05]  /*88e0*/  @!P1 BRA `(.L_x_6106) ;  /* 0x0000000000049947 */ /* 0x000fea0003800000 */
[----:B------:R-:W-:Y:S01]  /*88f0*/  BPT.TRAP 0x1 ;  /* 0x000000040000795c */ /* 0x000fe20000300000 */
.L_x_6106:
        /* <DEDUP_REMOVED lines=37> */
.L_x_6098:
        /* <DEDUP_REMOVED lines=8> */
.L_x_6129:
[----:B------:R-:W-:Y:S05]  /*8bd0*/  @P0 BRA `(.L_x_6109) ;  /* 0x0000000000140947 */ /* 0x000fea0003800000 */
[----:B------:R-:W-:Y:S01]  /*8be0*/  ISETP.NE.AND P1, PT, R6, RZ, PT ;  /* 0x000000ff0600720c */ /* 0x000fe20003f25270 */
[----:B------:R-:W-:-:S04]  /*8bf0*/  IMAD.MOV.U32 R5, RZ, RZ, 0x4100 ;  /* 0x00004100ff057424 */ /* 0x000fc800078e00ff */
[----:B------:R2:W-:Y:S08]  /*8c00*/  SYNCS.ARRIVE.TRANS64 RZ, [R16+URZ+0x30830], R5 ;  /* 0x0308300510ff79a7 */ /* 0x0005f0000800003f */
[----:B------:R-:W-:Y:S05]  /*8c10*/  @!P1 BRA `(.L_x_6109) ;  /* 0x0000000000049947 */ /* 0x000fea0003800000 */
[----:B------:R-:W-:Y:S01]  /*8c20*/  BPT.TRAP 0x1 ;  /* 0x000000040000795c */ /* 0x000fe20000300000 */
.L_x_6109:
        /* <DEDUP_REMOVED lines=33> */
.L_x_6130:
[----:B------:R-:W-:Y:S05]  /*8e40*/  @P0 BRA `(.L_x_6111) ;  /* 0x0000000000140947 */ /* 0x000fea0003800000 */
[----:B------:R-:W-:Y:S01]  /*8e50*/  ISETP.NE.AND P0, PT, R6, RZ, PT ;  /* 0x000000ff0600720c */ /* 0x000fe20003f05270 */
[----:B------:R-:W-:-:S04]  /*8e60*/  IMAD.MOV.U32 R5, RZ, RZ, 0x4100 ;  /* 0x00004100ff057424 */ /* 0x000fc800078e00ff */
[----:B------:R1:W-:Y:S08]  /*8e70*/  SYNCS.ARRIVE.TRANS64 RZ, [R16+URZ+0x30818], R5 ;  /* 0x0308180510ff79a7 */ /* 0x0003f0000800003f */
[----:B------:R-:W-:Y:S05]  /*8e80*/  @!P0 BRA `(.L_x_6111) ;  /* 0x0000000000048947 */ /* 0x000fea0003800000 */
[----:B------:R-:W-:Y:S01]  /*8e90*/  BPT.TRAP 0x1 ;  /* 0x000000040000795c */ /* 0x000fe20000300000 */
.L_x_6111:
        /* <DEDUP_REMOVED lines=37> */
.L_x_6097:
[----:B------:R-:W1:Y:S01]  /*90f0*/  S2R R0, SR_TID.X ;  /* 0x0000000000007919 */ /* 0x000e620000002100 */
[----:B------:R-:W-:Y:S01]  /*9100*/  IMAD R3, R19, 0x8, R16 ;  /* 0x0000000813037824 */ /* 0x000fe200078e0210 */
[----:B-1----:R-:W-:Y:S02]  /*9110*/  LOP3.LUT R2, R0, 0x7f, RZ, 0xc0, !PT ;  /* 0x0000007f00027812 */ /* 0x002fe400078ec0ff */
[----:B------:R-:W-:Y:S02]  /*9120*/  SHF.L.U32 R0, R11, 0x1f, RZ ;  /* 0x0000001f0b007819 */ /* 0x000fe400000006ff */
[----:B------:R-:W-:Y:S02]  /*9130*/  ISETP.NE.AND P1, PT, R2, RZ, PT ;  /* 0x000000ff0200720c */ /* 0x000fe40003f25270 */
[----:B------:R-:W1:Y:S02]  /*9140*/  SYNCS.PHASECHK.TRANS64.TRYWAIT P0, [R3+URZ+0x30840], R0 ;  /* 0x03084000030075a7 */ /* 0x000e64000800017f */
[----:B-1----:R-:W-:Y:S09]  /*9150*/  @!P0 BRA `(.L_x_6112) ;  /* 0x0000000800448947 */ /* 0x002ff20003800000 */
.L_x_6131:
[----:B------:R-:W-:Y:S05]  /*9160*/  @P1 BRA `(.L_x_6113) ;  /* 0x0000000000181947 */ /* 0x000fea0003800000 */
[----:B------:R-:W1:Y:S01]  /*9170*/  S2R R2, SR_TID.X ;  /* 0x0000000000027919 */ /* 0x000e620000002100 */
[----:B------:R-:W-:-:S04]  /*9180*/  IMAD.MOV.U32 R0, RZ, RZ, 0x4100 ;  /* 0x00004100ff007424 */ /* 0x000fc800078e00ff */
[----:B------:R1:W-:Y:S02]  /*9190*/  SYNCS.ARRIVE.TRANS64 RZ, [R3+URZ+0x30830], R0 ;  /* 0x0308300003ff79a7 */ /* 0x0003e4000800003f */
[----:B-1----:R-:W-:-:S13]  /*91a0*/  LOP3.LUT P0, RZ, R2, 0x1f, RZ, 0xc0, !PT ;  /* 0x0000001f02ff7812 */ /* 0x002fda000780c0ff */
[----:B------:R-:W-:Y:S05]  /*91b0*/  @!P0 BRA `(.L_x_6113) ;  /* 0x0000000000048947 */ /* 0x000fea0003800000 */
[----:B------:R-:W-:Y:S01]  /*91c0*/  BPT.TRAP 0x1 ;  /* 0x000000040000795c */ /* 0x000fe20000300000 */
.L_x_6113:
        /* <DEDUP_REMOVED lines=40> */
.L_x_6094:
[----:B------:R-:W-:Y:S05]  /*9450*/  BSYNC B0 ;  /* 0x0000000000007941 */ /* 0x000fea0003800000 */
.L_x_6093:
[----:B------:R-:W-:-:S03]  /*9460*/  UMOV UR7, 0xffffffff ;  /* 0xffffffff00077882 */ /* 0x000fc60000000000 */
[----:B------:R-:W-:Y:S05]  /*9470*/  BRA.DIV UR7, `(.L_x_6114) ;  /* 0x0000000607907947 */ /* 0x000fea000b800000 */
[----:B------:R-:W-:-:S13]  /*9480*/  ELECT P6, URZ, PT ;  /* 0x00000000003f782f */ /* 0x000fda00038c0000 */
.L_x_6134:
[----:B------:R-:W-:Y:S05]  /*9490*/  @!P6 BRA `(.L_x_6010) ;  /* 0x000000000084e947 */ /* 0x000fea0003800000 */
[----:B------:R-:W-:-:S06]  /*94a0*/  ULOP3.LUT UR7, UR38, 0x2, URZ, 0xfc, !UPT ;  /* 0x0000000226077892 */ /* 0x000fcc000f8efc3f */
[----:B------:R-:W-:-:S05]  /*94b0*/  IMAD.U32 R2, RZ, RZ, UR7 ;  /* 0x00000007ff027e24 */ /* 0x000fca000f8e00ff */
[----:B------:R-:W-:-:S13]  /*94c0*/  ISETP.NE.AND P2, PT, R2, 0x3, PT ;  /* 0x000000030200780c */ /* 0x000fda0003f45270 */
[----:B------:R-:W-:Y:S05]  /*94d0*/  @!P2 BRA `(.L_x_6115) ;  /* 0x000000000004a947 */ /* 0x000fea0003800000 */
[----:B------:R-:W-:Y:S01]  /*94e0*/  BPT.TRAP 0x1 ;  /* 0x000000040000795c */ /* 0x000fe20000300000 */
.L_x_6115:
        /* <DEDUP_REMOVED lines=15> */
.L_x_6135:
[----:B------:R-:W2:Y:S02]  /*95e0*/  SYNCS.PHASECHK.TRANS64.TRYWAIT P0, [R3+URZ], R2 ;  /* 0x00000002030075a7 */ /* 0x000ea4000800017f */
[----:B--2---:R-:W-:Y:S05]  /*95f0*/  @!P0 BRA `(.L_x_6117) ;  /* 0x0000000400648947 */ /* 0x004fea0003800000 */
.L_x_6136:
[----:B------:R-:W-:Y:S05]  /*9600*/  @!P2 BRA `(.L_x_6118) ;  /* 0x000000000004a947 */ /* 0x000fea0003800000 */
[----:B------:R-:W-:Y:S01]  /*9610*/  BPT.TRAP 0x1 ;  /* 0x000000040000795c */ /* 0x000fe20000300000 */
.L_x_6118:
[----:B--2---:R-:W-:-:S04]  /*9620*/  VIADD R3, R7, 0x30840 ;  /* 0x0003084007037836 */ /* 0x004fc80000000000 */
[----:B------:R-:W-:-:S04]  /*9630*/  IMAD R0, R0, 0x8, R3 ;  /* 0x0000000800007824 */ /* 0x000fc800078e0203 */
[----:B------:R-:W2:Y:S02]  /*9640*/  SYNCS.PHASECHK.TRANS64.TRYWAIT P0, [R0+URZ], R5 ;  /* 0x00000005000075a7 */ /* 0x000ea4000800017f */
[----:B--2---:R-:W-:Y:S05]  /*9650*/  @!P0 BRA `(.L_x_6119) ;  /* 0x0000000400608947 */ /* 0x004fea0003800000 */
.L_x_6137:
[----:B------:R-:W-:-:S07]  /*9660*/  IMAD R3, R4, 0x8, R3 ;  /* 0x0000000804037824 */ /* 0x000fce00078e0203 */
.L_x_6120:
[----:B---3--:R3:W4:Y:S02]  /*9670*/  SYNCS.PHASECHK.TRANS64.TRYWAIT P0, [R3+URZ], R2 ;  /* 0x00000002030075a7 */ /* 0x008724000800017f */
[----:B----4-:R-:W-:Y:S05]  /*9680*/  @!P0 NANOSLEEP.SYNCS 0x989680 ;  /* 0x009896800000895d */ /* 0x010fea0003900000 */
[----:B------:R-:W4:Y:S02]  /*9690*/  @!P0 SYNCS.PHASECHK.TRANS64 P0, [R3+URZ], R2 ;  /* 0x00000002030085a7 */ /* 0x000f24000800007f */
[----:B----4-:R-:W-:Y:S05]  /*96a0*/  @!P0 BRA `(.L_x_6120) ;  /* 0xfffffffc00f08947 */ /* 0x010fea000383ffff */
.L_x_6010:
[----:B------:R-:W-:Y:S05]  /*96b0*/  BSYNC B6 ;  /* 0x0000000000067941 */ /* 0x000fea0003800000 */
.L_x_6005:
[----:B------:R-:W-:Y:S05]  /*96c0*/  EXIT ;  /* 0x000000000000794d */ /* 0x000fea0003800000 */
.L_x_6016:
[----:B------:R-:W-:Y:S02]  /*96d0*/  IMAD.MOV.U32 R12, RZ, RZ, RZ ;  /* 0x000000ffff0c7224 */ /* 0x000fe400078e00ff */
[----:B------:R-:W-:Y:S02]  /*96e0*/  IMAD.MOV.U32 R11, RZ, RZ, 0x1f ;  /* 0x0000001fff0b7424 */ /* 0x000fe400078e00ff */
[----:B------:R-:W-:-:S07]  /*96f0*/  IMAD.MOV.U32 R15, RZ, RZ, -0x1 ;  /* 0xffffffffff0f7424 */ /* 0x000fce00078e00ff */
[----:B------:R-:W-:Y:S05]  /*9700*/  WARPSYNC.COLLECTIVE R15, `(.L_x_6121) ;  /* 0x000000000f087348 */ /* 0x000fea0003c00000 */
[----:B------:R1:W2:Y:S02]  /*9710*/  SHFL.IDX P6, R14, R13, R12, R11 ;  /* 0x0000000c0d0e7389 */ /* 0x0002a400000c000b */
[----:B-12---:R-:W-:Y:S01]  /*9720*/  ENDCOLLECTIVE ;  /* 0x000000000000791b */ /* 0x006fe20003800000 */
.L_x_6121:
[----:B------:R-:W-:Y:S05]  /*9730*/  BRA `(.L_x_6122) ;  /* 0xffffff7c000c7947 */ /* 0x000fea000383ffff */
.L_x_6018:
[----:B---3--:R3:W4:Y:S02]  /*9740*/  SYNCS.PHASECHK.TRANS64.TRYWAIT P0, [R228+URZ+0x30800], R9 ;  /* 0x03080009e40075a7 */ /* 0x008724000800017f */
[----:B----4-:R-:W-:Y:S05]  /*9750*/  @!P0 NANOSLEEP.SYNCS 0x989680 ;  /* 0x009896800000895d */ /* 0x010fea0003900000 */
[----:B------:R-:W4:Y:S02]  /*9760*/  @!P0 SYNCS.PHASECHK.TRANS64 P0, [R228+URZ+0x30800], R9 ;  /* 0x03080009e40085a7 */ /* 0x000f24000800007f */
[----:B----4-:R-:W-:Y:S05]  /*9770*/  @!P0 BRA `(.L_x_6018) ;  /* 0xfffffffc00f08947 */ /* 0x010fea000383ffff */
[----:B------:R-:W-:Y:S05]  /*9780*/  BRA `(.L_x_6017) ;  /* 0xffffff7c00347947 */ /* 0x000fea000383ffff */
.L_x_6022:
[----:B---3--:R3:W4:Y:S02]  /*9790*/  SYNCS.PHASECHK.TRANS64.TRYWAIT P1, [R0+URZ+0x30810], R9 ;  /* 0x03081009000075a7 */ /* 0x008724000802017f */
[----:B----4-:R-:W-:Y:S05]  /*97a0*/  @!P1 NANOSLEEP.SYNCS 0x989680 ;  /* 0x009896800000995d */ /* 0x010fea0003900000 */
[----:B------:R-:W4:Y:S02]  /*97b0*/  @!P1 SYNCS.PHASECHK.TRANS64 P1, [R0+URZ+0x30810], R9 ;  /* 0x03081009000095a7 */ /* 0x000f24000802007f */
[----:B----4-:R-:W-:Y:S05]  /*97c0*/  @!P1 BRA `(.L_x_6022) ;  /* 0xfffffffc00f09947 */ /* 0x010fea000383ffff */
[----:B------:R-:W-:Y:S05]  /*97d0*/  BRA `(.L_x_6021) ;  /* 0xffffff8000ec7947 */ /* 0x000fea000383ffff */
.L_x_6026:
[----:B------:R1:W1:Y:S02]  /*97e0*/  SYNCS.PHASECHK.TRANS64.TRYWAIT P1, [R0+URZ+0x30830], R9 ;  /* 0x03083009000075a7 */ /* 0x000264000802017f */
[----:B-1----:R-:W-:Y:S05]  /*97f0*/  @!P1 NANOSLEEP.SYNCS 0x989680 ;  /* 0x009896800000995d */ /* 0x002fea0003900000 */
[----:B------:R-:W1:Y:S02]  /*9800*/  @!P1 SYNCS.PHASECHK.TRANS64 P1, [R0+URZ+0x30830], R9 ;  /* 0x03083009000095a7 */ /* 0x000e64000802007f */
[----:B-1----:R-:W-:Y:S05]  /*9810*/  @!P1 BRA `(.L_x_6026) ;  /* 0xfffffffc00f09947 */ /* 0x002fea000383ffff */
[----:B------:R-:W-:Y:S05]  /*9820*/  BRA `(.L_x_6025) ;  /* 0xffffff8800447947 */ /* 0x000fea000383ffff */
.L_x_6095:
[----:B-1----:R1:W2:Y:S02]  /*9830*/  SYNCS.PHASECHK.TRANS64.TRYWAIT P0, [R16+URZ+0x30820], R3 ;  /* 0x03082003100075a7 */ /* 0x0022a4000800017f */
[----:B--2---:R-:W-:Y:S05]  /*9840*/  @!P0 NANOSLEEP.SYNCS 0x989680 ;  /* 0x009896800000895d */ /* 0x004fea0003900000 */
[----:B------:R-:W2:Y:S02]  /*9850*/  @!P0 SYNCS.PHASECHK.TRANS64 P0, [R16+URZ+0x30820], R3 ;  /* 0x03082003100085a7 */ /* 0x000ea4000800007f */
[----:B--2---:R-:W-:Y:S05]  /*9860*/  @!P0 BRA `(.L_x_6095) ;  /* 0xfffffffc00f08947 */ /* 0x004fea000383ffff */
[----:B------:R-:W-:Y:S05]  /*9870*/  BRA `(.L_x_6123) ;  /* 0xffffffe000587947 */ /* 0x000fea000383ffff */
.L_x_6099:
[----:B-1----:R1:W3:Y:S02]  /*9880*/  SYNCS.PHASECHK.TRANS64.TRYWAIT P1, [R16+URZ+0x30840], R21 ;  /* 0x03084015100075a7 */ /* 0x0022e4000802017f */
[----:B---3--:R-:W-:Y:S05]  /*9890*/  @!P1 NANOSLEEP.SYNCS 0x989680 ;  /* 0x009896800000995d */ /* 0x008fea0003900000 */
[----:B------:R-:W3:Y:S02]  /*98a0*/  @!P1 SYNCS.PHASECHK.TRANS64 P1, [R16+URZ+0x30840], R21 ;  /* 0x03084015100095a7 */ /* 0x000ee4000802007f */
[----:B---3--:R-:W-:Y:S05]  /*98b0*/  @!P1 BRA `(.L_x_6099) ;  /* 0xfffffffc00f09947 */ /* 0x008fea000383ffff */
[----:B------:R-:W-:Y:S05]  /*98c0*/  BRA `(.L_x_6124) ;  /* 0xffffffe800107947 */ /* 0x000fea000383ffff */
.L_x_6101:
[----:B--2---:R2:W3:Y:S02]  /*98d0*/  SYNCS.PHASECHK.TRANS64.TRYWAIT P1, [R16+URZ+0x30828], R21 ;  /* 0x03082815100075a7 */ /* 0x0044e4000802017f */
[----:B---3--:R-:W-:Y:S05]  /*98e0*/  @!P1 NANOSLEEP.SYNCS 0x989680 ;  /* 0x009896800000995d */ /* 0x008fea0003900000 */
[----:B------:R-:W3:Y:S02]  /*98f0*/  @!P1 SYNCS.PHASECHK.TRANS64 P1, [R16+URZ+0x30828], R21 ;  /* 0x03082815100095a7 */ /* 0x000ee4000802007f */
[----:B---3--:R-:W-:Y:S05]  /*9900*/  @!P1 BRA `(.L_x_6101) ;  /* 0xfffffffc00f09947 */ /* 0x008fea000383ffff */
[----:B------:R-:W-:Y:S05]  /*9910*/  BRA `(.L_x_6125) ;  /* 0xffffffe800a47947 */ /* 0x000fea000383ffff */
.L_x_6103:
[----:B---3--:R3:W4:Y:S02]  /*9920*/  SYNCS.PHASECHK.TRANS64.TRYWAIT P1, [R16+URZ+0x30848], R21 ;  /* 0x03084815100075a7 */ /* 0x008724000802017f */
[----:B----4-:R-:W-:Y:S05]  /*9930*/  @!P1 NANOSLEEP.SYNCS 0x989680 ;  /* 0x009896800000995d */ /* 0x010fea0003900000 */
[----:B------:R-:W4:Y:S02]  /*9940*/  @!P1 SYNCS.PHASECHK.TRANS64 P1, [R16+URZ+0x30848], R21 ;  /* 0x03084815100095a7 */ /* 0x000f24000802007f */
[----:B----4-:R-:W-:Y:S05]  /*9950*/  @!P1 BRA `(.L_x_6103) ;  /* 0xfffffffc00f09947 */ /* 0x010fea000383ffff */
[----:B------:R-:W-:Y:S05]  /*9960*/  BRA `(.L_x_6126) ;  /* 0xffffffec00387947 */ /* 0x000fea000383ffff */
.L_x_6105:
[----:B------:R-:W-:-:S07]  /*9970*/  SHF.L.U32 R5, R11, 0x1f, RZ ;  /* 0x0000001f0b057819 */ /* 0x000fce00000006ff */
.L_x_6127:
[----:B------:R1:W1:Y:S02]  /*9980*/  SYNCS.PHASECHK.TRANS64.TRYWAIT P1, [R16+URZ+0x30820], R5 ;  /* 0x03082005100075a7 */ /* 0x000264000802017f */
[----:B-1----:R-:W-:Y:S05]  /*9990*/  @!P1 NANOSLEEP.SYNCS 0x989680 ;  /* 0x009896800000995d */ /* 0x002fea0003900000 */
[----:B------:R-:W1:Y:S02]  /*99a0*/  @!P1 SYNCS.PHASECHK.TRANS64 P1, [R16+URZ+0x30820], R5 ;  /* 0x03082005100095a7 */ /* 0x000e64000802007f */
[----:B-1----:R-:W-:Y:S05]  /*99b0*/  @!P1 BRA `(.L_x_6127) ;  /* 0xfffffffc00f09947 */ /* 0x002fea000383ffff */
[----:B------:R-:W-:Y:S05]  /*99c0*/  BRA `(.L_x_6128) ;  /* 0xffffffec00b47947 */ /* 0x000fea000383ffff */
.L_x_6108:
[----:B-1----:R1:W2:Y:S02]  /*99d0*/  SYNCS.PHASECHK.TRANS64.TRYWAIT P1, [R16+URZ+0x30840], R13 ;  /* 0x0308400d100075a7 */ /* 0x0022a4000802017f */
[----:B--2---:R-:W-:Y:S05]  /*99e0*/  @!P1 NANOSLEEP.SYNCS 0x989680 ;  /* 0x009896800000995d */ /* 0x004fea0003900000 */
[----:B------:R-:W2:Y:S02]  /*99f0*/  @!P1 SYNCS.PHASECHK.TRANS64 P1, [R16+URZ+0x30840], R13 ;  /* 0x0308400d100095a7 */ /* 0x000ea4000802007f */
[----:B--2---:R-:W-:Y:S05]  /*9a00*/  @!P1 BRA `(.L_x_6108) ;  /* 0xfffffffc00f09947 */ /* 0x004fea000383ffff */
[----:B------:R-:W-:Y:S05]  /*9a10*/  BRA `(.L_x_6129) ;  /* 0xfffffff0006c7947 */ /* 0x000fea000383ffff */
.L_x_6110:
[----:B--2---:R2:W1:Y:S02]  /*9a20*/  SYNCS.PHASECHK.TRANS64.TRYWAIT P1, [R16+URZ+0x30828], R13 ;  /* 0x0308280d100075a7 */ /* 0x004464000802017f */
[----:B-1----:R-:W-:Y:S05]  /*9a30*/  @!P1 NANOSLEEP.SYNCS 0x989680 ;  /* 0x009896800000995d */ /* 0x002fea0003900000 */
[----:B------:R-:W1:Y:S02]  /*9a40*/  @!P1 SYNCS.PHASECHK.TRANS64 P1, [R16+URZ+0x30828], R13 ;  /* 0x0308280d100095a7 */ /* 0x000e64000802007f */
[----:B-1----:R-:W-:Y:S05]  /*9a50*/  @!P1 BRA `(.L_x_6110) ;  /* 0xfffffffc00f09947 */ /* 0x002fea000383ffff */
[----:B------:R-:W-:Y:S05]  /*9a60*/  BRA `(.L_x_6130) ;  /* 0xfffffff000f47947 */ /* 0x000fea000383ffff */
.L_x_6112:
[----:B------:R1:W1:Y:S02]  /*9a70*/  SYNCS.PHASECHK.TRANS64.TRYWAIT P0, [R3+URZ+0x30840], R0 ;  /* 0x03084000030075a7 */ /* 0x000264000800017f */
[----:B-1----:R-:W-:Y:S05]  /*9a80*/  @!P0 NANOSLEEP.SYNCS 0x989680 ;  /* 0x009896800000895d */ /* 0x002fea0003900000 */
[----:B------:R-:W1:Y:S02]  /*9a90*/  @!P0 SYNCS.PHASECHK.TRANS64 P0, [R3+URZ+0x30840], R0 ;  /* 0x03084000030085a7 */ /* 0x000e64000800007f */
[----:B-1----:R-:W-:Y:S05]  /*9aa0*/  @!P0 BRA `(.L_x_6112) ;  /* 0xfffffffc00f08947 */ /* 0x002fea000383ffff */
[----:B------:R-:W-:Y:S05]  /*9ab0*/  BRA `(.L_x_6131) ;  /* 0xfffffff400a87947 */ /* 0x000fea000383ffff */
.L_x_6114:
[----:B------:R-:W-:Y:S01]  /*9ac0*/  BSSY B0, `(.L_x_6132) ;  /* 0x0000006000007945 */ /* 0x000fe20003800000 */
[----:B------:R-:W-:-:S07]  /*9ad0*/  IMAD.MOV.U32 R15, RZ, RZ, -0x1 ;  /* 0xffffffffff0f7424 */ /* 0x000fce00078e00ff */
[----:B------:R-:W-:Y:S05]  /*9ae0*/  WARPSYNC.COLLECTIVE R15, `(.L_x_6133) ;  /* 0x000000000f0c7348 */ /* 0x000fea0003c00000 */
[----:B------:R-:W-:Y:S02]  /*9af0*/  ELECT P6, UR62, PT ;  /* 0x00000000003e782f */ /* 0x000fe400038c0000 */
[----:B------:R-:W-:Y:S01]  /*9b00*/  MOV R14, UR62 ;  /* 0x0000003e000e7c02 */ /* 0x000fe20008000f00 */
[----:B------:R-:W-:Y:S10]  /*9b10*/  ENDCOLLECTIVE ;  /* 0x000000000000791b */ /* 0x000ff40003800000 */
.L_x_6133:
[----:B------:R-:W-:Y:S05]  /*9b20*/  BSYNC B0 ;  /* 0x0000000000007941 */ /* 0x000fea0003800000 */
.L_x_6132:
[----:B------:R-:W-:Y:S05]  /*9b30*/  BRA `(.L_x_6134) ;  /* 0xfffffff800547947 */ /* 0x000fea000383ffff */
.L_x_6116:
[----:B-1----:R1:W2:Y:S02]  /*9b40*/  SYNCS.PHASECHK.TRANS64.TRYWAIT P0, [R6+URZ], R5 ;  /* 0x00000005060075a7 */ /* 0x0022a4000800017f */
[----:B--2---:R-:W-:Y:S05]  /*9b50*/  @!P0 NANOSLEEP.SYNCS 0x989680 ;  /* 0x009896800000895d */ /* 0x004fea0003900000 */
[----:B------:R-:W2:Y:S02]  /*9b60*/  @!P0 SYNCS.PHASECHK.TRANS64 P0, [R6+URZ], R5 ;  /* 0x00000005060085a7 */ /* 0x000ea4000800007f */
[----:B--2---:R-:W-:Y:S05]  /*9b70*/  @!P0 BRA `(.L_x_6116) ;  /* 0xfffffffc00f08947 */ /* 0x004fea000383ffff */
[----:B------:R-:W-:Y:S05]  /*9b80*/  BRA `(.L_x_6135) ;  /* 0xfffffff800947947 */ /* 0x000fea000383ffff */
.L_x_6117:
[----:B--2---:R2:W3:Y:S02]  /*9b90*/  SYNCS.PHASECHK.TRANS64.TRYWAIT P0, [R3+URZ], R2 ;  /* 0x00000002030075a7 */ /* 0x0044e4000800017f */
[----:B---3--:R-:W-:Y:S05]  /*9ba0*/  @!P0 NANOSLEEP.SYNCS 0x989680 ;  /* 0x009896800000895d */ /* 0x008fea0003900000 */
[----:B------:R-:W3:Y:S02]  /*9bb0*/  @!P0 SYNCS.PHASECHK.TRANS64 P0, [R3+URZ], R2 ;  /* 0x00000002030085a7 */ /* 0x000ee4000800007f */
[----:B---3--:R-:W-:Y:S05]  /*9bc0*/  @!P0 BRA `(.L_x_6117) ;  /* 0xfffffffc00f08947 */ /* 0x008fea000383ffff */
[----:B------:R-:W-:Y:S05]  /*9bd0*/  BRA `(.L_x_6136) ;  /* 0xfffffff800887947 */ /* 0x000fea000383ffff */
.L_x_6119:
[----:B--2---:R2:W3:Y:S02]  /*9be0*/  SYNCS.PHASECHK.TRANS64.TRYWAIT P0, [R0+URZ], R5 ;  /* 0x00000005000075a7 */ /* 0x0044e4000800017f */
[----:B---3--:R-:W-:Y:S05]  /*9bf0*/  @!P0 NANOSLEEP.SYNCS 0x989680 ;  /* 0x009896800000895d */ /* 0x008fea0003900000 */
[----:B------:R-:W3:Y:S02]  /*9c00*/  @!P0 SYNCS.PHASECHK.TRANS64 P0, [R0+URZ], R5 ;  /* 0x00000005000085a7 */ /* 0x000ee4000800007f */
[----:B---3--:R-:W-:Y:S05]  /*9c10*/  @!P0 BRA `(.L_x_6119) ;  /* 0xfffffffc00f08947 */ /* 0x008fea000383ffff */
[----:B------:R-:W-:Y:S05]  /*9c20*/  BRA `(.L_x_6137) ;  /* 0xfffffff8008c7947 */ /* 0x000fea000383ffff */
.L_x_6138:
        /* <DEDUP_REMOVED lines=13> */
.L_x_7333:


//--------------------- .text._ZN7cutlass13device_kernelIN5flash11enable_sm90INS1_16FlashAttnBwdSm90INS1_25CollectiveMainloopBwdSm90ILi2ELi2ELi2EN4cute5tupleIJNS5_1CILi1EEES8_S8_EEENS6_IJNS7_ILi64EEENS7_ILi128EEESB_EEENS_10bfloat16_tEfNS_4arch4Sm90ELb1ELb0ELb0ELb0ELb1ELb1ELb0ELb0ELi2ELi1ELi2ELi1ELb0EEENS1_21CollectiveEpilogueBwdISC_SD_SF_Li256ELb0ELb0ELi1EEENS1_25SingleTileBwdLPTSchedulerILb0ELi128ELb1EEEEEEEEEvNT_6ParamsE --------------------------
	.section	.text._ZN7cutlass13device_kernelIN5flash11enable_sm90INS1_16FlashAttnBwdSm90INS1_25CollectiveMainloopBwdSm90ILi2ELi2ELi2EN4cute5tupleIJNS5_1CILi1EEES8_S8_EEENS6_IJNS7_ILi64EEENS7_ILi128EEESB_EEENS_10bfloat16_tEfNS_4arch4Sm90ELb1ELb0ELb0ELb0ELb1ELb1ELb0ELb0ELi2ELi1ELi2ELi1ELb0EEENS1_21CollectiveEpilogueBwdISC_SD_SF_Li256ELb0ELb0ELi1EEENS1_25SingleTileBwdLPTSchedulerILb0ELi128ELb1EEEEEEEEEvNT_6ParamsE,"ax",@progbits
	.align	128
.text._ZN7cutlass13device_kernelIN5flash11enable_sm90INS1_16FlashAttnBwdSm90INS1_25CollectiveMainloopBwdSm90ILi2ELi2ELi2EN4cute5tupleIJNS5_1CILi1EEES8_S8_EEENS6_IJNS7_ILi64EEENS7_ILi128EEESB_EEENS_10bfloat16_tEfNS_4arch4Sm90ELb1ELb0ELb0ELb0ELb1ELb1ELb0ELb0ELi2ELi1ELi2ELi1ELb0EEENS1_21CollectiveEpilogueBwdISC_SD_SF_Li256ELb0ELb0ELi1EEENS1_25SingleTileBwdLPTSchedulerILb0ELi128ELb1EEEEEEEEEvNT_6ParamsE:
        .type           _ZN7cutlass13device_kernelIN5flash11enable_sm90INS1_16FlashAttnBwdSm90INS1_25CollectiveMainloopBwdSm90ILi2ELi2ELi2EN4cute5tupleIJNS5_1CILi1EEES8_S8_EEENS6_IJNS7_ILi64EEENS7_ILi128EEESB_EEENS_10bfloat16_tEfNS_4arch4Sm90ELb1ELb0ELb0ELb0ELb1ELb1ELb0ELb0ELi2ELi1ELi2ELi1ELb0EEENS1_21CollectiveEpilogueBwdISC_SD_SF_Li256ELb0ELb0ELi1EEENS1_25SingleTileBwdLPTSchedulerILb0ELi128ELb1EEEEEEEEEvNT_6ParamsE,@function
        .size           _ZN7cutlass13device_kernelIN5flash11enable_sm90INS1_16FlashAttnBwdSm90INS1_25CollectiveMainloopBwdSm90ILi2ELi2ELi2EN4cute5tupleIJNS5_1CILi1EEES8_S8_EEENS6_IJNS7_ILi64EEENS7_ILi128EEESB_EEENS_10bfloat16_tEfNS_4arch4Sm90ELb1ELb0ELb0ELb0ELb1ELb1ELb0ELb0ELi2ELi1ELi2ELi1ELb0EEENS1_21CollectiveEpilogueBwdISC_SD_SF_Li256ELb0ELb0ELi1EEENS1_25SingleTileBwdLPTSchedulerILb0ELi128ELb1EEEEEEEEEvNT_6ParamsE,(.L_x_7334 - _ZN7cutlass13device_kernelIN5flash11enable_sm90INS1_16FlashAttnBwdSm90INS1_25CollectiveMainloopBwdSm90ILi2ELi2ELi2EN4cute5tupleIJNS5_1CILi1EEES8_S8_EEENS6_IJNS7_ILi64EEENS7_ILi128EEESB_EEENS_10bfloat16_tEfNS_4arch4Sm90ELb1ELb0ELb0ELb0ELb1ELb1ELb0ELb0ELi2ELi1ELi2ELi1ELb0EEENS1_21CollectiveEpilogueBwdISC_SD_SF_Li256ELb0ELb0ELi1EEENS1_25SingleTileBwdLPTSchedulerILb0ELi128ELb1EEEEEEEEEvNT_6ParamsE)
        .other          _ZN7cutlass13device_kernelIN5flash11enable_sm90INS1_16FlashAttnBwdSm90INS1_25CollectiveMainloopBwdSm90ILi2ELi2ELi2EN4cute5tupleIJNS5_1CILi1EEES8_S8_EEENS6_IJNS7_ILi64EEENS7_ILi128EEESB_EEENS_10bfloat16_tEfNS_4arch4Sm90ELb1ELb0ELb0ELb0ELb1ELb1ELb0ELb0ELi2ELi1ELi2ELi1ELb0EEENS1_21CollectiveEpilogueBwdISC_SD_SF_Li256ELb0ELb0ELi1EEENS1_25SingleTileBwdLPTSchedulerILb0ELi128ELb1EEEEEEEEEvNT_6ParamsE,@"STO_CUDA_ENTRY STV_DEFAULT"
_ZN7cutlass13device_kernelIN5flash11enable_sm90INS1_16FlashAttnBwdSm90INS1_25CollectiveMainloopBwdSm90ILi2ELi2ELi2EN4cute5tupleIJNS5_1CILi1EEES8_S8_EEENS6_IJNS7_ILi64EEENS7_ILi128EEESB_EEENS_10bfloat16_tEfNS_4arch4Sm90ELb1ELb0ELb0ELb0ELb1ELb1ELb0ELb0ELi2ELi1ELi2ELi1ELb0EEENS1_21CollectiveEpilogueBwdISC_SD_SF_Li256ELb0ELb0ELi1EEENS1_25SingleTileBwdLPTSchedulerILb0ELi128ELb1EEEEEEEEEvNT_6ParamsE:
        /* <DEDUP_REMOVED lines=30> */
.L_x_6140:
[----:B------:R-:W-:Y:S05]  /*01e0*/  BSYNC B0 ;  /* 0x0000000000007941 */ /* 0x000fea0003800000 */
.L_x_6139:
        /* <DEDUP_REMOVED lines=37> */
.L_x_6141:
        /* <DEDUP_REMOVED lines=22> */
.L_x_6142:
[----:B------:R-:W-:Y:S01]  /*05a0*/  PLOP3.LUT P0, PT, PT, PT, UP0, 0x80, 0x0 ;  /* 0x000000000000781c */ /* 0x000fe20003f0f008 */
[----:B------:R-:W-:Y:S01]  /*05b0*/  NOP ;  /* 0x0000000000007918 */ /* 0x000fe20000000000 */
[----:B------:R-:W-:Y:S01]  /*05c0*/  ULDC.64 UR46, c[0x0][0x208] ;  /* 0x00008200002e7ab9 */ /* 0x000fe20000000a00 */
[----:B------:R-:W-:Y:S01]  /*05d0*/  BSSY B6, `(.L_x_6143) ;  /* 0x00009b7000067945 */ /* 0x000fe20003800000 */
[----:B-12-4-:R-:W-:Y:S09]  /*05e0*/  BAR.SYNC.DEFER_BLOCKING 0x0 ;  /* 0x0000000000007b1d */ /* 0x016ff20000010000 */
[----:B------:R-:W-:Y:S05]  /*05f0*/  @!P0 BRA `(.L_x_6144) ;  /* 0x0000005c00f08947 */ /* 0x000fea0003800000 */
.L_x_6145:
        /* <DEDUP_REMOVED lines=32> */
.L_x_6146:
[----:B------:R-:W-:Y:S01]  /*0800*/  ULDC UR7, c[0x0][0xb44] ;  /* 0x0002d10000077ab9 */ /* 0x000fe20000000800 */
[----:B------:R-:W-:Y:S01]  /*0810*/  UMOV UR36, UR10 ;  /* 0x0000000a00247c82 */ /* 0x000fe20008000000 */
[----:B------:R-:W-:-:S11]  /*0820*/  UISETP.NE.AND UP0, UPT, UR7, 0x1, UPT ;  /* 0x000000010700788c */ /* 0x000fd6000bf05270 */
[----:B------:R-:W-:Y:S02]  /*0830*/  @UP0 ULDC.64 UR8, c[0x0][0xb48] ;  /* 0x0002d20000080ab9 */ /* 0x000fe40000000a00 */
[----:B------:R-:W-:-:S04]  /*0840*/  UIMAD.WIDE.U32 UR4, UR10, UR8, URZ ;  /* 0x000000080a0472a5 */ /* 0x000fc8000f8e003f */
[----:B------:R-:W-:-:S04]  /*0850*/  @UP0 USHF.R.U32.HI UR36, URZ, UR9, UR5 ;  /* 0x000000093f240299 */ /* 0x000fc80008011605 */
[----:B------:R-:W-:-:S12]  /*0860*/  UIMAD UR4, UR36, UR7, URZ ;  /* 0x00000007240472a4 */ /* 0x000fd8000f8e023f */
.L_x_6147:
        /* <DEDUP_REMOVED lines=120> */
.L_x_6151:
        /* <DEDUP_REMOVED lines=15> */
.L_x_6150:
        /* <DEDUP_REMOVED lines=22> */
.L_x_6153:
        /* <DEDUP_REMOVED lines=15> */
.L_x_6152:
        /* <DEDUP_REMOVED lines=8> */
.L_x_6278:
        /* <DEDUP_REMOVED lines=15> */
.L_x_6155:
        /* <DEDUP_REMOVED lines=103> */
.L_x_6167:
[----:B------:R-:W-:Y:S01]  /*1b10*/  ISETP.NE.AND P0, PT, R231, 0x3, PT ;  /* 0x00000003e700780c */ /* 0x000fe20003f05270 */
[----:B------:R-:W-:-:S12]  /*1b20*/  YIELD ;  /* 0x0000000000007946 */ /* 0x000fd80003800000 */
[----:B------:R-:W-:Y:S05]  /*1b30*/  @!P0 BRA `(.L_x_6157) ;  /* 0x0000000000048947 */ /* 0x000fea0003800000 */
[----:B------:R-:W-:Y:S01]  /*1b40*/  BPT.TRAP 0x1 ;  /* 0x000000040000795c */ /* 0x000fe20000300000 */
.L_x_6157:
[----:B------:R-:W-:Y:S01]  /*1b50*/  IMAD R0, R3, 0x8, R228 ;  /* 0x0000000803007824 */ /* 0x000fe200078e02e4 */
[----:B------:R-:W-:-:S04]  /*1b60*/  SHF.L.U32 R9, R4, 0x1f, RZ ;  /* 0x0000001f04097819 */ /* 0x000fc800000006ff */
[----:B------:R2:W3:Y:S01]  /*1b70*/  SYNCS.PHASECHK.TRANS64.TRYWAIT P1, [R0+URZ+0x30810], R9 ;  /* 0x03081009000075a7 */ /* 0x0004e2000802017f */
[----:B------:R-:W-:Y:S05]  /*1b80*/  @!P0 BRA `(.L_x_6158) ;  /* 0x0000000000048947 */ /* 0x000fea0003800000 */
[----:B------:R-:W-:Y:S01]  /*1b90*/  BPT.TRAP 0x1 ;  /* 0x000000040000795c */ /* 0x000fe20000300000 */
.L_x_6158:
[----:B---3--:R-:W-:Y:S05]  /*1ba0*/  @P1 BRA `(.L_x_6159) ;  /* 0x0000000000081947 */ /* 0x008fea0003800000 */
[----:B------:R-:W3:Y:S02]  /*1bb0*/  SYNCS.PHASECHK.TRANS64.TRYWAIT P1, [R0+URZ+0x30810], R9 ;  /* 0x03081009000075a7 */ /* 0x000ee4000802017f */
[----:B---3--:R-:W-:Y:S05]  /*1bc0*/  @!P1 BRA `(.L_x_6160) ;  /* 0x0000008400949947 */ /* 0x008fea0003800000 */
.L_x_6159:
        /* <DEDUP_REMOVED lines=81> */
.L_x_6161:
[----:B------:R1:W1:Y:S01]  /*20e0*/  SYNCS.PHASECHK.TRANS64.TRYWAIT P1, [R0+URZ+0x30830], R9 ;  /* 0x03083009000075a7 */ /* 0x000262000802017f */
[----:B------:R-:W-:Y:S05]  /*20f0*/  @!P0 BRA `(.L_x_6162) ;  /* 0x0000000000048947 */ /* 0x000fea0003800000 */
[----:B------:R-:W-:Y:S01]  /*2100*/  BPT.TRAP 0x1 ;  /* 0x000000040000795c */ /* 0x000fe20000300000 */
.L_x_6162:
[----:B------:R-:W-:-:S05]  /*2110*/  VIADD R6, R228, 0x20000 ;  /* 0x00020000e4067836 */ /* 0x000fca0000000000 */
[----:B------:R-:W-:-:S04]  /*2120*/  SHF.R.U32.HI R6, RZ, 0x4, R6 ;  /* 0x00000004ff067819 */ /* 0x000fc80000011606 */
[----:B------:R-:W-:-:S04]  /*2130*/  LOP3.LUT R225, R6, 0x3fff, RZ, 0xc0, !PT ;  /* 0x00003fff06e17812 */ /* 0x000fc800078ec0ff */
[----:B------:R-:W-:Y:S01]  /*2140*/  LOP3.LUT R6, R225, 0x10000, RZ, 0xfc, !PT ;  /* 0x00010000e1067812 */ /* 0x000fe200078efcff */
[----:B-1----:R-:W-:Y:S06]  /*2150*/  @P1 BRA `(.L_x_6163) ;  /* 0x0000000000081947 */ /* 0x002fec0003800000 */
[----:B------:R-:W1:Y:S02]  /*2160*/  SYNCS.PHASECHK.TRANS64.TRYWAIT P1, [R0+URZ+0x30830], R9 ;  /* 0x03083009000075a7 */ /* 0x000e64000802017f */
[----:B-1----:R-:W-:Y:S05]  /*2170*/  @!P1 BRA `(.L_x_6164) ;  /* 0x00000080003c9947 */ /* 0x002fea0003800000 */
.L_x_6163:
        /* <DEDUP_REMOVED lines=406> */
.L_x_6165:
        /* <DEDUP_REMOVED lines=49> */
.L_x_6166:
        /* <DEDUP_REMOVED lines=78> */
.L_x_6149:
        /* <DEDUP_REMOVED lines=23> */
.L_x_6169:
        /* <DEDUP_REMOVED lines=20> */
.L_x_6170:
        /* <DEDUP_REMOVED lines=18> */
.L_x_6171:
        /* <DEDUP_REMOVED lines=18> */
.L_x_6172:
        /* <DEDUP_REMOVED lines=153> */
.L_x_6174:
[----:B------:R-:W-:Y:S05]  /*5150*/  BSYNC B0 ;  /* 0x0000000000007941 */ /* 0x000fea0003800000 */
.L_x_6173:
[----:B------:R-:W-:-:S04]  /*5160*/  DEPBAR.LE SB0, 0x0 ;  /* 0x000080000000791a */ /* 0x000fc80000000000 */
[----:B------:R-:W-:Y:S05]  /*5170*/  BRA `(.L_x_6148) ;  /* 0x0000004c00f07947 */ /* 0x000fea0003800000 */
.L_x_6168:
        /* <DEDUP_REMOVED lines=53> */
.L_x_6176:
[----:B------:R-:W-:Y:S05]  /*54d0*/  BSYNC B0 ;  /* 0x0000000000007941 */ /* 0x000fea0003800000 */
.L_x_6175:
        /* <DEDUP_REMOVED lines=16> */
.L_x_6178:
[----:B------:R-:W-:Y:S05]  /*55e0*/  BSYNC B0 ;  /* 0x0000000000007941 */ /* 0x000fea0003800000 */
.L_x_6177:
        /* <DEDUP_REMOVED lines=16> */
.L_x_6180:
[----:B------:R-:W-:Y:S05]  /*56f0*/  BSYNC B0 ;  /* 0x0000000000007941 */ /* 0x000fea0003800000 */
.L_x_6179:
        /* <DEDUP_REMOVED lines=17> */
.L_x_6182:
[----:B------:R-:W-:Y:S05]  /*5810*/  BSYNC B0 ;  /* 0x0000000000007941 */ /* 0x000fea0003800000 */
.L_x_6181:
        /* <DEDUP_REMOVED lines=16> */
.L_x_6184:
[----:B------:R-:W-:Y:S05]  /*5920*/  BSYNC B0 ;  /* 0x0000000000007941 */ /* 0x000fea0003800000 */
.L_x_6183:
        /* <DEDUP_REMOVED lines=18> */
.L_x_6186:
[----:B------:R-:W-:Y:S05]  /*5a50*/  BSYNC B0 ;  /* 0x0000000000007941 */ /* 0x000fea0003800000 */
.L_x_6185:
        /* <DEDUP_REMOVED lines=31> */
.L_x_6188:
[----:B------:R-:W-:Y:S05]  /*5c50*/  BSYNC B0 ;  /* 0x0000000000007941 */ /* 0x000fea0003800000 */
.L_x_6187:
        /* <DEDUP_REMOVED lines=22> */
.L_x_6190:
[----:B------:R-:W-:Y:S05]  /*5dc0*/  BSYNC B0 ;  /* 0x0000000000007941 */ /* 0x000fea0003800000 */
.L_x_6189:
        /* <DEDUP_REMOVED lines=14> */
.L_x_6192:
[----:B------:R-:W-:Y:S05]  /*5eb0*/  BSYNC B0 ;  /* 0x0000000000007941 */ /* 0x000fea0003800000 */
.L_x_6191:
        /* <DEDUP_REMOVED lines=16> */
.L_x_6194:
[----:B------:R-:W-:Y:S05]  /*5fc0*/  BSYNC B0 ;  /* 0x0000000000007941 */ /* 0x000fea0003800000 */
.L_x_6193:
        /* <DEDUP_REMOVED lines=15> */
.L_x_6196:
[----:B------:R-:W-:Y:S05]  /*60c0*/  BSYNC B0 ;  /* 0x0000000000007941 */ /* 0x000fea0003800000 */
.L_x_6195:
        /* <DEDUP_REMOVED lines=15> */
.L_x_6198:
[----:B------:R-:W-:Y:S05]  /*61c0*/  BSYNC B0 ;  /* 0x0000000000007941 */ /* 0x000fea0003800000 */
.L_x_6197:
        /* <DEDUP_REMOVED lines=15> */
.L_x_6200:
[----:B------:R-:W-:Y:S05]  /*62c0*/  BSYNC B0 ;  /* 0x0000000000007941 */ /* 0x000fea0003800000 */
.L_x_6199:
        /* <DEDUP_REMOVED lines=15> */
.L_x_6202:
[----:B------:R-:W-:Y:S05]  /*63c0*/  BSYNC B0 ;  /* 0x0000000000007941 */ /* 0x000fea0003800000 */
.L_x_6201:
        /* <DEDUP_REMOVED lines=15> */
.L_x_6204:
[----:B------:R-:W-:Y:S05]  /*64c0*/  BSYNC B0 ;  /* 0x0000000000007941 */ /* 0x000fea0003800000 */
.L_x_6203:
        /* <DEDUP_REMOVED lines=15> */
.L_x_6144:
        /* <DEDUP_REMOVED lines=29> */
.L_x_6206:
[----:B------:R-:W-:Y:S01]  /*6790*/  ULDC UR9, c[0x0][0xb44] ;  /* 0x0002d10000097ab9 */ /* 0x000fe20000000800 */
[----:B------:R-:W-:Y:S01]  /*67a0*/  UMOV UR7, UR8 ;  /* 0x0000000800077c82 */ /* 0x000fe20008000000 */
[----:B------:R-:W-:-:S11]  /*67b0*/  UISETP.NE.AND UP0, UPT, UR9, 0x1, UPT ;  /* 0x000000010900788c */ /* 0x000fd6000bf05270 */
[----:B------:R-:W-:Y:S02]  /*67c0*/  @UP0 ULDC.64 UR10, c[0x0][0xb48] ;  /* 0x0002d200000a0ab9 */ /* 0x000fe40000000a00 */
[----:B------:R-:W-:-:S04]  /*67d0*/  UIMAD.WIDE.U32 UR4, UR8, UR10, URZ ;  /* 0x0000000a080472a5 */ /* 0x000fc8000f8e003f */
[----:B------:R-:W-:-:S04]  /*67e0*/  @UP0 USHF.R.U32.HI UR7, URZ, UR11, UR5 ;  /* 0x0000000b3f070299 */ /* 0x000fc80008011605 */
[----:B------:R-:W-:-:S12]  /*67f0*/  UIMAD UR4, UR7, UR9, URZ ;  /* 0x00000009070472a4 */ /* 0x000fd8000f8e023f */
.L_x_6207:
        /* <DEDUP_REMOVED lines=84> */
.L_x_6211:
[----:B------:R-:W2:Y:S04]  /*6d40*/  LDG.E.STRONG.GPU R4, desc[UR46][R2.64] ;  /* 0x0000002e02047981 */ /* 0x000ea8000c1ef900 */
[----:B--2---:R-:W-:Y:S01]  /*6d50*/  CCTL.IVALL ;  /* 0x00000000ff00798f */ /* 0x004fe20002000000 */
[----:B------:R-:W-:Y:S05]  /*6d60*/  YIELD ;  /* 0x0000000000007946 */ /* 0x000fea0003800000 */
[----:B------:R-:W-:-:S13]  /*6d70*/  ISETP.NE.AND P1, PT, R4, R5, PT ;  /* 0x000000050400720c */ /* 0x000fda0003f25270 */
[----:B------:R-:W-:Y:S05]  /*6d80*/  @P1 BRA `(.L_x_6211) ;  /* 0xfffffffc00ec1947 */ /* 0x000fea000383ffff */
.L_x_6210:
[----:B------:R-:W-:Y:S05]  /*6d90*/  BSYNC B0 ;  /* 0x0000000000007941 */ /* 0x000fea0003800000 */
.L_x_6209:
[----:B------:R-:W-:-:S03]  /*6da0*/  UMOV UR4, 0xffffffff ;  /* 0xffffffff00047882 */ /* 0x000fc60000000000 */
[----:B------:R-:W-:Y:S05]  /*6db0*/  BRA.DIV UR4, `(.L_x_6212) ;  /* 0x0000003604407947 */ /* 0x000fea000b800000 */
[----:B------:R-:W-:Y:S01]  /*6dc0*/  NOP ;  /* 0x0000000000007918 */ /* 0x000fe20000000000 */
.L_x_6281:
        /* <DEDUP_REMOVED lines=22> */
.L_x_6214:
[----:B------:R-:W-:Y:S05]  /*6f30*/  BSYNC B0 ;  /* 0x0000000000007941 */ /* 0x000fea0003800000 */
.L_x_6213:
        /* <DEDUP_REMOVED lines=20> */
.L_x_6216:
[----:B------:R-:W-:Y:S05]  /*7080*/  BSYNC B0 ;  /* 0x0000000000007941 */ /* 0x000fea0003800000 */
.L_x_6215:
[----:B------:R-:W-:Y:S06]  /*7090*/  BAR.ARV 0xa, 0xa0 ;  /* 0x0282800000007b1d */ /* 0x000fec0000002000 */
[----:B------:R-:W-:Y:S04]  /*70a0*/  BSSY B0, `(.L_x_6217) ;  /* 0x0000003000007945 */ /* 0x000fe80003800000 */
[----:B------:R-:W-:Y:S05]  /*70b0*/  @!P0 BRA `(.L_x_6218) ;  /* 0x0000000000048947 */ /* 0x000fea0003800000 */
[----:B------:R-:W-:-:S04]  /*70c0*/  DEPBAR.LE SB0, 0x0 ;  /* 0x000080000000791a */ /* 0x000fc80000000000 */
.L_x_6218:
[----:B------:R-:W-:Y:S05]  /*70d0*/  BSYNC B0 ;  /* 0x0000000000007941 */ /* 0x000fea0003800000 */
.L_x_6217:
        /* <DEDUP_REMOVED lines=19> */
.L_x_6220:
[----:B------:R-:W-:Y:S05]  /*7210*/  BSYNC B0 ;  /* 0x0000000000007941 */ /* 0x000fea0003800000 */
.L_x_6219:
[----:B------:R-:W-:Y:S01]  /*7220*/  UIADD3 UR17, UR8, 0x1, URZ ;  /* 0x0000000108117890 */ /* 0x000fe2000fffe03f */
[----:B------:R-:W-:Y:S11]  /*7230*/  BRA `(.L_x_6221) ;  /* 0x0000000000047947 */ /* 0x000ff60003800000 */
.L_x_6208:
[----:B------:R-:W-:-:S05]  /*7240*/  UMOV UR17, UR8 ;  /* 0x0000000800117c82 */ /* 0x000fca0008000000 */
.L_x_6221:
        /* <DEDUP_REMOVED lines=12> */
.L_x_6246:
        /* <DEDUP_REMOVED lines=18> */
.L_x_6224:
[----:B------:R-:W2:Y:S04]  /*7430*/  LDG.E.STRONG.GPU R4, desc[UR46][R2.64] ;  /* 0x0000002e02047981 */ /* 0x000ea8000c1ef900 */
[----:B--2---:R-:W-:Y:S01]  /*7440*/  CCTL.IVALL ;  /* 0x00000000ff00798f */ /* 0x004fe20002000000 */
[----:B------:R-:W-:Y:S05]  /*7450*/  YIELD ;  /* 0x0000000000007946 */ /* 0x000fea0003800000 */
[----:B------:R-:W-:-:S13]  /*7460*/  ISETP.NE.AND P1, PT, R4, R5, PT ;  /* 0x000000050400720c */ /* 0x000fda0003f25270 */
[----:B------:R-:W-:Y:S05]  /*7470*/  @P1 BRA `(.L_x_6224) ;  /* 0xfffffffc00ec1947 */ /* 0x000fea000383ffff */
.L_x_6223:
[----:B------:R-:W-:Y:S05]  /*7480*/  BSYNC B0 ;  /* 0x0000000000007941 */ /* 0x000fea0003800000 */
.L_x_6222:
[----:B------:R-:W-:-:S03]  /*7490*/  UMOV UR18, 0xffffffff ;  /* 0xffffffff00127882 */ /* 0x000fc60000000000 */
[----:B------:R-:W-:Y:S05]  /*74a0*/  BRA.DIV UR18, `(.L_x_6225) ;  /* 0x0000002e12a07947 */ /* 0x000fea000b800000 */
[----:B------:R-:W-:Y:S01]  /*74b0*/  NOP ;  /* 0x0000000000007918 */ /* 0x000fe20000000000 */
.L_x_6284:
        /* <DEDUP_REMOVED lines=19> */
.L_x_6227:
[----:B------:R-:W-:Y:S05]  /*75f0*/  BSYNC B0 ;  /* 0x0000000000007941 */ /* 0x000fea0003800000 */
.L_x_6226:
        /* <DEDUP_REMOVED lines=15> */
.L_x_6229:
[----:B------:R-:W-:Y:S05]  /*76f0*/  BSYNC B0 ;  /* 0x0000000000007941 */ /* 0x000fea0003800000 */
.L_x_6228:
[----:B------:R-:W-:Y:S06]  /*7700*/  BAR.ARV 0xa, 0xa0 ;  /* 0x0282800000007b1d */ /* 0x000fec0000002000 */
[----:B------:R-:W-:Y:S04]  /*7710*/  BSSY B0, `(.L_x_6230) ;  /* 0x0000003000007945 */ /* 0x000fe80003800000 */
[----:B------:R-:W-:Y:S05]  /*7720*/  @!P0 BRA `(.L_x_6231) ;  /* 0x0000000000048947 */ /* 0x000fea0003800000 */
[----:B------:R-:W-:-:S04]  /*7730*/  DEPBAR.LE SB0, 0x0 ;  /* 0x000080000000791a */ /* 0x000fc80000000000 */
.L_x_6231:
[----:B------:R-:W-:Y:S05]  /*7740*/  BSYNC B0 ;  /* 0x0000000000007941 */ /* 0x000fea0003800000 */
.L_x_6230:
        /* <DEDUP_REMOVED lines=19> */
.L_x_6233:
[----:B------:R-:W-:Y:S05]  /*7880*/  BSYNC B0 ;  /* 0x0000000000007941 */ /* 0x000fea0003800000 */
.L_x_6232:
        /* <DEDUP_REMOVED lines=17> */
.L_x_6236:
[----:B------:R-:W2:Y:S04]  /*79a0*/  LDG.E.STRONG.GPU R4, desc[UR46][R2.64] ;  /* 0x0000002e02047981 */ /* 0x000ea8000c1ef900 */
[----:B--2---:R-:W-:Y:S01]  /*79b0*/  CCTL.IVALL ;  /* 0x00000000ff00798f */ /* 0x004fe20002000000 */
[----:B------:R-:W-:Y:S05]  /*79c0*/  YIELD ;  /* 0x0000000000007946 */ /* 0x000fea0003800000 */
[----:B------:R-:W-:-:S13]  /*79d0*/  ISETP.NE.AND P1, PT, R4, R5, PT ;  /* 0x000000050400720c */ /* 0x000fda0003f25270 */
[----:B------:R-:W-:Y:S05]  /*79e0*/  @P1 BRA `(.L_x_6236) ;  /* 0xfffffffc00ec1947 */ /* 0x000fea000383ffff */
.L_x_6235:
[----:B------:R-:W-:Y:S05]  /*79f0*/  BSYNC B0 ;  /* 0x0000000000007941 */ /* 0x000fea0003800000 */
.L_x_6234:
[----:B------:R-:W-:-:S03]  /*7a00*/  UMOV UR10, 0xffffffff ;  /* 0xffffffff000a7882 */ /* 0x000fc60000000000 */
[----:B------:R-:W-:Y:S05]  /*7a10*/  BRA.DIV UR10, `(.L_x_6237) ;  /* 0x0000002a0a607947 */ /* 0x000fea000b800000 */
[----:B------:R-:W-:Y:S01]  /*7a20*/  NOP ;  /* 0x0000000000007918 */ /* 0x000fe20000000000 */
.L_x_6287:
        /* <DEDUP_REMOVED lines=15> */
.L_x_6239:
[----:B------:R-:W-:Y:S05]  /*7b20*/  BSYNC B0 ;  /* 0x0000000000007941 */ /* 0x000fea0003800000 */
.L_x_6238:
        /* <DEDUP_REMOVED lines=15> */
.L_x_6241:
[----:B------:R-:W-:Y:S05]  /*7c20*/  BSYNC B0 ;  /* 0x0000000000007941 */ /* 0x000fea0003800000 */
.L_x_6240:
[----:B------:R-:W-:Y:S06]  /*7c30*/  BAR.ARV 0xa, 0xa0 ;  /* 0x0282800000007b1d */ /* 0x000fec0000002000 */
[----:B------:R-:W-:Y:S04]  /*7c40*/  BSSY B0, `(.L_x_6242) ;  /* 0x0000003000007945 */ /* 0x000fe80003800000 */
[----:B------:R-:W-:Y:S05]  /*7c50*/  @!P0 BRA `(.L_x_6243) ;  /* 0x0000000000048947 */ /* 0x000fea0003800000 */
[----:B------:R-:W-:-:S04]  /*7c60*/  DEPBAR.LE SB0, 0x0 ;  /* 0x000080000000791a */ /* 0x000fc80000000000 */
.L_x_6243:
[----:B------:R-:W-:Y:S05]  /*7c70*/  BSYNC B0 ;  /* 0x0000000000007941 */ /* 0x000fea0003800000 */
.L_x_6242:
        /* <DEDUP_REMOVED lines=19> */
.L_x_6245:
[----:B------:R-:W-:Y:S05]  /*7db0*/  BSYNC B0 ;  /* 0x0000000000007941 */ /* 0x000fea0003800000 */
.L_x_6244:
[----:B------:R-:W-:Y:S02]  /*7dc0*/  UIADD3 UR17, UR17, 0x2, URZ ;  /* 0x0000000211117890 */ /* 0x000fe4000fffe03f */
[----:B------:R-:W-:Y:S02]  /*7dd0*/  UIADD3 UR4, UR4, 0x4000, URZ ;  /* 0x0000400004047890 */ /* 0x000fe4000fffe03f */
[----:B------:R-:W-:-:S06]  /*7de0*/  UISETP.GE.AND UP0, UPT, UR17, UR5, UPT ;  /* 0x000000051100728c */ /* 0x000fcc000bf06270 */
[----:B------:R-:W-:-:S13]  /*7df0*/  PLOP3.LUT P1, PT, PT, PT, UP0, 0x80, 0x0 ;  /* 0x000000000000781c */ /* 0x000fda0003f2f008 */
[----:B------:R-:W-:Y:S05]  /*7e00*/  @!P1 BRA `(.L_x_6246) ;  /* 0xfffffff400409947 */ /* 0x000fea000383ffff */
[----:B------:R-:W-:Y:S05]  /*7e10*/  BRA `(.L_x_6148) ;  /* 0x0000002000c87947 */ /* 0x000fea0003800000 */
.L_x_6205:
        /* <DEDUP_REMOVED lines=21> */
.L_x_6247:
[----:B------:R-:W-:Y:S01]  /*7f70*/  ULDC UR9, c[0x0][0xb44] ;  /* 0x0002d10000097ab9 */ /* 0x000fe20000000800 */
[----:B------:R-:W-:Y:S01]  /*7f80*/  UMOV UR7, UR8 ;  /* 0x0000000800077c82 */ /* 0x000fe20008000000 */
[----:B------:R-:W-:-:S11]  /*7f90*/  UISETP.NE.AND UP0, UPT, UR9, 0x1, UPT ;  /* 0x000000010900788c */ /* 0x000fd6000bf05270 */
[----:B------:R-:W-:Y:S02]  /*7fa0*/  @UP0 ULDC.64 UR10, c[0x0][0xb48] ;  /* 0x0002d200000a0ab9 */ /* 0x000fe40000000a00 */
[----:B------:R-:W-:-:S04]  /*7fb0*/  UIMAD.WIDE.U32 UR4, UR8, UR10, URZ ;  /* 0x0000000a080472a5 */ /* 0x000fc8000f8e003f */
[----:B------:R-:W-:-:S04]  /*7fc0*/  @UP0 USHF.R.U32.HI UR7, URZ, UR11, UR5 ;  /* 0x0000000b3f070299 */ /* 0x000fc80008011605 */
[----:B------:R-:W-:-:S12]  /*7fd0*/  UIMAD UR4, UR7, UR9, URZ ;  /* 0x00000009070472a4 */ /* 0x000fd8000f8e023f */
.L_x_6248:
        /* <DEDUP_REMOVED lines=73> */
.L_x_6288:
        /* <DEDUP_REMOVED lines=15> */
.L_x_6252:
        /* <DEDUP_REMOVED lines=97> */
.L_x_6263:
[----:B--234-:R-:W-:-:S04]  /*8b70*/  SHF.L.U32 R21, R11, 0x1f, RZ ;  /* 0x0000001f0b157819 */ /* 0x01cfc800000006ff */
[----:B------:R-:W1:Y:S02]  /*8b80*/  SYNCS.PHASECHK.TRANS64.TRYWAIT P1, [R16+URZ+0x30840], R21 ;  /* 0x03084015100075a7 */ /* 0x000e64000802017f */
[----:B-1----:R-:W-:Y:S05]  /*8b90*/  @!P1 BRA `(.L_x_6255) ;  /* 0x0000001800309947 */ /* 0x002fea0003800000 */
.L_x_6289:
[----:B------:R-:W-:Y:S05]  /*8ba0*/  @P0 BRA `(.L_x_6256) ;  /* 0x0000000000140947 */ /* 0x000fea0003800000 */
[----:B------:R-:W-:Y:S01]  /*8bb0*/  ISETP.NE.AND P1, PT, R6, RZ, PT ;  /* 0x000000ff0600720c */ /* 0x000fe20003f25270 */
[----:B------:R-:W-:-:S04]  /*8bc0*/  IMAD.MOV.U32 R3, RZ, RZ, 0x4100 ;  /* 0x00004100ff037424 */ /* 0x000fc800078e00ff */
[----:B------:R3:W-:Y:S08]  /*8bd0*/  SYNCS.ARRIVE.TRANS64 RZ, [R16+URZ+0x30830], R3 ;  /* 0x0308300310ff79a7 */ /* 0x0007f0000800003f */
[----:B------:R-:W-:Y:S05]  /*8be0*/  @!P1 BRA `(.L_x_6256) ;  /* 0x0000000000049947 */ /* 0x000fea0003800000 */
[----:B------:R-:W-:Y:S01]  /*8bf0*/  BPT.TRAP 0x1 ;  /* 0x000000040000795c */ /* 0x000fe20000300000 */
.L_x_6256:
        /* <DEDUP_REMOVED lines=36> */
.L_x_6290:
[----:B------:R-:W-:Y:S05]  /*8e40*/  @P0 BRA `(.L_x_6258) ;  /* 0x0000000000140947 */ /* 0x000fea0003800000 */
[----:B------:R-:W-:Y:S01]  /*8e50*/  ISETP.NE.AND P1, PT, R6, RZ, PT ;  /* 0x000000ff0600720c */ /* 0x000fe20003f25270 */
[----:B------:R-:W-:-:S04]  /*8e60*/  IMAD.MOV.U32 R2, RZ, RZ, 0x4100 ;  /* 0x00004100ff027424 */ /* 0x000fc800078e00ff */
[----:B------:R3:W-:Y:S08]  /*8e70*/  SYNCS.ARRIVE.TRANS64 RZ, [R16+URZ+0x30818], R2 ;  /* 0x0308180210ff79a7 */ /* 0x0007f0000800003f */
[----:B------:R-:W-:Y:S05]  /*8e80*/  @!P1 BRA `(.L_x_6258) ;  /* 0x0000000000049947 */ /* 0x000fea0003800000 */
[----:B------:R-:W-:Y:S01]  /*8e90*/  BPT.TRAP 0x1 ;  /* 0x000000040000795c */ /* 0x000fe20000300000 */
.L_x_6258:
        /* <DEDUP_REMOVED lines=36> */
.L_x_6291:
[----:B------:R-:W-:Y:S05]  /*90e0*/  @P0 BRA `(.L_x_6260) ;  /* 0x0000000000140947 */ /* 0x000fea0003800000 */
[----:B------:R-:W-:Y:S01]  /*90f0*/  ISETP.NE.AND P1, PT, R6, RZ, PT ;  /* 0x000000ff0600720c */ /* 0x000fe20003f25270 */
[----:B-123--:R-:W-:-:S04]  /*9100*/  IMAD.MOV.U32 R21, RZ, RZ, 0x4100 ;  /* 0x00004100ff157424 */ /* 0x00efc800078e00ff */
[----:B------:R4:W-:Y:S08]  /*9110*/  SYNCS.ARRIVE.TRANS64 RZ, [R16+URZ+0x30838], R21 ;  /* 0x0308381510ff79a7 */ /* 0x0009f0000800003f */
[----:B------:R-:W-:Y:S05]  /*9120*/  @!P1 BRA `(.L_x_6260) ;  /* 0x0000000000049947 */ /* 0x000fea0003800000 */
[----:B------:R-:W-:Y:S01]  /*9130*/  BPT.TRAP 0x1 ;  /* 0x000000040000795c */ /* 0x000fe20000300000 */
.L_x_6260:
        /* <DEDUP_REMOVED lines=31> */
.L_x_6293:
[----:B------:R-:W-:Y:S05]  /*9330*/  @P0 BRA `(.L_x_6262) ;  /* 0x0000000000140947 */ /* 0x000fea0003800000 */
[----:B------:R-:W-:Y:S01]  /*9340*/  ISETP.NE.AND P1, PT, R6, RZ, PT ;  /* 0x000000ff0600720c */ /* 0x000fe20003f25270 */
[----:B------:R-:W-:-:S04]  /*9350*/  IMAD.MOV.U32 R5, RZ, RZ, 0x4100 ;  /* 0x00004100ff057424 */ /* 0x000fc800078e00ff */
[----:B------:R1:W-:Y:S08]  /*9360*/  SYNCS.ARRIVE.TRANS64 RZ, [R16+URZ+0x30810], R5 ;  /* 0x0308100510ff79a7 */ /* 0x0003f0000800003f */
[----:B------:R-:W-:Y:S05]  /*9370*/  @!P1 BRA `(.L_x_6262) ;  /* 0x0000000000049947 */ /* 0x000fea0003800000 */
[----:B------:R-:W-:Y:S01]  /*9380*/  BPT.TRAP 0x1 ;  /* 0x000000040000795c */ /* 0x000fe20000300000 */
.L_x_6262:
        /* <DEDUP_REMOVED lines=37> */
.L_x_6254:
        /* <DEDUP_REMOVED lines=8> */
.L_x_6294:
[----:B------:R-:W-:Y:S05]  /*9660*/  @P0 BRA `(.L_x_6265) ;  /* 0x0000000000140947 */ /* 0x000fea0003800000 */
[----:B------:R-:W-:Y:S01]  /*9670*/  ISETP.NE.AND P1, PT, R6, RZ, PT ;  /* 0x000000ff0600720c */ /* 0x000fe20003f25270 */
[----:B------:R-:W-:-:S04]  /*9680*/  IMAD.MOV.U32 R5, RZ, RZ, 0x4100 ;  /* 0x00004100ff057424 */ /* 0x000fc800078e00ff */
[----:B------:R2:W-:Y:S08]  /*9690*/  SYNCS.ARRIVE.TRANS64 RZ, [R16+URZ+0x30830], R5 ;  /* 0x0308300510ff79a7 */ /* 0x0005f0000800003f */
[----:B------:R-:W-:Y:S05]  /*96a0*/  @!P1 BRA `(.L_x_6265) ;  /* 0x0000000000049947 */ /* 0x000fea0003800000 */
[----:B------:R-:W-:Y:S01]  /*96b0*/  BPT.TRAP 0x1 ;  /* 0x000000040000795c */ /* 0x000fe20000300000 */
.L_x_6265:
        /* <DEDUP_REMOVED lines=33> */
.L_x_6295:
[----:B------:R-:W-:Y:S05]  /*98d0*/  @P0 BRA `(.L_x_6267) ;  /* 0x0000000000140947 */ /* 0x000fea0003800000 */
[----:B------:R-:W-:Y:S01]  /*98e0*/  ISETP.NE.AND P0, PT, R6, RZ, PT ;  /* 0x000000ff0600720c */ /* 0x000fe20003f05270 */
[----:B------:R-:W-:-:S04]  /*98f0*/  IMAD.MOV.U32 R5, RZ, RZ, 0x4100 ;  /* 0x00004100ff057424 */ /* 0x000fc800078e00ff */
[----:B------:R1:W-:Y:S08]  /*9900*/  SYNCS.ARRIVE.TRANS64 RZ, [R16+URZ+0x30818], R5 ;  /* 0x0308180510ff79a7 */ /* 0x0003f0000800003f */
[----:B------:R-:W-:Y:S05]  /*9910*/  @!P0 BRA `(.L_x_6267) ;  /* 0x0000000000048947 */ /* 0x000fea0003800000 */
[----:B------:R-:W-:Y:S01]  /*9920*/  BPT.TRAP 0x1 ;  /* 0x000000040000795c */ /* 0x000fe20000300000 */
.L_x_6267:
        /* <DEDUP_REMOVED lines=37> */
.L_x_6253:
[----:B------:R-:W1:Y:S01]  /*9b80*/  S2R R0, SR_TID.X ;  /* 0x0000000000007919 */ /* 0x000e620000002100 */
[----:B------:R-:W-:Y:S01]  /*9b90*/  IMAD R3, R19, 0x8, R16 ;  /* 0x0000000813037824 */ /* 0x000fe200078e0210 */
[----:B-1----:R-:W-:Y:S02]  /*9ba0*/  LOP3.LUT R2, R0, 0x7f, RZ, 0xc0, !PT ;  /* 0x0000007f00027812 */ /* 0x002fe400078ec0ff */
[----:B------:R-:W-:Y:S02]  /*9bb0*/  SHF.L.U32 R0, R11, 0x1f, RZ ;  /* 0x0000001f0b007819 */ /* 0x000fe400000006ff */
[----:B------:R-:W-:Y:S02]  /*9bc0*/  ISETP.NE.AND P1, PT, R2, RZ, PT ;  /* 0x000000ff0200720c */ /* 0x000fe40003f25270 */
[----:B------:R-:W1:Y:S02]  /*9bd0*/  SYNCS.PHASECHK.TRANS64.TRYWAIT P0, [R3+URZ+0x30840], R0 ;  /* 0x03084000030075a7 */ /* 0x000e64000800017f */
[----:B-1----:R-:W-:Y:S09]  /*9be0*/  @!P0 BRA `(.L_x_6268) ;  /* 0x0000000800988947 */ /* 0x002ff20003800000 */
.L_x_6296:
[----:B------:R-:W-:Y:S05]  /*9bf0*/  @P1 BRA `(.L_x_6269) ;  /* 0x0000000000181947 */ /* 0x000fea0003800000 */
[----:B------:R-:W1:Y:S01]  /*9c00*/  S2R R2, SR_TID.X ;  /* 0x0000000000027919 */ /* 0x000e620000002100 */
[----:B------:R-:W-:-:S04]  /*9c10*/  IMAD.MOV.U32 R0, RZ, RZ, 0x4100 ;  /* 0x00004100ff007424 */ /* 0x000fc800078e00ff */
[----:B------:R1:W-:Y:S02]  /*9c20*/  SYNCS.ARRIVE.TRANS64 RZ, [R3+URZ+0x30830], R0 ;  /* 0x0308300003ff79a7 */ /* 0x0003e4000800003f */
[----:B-1----:R-:W-:-:S13]  /*9c30*/  LOP3.LUT P0, RZ, R2, 0x1f, RZ, 0xc0, !PT ;  /* 0x0000001f02ff7812 */ /* 0x002fda000780c0ff */
[----:B------:R-:W-:Y:S05]  /*9c40*/  @!P0 BRA `(.L_x_6269) ;  /* 0x0000000000048947 */ /* 0x000fea0003800000 */
[----:B------:R-:W-:Y:S01]  /*9c50*/  BPT.TRAP 0x1 ;  /* 0x000000040000795c */ /* 0x000fe20000300000 */
.L_x_6269:
        /* <DEDUP_REMOVED lines=40> */
.L_x_6250:
[----:B------:R-:W-:Y:S05]  /*9ee0*/  BSYNC B0 ;  /* 0x0000000000007941 */ /* 0x000fea0003800000 */
.L_x_6249:
[----:B------:R-:W-:-:S03]  /*9ef0*/  UMOV UR7, 0xffffffff ;  /* 0xffffffff00077882 */ /* 0x000fc60000000000 */
[----:B------:R-:W-:Y:S05]  /*9f00*/  BRA.DIV UR7, `(.L_x_6270) ;  /* 0x0000000607e47947 */ /* 0x000fea000b800000 */
[----:B------:R-:W-:-:S13]  /*9f10*/  ELECT P6, URZ, PT ;  /* 0x00000000003f782f */ /* 0x000fda00038c0000 */
.L_x_6299:
[----:B------:R-:W-:Y:S05]  /*9f20*/  @!P6 BRA `(.L_x_6148) ;  /* 0x000000000084e947 */ /* 0x000fea0003800000 */
[----:B------:R-:W-:-:S06]  /*9f30*/  ULOP3.LUT UR7, UR38, 0x2, URZ, 0xfc, !UPT ;  /* 0x0000000226077892 */ /* 0x000fcc000f8efc3f */
[----:B------:R-:W-:-:S05]  /*9f40*/  IMAD.U32 R2, RZ, RZ, UR7 ;  /* 0x00000007ff027e24 */ /* 0x000fca000f8e00ff */
[----:B------:R-:W-:-:S13]  /*9f50*/  ISETP.NE.AND P2, PT, R2, 0x3, PT ;  /* 0x000000030200780c */ /* 0x000fda0003f45270 */
[----:B------:R-:W-:Y:S05]  /*9f60*/  @!P2 BRA `(.L_x_6271) ;  /* 0x000000000004a947 */ /* 0x000fea0003800000 */
[----:B------:R-:W-:Y:S01]  /*9f70*/  BPT.TRAP 0x1 ;  /* 0x000000040000795c */ /* 0x000fe20000300000 */
.L_x_6271:
        /* <DEDUP_REMOVED lines=15> */
.L_x_6300:
[----:B------:R-:W2:Y:S02]  /*a070*/  SYNCS.PHASECHK.TRANS64.TRYWAIT P0, [R3+URZ], R2 ;  /* 0x00000002030075a7 */ /* 0x000ea4000800017f */
[----:B--2---:R-:W-:Y:S05]  /*a080*/  @!P0 BRA `(.L_x_6273) ;  /* 0x0000000400b88947 */ /* 0x004fea0003800000 */
.L_x_6301:
[----:B------:R-:W-:Y:S05]  /*a090*/  @!P2 BRA `(.L_x_6274) ;  /* 0x000000000004a947 */ /* 0x000fea0003800000 */
[----:B------:R-:W-:Y:S01]  /*a0a0*/  BPT.TRAP 0x1 ;  /* 0x000000040000795c */ /* 0x000fe20000300000 */
.L_x_6274:
[----:B--2---:R-:W-:-:S04]  /*a0b0*/  VIADD R3, R7, 0x30840 ;  /* 0x0003084007037836 */ /* 0x004fc80000000000 */
[----:B------:R-:W-:-:S04]  /*a0c0*/  IMAD R0, R0, 0x8, R3 ;  /* 0x0000000800007824 */ /* 0x000fc800078e0203 */
[----:B------:R-:W2:Y:S02]  /*a0d0*/  SYNCS.PHASECHK.TRANS64.TRYWAIT P0, [R0+URZ], R5 ;  /* 0x00000005000075a7 */ /* 0x000ea4000800017f */
[----:B--2---:R-:W-:Y:S05]  /*a0e0*/  @!P0 BRA `(.L_x_6275) ;  /* 0x0000000400b48947 */ /* 0x004fea0003800000 */
.L_x_6302:
[----:B------:R-:W-:-:S07]  /*a0f0*/  IMAD R3, R4, 0x8, R3 ;  /* 0x0000000804037824 */ /* 0x000fce00078e0203 */
.L_x_6276:
[----:B---3--:R3:W4:Y:S02]  /*a100*/  SYNCS.PHASECHK.TRANS64.TRYWAIT P0, [R3+URZ], R2 ;  /* 0x00000002030075a7 */ /* 0x008724000800017f */
[----:B----4-:R-:W-:Y:S05]  /*a110*/  @!P0 NANOSLEEP.SYNCS 0x989680 ;  /* 0x009896800000895d */ /* 0x010fea0003900000 */
[----:B------:R-:W4:Y:S02]  /*a120*/  @!P0 SYNCS.PHASECHK.TRANS64 P0, [R3+URZ], R2 ;  /* 0x00000002030085a7 */ /* 0x000f24000800007f */
[----:B----4-:R-:W-:Y:S05]  /*a130*/  @!P0 BRA `(.L_x_6276) ;  /* 0xfffffffc00f08947 */ /* 0x010fea000383ffff */
.L_x_6148:
[----:B------:R-:W-:Y:S05]  /*a140*/  BSYNC B6 ;  /* 0x0000000000067941 */ /* 0x000fea0003800000 */
.L_x_6143:
[----:B------:R-:W-:Y:S05]  /*a150*/  EXIT ;  /* 0x000000000000794d */ /* 0x000fea0003800000 */
.L_x_6154:
[----:B------:R-:W-:Y:S02]  /*a160*/  IMAD.MOV.U32 R12, RZ, RZ, RZ ;  /* 0x000000ffff0c7224 */ /* 0x000fe400078e00ff */
[----:B------:R-:W-:Y:S02]  /*a170*/  IMAD.MOV.U32 R11, RZ, RZ, 0x1f ;  /* 0x0000001fff0b7424 */ /* 0x000fe400078e00ff */
[----:B------:R-:W-:-:S07]  /*a180*/  IMAD.MOV.U32 R15, RZ, RZ, -0x1 ;  /* 0xffffffffff0f7424 */ /* 0x000fce00078e00ff */
[----:B------:R-:W-:Y:S05]  /*a190*/  WARPSYNC.COLLECTIVE R15, `(.L_x_6277) ;  /* 0x000000000f087348 */ /* 0x000fea0003c00000 */
[----:B------:R1:W2:Y:S02]  /*a1a0*/  SHFL.IDX P6, R14, R13, R12, R11 ;  /* 0x0000000c0d0e7389 */ /* 0x0002a400000c000b */
[----:B-12---:R-:W-:Y:S01]  /*a1b0*/  ENDCOLLECTIVE ;  /* 0x000000000000791b */ /* 0x006fe20003800000 */
.L_x_6277:
[----:B------:R-:W-:Y:S05]  /*a1c0*/  BRA `(.L_x_6278) ;  /* 0xffffff7000787947 */ /* 0x000fea000383ffff */
.L_x_6156:
[----:B---3--:R3:W4:Y:S02]  /*a1d0*/  SYNCS.PHASECHK.TRANS64.TRYWAIT P0, [R228+URZ+0x30800], R9 ;  /* 0x03080009e40075a7 */ /* 0x008724000800017f */
[----:B----4-:R-:W-:Y:S05]  /*a1e0*/  @!P0 NANOSLEEP.SYNCS 0x989680 ;  /* 0x009896800000895d */ /* 0x010fea0003900000 */
[----:B------:R-:W4:Y:S02]  /*a1f0*/  @!P0 SYNCS.PHASECHK.TRANS64 P0, [R228+URZ+0x30800], R9 ;  /* 0x03080009e40085a7 */ /* 0x000f24000800007f */
[----:B----4-:R-:W-:Y:S05]  /*a200*/  @!P0 BRA `(.L_x_6156) ;  /* 0xfffffffc00f08947 */ /* 0x010fea000383ffff */
[----:B------:R-:W-:Y:S05]  /*a210*/  BRA `(.L_x_6155) ;  /* 0xffffff7000a07947 */ /* 0x000fea000383ffff */
.L_x_6160:
[----:B---3--:R3:W4:Y:S02]  /*a220*/  SYNCS.PHASECHK.TRANS64.TRYWAIT P1, [R0+URZ+0x30810], R9 ;  /* 0x03081009000075a7 */ /* 0x008724000802017f */
[----:B----4-:R-:W-:Y:S05]  /*a230*/  @!P1 NANOSLEEP.SYNCS 0x989680 ;  /* 0x009896800000995d */ /* 0x010fea0003900000 */
[----:B------:R-:W4:Y:S02]  /*a240*/  @!P1 SYNCS.PHASECHK.TRANS64 P1, [R0+URZ+0x30810], R9 ;  /* 0x03081009000095a7 */ /* 0x000f24000802007f */
[----:B----4-:R-:W-:Y:S05]  /*a250*/  @!P1 BRA `(.L_x_6160) ;  /* 0xfffffffc00f09947 */ /* 0x010fea000383ffff */
[----:B------:R-:W-:Y:S05]  /*a260*/  BRA `(.L_x_6159) ;  /* 0xffffff7800587947 */ /* 0x000fea000383ffff */
.L_x_6164:
[----:B------:R1:W1:Y:S02]  /*a270*/  SYNCS.PHASECHK.TRANS64.TRYWAIT P1, [R0+URZ+0x30830], R9 ;  /* 0x03083009000075a7 */ /* 0x000264000802017f */
[----:B-1----:R-:W-:Y:S05]  /*a280*/  @!P1 NANOSLEEP.SYNCS 0x989680 ;  /* 0x009896800000995d */ /* 0x002fea0003900000 */
[----:B------:R-:W1:Y:S02]  /*a290*/  @!P1 SYNCS.PHASECHK.TRANS64 P1, [R0+URZ+0x30830], R9 ;  /* 0x03083009000095a7 */ /* 0x000e64000802007f */
[----:B-1----:R-:W-:Y:S05]  /*a2a0*/  @!P1 BRA `(.L_x_6164) ;  /* 0xfffffffc00f09947 */ /* 0x002fea000383ffff */
[----:B------:R-:W-:Y:S05]  /*a2b0*/  BRA `(.L_x_6163) ;  /* 0xffffff7c00b07947 */ /* 0x000fea000383ffff */
.L_x_6212:
[----:B------:R-:W-:Y:S01]  /*a2c0*/  BSSY B0, `(.L_x_6279) ;  /* 0x0000005000007945 */ /* 0x000fe20003800000 */
[----:B------:R-:W-:-:S07]  /*a2d0*/  IMAD.MOV.U32 R15, RZ, RZ, -0x1 ;  /* 0xffffffffff0f7424 */ /* 0x000fce00078e00ff */
[----:B------:R-:W-:Y:S05]  /*a2e0*/  WARPSYNC.COLLECTIVE R15, `(.L_x_6280) ;  /* 0x000000000f087348 */ /* 0x000fea0003c00000 */
[----:B------:R-:W-:Y:S01]  /*a2f0*/  NOP ;  /* 0x0000000000007918 */ /* 0x000fe20000000000 */
[----:B------:R-:W-:Y:S01]  /*a300*/  ENDCOLLECTIVE ;  /* 0x000000000000791b */ /* 0x000fe20003800000 */
.L_x_6280:
[----:B------:R-:W-:Y:S05]  /*a310*/  BSYNC B0 ;  /* 0x0000000000007941 */ /* 0x000fea0003800000 */
.L_x_6279:
[----:B------:R-:W-:Y:S05]  /*a320*/  BRA `(.L_x_6281) ;  /* 0xffffffc800a87947 */ /* 0x000fea000383ffff */
.L_x_6225:
[----:B------:R-:W-:Y:S01]  /*a330*/  BSSY B0, `(.L_x_6282) ;  /* 0x0000005000007945 */ /* 0x000fe20003800000 */
[----:B------:R-:W-:-:S07]  /*a340*/  IMAD.MOV.U32 R15, RZ, RZ, -0x1 ;  /* 0xffffffffff0f7424 */ /* 0x000fce00078e00ff */
[----:B------:R-:W-:Y:S05]  /*a350*/  WARPSYNC.COLLECTIVE R15, `(.L_x_6283) ;  /* 0x000000000f087348 */ /* 0x000fea0003c00000 */
[----:B------:R-:W-:Y:S01]  /*a360*/  NOP ;  /* 0x0000000000007918 */ /* 0x000fe20000000000 */
[----:B------:R-:W-:Y:S01]  /*a370*/  ENDCOLLECTIVE ;  /* 0x000000000000791b */ /* 0x000fe20003800000 */
.L_x_6283:
[----:B------:R-:W-:Y:S05]  /*a380*/  BSYNC B0 ;  /* 0x0000000000007941 */ /* 0x000fea0003800000 */
.L_x_6282:
[----:B------:R-:W-:Y:S05]  /*a390*/  BRA `(.L_x_6284) ;  /* 0xffffffd000487947 */ /* 0x000fea000383ffff */
.L_x_6237:
[----:B------:R-:W-:Y:S01]  /*a3a0*/  BSSY B0, `(.L_x_6285) ;  /* 0x0000005000007945 */ /* 0x000fe20003800000 */
[----:B------:R-:W-:-:S07]  /*a3b0*/  IMAD.MOV.U32 R15, RZ, RZ, -0x1 ;  /* 0xffffffffff0f7424 */ /* 0x000fce00078e00ff */
[----:B------:R-:W-:Y:S05]  /*a3c0*/  WARPSYNC.COLLECTIVE R15, `(.L_x_6286) ;  /* 0x000000000f087348 */ /* 0x000fea0003c00000 */
[----:B------:R-:W-:Y:S01]  /*a3d0*/  NOP ;  /* 0x0000000000007918 */ /* 0x000fe20000000000 */
[----:B------:R-:W-:Y:S01]  /*a3e0*/  ENDCOLLECTIVE ;  /* 0x000000000000791b */ /* 0x000fe20003800000 */
.L_x_6286:
[----:B------:R-:W-:Y:S05]  /*a3f0*/  BSYNC B0 ;  /* 0x0000000000007941 */ /* 0x000fea0003800000 */
.L_x_6285:
[----:B------:R-:W-:Y:S05]  /*a400*/  BRA `(.L_x_6287) ;  /* 0xffffffd400887947 */ /* 0x000fea000383ffff */
.L_x_6251:
[----:B-1----:R1:W2:Y:S02]  /*a410*/  SYNCS.PHASECHK.TRANS64.TRYWAIT P0, [R16+URZ+0x30820], R3 ;  /* 0x03082003100075a7 */ /* 0x0022a4000800017f */
[----:B--2---:R-:W-:Y:S05]  /*a420*/  @!P0 NANOSLEEP.SYNCS 0x989680 ;  /* 0x009896800000895d */ /* 0x004fea0003900000 */
[----:B------:R-:W2:Y:S02]  /*a430*/  @!P0 SYNCS.PHASECHK.TRANS64 P0, [R16+URZ+0x30820], R3 ;  /* 0x03082003100085a7 */ /* 0x000ea4000800007f */
[----:B--2---:R-:W-:Y:S05]  /*a440*/  @!P0 BRA `(.L_x_6251) ;  /* 0xfffffffc00f08947 */ /* 0x004fea000383ffff */
[----:B------:R-:W-:Y:S05]  /*a450*/  BRA `(.L_x_6288) ;  /* 0xffffffe000047947 */ /* 0x000fea000383ffff */
.L_x_6255:
[----:B-1----:R1:W3:Y:S02]  /*a460*/  SYNCS.PHASECHK.TRANS64.TRYWAIT P1, [R16+URZ+0x30840], R21 ;  /* 0x03084015100075a7 */ /* 0x0022e4000802017f */
[----:B---3--:R-:W-:Y:S05]  /*a470*/  @!P1 NANOSLEEP.SYNCS 0x989680 ;  /* 0x009896800000995d */ /* 0x008fea0003900000 */
[----:B------:R-:W3:Y:S02]  /*a480*/  @!P1 SYNCS.PHASECHK.TRANS64 P1, [R16+URZ+0x30840], R21 ;  /* 0x03084015100095a7 */ /* 0x000ee4000802007f */
[----:B---3--:R-:W-:Y:S05]  /*a490*/  @!P1 BRA `(.L_x_6255) ;  /* 0xfffffffc00f09947 */ /* 0x008fea000383ffff */
[----:B------:R-:W-:Y:S05]  /*a4a0*/  BRA `(.L_x_6289) ;  /* 0xffffffe400bc7947 */ /* 0x000fea000383ffff */
.L_x_6257:
[----:B--2---:R2:W3:Y:S02]  /*a4b0*/  SYNCS.PHASECHK.TRANS64.TRYWAIT P1, [R16+URZ+0x30828], R21 ;  /* 0x03082815100075a7 */ /* 0x0044e4000802017f */
[----:B---3--:R-:W-:Y:S05]  /*a4c0*/  @!P1 NANOSLEEP.SYNCS 0x989680 ;  /* 0x009896800000995d */ /* 0x008fea0003900000 */
[----:B------:R-:W3:Y:S02]  /*a4d0*/  @!P1 SYNCS.PHASECHK.TRANS64 P1, [R16+URZ+0x30828], R21 ;  /* 0x03082815100095a7 */ /* 0x000ee4000802007f */
[----:B---3--:R-:W-:Y:S05]  /*a4e0*/  @!P1 BRA `(.L_x_6257) ;  /* 0xfffffffc00f09947 */ /* 0x008fea000383ffff */
[----:B------:R-:W-:Y:S05]  /*a4f0*/  BRA `(.L_x_6290) ;  /* 0xffffffe800507947 */ /* 0x000fea000383ffff */
.L_x_6259:
[----:B---3--:R3:W4:Y:S02]  /*a500*/  SYNCS.PHASECHK.TRANS64.TRYWAIT P1, [R16+URZ+0x30848], R21 ;  /* 0x03084815100075a7 */ /* 0x008724000802017f */
[----:B----4-:R-:W-:Y:S05]  /*a510*/  @!P1 NANOSLEEP.SYNCS 0x989680 ;  /* 0x009896800000995d */ /* 0x010fea0003900000 */
[----:B------:R-:W4:Y:S02]  /*a520*/  @!P1 SYNCS.PHASECHK.TRANS64 P1, [R16+URZ+0x30848], R21 ;  /* 0x03084815100095a7 */ /* 0x000f24000802007f */
[----:B----4-:R-:W-:Y:S05]  /*a530*/  @!P1 BRA `(.L_x_6259) ;  /* 0xfffffffc00f09947 */ /* 0x010fea000383ffff */
[----:B------:R-:W-:Y:S05]  /*a540*/  BRA `(.L_x_6291) ;  /* 0xffffffe800e47947 */ /* 0x000fea000383ffff */
.L_x_6261:
[----:B------:R-:W-:-:S07]  /*a550*/  SHF.L.U32 R5, R11, 0x1f, RZ ;  /* 0x0000001f0b057819 */ /* 0x000fce00000006ff */
.L_x_6292:
[----:B------:R1:W1:Y:S02]  /*a560*/  SYNCS.PHASECHK.TRANS64.TRYWAIT P1, [R16+URZ+0x30820], R5 ;  /* 0x03082005100075a7 */ /* 0x000264000802017f */
[----:B-1----:R-:W-:Y:S05]  /*a570*/  @!P1 NANOSLEEP.SYNCS 0x989680 ;  /* 0x009896800000995d */ /* 0x002fea0003900000 */
[----:B------:R-:W1:Y:S02]  /*a580*/  @!P1 SYNCS.PHASECHK.TRANS64 P1, [R16+URZ+0x30820], R5 ;  /* 0x03082005100095a7 */ /* 0x000e64000802007f */
[----:B-1----:R-:W-:Y:S05]  /*a590*/  @!P1 BRA `(.L_x_6292) ;  /* 0xfffffffc00f09947 */ /* 0x002fea000383ffff */
[----:B------:R-:W-:Y:S05]  /*a5a0*/  BRA `(.L_x_6293) ;  /* 0xffffffec00607947 */ /* 0x000fea000383ffff */
.L_x_6264:
[----:B-1----:R1:W2:Y:S02]  /*a5b0*/  SYNCS.PHASECHK.TRANS64.TRYWAIT P1, [R16+URZ+0x30840], R13 ;  /* 0x0308400d100075a7 */ /* 0x0022a4000802017f */
[----:B--2---:R-:W-:Y:S05]  /*a5c0*/  @!P1 NANOSLEEP.SYNCS 0x989680 ;  /* 0x009896800000995d */ /* 0x004fea0003900000 */
[----:B------:R-:W2:Y:S02]  /*a5d0*/  @!P1 SYNCS.PHASECHK.TRANS64 P1, [R16+URZ+0x30840], R13 ;  /* 0x0308400d100095a7 */ /* 0x000ea4000802007f */
[----:B--2---:R-:W-:Y:S05]  /*a5e0*/  @!P1 BRA `(.L_x_6264) ;  /* 0xfffffffc00f09947 */ /* 0x004fea000383ffff */
[----:B------:R-:W-:Y:S05]  /*a5f0*/  BRA `(.L_x_6294) ;  /* 0xfffffff000187947 */ /* 0x000fea000383ffff */
.L_x_6266:
[----:B--2---:R2:W1:Y:S02]  /*a600*/  SYNCS.PHASECHK.TRANS64.TRYWAIT P1, [R16+URZ+0x30828], R13 ;  /* 0x0308280d100075a7 */ /* 0x004464000802017f */
[----:B-1----:R-:W-:Y:S05]  /*a610*/  @!P1 NANOSLEEP.SYNCS 0x989680 ;  /* 0x009896800000995d */ /* 0x002fea0003900000 */
[----:B------:R-:W1:Y:S02]  /*a620*/  @!P1 SYNCS.PHASECHK.TRANS64 P1, [R16+URZ+0x30828], R13 ;  /* 0x0308280d100095a7 */ /* 0x000e64000802007f */
[----:B-1----:R-:W-:Y:S05]  /*a630*/  @!P1 BRA `(.L_x_6266) ;  /* 0xfffffffc00f09947 */ /* 0x002fea000383ffff */
[----:B------:R-:W-:Y:S05]  /*a640*/  BRA `(.L_x_6295) ;  /* 0xfffffff000a07947 */ /* 0x000fea000383ffff */
.L_x_6268:
[----:B------:R1:W1:Y:S02]  /*a650*/  SYNCS.PHASECHK.TRANS64.TRYWAIT P0, [R3+URZ+0x30840], R0 ;  /* 0x03084000030075a7 */ /* 0x000264000800017f */
[----:B-1----:R-:W-:Y:S05]  /*a660*/  @!P0 NANOSLEEP.SYNCS 0x989680 ;  /* 0x009896800000895d */ /* 0x002fea0003900000 */
[----:B------:R-:W1:Y:S02]  /*a670*/  @!P0 SYNCS.PHASECHK.TRANS64 P0, [R3+URZ+0x30840], R0 ;  /* 0x03084000030085a7 */ /* 0x000e64000800007f */
[----:B-1----:R-:W-:Y:S05]  /*a680*/  @!P0 BRA `(.L_x_6268) ;  /* 0xfffffffc00f08947 */ /* 0x002fea000383ffff */
[----:B------:R-:W-:Y:S05]  /*a690*/  BRA `(.L_x_6296) ;  /* 0xfffffff400547947 */ /* 0x000fea000383ffff */
.L_x_6270:
[----:B------:R-:W-:Y:S01]  /*a6a0*/  BSSY B0, `(.L_x_6297) ;  /* 0x0000006000007945 */ /* 0x000fe20003800000 */
[----:B------:R-:W-:-:S07]  /*a6b0*/  IMAD.MOV.U32 R15, RZ, RZ, -0x1 ;  /* 0xffffffffff0f7424 */ /* 0x000fce00078e00ff */
[----:B------:R-:W-:Y:S05]  /*a6c0*/  WARPSYNC.COLLECTIVE R15, `(.L_x_6298) ;  /* 0x000000000f0c7348 */ /* 0x000fea0003c00000 */
[----:B------:R-:W-:Y:S02]  /*a6d0*/  ELECT P6, UR62, PT ;  /* 0x00000000003e782f */ /* 0x000fe400038c0000 */
[----:B------:R-:W-:Y:S01]  /*a6e0*/  MOV R14, UR62 ;  /* 0x0000003e000e7c02 */ /* 0x000fe20008000f00 */
[----:B------:R-:W-:Y:S10]  /*a6f0*/  ENDCOLLECTIVE ;  /* 0x000000000000791b */ /* 0x000ff40003800000 */
.L_x_6298:
[----:B------:R-:W-:Y:S05]  /*a700*/  BSYNC B0 ;  /* 0x0000000000007941 */ /* 0x000fea0003800000 */
.L_x_6297:
[----:B------:R-:W-:Y:S05]  /*a710*/  BRA `(.L_x_6299) ;  /* 0xfffffff800007947 */ /* 0x000fea000383ffff */
.L_x_6272:
[----:B-1----:R1:W2:Y:S02]  /*a720*/  SYNCS.PHASECHK.TRANS64.TRYWAIT P0, [R6+URZ], R5 ;  /* 0x00000005060075a7 */ /* 0x0022a4000800017f */
[----:B--2---:R-:W-:Y:S05]  /*a730*/  @!P0 NANOSLEEP.SYNCS 0x989680 ;  /* 0x009896800000895d */ /* 0x004fea0003900000 */
[----:B------:R-:W2:Y:S02]  /*a740*/  @!P0 SYNCS.PHASECHK.TRANS64 P0, [R6+URZ], R5 ;  /* 0x00000005060085a7 */ /* 0x000ea4000800007f */
[----:B--2---:R-:W-:Y:S05]  /*a750*/  @!P0 BRA `(.L_x_6272) ;  /* 0xfffffffc00f08947 */ /* 0x004fea000383ffff */
[----:B------:R-:W-:Y:S05]  /*a760*/  BRA `(.L_x_6300) ;  /* 0xfffffff800407947 */ /* 0x000fea000383ffff */
.L_x_6273:
[----:B--2---:R2:W3:Y:S02]  /*a770*/  SYNCS.PHASECHK.TRANS64.TRYWAIT P0, [R3+URZ], R2 ;  /* 0x00000002030075a7 */ /* 0x0044e4000800017f */
[----:B---3--:R-:W-:Y:S05]  /*a780*/  @!P0 NANOSLEEP.SYNCS 0x989680 ;  /* 0x009896800000895d */ /* 0x008fea0003900000 */
[----:B------:R-:W3:Y:S02]  /*a790*/  @!P0 SYNCS.PHASECHK.TRANS64 P0, [R3+URZ], R2 ;  /* 0x00000002030085a7 */ /* 0x000ee4000800007f */
[----:B---3--:R-:W-:Y:S05]  /*a7a0*/  @!P0 BRA `(.L_x_6273) ;  /* 0xfffffffc00f08947 */ /* 0x008fea000383ffff */
[----:B------:R-:W-:Y:S05]  /*a7b0*/  BRA `(.L_x_6301) ;  /* 0xfffffff800347947 */ /* 0x000fea000383ffff */
.L_x_6275:
[----:B--2---:R2:W3:Y:S02]  /*a7c0*/  SYNCS.PHASECHK.TRANS64.TRYWAIT P0, [R0+URZ], R5 ;  /* 0x00000005000075a7 */ /* 0x0044e4000800017f */
[----:B---3--:R-:W-:Y:S05]  /*a7d0*/  @!P0 NANOSLEEP.SYNCS 0x989680 ;  /* 0x009896800000895d */ /* 0x008fea0003900000 */
[----:B------:R-:W3:Y:S02]  /*a7e0*/  @!P0 SYNCS.PHASECHK.TRANS64 P0, [R0+URZ], R5 ;  /* 0x00000005000085a7 */ /* 0x000ee4000800007f */
[----:B---3--:R-:W-:Y:S05]  /*a7f0*/  @!P0 BRA `(.L_x_6275) ;  /* 0xfffffffc00f08947 */ /* 0x008fea000383ffff */
[----:B------:R-:W-:Y:S05]  /*a800*/  BRA `(.L_x_6302) ;  /* 0xfffffff800387947 */ /* 0x000fea000383ffff */
.L_x_6303:
        /* <DEDUP_REMOVED lines=15> */
.L_x_7334:


//--------------------- .text._ZN7cutlass13device_kernelIN5flash11enable_sm90INS1_16FlashAttnBwdSm90INS1_25CollectiveMainloopBwdSm90ILi2ELi2ELi2EN4cute5tupleIJNS5_1CILi1EEES8_S8_EEENS6_IJNS7_ILi64EEENS7_ILi128EEESB_EEENS_10bfloat16_tEfNS_4arch4Sm90ELb1ELb0ELb0ELb0ELb0ELb1ELb0ELb0ELi2ELi1ELi2ELi1ELb0EEENS1_24CollectiveEpilogueBwdGQAISC_fSF_Li256ELb0ELb0EEENS1_25SingleTileBwdLPTSchedulerILb0ELi128ELb0EEEEEEEEEvNT_6ParamsE --------------------------
	.section	.text._ZN7cutlass13device_kernelIN5flash11enable_sm90INS1_16FlashAttnBwdSm90INS1_25CollectiveMainloopBwdSm90ILi2ELi2ELi2EN4cute5tupleIJNS5_1CILi1EEES8_S8_EEENS6_IJNS7_ILi64EEENS7_ILi128EEESB_EEENS_10bfloat16_tEfNS_4arch4Sm90ELb1ELb0ELb0ELb0ELb0ELb1ELb0ELb0ELi2ELi1ELi2ELi1ELb0EEENS1_24CollectiveEpilogueBwdGQAISC_fSF_Li256ELb0ELb0EEENS1_25SingleTileBwdLPTSchedulerILb0ELi128ELb0EEEEEEEEEvNT_6ParamsE,"ax",@progbits
	.align	128
.text._ZN7cutlass13device_kernelIN5flash11enable_sm90INS1_16FlashAttnBwdSm90INS1_25CollectiveMainloopBwdSm90ILi2ELi2ELi2EN4cute5tupleIJNS5_1CILi1EEES8_S8_EEENS6_IJNS7_ILi64EEENS7_ILi128EEESB_EEENS_10bfloat16_tEfNS_4arch4Sm90ELb1ELb0ELb0ELb0ELb0ELb1ELb0ELb0ELi2ELi1ELi2ELi1ELb0EEENS1_24CollectiveEpilogueBwdGQAISC_fSF_Li256ELb0ELb0EEENS1_25SingleTileBwdLPTSchedulerILb0ELi128ELb0EEEEEEEEEvNT_6ParamsE:
        .type           _ZN7cutlass13device_kernelIN5flash11enable_sm90INS1_16FlashAttnBwdSm90INS1_25CollectiveMainloopBwdSm90ILi2ELi2ELi2EN4cute5tupleIJNS5_1CILi1EEES8_S8_EEENS6_IJNS7_ILi64EEENS7_ILi128EEESB_EEENS_10bfloat16_tEfNS_4arch4Sm90ELb1ELb0ELb0ELb0ELb0ELb1ELb0ELb0ELi2ELi1ELi2ELi1ELb0EEENS1_24CollectiveEpilogueBwdGQAISC_fSF_Li256ELb0ELb0EEENS1_25SingleTileBwdLPTSchedulerILb0ELi128ELb0EEEEEEEEEvNT_6ParamsE,@function
        .size           _ZN7cutlass13device_kernelIN5flash11enable_sm90INS1_16FlashAttnBwdSm90INS1_25CollectiveMainloopBwdSm90ILi2ELi2ELi2EN4cute5tupleIJNS5_1CILi1EEES8_S8_EEENS6_IJNS7_ILi64EEENS7_ILi128EEESB_EEENS_10bfloat16_tEfNS_4arch4Sm90ELb1ELb0ELb0ELb0ELb0ELb1ELb0ELb0ELi2ELi1ELi2ELi1ELb0EEENS1_24CollectiveEpilogueBwdGQAISC_fSF_Li256ELb0ELb0EEENS1_25SingleTileBwdLPTSchedulerILb0ELi128ELb0EEEEEEEEEvNT_6ParamsE,(.L_x_7335 - _ZN7cutlass13device_kernelIN5flash11enable_sm90INS1_16FlashAttnBwdSm90INS1_25CollectiveMainloopBwdSm90ILi2ELi2ELi2EN4cute5tupleIJNS5_1CILi1EEES8_S8_EEENS6_IJNS7_ILi64EEENS7_ILi128EEESB_EEENS_10bfloat16_tEfNS_4arch4Sm90ELb1ELb0ELb0ELb0ELb0ELb1ELb0ELb0ELi2ELi1ELi2ELi1ELb0EEENS1_24CollectiveEpilogueBwdGQAISC_fSF_Li256ELb0ELb0EEENS1_25SingleTileBwdLPTSchedulerILb0ELi128ELb0EEEEEEEEEvNT_6ParamsE)
        .other          _ZN7cutlass13device_kernelIN5flash11enable_sm90INS1_16FlashAttnBwdSm90INS1_25CollectiveMainloopBwdSm90ILi2ELi2ELi2EN4cute5tupleIJNS5_1CILi1EEES8_S8_EEENS6_IJNS7_ILi64EEENS7_ILi128EEESB_EEENS_10bfloat16_tEfNS_4arch4Sm90ELb1ELb0ELb0ELb0ELb0ELb1ELb0ELb0ELi2ELi1ELi2ELi1ELb0EEENS1_24CollectiveEpilogueBwdGQAISC_fSF_Li256ELb0ELb0EEENS1_25SingleTileBwdLPTSchedulerILb0ELi128ELb0EEEEEEEEEvNT_6ParamsE,@"STO_CUDA_ENTRY STV_DEFAULT"
_ZN7cutlass13device_kernelIN5flash11enable_sm90INS1_16FlashAttnBwdSm90INS1_25CollectiveMainloopBwdSm90ILi2ELi2ELi2EN4cute5tupleIJNS5_1CILi1EEES8_S8_EEENS6_IJNS7_ILi64EEENS7_ILi128EEESB_EEENS_10bfloat16_tEfNS_4arch4Sm90ELb1ELb0ELb0ELb0ELb0ELb1ELb0ELb0ELi2ELi1ELi2ELi1ELb0EEENS1_24CollectiveEpilogueBwdGQAISC_fSF_Li256ELb0ELb0EEENS1_25SingleTileBwdLPTSchedulerILb0ELi128ELb0EEEEEEEEEvNT_6ParamsE:
        /* <DEDUP_REMOVED lines=24> */
.L_x_6305:
[----:B------:R-:W-:Y:S05]  /*0180*/  BSYNC B0 ;  /* 0x0000000000007941 */ /* 0x000fea0003800000 */
.L_x_6304:
        /* <DEDUP_REMOVED lines=37> */
.L_x_6306:
        /* <DEDUP_REMOVED lines=22> */
.L_x_6307:
[----:B------:R-:W-:Y:S01]  /*0540*/  PLOP3.LUT P0, PT, PT, PT, UP0, 0x80, 0x0 ;  /* 0x000000000000781c */ /* 0x000fe20003f0f008 */
[----:B------:R-:W-:Y:S01]  /*0550*/  NOP ;  /* 0x0000000000007918 */ /* 0x000fe20000000000 */
[----:B------:R-:W-:Y:S01]  /*0560*/  BSSY B6, `(.L_x_6308) ;  /* 0x0000765000067945 */ /* 0x000fe20003800000 */
[----:B-12-4-:R-:W-:Y:S10]  /*0570*/  BAR.SYNC.DEFER_BLOCKING 0x0 ;  /* 0x0000000000007b1d */ /* 0x016ff40000010000 */
[----:B------:R-:W-:Y:S05]  /*0580*/  @!P0 BRA `(.L_x_6309) ;  /* 0x00000044002c8947 */ /* 0x000fea0003800000 */
.L_x_6310:
        /* <DEDUP_REMOVED lines=32> */
.L_x_6311:
[----:B------:R-:W-:Y:S01]  /*0790*/  ULDC UR7, c[0x0][0x8cc] ;  /* 0x0002330000077ab9 */ /* 0x000fe20000000800 */
[----:B------:R-:W-:Y:S01]  /*07a0*/  UMOV UR39, UR10 ;  /* 0x0000000a00277c82 */ /* 0x000fe20008000000 */
[----:B------:R-:W-:-:S11]  /*07b0*/  UISETP.NE.AND UP0, UPT, UR7, 0x1, UPT ;  /* 0x000000010700788c */ /* 0x000fd6000bf05270 */
[----:B------:R-:W-:Y:S02]  /*07c0*/  @UP0 ULDC.64 UR8, c[0x0][0x8d0] ;  /* 0x0002340000080ab9 */ /* 0x000fe40000000a00 */
[----:B------:R-:W-:-:S04]  /*07d0*/  UIMAD.WIDE.U32 UR4, UR10, UR8, URZ ;  /* 0x000000080a0472a5 */ /* 0x000fc8000f8e003f */
[----:B------:R-:W-:-:S04]  /*07e0*/  @UP0 USHF.R.U32.HI UR39, URZ, UR9, UR5 ;  /* 0x000000093f270299 */ /* 0x000fc80008011605 */
[----:B------:R-:W-:-:S12]  /*07f0*/  UIMAD UR4, UR39, UR7, URZ ;  /* 0x00000007270472a4 */ /* 0x000fd8000f8e023f */
.L_x_6312:
        /* <DEDUP_REMOVED lines=117> */
.L_x_6316:
        /* <DEDUP_REMOVED lines=15> */
.L_x_6315:
        /* <DEDUP_REMOVED lines=22> */
.L_x_6318:
        /* <DEDUP_REMOVED lines=15> */
.L_x_6317:
        /* <DEDUP_REMOVED lines=8> */
.L_x_6392:
        /* <DEDUP_REMOVED lines=15> */
.L_x_6320:
        /* <DEDUP_REMOVED lines=103> */
.L_x_6332:
[----:B------:R-:W-:-:S13]  /*1a70*/  ISETP.NE.AND P0, PT, R231, 0x3, PT ;  /* 0x00000003e700780c */ /* 0x000fda0003f05270 */
[----:B------:R-:W-:Y:S05]  /*1a80*/  @!P0 BRA `(.L_x_6322) ;  /* 0x0000000000048947 */ /* 0x000fea0003800000 */
[----:B------:R-:W-:Y:S01]  /*1a90*/  BPT.TRAP 0x1 ;  /* 0x000000040000795c */ /* 0x000fe20000300000 */
.L_x_6322:
[----:B------:R-:W-:Y:S01]  /*1aa0*/  IMAD R0, R3, 0x8, R228 ;  /* 0x0000000803007824 */ /* 0x000fe200078e02e4 */
[----:B------:R-:W-:-:S04]  /*1ab0*/  SHF.L.U32 R9, R4, 0x1f, RZ ;  /* 0x0000001f04097819 */ /* 0x000fc800000006ff */
[----:B------:R2:W3:Y:S01]  /*1ac0*/  SYNCS.PHASECHK.TRANS64.TRYWAIT P1, [R0+URZ+0x30810], R9 ;  /* 0x03081009000075a7 */ /* 0x0004e2000802017f */
[----:B------:R-:W-:Y:S05]  /*1ad0*/  @!P0 BRA `(.L_x_6323) ;  /* 0x0000000000048947 */ /* 0x000fea0003800000 */
[----:B------:R-:W-:Y:S01]  /*1ae0*/  BPT.TRAP 0x1 ;  /* 0x000000040000795c */ /* 0x000fe20000300000 */
.L_x_6323:
[----:B---3--:R-:W-:Y:S05]  /*1af0*/  @P1 BRA `(.L_x_6324) ;  /* 0x0000000000081947 */ /* 0x008fea0003800000 */
[----:B------:R-:W3:Y:S02]  /*1b00*/  SYNCS.PHASECHK.TRANS64.TRYWAIT P1, [R0+URZ+0x30810], R9 ;  /* 0x03081009000075a7 */ /* 0x000ee4000802017f */
[----:B---3--:R-:W-:Y:S05]  /*1b10*/  @!P1 BRA `(.L_x_6325) ;  /* 0x00000060005c9947 */ /* 0x008fea0003800000 */
.L_x_6324:
        /* <DEDUP_REMOVED lines=81> */
.L_x_6326:
[----:B------:R1:W1:Y:S01]  /*2030*/  SYNCS.PHASECHK.TRANS64.TRYWAIT P1, [R0+URZ+0x30830], R9 ;  /* 0x03083009000075a7 */ /* 0x000262000802017f */
[----:B------:R-:W-:Y:S05]  /*2040*/  @!P0 BRA `(.L_x_6327) ;  /* 0x0000000000048947 */ /* 0x000fea0003800000 */
[----:B------:R-:W-:Y:S01]  /*2050*/  BPT.TRAP 0x1 ;  /* 0x000000040000795c */ /* 0x000fe20000300000 */
.L_x_6327:
[----:B------:R-:W-:-:S05]  /*2060*/  VIADD R6, R228, 0x20000 ;  /* 0x00020000e4067836 */ /* 0x000fca0000000000 */
[----:B------:R-:W-:-:S04]  /*2070*/  SHF.R.U32.HI R6, RZ, 0x4, R6 ;  /* 0x00000004ff067819 */ /* 0x000fc80000011606 */
[----:B------:R-:W-:-:S04]  /*2080*/  LOP3.LUT R225, R6, 0x3fff, RZ, 0xc0, !PT ;  /* 0x00003fff06e17812 */ /* 0x000fc800078ec0ff */
[----:B------:R-:W-:Y:S01]  /*2090*/  LOP3.LUT R6, R225, 0x10000, RZ, 0xfc, !PT ;  /* 0x00010000e1067812 */ /* 0x000fe200078efcff */
[----:B-1----:R-:W-:Y:S06]  /*20a0*/  @P1 BRA `(.L_x_6328) ;  /* 0x0000000000081947 */ /* 0x002fec0003800000 */
[----:B------:R-:W1:Y:S02]  /*20b0*/  SYNCS.PHASECHK.TRANS64.TRYWAIT P1, [R0+URZ+0x30830], R9 ;  /* 0x03083009000075a7 */ /* 0x000e64000802017f */
[----:B-1----:R-:W-:Y:S05]  /*20c0*/  @!P1 BRA `(.L_x_6329) ;  /* 0x0000005c00049947 */ /* 0x002fea0003800000 */
.L_x_6328:
        /* <DEDUP_REMOVED lines=406> */
.L_x_6330:
        /* <DEDUP_REMOVED lines=49> */
.L_x_6331:
        /* <DEDUP_REMOVED lines=78> */
.L_x_6314:
        /* <DEDUP_REMOVED lines=82> */
.L_x_6335:
[----:B------:R-:W-:Y:S01]  /*4740*/  @P0 ELECT P1, URZ, PT ;  /* 0x00000000003f082f */ /* 0x000fe20003820000 */
[----:B------:R2:W-:-:S12]  /*4750*/  UBLKRED.G.S.ADD.F32.RN [UR6], [UR4], UR5, desc[UR8] ;  /* 0x00000806040073bb */ /* 0x0005d800080a1405 */
[----:B------:R-:W-:Y:S02]  /*4760*/  @P1 PLOP3.LUT P0, PT, P1, PT, PT, 0x8, 0x0 ;  /* 0x000000000000181c */ /* 0x000fe40000f0e170 */
[----:B------:R-:W-:-:S11]  /*4770*/  PLOP3.LUT P1, PT, PT, PT, PT, 0x8, 0x0 ;  /* 0x000000000000781c */ /* 0x000fd60003f2e170 */
[----:B--2---:R-:W-:Y:S05]  /*4780*/  @P0 BRA.U.ANY `(.L_x_6335) ;  /* 0xfffffffd00ec0947 */ /* 0x004fea000393ffff */
[----:B------:R0:W-:Y:S01]  /*4790*/  UTMACMDFLUSH ;  /* 0x00000000000079b7 */ /* 0x0001e20000000000 */
[----:B------:R-:W-:-:S04]  /*47a0*/  DEPBAR.LE SB0, 0x0 ;  /* 0x000080000000791a */ /* 0x000fc80000000000 */
.L_x_6334:
[----:B------:R-:W-:Y:S05]  /*47b0*/  BSYNC B0 ;  /* 0x0000000000007941 */ /* 0x000fea0003800000 */
.L_x_6333:
        /* <DEDUP_REMOVED lines=32> */
.L_x_6336:
        /* <DEDUP_REMOVED lines=8> */
.L_x_6309:
        /* <DEDUP_REMOVED lines=29> */
.L_x_6338:
[----:B------:R-:W-:Y:S01]  /*4c10*/  ULDC UR9, c[0x0][0x8cc] ;  /* 0x0002330000097ab9 */ /* 0x000fe20000000800 */
[----:B------:R-:W-:Y:S01]  /*4c20*/  UMOV UR7, UR8 ;  /* 0x0000000800077c82 */ /* 0x000fe20008000000 */
[----:B------:R-:W-:-:S11]  /*4c30*/  UISETP.NE.AND UP0, UPT, UR9, 0x1, UPT ;  /* 0x000000010900788c */ /* 0x000fd6000bf05270 */
[----:B------:R-:W-:Y:S02]  /*4c40*/  @UP0 ULDC.64 UR10, c[0x0][0x8d0] ;  /* 0x00023400000a0ab9 */ /* 0x000fe40000000a00 */
[----:B------:R-:W-:-:S04]  /*4c50*/  UIMAD.WIDE.U32 UR4, UR8, UR10, URZ ;  /* 0x0000000a080472a5 */ /* 0x000fc8000f8e003f */
[----:B------:R-:W-:-:S04]  /*4c60*/  @UP0 USHF.R.U32.HI UR7, URZ, UR11, UR5 ;  /* 0x0000000b3f070299 */ /* 0x000fc80008011605 */
[----:B------:R-:W-:-:S12]  /*4c70*/  UIMAD UR4, UR7, UR9, URZ ;  /* 0x00000009070472a4 */ /* 0x000fd8000f8e023f */
.L_x_6339:
        /* <DEDUP_REMOVED lines=67> */
.L_x_6342:
[----:B------:R-:W-:Y:S05]  /*50b0*/  BSYNC B0 ;  /* 0x0000000000007941 */ /* 0x000fea0003800000 */
.L_x_6341:
        /* <DEDUP_REMOVED lines=19> */
.L_x_6344:
[----:B------:R-:W-:Y:S05]  /*51f0*/  BSYNC B0 ;  /* 0x0000000000007941 */ /* 0x000fea0003800000 */
.L_x_6343:
[----:B------:R-:W-:Y:S06]  /*5200*/  BAR.ARV 0xa, 0xa0 ;  /* 0x0282800000007b1d */ /* 0x000fec0000002000 */
[----:B------:R-:W-:Y:S04]  /*5210*/  BSSY B0, `(.L_x_6345) ;  /* 0x0000003000007945 */ /* 0x000fe80003800000 */
[----:B------:R-:W-:Y:S05]  /*5220*/  @!P0 BRA `(.L_x_6346) ;  /* 0x0000000000048947 */ /* 0x000fea0003800000 */
[----:B------:R-:W-:-:S04]  /*5230*/  DEPBAR.LE SB0, 0x0 ;  /* 0x000080000000791a */ /* 0x000fc80000000000 */
.L_x_6346:
[----:B------:R-:W-:Y:S05]  /*5240*/  BSYNC B0 ;  /* 0x0000000000007941 */ /* 0x000fea0003800000 */
.L_x_6345:
[----:B------:R-:W-:Y:S06]  /*5250*/  BAR.ARV 0xb, 0xa0 ;  /* 0x02c2800000007b1d */ /* 0x000fec0000002000 */
[----:B------:R-:W-:Y:S01]  /*5260*/  UIADD3 UR12, UR8, 0x1, URZ ;  /* 0x00000001080c7890 */ /* 0x000fe2000fffe03f */
[----:B------:R-:W-:Y:S11]  /*5270*/  BRA `(.L_x_6347) ;  /* 0x0000000000047947 */ /* 0x000ff60003800000 */
.L_x_6340:
[----:B------:R-:W-:-:S05]  /*5280*/  UMOV UR12, UR8 ;  /* 0x00000008000c7c82 */ /* 0x000fca0008000000 */
.L_x_6347:
        /* <DEDUP_REMOVED lines=18> */
.L_x_6360:
        /* <DEDUP_REMOVED lines=20> */
.L_x_6349:
[----:B------:R-:W-:Y:S05]  /*54f0*/  BSYNC B0 ;  /* 0x0000000000007941 */ /* 0x000fea0003800000 */
.L_x_6348:
        /* <DEDUP_REMOVED lines=13> */
.L_x_6351:
[----:B------:R-:W-:Y:S05]  /*55d0*/  BSYNC B0 ;  /* 0x0000000000007941 */ /* 0x000fea0003800000 */
.L_x_6350:
[----:B------:R-:W-:Y:S06]  /*55e0*/  BAR.ARV 0xa, 0xa0 ;  /* 0x0282800000007b1d */ /* 0x000fec0000002000 */
[----:B------:R-:W-:Y:S04]  /*55f0*/  BSSY B0, `(.L_x_6352) ;  /* 0x0000003000007945 */ /* 0x000fe80003800000 */
[----:B------:R-:W-:Y:S05]  /*5600*/  @!P0 BRA `(.L_x_6353) ;  /* 0x0000000000048947 */ /* 0x000fea0003800000 */
[----:B------:R-:W-:-:S04]  /*5610*/  DEPBAR.LE SB0, 0x0 ;  /* 0x000080000000791a */ /* 0x000fc80000000000 */
.L_x_6353:
[----:B------:R-:W-:Y:S05]  /*5620*/  BSYNC B0 ;  /* 0x0000000000007941 */ /* 0x000fea0003800000 */
.L_x_6352:
        /* <DEDUP_REMOVED lines=13> */
.L_x_6355:
[----:B------:R-:W-:Y:S05]  /*5700*/  BSYNC B0 ;  /* 0x0000000000007941 */ /* 0x000fea0003800000 */
.L_x_6354:
        /* <DEDUP_REMOVED lines=13> */
.L_x_6357:
[----:B------:R-:W-:Y:S05]  /*57e0*/  BSYNC B0 ;  /* 0x0000000000007941 */ /* 0x000fea0003800000 */
.L_x_6356:
[----:B------:R-:W-:Y:S01]  /*57f0*/  UIADD3 UR12, UR12, 0x2, URZ ;  /* 0x000000020c0c7890 */ /* 0x000fe2000fffe03f */
[----:B------:R-:W-:Y:S06]  /*5800*/  BAR.ARV 0xa, 0xa0 ;  /* 0x0282800000007b1d */ /* 0x000fec0000002000 */
[----:B------:R-:W-:Y:S01]  /*5810*/  UISETP.GE.AND UP0, UPT, UR12, UR5, UPT ;  /* 0x000000050c00728c */ /* 0x000fe2000bf06270 */
[----:B------:R-:W-:Y:S04]  /*5820*/  BSSY B0, `(.L_x_6358) ;  /* 0x0000003000007945 */ /* 0x000fe80003800000 */
[----:B------:R-:W-:Y:S06]  /*5830*/  @!P0 BRA `(.L_x_6359) ;  /* 0x0000000000048947 */ /* 0x000fec0003800000 */
[----:B------:R-:W-:-:S04]  /*5840*/  DEPBAR.LE SB0, 0x0 ;  /* 0x000080000000791a */ /* 0x000fc80000000000 */
.L_x_6359:
[----:B------:R-:W-:Y:S05]  /*5850*/  BSYNC B0 ;  /* 0x0000000000007941 */ /* 0x000fea0003800000 */
.L_x_6358:
[----:B------:R-:W-:Y:S06]  /*5860*/  BAR.ARV 0xb, 0xa0 ;  /* 0x02c2800000007b1d */ /* 0x000fec0000002000 */
[----:B------:R-:W-:Y:S01]  /*5870*/  PLOP3.LUT P1, PT, PT, PT, UP0, 0x80, 0x0 ;  /* 0x000000000000781c */ /* 0x000fe20003f2f008 */
[----:B------:R-:W-:Y:S02]  /*5880*/  UIADD3 UR20, UR20, 0x4000, URZ ;  /* 0x0000400014147890 */ /* 0x000fe4000fffe03f */
[----:B------:R-:W-:-:S10]  /*5890*/  UIADD3 UR4, UR4, 0x4000, URZ ;  /* 0x0000400004047890 */ /* 0x000fd4000fffe03f */
[----:B------:R-:W-:Y:S05]  /*58a0*/  @!P1 BRA `(.L_x_6360) ;  /* 0xfffffff800c09947 */ /* 0x000fea000383ffff */
[----:B------:R-:W-:Y:S05]  /*58b0*/  BRA `(.L_x_6313) ;  /* 0x0000002000bc7947 */ /* 0x000fea0003800000 */
.L_x_6337:
        /* <DEDUP_REMOVED lines=21> */
.L_x_6361:
[----:B------:R-:W-:Y:S01]  /*5a10*/  ULDC UR8, c[0x0][0x8cc] ;  /* 0x0002330000087ab9 */ /* 0x000fe20000000800 */
[----:B------:R-:W-:Y:S01]  /*5a20*/  UMOV UR11, UR7 ;  /* 0x00000007000b7c82 */ /* 0x000fe20008000000 */
[----:B------:R-:W-:-:S11]  /*5a30*/  UISETP.NE.AND UP0, UPT, UR8, 0x1, UPT ;  /* 0x000000010800788c */ /* 0x000fd6000bf05270 */
[----:B------:R-:W-:Y:S02]  /*5a40*/  @UP0 ULDC.64 UR12, c[0x0][0x8d0] ;  /* 0x00023400000c0ab9 */ /* 0x000fe40000000a00 */
[----:B------:R-:W-:-:S04]  /*5a50*/  UIMAD.WIDE.U32 UR4, UR7, UR12, URZ ;  /* 0x0000000c070472a5 */ /* 0x000fc8000f8e003f */
[----:B------:R-:W-:-:S04]  /*5a60*/  @UP0 USHF.R.U32.HI UR11, URZ, UR13, UR5 ;  /* 0x0000000d3f0b0299 */ /* 0x000fc80008011605 */
[----:B------:R-:W-:-:S12]  /*5a70*/  UIMAD UR4, UR11, UR8, URZ ;  /* 0x000000080b0472a4 */ /* 0x000fd8000f8e023f */
.L_x_6362:
        /* <DEDUP_REMOVED lines=70> */
.L_x_6393:
        /* <DEDUP_REMOVED lines=15> */
.L_x_6366:
        /* <DEDUP_REMOVED lines=97> */
.L_x_6377:
[----:B--234-:R-:W-:-:S04]  /*65e0*/  SHF.L.U32 R21, R11, 0x1f, RZ ;  /* 0x0000001f0b157819 */ /* 0x01cfc800000006ff */
[----:B------:R-:W1:Y:S02]  /*65f0*/  SYNCS.PHASECHK.TRANS64.TRYWAIT P1, [R16+URZ+0x30840], R21 ;  /* 0x03084015100075a7 */ /* 0x000e64000802017f */
[----:B-1----:R-:W-:Y:S05]  /*6600*/  @!P1 BRA `(.L_x_6369) ;  /* 0x0000001400dc9947 */ /* 0x002fea0003800000 */
.L_x_6394:
[----:B------:R-:W-:Y:S05]  /*6610*/  @P0 BRA `(.L_x_6370) ;  /* 0x0000000000140947 */ /* 0x000fea0003800000 */
[----:B------:R-:W-:Y:S01]  /*6620*/  ISETP.NE.AND P1, PT, R6, RZ, PT ;  /* 0x000000ff0600720c */ /* 0x000fe20003f25270 */
[----:B------:R-:W-:-:S04]  /*6630*/  IMAD.MOV.U32 R3, RZ, RZ, 0x4100 ;  /* 0x00004100ff037424 */ /* 0x000fc800078e00ff */
[----:B------:R3:W-:Y:S08]  /*6640*/  SYNCS.ARRIVE.TRANS64 RZ, [R16+URZ+0x30830], R3 ;  /* 0x0308300310ff79a7 */ /* 0x0007f0000800003f */
[----:B------:R-:W-:Y:S05]  /*6650*/  @!P1 BRA `(.L_x_6370) ;  /* 0x0000000000049947 */ /* 0x000fea0003800000 */
[----:B------:R-:W-:Y:S01]  /*6660*/  BPT.TRAP 0x1 ;  /* 0x000000040000795c */ /* 0x000fe20000300000 */
.L_x_6370:
        /* <DEDUP_REMOVED lines=36> */
.L_x_6395:
[----:B------:R-:W-:Y:S05]  /*68b0*/  @P0 BRA `(.L_x_6372) ;  /* 0x0000000000140947 */ /* 0x000fea0003800000 */
[----:B------:R-:W-:Y:S01]  /*68c0*/  ISETP.NE.AND P1, PT, R6, RZ, PT ;  /* 0x000000ff0600720c */ /* 0x000fe20003f25270 */
[----:B------:R-:W-:-:S04]  /*68d0*/  IMAD.MOV.U32 R2, RZ, RZ, 0x4100 ;  /* 0x00004100ff027424 */ /* 0x000fc800078e00ff */
[----:B------:R3:W-:Y:S08]  /*68e0*/  SYNCS.ARRIVE.TRANS64 RZ, [R16+URZ+0x30818], R2 ;  /* 0x0308180210ff79a7 */ /* 0x0007f0000800003f */
[----:B------:R-:W-:Y:S05]  /*68f0*/  @!P1 BRA `(.L_x_6372) ;  /* 0x0000000000049947 */ /* 0x000fea0003800000 */
[----:B------:R-:W-:Y:S01]  /*6900*/  BPT.TRAP 0x1 ;  /* 0x000000040000795c */ /* 0x000fe20000300000 */
.L_x_6372:
        /* <DEDUP_REMOVED lines=36> */
.L_x_6396:
[----:B------:R-:W-:Y:S05]  /*6b50*/  @P0 BRA `(.L_x_6374) ;  /* 0x0000000000140947 */ /* 0x000fea0003800000 */
[----:B------:R-:W-:Y:S01]  /*6b60*/  ISETP.NE.AND P1, PT, R6, RZ, PT ;  /* 0x000000ff0600720c */ /* 0x000fe20003f25270 */
[----:B-123--:R-:W-:-:S04]  /*6b70*/  IMAD.MOV.U32 R21, RZ, RZ, 0x4100 ;  /* 0x00004100ff157424 */ /* 0x00efc800078e00ff */
[----:B------:R4:W-:Y:S08]  /*6b80*/  SYNCS.ARRIVE.TRANS64 RZ, [R16+URZ+0x30838], R21 ;  /* 0x0308381510ff79a7 */ /* 0x0009f0000800003f */
[----:B------:R-:W-:Y:S05]  /*6b90*/  @!P1 BRA `(.L_x_6374) ;  /* 0x0000000000049947 */ /* 0x000fea0003800000 */
[----:B------:R-:W-:Y:S01]  /*6ba0*/  BPT.TRAP 0x1 ;  /* 0x000000040000795c */ /* 0x000fe20000300000 */
.L_x_6374:
        /* <DEDUP_REMOVED lines=31> */
.L_x_6398:
[----:B------:R-:W-:Y:S05]  /*6da0*/  @P0 BRA `(.L_x_6376) ;  /* 0x0000000000140947 */ /* 0x000fea0003800000 */
[----:B------:R-:W-:Y:S01]  /*6db0*/  ISETP.NE.AND P1, PT, R6, RZ, PT ;  /* 0x000000ff0600720c */ /* 0x000fe20003f25270 */
[----:B------:R-:W-:-:S04]  /*6dc0*/  IMAD.MOV.U32 R5, RZ, RZ, 0x4100 ;  /* 0x00004100ff057424 */ /* 0x000fc800078e00ff */
[----:B------:R1:W-:Y:S08]  /*6dd0*/  SYNCS.ARRIVE.TRANS64 RZ, [R16+URZ+0x30810], R5 ;  /* 0x0308100510ff79a7 */ /* 0x0003f0000800003f */
[----:B------:R-:W-:Y:S05]  /*6de0*/  @!P1 BRA `(.L_x_6376) ;  /* 0x0000000000049947 */ /* 0x000fea0003800000 */
[----:B------:R-:W-:Y:S01]  /*6df0*/  BPT.TRAP 0x1 ;  /* 0x000000040000795c */ /* 0x000fe20000300000 */
.L_x_6376:
        /* <DEDUP_REMOVED lines=37> */
.L_x_6368:
        /* <DEDUP_REMOVED lines=8> */
.L_x_6399:
[----:B------:R-:W-:Y:S05]  /*70d0*/  @P0 BRA `(.L_x_6379) ;  /* 0x0000000000140947 */ /* 0x000fea0003800000 */
[----:B------:R-:W-:Y:S01]  /*70e0*/  ISETP.NE.AND P1, PT, R6, RZ, PT ;  /* 0x000000ff0600720c */ /* 0x000fe20003f25270 */
[----:B------:R-:W-:-:S04]  /*70f0*/  IMAD.MOV.U32 R5, RZ, RZ, 0x4100 ;  /* 0x00004100ff057424 */ /* 0x000fc800078e00ff */
[----:B------:R2:W-:Y:S08]  /*7100*/  SYNCS.ARRIVE.TRANS64 RZ, [R16+URZ+0x30830], R5 ;  /* 0x0308300510ff79a7 */ /* 0x0005f0000800003f */
[----:B------:R-:W-:Y:S05]  /*7110*/  @!P1 BRA `(.L_x_6379) ;  /* 0x0000000000049947 */ /* 0x000fea0003800000 */
[----:B------:R-:W-:Y:S01]  /*7120*/  BPT.TRAP 0x1 ;  /* 0x000000040000795c */ /* 0x000fe20000300000 */
.L_x_6379:
        /* <DEDUP_REMOVED lines=33> */
.L_x_6400:
[----:B------:R-:W-:Y:S05]  /*7340*/  @P0 BRA `(.L_x_6381) ;  /* 0x0000000000140947 */ /* 0x000fea0003800000 */
[----:B------:R-:W-:Y:S01]  /*7350*/  ISETP.NE.AND P0, PT, R6, RZ, PT ;  /* 0x000000ff0600720c */ /* 0x000fe20003f05270 */
[----:B------:R-:W-:-:S04]  /*7360*/  IMAD.MOV.U32 R5, RZ, RZ, 0x4100 ;  /* 0x00004100ff057424 */ /* 0x000fc800078e00ff */
[----:B------:R1:W-:Y:S08]  /*7370*/  SYNCS.ARRIVE.TRANS64 RZ, [R16+URZ+0x30818], R5 ;  /* 0x0308180510ff79a7 */ /* 0x0003f0000800003f */
[----:B------:R-:W-:Y:S05]  /*7380*/  @!P0 BRA `(.L_x_6381) ;  /* 0x0000000000048947 */ /* 0x000fea0003800000 */
[----:B------:R-:W-:Y:S01]  /*7390*/  BPT.TRAP 0x1 ;  /* 0x000000040000795c */ /* 0x000fe20000300000 */
.L_x_6381:
        /* <DEDUP_REMOVED lines=37> */
.L_x_6367:
[----:B------:R-:W1:Y:S01]  /*75f0*/  S2R R0, SR_TID.X ;  /* 0x0000000000007919 */ /* 0x000e620000002100 */
[----:B------:R-:W-:Y:S01]  /*7600*/  IMAD R3, R19, 0x8, R16 ;  /* 0x0000000813037824 */ /* 0x000fe200078e0210 */
[----:B-1----:R-:W-:Y:S02]  /*7610*/  LOP3.LUT R2, R0, 0x7f, RZ, 0xc0, !PT ;  /* 0x0000007f00027812 */ /* 0x002fe400078ec0ff */
[----:B------:R-:W-:Y:S02]  /*7620*/  SHF.L.U32 R0, R11, 0x1f, RZ ;  /* 0x0000001f0b007819 */ /* 0x000fe400000006ff */
[----:B------:R-:W-:Y:S02]  /*7630*/  ISETP.NE.AND P1, PT, R2, RZ, PT ;  /* 0x000000ff0200720c */ /* 0x000fe40003f25270 */
[----:B------:R-:W1:Y:S02]  /*7640*/  SYNCS.PHASECHK.TRANS64.TRYWAIT P0, [R3+URZ+0x30840], R0 ;  /* 0x03084000030075a7 */ /* 0x000e64000800017f */
[----:B-1----:R-:W-:Y:S09]  /*7650*/  @!P0 BRA `(.L_x_6382) ;  /* 0x0000000800448947 */ /* 0x002ff20003800000 */
.L_x_6401:
[----:B------:R-:W-:Y:S05]  /*7660*/  @P1 BRA `(.L_x_6383) ;  /* 0x0000000000181947 */ /* 0x000fea0003800000 */
[----:B------:R-:W1:Y:S01]  /*7670*/  S2R R2, SR_TID.X ;  /* 0x0000000000027919 */ /* 0x000e620000002100 */
[----:B------:R-:W-:-:S04]  /*7680*/  IMAD.MOV.U32 R0, RZ, RZ, 0x4100 ;  /* 0x00004100ff007424 */ /* 0x000fc800078e00ff */
[----:B------:R1:W-:Y:S02]  /*7690*/  SYNCS.ARRIVE.TRANS64 RZ, [R3+URZ+0x30830], R0 ;  /* 0x0308300003ff79a7 */ /* 0x0003e4000800003f */
[----:B-1----:R-:W-:-:S13]  /*76a0*/  LOP3.LUT P0, RZ, R2, 0x1f, RZ, 0xc0, !PT ;  /* 0x0000001f02ff7812 */ /* 0x002fda000780c0ff */
[----:B------:R-:W-:Y:S05]  /*76b0*/  @!P0 BRA `(.L_x_6383) ;  /* 0x0000000000048947 */ /* 0x000fea0003800000 */
[----:B------:R-:W-:Y:S01]  /*76c0*/  BPT.TRAP 0x1 ;  /* 0x000000040000795c */ /* 0x000fe20000300000 */
.L_x_6383:
        /* <DEDUP_REMOVED lines=40> */
.L_x_6364:
[----:B------:R-:W-:Y:S05]  /*7950*/  BSYNC B0 ;  /* 0x0000000000007941 */ /* 0x000fea0003800000 */
.L_x_6363:
[----:B------:R-:W-:-:S03]  /*7960*/  UMOV UR7, 0xffffffff ;  /* 0xffffffff00077882 */ /* 0x000fc60000000000 */
[----:B------:R-:W-:Y:S05]  /*7970*/  BRA.DIV UR7, `(.L_x_6384) ;  /* 0x0000000607907947 */ /* 0x000fea000b800000 */
[----:B------:R-:W-:-:S13]  /*7980*/  ELECT P6, URZ, PT ;  /* 0x00000000003f782f */ /* 0x000fda00038c0000 */
.L_x_6404:
[----:B------:R-:W-:Y:S05]  /*7990*/  @!P6 BRA `(.L_x_6313) ;  /* 0x000000000084e947 */ /* 0x000fea0003800000 */
[----:B------:R-:W-:-:S06]  /*79a0*/  ULOP3.LUT UR7, UR38, 0x2, URZ, 0xfc, !UPT ;  /* 0x0000000226077892 */ /* 0x000fcc000f8efc3f */
[----:B------:R-:W-:-:S05]  /*79b0*/  IMAD.U32 R2, RZ, RZ, UR7 ;  /* 0x00000007ff027e24 */ /* 0x000fca000f8e00ff */
[----:B------:R-:W-:-:S13]  /*79c0*/  ISETP.NE.AND P2, PT, R2, 0x3, PT ;  /* 0x000000030200780c */ /* 0x000fda0003f45270 */
[----:B------:R-:W-:Y:S05]  /*79d0*/  @!P2 BRA `(.L_x_6385) ;  /* 0x000000000004a947 */ /* 0x000fea0003800000 */
[----:B------:R-:W-:Y:S01]  /*79e0*/  BPT.TRAP 0x1 ;  /* 0x000000040000795c */ /* 0x000fe20000300000 */
.L_x_6385:
        /* <DEDUP_REMOVED lines=15> */
.L_x_6405:
[----:B------:R-:W2:Y:S02]  /*7ae0*/  SYNCS.PHASECHK.TRANS64.TRYWAIT P0, [R3+URZ], R2 ;  /* 0x00000002030075a7 */ /* 0x000ea4000800017f */
[----:B--2---:R-:W-:Y:S05]  /*7af0*/  @!P0 BRA `(.L_x_6387) ;  /* 0x0000000400648947 */ /* 0x004fea0003800000 */
.L_x_6406:
[----:B------:R-:W-:Y:S05]  /*7b00*/  @!P2 BRA `(.L_x_6388) ;  /* 0x000000000004a947 */ /* 0x000fea0003800000 */
[----:B------:R-:W-:Y:S01]  /*7b10*/  BPT.TRAP 0x1 ;  /* 0x000000040000795c */ /* 0x000fe20000300000 */
.L_x_6388:
[----:B--2---:R-:W-:-:S04]  /*7b20*/  VIADD R3, R7, 0x30840 ;  /* 0x0003084007037836 */ /* 0x004fc80000000000 */
[----:B------:R-:W-:-:S04]  /*7b30*/  IMAD R0, R0, 0x8, R3 ;  /* 0x0000000800007824 */ /* 0x000fc800078e0203 */
[----:B------:R-:W2:Y:S02]  /*7b40*/  SYNCS.PHASECHK.TRANS64.TRYWAIT P0, [R0+URZ], R5 ;  /* 0x00000005000075a7 */ /* 0x000ea4000800017f */
[----:B--2---:R-:W-:Y:S05]  /*7b50*/  @!P0 BRA `(.L_x_6389) ;  /* 0x0000000400608947 */ /* 0x004fea0003800000 */
.L_x_6407:
[----:B------:R-:W-:-:S07]  /*7b60*/  IMAD R3, R4, 0x8, R3 ;  /* 0x0000000804037824 */ /* 0x000fce00078e0203 */
.L_x_6390:
[----:B---3--:R3:W4:Y:S02]  /*7b70*/  SYNCS.PHASECHK.TRANS64.TRYWAIT P0, [R3+URZ], R2 ;  /* 0x00000002030075a7 */ /* 0x008724000800017f */
[----:B----4-:R-:W-:Y:S05]  /*7b80*/  @!P0 NANOSLEEP.SYNCS 0x989680 ;  /* 0x009896800000895d */ /* 0x010fea0003900000 */
[----:B------:R-:W4:Y:S02]  /*7b90*/  @!P0 SYNCS.PHASECHK.TRANS64 P0, [R3+URZ], R2 ;  /* 0x00000002030085a7 */ /* 0x000f24000800007f */
[----:B----4-:R-:W-:Y:S05]  /*7ba0*/  @!P0 BRA `(.L_x_6390) ;  /* 0xfffffffc00f08947 */ /* 0x010fea000383ffff */
.L_x_6313:
[----:B------:R-:W-:Y:S05]  /*7bb0*/  BSYNC B6 ;  /* 0x0000000000067941 */ /* 0x000fea0003800000 */
.L_x_6308:
[----:B------:R-:W-:Y:S05]  /*7bc0*/  EXIT ;  /* 0x000000000000794d */ /* 0x000fea0003800000 */
.L_x_6319:
[----:B------:R-:W-:Y:S02]  /*7bd0*/  IMAD.MOV.U32 R12, RZ, RZ, RZ ;  /* 0x000000ffff0c7224 */ /* 0x000fe400078e00ff */
[----:B------:R-:W-:Y:S02]  /*7be0*/  IMAD.MOV.U32 R11, RZ, RZ, 0x1f ;  /* 0x0000001fff0b7424 */ /* 0x000fe400078e00ff */
[----:B------:R-:W-:-:S07]  /*7bf0*/  IMAD.MOV.U32 R15, RZ, RZ, -0x1 ;  /* 0xffffffffff0f7424 */ /* 0x000fce00078e00ff */
[----:B------:R-:W-:Y:S05]  /*7c00*/  WARPSYNC.COLLECTIVE R15, `(.L_x_6391) ;  /* 0x000000000f087348 */ /* 0x000fea0003c00000 */
[----:B------:R1:W2:Y:S02]  /*7c10*/  SHFL.IDX P6, R14, R13, R12, R11 ;  /* 0x0000000c0d0e7389 */ /* 0x0002a400000c000b */
[----:B-12---:R-:W-:Y:S01]  /*7c20*/  ENDCOLLECTIVE ;  /* 0x000000000000791b */ /* 0x006fe20003800000 */
.L_x_6391:
[----:B------:R-:W-:Y:S05]  /*7c30*/  BRA `(.L_x_6392) ;  /* 0xffffff9400b47947 */ /* 0x000fea000383ffff */
.L_x_6321:
[----:B---3--:R3:W4:Y:S02]  /*7c40*/  SYNCS.PHASECHK.TRANS64.TRYWAIT P0, [R228+URZ+0x30800], R9 ;  /* 0x03080009e40075a7 */ /* 0x008724000800017f */
[----:B----4-:R-:W-:Y:S05]  /*7c50*/  @!P0 NANOSLEEP.SYNCS 0x989680 ;  /* 0x009896800000895d */ /* 0x010fea0003900000 */
[----:B------:R-:W4:Y:S02]  /*7c60*/  @!P0 SYNCS.PHASECHK.TRANS64 P0, [R228+URZ+0x30800], R9 ;  /* 0x03080009e40085a7 */ /* 0x000f24000800007f */
[----:B----4-:R-:W-:Y:S05]  /*7c70*/  @!P0 BRA `(.L_x_6321) ;  /* 0xfffffffc00f08947 */ /* 0x010fea000383ffff */
[----:B------:R-:W-:Y:S05]  /*7c80*/  BRA `(.L_x_6320) ;  /* 0xffffff9400dc7947 */ /* 0x000fea000383ffff */
.L_x_6325:
[----:B---3--:R3:W4:Y:S02]  /*7c90*/  SYNCS.PHASECHK.TRANS64.TRYWAIT P1, [R0+URZ+0x30810], R9 ;  /* 0x03081009000075a7 */ /* 0x008724000802017f */
[----:B----4-:R-:W-:Y:S05]  /*7ca0*/  @!P1 NANOSLEEP.SYNCS 0x989680 ;  /* 0x009896800000995d */ /* 0x010fea0003900000 */
[----:B------:R-:W4:Y:S02]  /*7cb0*/  @!P1 SYNCS.PHASECHK.TRANS64 P1, [R0+URZ+0x30810], R9 ;  /* 0x03081009000095a7 */ /* 0x000f24000802007f */
[----:B----4-:R-:W-:Y:S05]  /*7cc0*/  @!P1 BRA `(.L_x_6325) ;  /* 0xfffffffc00f09947 */ /* 0x010fea000383ffff */
[----:B------:R-:W-:Y:S05]  /*7cd0*/  BRA `(.L_x_6324) ;  /* 0xffffff9c00907947 */ /* 0x000fea000383ffff */
.L_x_6329:
[----:B------:R1:W1:Y:S02]  /*7ce0*/  SYNCS.PHASECHK.TRANS64.TRYWAIT P1, [R0+URZ+0x30830], R9 ;  /* 0x03083009000075a7 */ /* 0x000264000802017f */
[----:B-1----:R-:W-:Y:S05]  /*7cf0*/  @!P1 NANOSLEEP.SYNCS 0x989680 ;  /* 0x009896800000995d */ /* 0x002fea0003900000 */
[----:B------:R-:W1:Y:S02]  /*7d00*/  @!P1 SYNCS.PHASECHK.TRANS64 P1, [R0+URZ+0x30830], R9 ;  /* 0x03083009000095a7 */ /* 0x000e64000802007f */
[----:B-1----:R-:W-:Y:S05]  /*7d10*/  @!P1 BRA `(.L_x_6329) ;  /* 0xfffffffc00f09947 */ /* 0x002fea000383ffff */
[----:B------:R-:W-:Y:S05]  /*7d20*/  BRA `(.L_x_6328) ;  /* 0xffffffa000e87947 */ /* 0x000fea000383ffff */
.L_x_6365:
[----:B-1----:R1:W2:Y:S02]  /*7d30*/  SYNCS.PHASECHK.TRANS64.TRYWAIT P0, [R16+URZ+0x30820], R3 ;  /* 0x03082003100075a7 */ /* 0x0022a4000800017f */
[----:B--2---:R-:W-:Y:S05]  /*7d40*/  @!P0 NANOSLEEP.SYNCS 0x989680 ;  /* 0x009896800000895d */ /* 0x004fea0003900000 */
[----:B------:R-:W2:Y:S02]  /*7d50*/  @!P0 SYNCS.PHASECHK.TRANS64 P0, [R16+URZ+0x30820], R3 ;  /* 0x03082003100085a7 */ /* 0x000ea4000800007f */
[----:B--2---:R-:W-:Y:S05]  /*7d60*/  @!P0 BRA `(.L_x_6365) ;  /* 0xfffffffc00f08947 */ /* 0x004fea000383ffff */
[----:B------:R-:W-:Y:S05]  /*7d70*/  BRA `(.L_x_6393) ;  /* 0xffffffe000587947 */ /* 0x000fea000383ffff */
.L_x_6369:
[----:B-1----:R1:W3:Y:S02]  /*7d80*/  SYNCS.PHASECHK.TRANS64.TRYWAIT P1, [R16+URZ+0x30840], R21 ;  /* 0x03084015100075a7 */ /* 0x0022e4000802017f */
[----:B---3--:R-:W-:Y:S05]  /*7d90*/  @!P1 NANOSLEEP.SYNCS 0x989680 ;  /* 0x009896800000995d */ /* 0x008fea0003900000 */
[----:B------:R-:W3:Y:S02]  /*7da0*/  @!P1 SYNCS.PHASECHK.TRANS64 P1, [R16+URZ+0x30840], R21 ;  /* 0x03084015100095a7 */ /* 0x000ee4000802007f */
[----:B---3--:R-:W-:Y:S05]  /*7db0*/  @!P1 BRA `(.L_x_6369) ;  /* 0xfffffffc00f09947 */ /* 0x008fea000383ffff */
[----:B------:R-:W-:Y:S05]  /*7dc0*/  BRA `(.L_x_6394) ;  /* 0xffffffe800107947 */ /* 0x000fea000383ffff */
.L_x_6371:
[----:B--2---:R2:W3:Y:S02]  /*7dd0*/  SYNCS.PHASECHK.TRANS64.TRYWAIT P1, [R16+URZ+0x30828], R21 ;  /* 0x03082815100075a7 */ /* 0x0044e4000802017f */
[----:B---3--:R-:W-:Y:S05]  /*7de0*/  @!P1 NANOSLEEP.SYNCS 0x989680 ;  /* 0x009896800000995d */ /* 0x008fea0003900000 */
[----:B------:R-:W3:Y:S02]  /*7df0*/  @!P1 SYNCS.PHASECHK.TRANS64 P1, [R16+URZ+0x30828], R21 ;  /* 0x03082815100095a7 */ /* 0x000ee4000802007f */
[----:B---3--:R-:W-:Y:S05]  /*7e00*/  @!P1 BRA `(.L_x_6371) ;  /* 0xfffffffc00f09947 */ /* 0x008fea000383ffff */
[----:B------:R-:W-:Y:S05]  /*7e10*/  BRA `(.L_x_6395) ;  /* 0xffffffe800a47947 */ /* 0x000fea000383ffff */
.L_x_6373:
[----:B---3--:R3:W4:Y:S02]  /*7e20*/  SYNCS.PHASECHK.TRANS64.TRYWAIT P1, [R16+URZ+0x30848], R21 ;  /* 0x03084815100075a7 */ /* 0x008724000802017f */
[----:B----4-:R-:W-:Y:S05]  /*7e30*/  @!P1 NANOSLEEP.SYNCS 0x989680 ;  /* 0x009896800000995d */ /* 0x010fea0003900000 */
[----:B------:R-:W4:Y:S02]  /*7e40*/  @!P1 SYNCS.PHASECHK.TRANS64 P1, [R16+URZ+0x30848], R21 ;  /* 0x03084815100095a7 */ /* 0x000f24000802007f */
[----:B----4-:R-:W-:Y:S05]  /*7e50*/  @!P1 BRA `(.L_x_6373) ;  /* 0xfffffffc00f09947 */ /* 0x010fea000383ffff */
[----:B------:R-:W-:Y:S05]  /*7e60*/  BRA `(.L_x_6396) ;  /* 0xffffffec00387947 */ /* 0x000fea000383ffff */
.L_x_6375:
[----:B------:R-:W-:-:S07]  /*7e70*/  SHF.L.U32 R5, R11, 0x1f, RZ ;  /* 0x0000001f0b057819 */ /* 0x000fce00000006ff */
.L_x_6397:
[----:B------:R1:W1:Y:S02]  /*7e80*/  SYNCS.PHASECHK.TRANS64.TRYWAIT P1, [R16+URZ+0x30820], R5 ;  /* 0x03082005100075a7 */ /* 0x000264000802017f */
[----:B-1----:R-:W-:Y:S05]  /*7e90*/  @!P1 NANOSLEEP.SYNCS 0x989680 ;  /* 0x009896800000995d */ /* 0x002fea0003900000 */
[----:B------:R-:W1:Y:S02]  /*7ea0*/  @!P1 SYNCS.PHASECHK.TRANS64 P1, [R16+URZ+0x30820], R5 ;  /* 0x03082005100095a7 */ /* 0x000e64000802007f */
[----:B-1----:R-:W-:Y:S05]  /*7eb0*/  @!P1 BRA `(.L_x_6397) ;  /* 0xfffffffc00f09947 */ /* 0x002fea000383ffff */
[----:B------:R-:W-:Y:S05]  /*7ec0*/  BRA `(.L_x_6398) ;  /* 0xffffffec00b47947 */ /* 0x000fea000383ffff */
.L_x_6378:
[----:B-1----:R1:W2:Y:S02]  /*7ed0*/  SYNCS.PHASECHK.TRANS64.TRYWAIT P1, [R16+URZ+0x30840], R13 ;  /* 0x0308400d100075a7 */ /* 0x0022a4000802017f */
[----:B--2---:R-:W-:Y:S05]  /*7ee0*/  @!P1 NANOSLEEP.SYNCS 0x989680 ;  /* 0x009896800000995d */ /* 0x004fea0003900000 */
[----:B------:R-:W2:Y:S02]  /*7ef0*/  @!P1 SYNCS.PHASECHK.TRANS64 P1, [R16+URZ+0x30840], R13 ;  /* 0x0308400d100095a7 */ /* 0x000ea4000802007f */
[----:B--2---:R-:W-:Y:S05]  /*7f00*/  @!P1 BRA `(.L_x_6378) ;  /* 0xfffffffc00f09947 */ /* 0x004fea000383ffff */
[----:B------:R-:W-:Y:S05]  /*7f10*/  BRA `(.L_x_6399) ;  /* 0xfffffff0006c7947 */ /* 0x000fea000383ffff */
.L_x_6380:
[----:B--2---:R2:W1:Y:S02]  /*7f20*/  SYNCS.PHASECHK.TRANS64.TRYWAIT P1, [R16+URZ+0x30828], R13 ;  /* 0x0308280d100075a7 */ /* 0x004464000802017f */
[----:B-1----:R-:W-:Y:S05]  /*7f30*/  @!P1 NANOSLEEP.SYNCS 0x989680 ;  /* 0x009896800000995d */ /* 0x002fea0003900000 */
[----:B------:R-:W1:Y:S02]  /*7f40*/  @!P1 SYNCS.PHASECHK.TRANS64 P1, [R16+URZ+0x30828], R13 ;  /* 0x0308280d100095a7 */ /* 0x000e64000802007f */
[----:B-1----:R-:W-:Y:S05]  /*7f50*/  @!P1 BRA `(.L_x_6380) ;  /* 0xfffffffc00f09947 */ /* 0x002fea000383ffff */
[----:B------:R-:W-:Y:S05]  /*7f60*/  BRA `(.L_x_6400) ;  /* 0xfffffff000f47947 */ /* 0x000fea000383ffff */
.L_x_6382:
[----:B------:R1:W1:Y:S02]  /*7f70*/  SYNCS.PHASECHK.TRANS64.TRYWAIT P0, [R3+URZ+0x30840], R0 ;  /* 0x03084000030075a7 */ /* 0x000264000800017f */
[----:B-1----:R-:W-:Y:S05]  /*7f80*/  @!P0 NANOSLEEP.SYNCS 0x989680 ;  /* 0x009896800000895d */ /* 0x002fea0003900000 */
[----:B------:R-:W1:Y:S02]  /*7f90*/  @!P0 SYNCS.PHASECHK.TRANS64 P0, [R3+URZ+0x30840], R0 ;  /* 0x03084000030085a7 */ /* 0x000e64000800007f */
[----:B-1----:R-:W-:Y:S05]  /*7fa0*/  @!P0 BRA `(.L_x_6382) ;  /* 0xfffffffc00f08947 */ /* 0x002fea000383ffff */
[----:B------:R-:W-:Y:S05]  /*7fb0*/  BRA `(.L_x_6401) ;  /* 0xfffffff400a87947 */ /* 0x000fea000383ffff */
.L_x_6384:
[----:B------:R-:W-:Y:S01]  /*7fc0*/  BSSY B0, `(.L_x_6402) ;  /* 0x0000006000007945 */ /* 0x000fe20003800000 */
[----:B------:R-:W-:-:S07]  /*7fd0*/  IMAD.MOV.U32 R15, RZ, RZ, -0x1 ;  /* 0xffffffffff0f7424 */ /* 0x000fce00078e00ff */
[----:B------:R-:W-:Y:S05]  /*7fe0*/  WARPSYNC.COLLECTIVE R15, `(.L_x_6403) ;  /* 0x000000000f0c7348 */ /* 0x000fea0003c00000 */
[----:B------:R-:W-:Y:S02]  /*7ff0*/  ELECT P6, UR62, PT ;  /* 0x00000000003e782f */ /* 0x000fe400038c0000 */
[----:B------:R-:W-:Y:S01]  /*8000*/  MOV R14, UR62 ;  /* 0x0000003e000e7c02 */ /* 0x000fe20008000f00 */
[----:B------:R-:W-:Y:S10]  /*8010*/  ENDCOLLECTIVE ;  /* 0x000000000000791b */ /* 0x000ff40003800000 */
.L_x_6403:
[----:B------:R-:W-:Y:S05]  /*8020*/  BSYNC B0 ;  /* 0x0000000000007941 */ /* 0x000fea0003800000 */
.L_x_6402:
[----:B------:R-:W-:Y:S05]  /*8030*/  BRA `(.L_x_6404) ;  /* 0xfffffff800547947 */ /* 0x000fea000383ffff */
.L_x_6386:
[----:B-1----:R1:W2:Y:S02]  /*8040*/  SYNCS.PHASECHK.TRANS64.TRYWAIT P0, [R6+URZ], R5 ;  /* 0x00000005060075a7 */ /* 0x0022a4000800017f */
[----:B--2---:R-:W-:Y:S05]  /*8050*/  @!P0 NANOSLEEP.SYNCS 0x989680 ;  /* 0x009896800000895d */ /* 0x004fea0003900000 */
[----:B------:R-:W2:Y:S02]  /*8060*/  @!P0 SYNCS.PHASECHK.TRANS64 P0, [R6+URZ], R5 ;  /* 0x00000005060085a7 */ /* 0x000ea4000800007f */
[----:B--2---:R-:W-:Y:S05]  /*8070*/  @!P0 BRA `(.L_x_6386) ;  /* 0xfffffffc00f08947 */ /* 0x004fea000383ffff */
[----:B------:R-:W-:Y:S05]  /*8080*/  BRA `(.L_x_6405) ;  /* 0xfffffff800947947 */ /* 0x000fea000383ffff */
.L_x_6387:
[----:B--2---:R2:W3:Y:S02]  /*8090*/  SYNCS.PHASECHK.TRANS64.TRYWAIT P0, [R3+URZ], R2 ;  /* 0x00000002030075a7 */ /* 0x0044e4000800017f */
[----:B---3--:R-:W-:Y:S05]  /*80a0*/  @!P0 NANOSLEEP.SYNCS 0x989680 ;  /* 0x009896800000895d */ /* 0x008fea0003900000 */
[----:B------:R-:W3:Y:S02]  /*80b0*/  @!P0 SYNCS.PHASECHK.TRANS64 P0, [R3+URZ], R2 ;  /* 0x00000002030085a7 */ /* 0x000ee4000800007f */
[----:B---3--:R-:W-:Y:S05]  /*80c0*/  @!P0 BRA `(.L_x_6387) ;  /* 0xfffffffc00f08947 */ /* 0x008fea000383ffff */
[----:B------:R-:W-:Y:S05]  /*80d0*/  BRA `(.L_x_6406) ;  /* 0xfffffff800887947 */ /* 0x000fea000383ffff */
.L_x_6389:
[----:B--2---:R2:W3:Y:S02]  /*80e0*/  SYNCS.PHASECHK.TRANS64.TRYWAIT P0, [R0+URZ], R5 ;  /* 0x00000005000075a7 */ /* 0x0044e4000800017f */
[----:B---3--:R-:W-:Y:S05]  /*80f0*/  @!P0 NANOSLEEP.SYNCS 0x989680 ;  /* 0x009896800000895d */ /* 0x008fea0003900000 */
[----:B------:R-:W3:Y:S02]  /*8100*/  @!P0 SYNCS.PHASECHK.TRANS64 P0, [R0+URZ], R5 ;  /* 0x00000005000085a7 */ /* 0x000ee4000800007f */
[----:B---3--:R-:W-:Y:S05]  /*8110*/  @!P0 BRA `(.L_x_6389) ;  /* 0xfffffffc00f08947 */ /* 0x008fea000383ffff */
[----:B------:R-:W-:Y:S05]  /*8120*/  BRA `(.L_x_6407) ;  /* 0xfffffff8008c7947 */ /* 0x000fea000383ffff */
.L_x_6408:
        /* <DEDUP_REMOVED lines=13> */
.L_x_7335:


//--------------------- .text._ZN7cutlass13device_kernelIN5flash11enable_sm90INS1_16FlashAttnBwdSm90INS1_25CollectiveMainloopBwdSm90ILi2ELi2ELi2EN4cute5tupleIJNS5_1CILi1EEES8_S8_EEENS6_IJNS7_ILi64EEENS7_ILi128EEESB_EEENS_10bfloat16_tEfNS_4arch4Sm90ELb1ELb0ELb0ELb0ELb1ELb1ELb0ELb0ELi2ELi1ELi2ELi1ELb0EEENS1_24CollectiveEpilogueBwdGQAISC_fSF_Li256ELb0ELb1EEENS1_25SingleTileBwdLPTSchedulerILb0ELi128ELb1EEEEEEEEEvNT_6ParamsE --------------------------
	.section	.text._ZN7cutlass13device_kernelIN5flash11enable_sm90INS1_16FlashAttnBwdSm90INS1_25CollectiveMainloopBwdSm90ILi2ELi2ELi2EN4cute5tupleIJNS5_1CILi1EEES8_S8_EEENS6_IJNS7_ILi64EEENS7_ILi128EEESB_EEENS_10bfloat16_tEfNS_4arch4Sm90ELb1ELb0ELb0ELb0ELb1ELb1ELb0ELb0ELi2ELi1ELi2ELi1ELb0EEENS1_24CollectiveEpilogueBwdGQAISC_fSF_Li256ELb0ELb1EEENS1_25SingleTileBwdLPTSchedulerILb0ELi128ELb1EEEEEEEEEvNT_6ParamsE,"ax",@progbits
	.align	128
.text._ZN7cutlass13device_kernelIN5flash11enable_sm90INS1_16FlashAttnBwdSm90INS1_25CollectiveMainloopBwdSm90ILi2ELi2ELi2EN4cute5tupleIJNS5_1CILi1EEES8_S8_EEENS6_IJNS7_ILi64EEENS7_ILi128EEESB_EEENS_10bfloat16_tEfNS_4arch4Sm90ELb1ELb0ELb0ELb0ELb1ELb1ELb0ELb0ELi2ELi1ELi2ELi1ELb0EEENS1_24CollectiveEpilogueBwdGQAISC_fSF_Li256ELb0ELb1EEENS1_25SingleTileBwdLPTSchedulerILb0ELi128ELb1EEEEEEEEEvNT_6ParamsE:
        .type           _ZN7cutlass13device_kernelIN5flash11enable_sm90INS1_16FlashAttnBwdSm90INS1_25CollectiveMainloopBwdSm90ILi2ELi2ELi2EN4cute5tupleIJNS5_1CILi1EEES8_S8_EEENS6_IJNS7_ILi64EEENS7_ILi128EEESB_EEENS_10bfloat16_tEfNS_4arch4Sm90ELb1ELb0ELb0ELb0ELb1ELb1ELb0ELb0ELi2ELi1ELi2ELi1ELb0EEENS1_24CollectiveEpilogueBwdGQAISC_fSF_Li256ELb0ELb1EEENS1_25SingleTileBwdLPTSchedulerILb0ELi128ELb1EEEEEEEEEvNT_6ParamsE,@function
        .size           _ZN7cutlass13device_kernelIN5flash11enable_sm90INS1_16FlashAttnBwdSm90INS1_25CollectiveMainloopBwdSm90ILi2ELi2ELi2EN4cute5tupleIJNS5_1CILi1EEES8_S8_EEENS6_IJNS7_ILi64EEENS7_ILi128EEESB_EEENS_10bfloat16_tEfNS_4arch4Sm90ELb1ELb0ELb0ELb0ELb1ELb1ELb0ELb0ELi2ELi1ELi2ELi1ELb0EEENS1_24CollectiveEpilogueBwdGQAISC_fSF_Li256ELb0ELb1EEENS1_25SingleTileBwdLPTSchedulerILb0ELi128ELb1EEEEEEEEEvNT_6ParamsE,(.L_x_7336 - _ZN7cutlass13device_kernelIN5flash11enable_sm90INS1_16FlashAttnBwdSm90INS1_25CollectiveMainloopBwdSm90ILi2ELi2ELi2EN4cute5tupleIJNS5_1CILi1EEES8_S8_EEENS6_IJNS7_ILi64EEENS7_ILi128EEESB_EEENS_10bfloat16_tEfNS_4arch4Sm90ELb1ELb0ELb0ELb0ELb1ELb1ELb0ELb0ELi2ELi1ELi2ELi1ELb0EEENS1_24CollectiveEpilogueBwdGQAISC_fSF_Li256ELb0ELb1EEENS1_25SingleTileBwdLPTSchedulerILb0ELi128ELb1EEEEEEEEEvNT_6ParamsE)
        .other          _ZN7cutlass13device_kernelIN5flash11enable_sm90INS1_16FlashAttnBwdSm90INS1_25CollectiveMainloopBwdSm90ILi2ELi2ELi2EN4cute5tupleIJNS5_1CILi1EEES8_S8_EEENS6_IJNS7_ILi64EEENS7_ILi128EEESB_EEENS_10bfloat16_tEfNS_4arch4Sm90ELb1ELb0ELb0ELb0ELb1ELb1ELb0ELb0ELi2ELi1ELi2ELi1ELb0EEENS1_24CollectiveEpilogueBwdGQAISC_fSF_Li256ELb0ELb1EEENS1_25SingleTileBwdLPTSchedulerILb0ELi128ELb1EEEEEEEEEvNT_6ParamsE,@"STO_CUDA_ENTRY STV_DEFAULT"
_ZN7cutlass13device_kernelIN5flash11enable_sm90INS1_16FlashAttnBwdSm90INS1_25CollectiveMainloopBwdSm90ILi2ELi2ELi2EN4cute5tupleIJNS5_1CILi1EEES8_S8_EEENS6_IJNS7_ILi64EEENS7_ILi128EEESB_EEENS_10bfloat16_tEfNS_4arch4Sm90ELb1ELb0ELb0ELb0ELb1ELb1ELb0ELb0ELi2ELi1ELi2ELi1ELb0EEENS1_24CollectiveEpilogueBwdGQAISC_fSF_Li256ELb0ELb1EEENS1_25SingleTileBwdLPTSchedulerILb0ELi128ELb1EEEEEEEEEvNT_6ParamsE:
        /* <DEDUP_REMOVED lines=24> */
.L_x_6410:
[----:B------:R-:W-:Y:S05]  /*0180*/  BSYNC B0 ;  /* 0x0000000000007941 */ /* 0x000fea0003800000 */
.L_x_6409:
        /* <DEDUP_REMOVED lines=37> */
.L_x_6411:
        /* <DEDUP_REMOVED lines=22> */
.L_x_6412:
[----:B------:R-:W-:Y:S01]  /*0540*/  PLOP3.LUT P0, PT, PT, PT, UP0, 0x80, 0x0 ;  /* 0x000000000000781c */ /* 0x000fe20003f0f008 */
[----:B------:R-:W-:Y:S01]  /*0550*/  NOP ;  /* 0x0000000000007918 */ /* 0x000fe20000000000 */
[----:B------:R-:W-:Y:S01]  /*0560*/  ULDC.64 UR46, c[0x0][0x208] ;  /* 0x00008200002e7ab9 */ /* 0x000fe20000000a00 */
[----:B------:R-:W-:Y:S01]  /*0570*/  BSSY B6, `(.L_x_6413) ;  /* 0x000085a000067945 */ /* 0x000fe20003800000 */
[----:B-12-4-:R-:W-:Y:S09]  /*0580*/  BAR.SYNC.DEFER_BLOCKING 0x0 ;  /* 0x0000000000007b1d */ /* 0x016ff20000010000 */
[----:B------:R-:W-:Y:S05]  /*0590*/  @!P0 BRA `(.L_x_6414) ;  /* 0x00000048007c8947 */ /* 0x000fea0003800000 */
.L_x_6415:
        /* <DEDUP_REMOVED lines=32> */
.L_x_6416:
[----:B------:R-:W-:Y:S01]  /*07a0*/  ULDC UR7, c[0x0][0x8cc] ;  /* 0x0002330000077ab9 */ /* 0x000fe20000000800 */
[----:B------:R-:W-:Y:S01]  /*07b0*/  UMOV UR36, UR10 ;  /* 0x0000000a00247c82 */ /* 0x000fe20008000000 */
[----:B------:R-:W-:-:S11]  /*07c0*/  UISETP.NE.AND UP0, UPT, UR7, 0x1, UPT ;  /* 0x000000010700788c */ /* 0x000fd6000bf05270 */
[----:B------:R-:W-:Y:S02]  /*07d0*/  @UP0 ULDC.64 UR8, c[0x0][0x8d0] ;  /* 0x0002340000080ab9 */ /* 0x000fe40000000a00 */
[----:B------:R-:W-:-:S04]  /*07e0*/  UIMAD.WIDE.U32 UR4, UR10, UR8, URZ ;  /* 0x000000080a0472a5 */ /* 0x000fc8000f8e003f */
[----:B------:R-:W-:-:S04]  /*07f0*/  @UP0 USHF.R.U32.HI UR36, URZ, UR9, UR5 ;  /* 0x000000093f240299 */ /* 0x000fc80008011605 */
[----:B------:R-:W-:-:S12]  /*0800*/  UIMAD UR4, UR36, UR7, URZ ;  /* 0x00000007240472a4 */ /* 0x000fd8000f8e023f */
.L_x_6417:
        /* <DEDUP_REMOVED lines=120> */
.L_x_6421:
        /* <DEDUP_REMOVED lines=15> */
.L_x_6420:
        /* <DEDUP_REMOVED lines=22> */
.L_x_6423:
        /* <DEDUP_REMOVED lines=15> */
.L_x_6422:
        /* <DEDUP_REMOVED lines=8> */
.L_x_6527:
        /* <DEDUP_REMOVED lines=15> */
.L_x_6425:
        /* <DEDUP_REMOVED lines=103> */
.L_x_6437:
[----:B------:R-:W-:-:S13]  /*1ab0*/  ISETP.NE.AND P0, PT, R231, 0x3, PT ;  /* 0x00000003e700780c */ /* 0x000fda0003f05270 */
[----:B------:R-:W-:Y:S05]  /*1ac0*/  @!P0 BRA `(.L_x_6427) ;  /* 0x0000000000048947 */ /* 0x000fea0003800000 */
[----:B------:R-:W-:Y:S01]  /*1ad0*/  BPT.TRAP 0x1 ;  /* 0x000000040000795c */ /* 0x000fe20000300000 */
.L_x_6427:
[----:B------:R-:W-:Y:S01]  /*1ae0*/  IMAD R0, R3, 0x8, R228 ;  /* 0x0000000803007824 */ /* 0x000fe200078e02e4 */
[----:B------:R-:W-:-:S04]  /*1af0*/  SHF.L.U32 R9, R4, 0x1f, RZ ;  /* 0x0000001f04097819 */ /* 0x000fc800000006ff */
[----:B------:R2:W3:Y:S01]  /*1b00*/  SYNCS.PHASECHK.TRANS64.TRYWAIT P1, [R0+URZ+0x30810], R9 ;  /* 0x03081009000075a7 */ /* 0x0004e2000802017f */
[----:B------:R-:W-:Y:S05]  /*1b10*/  @!P0 BRA `(.L_x_6428) ;  /* 0x0000000000048947 */ /* 0x000fea0003800000 */
[----:B------:R-:W-:Y:S01]  /*1b20*/  BPT.TRAP 0x1 ;  /* 0x000000040000795c */ /* 0x000fe20000300000 */
.L_x_6428:
[----:B---3--:R-:W-:Y:S05]  /*1b30*/  @P1 BRA `(.L_x_6429) ;  /* 0x0000000000081947 */ /* 0x008fea0003800000 */
[----:B------:R-:W3:Y:S02]  /*1b40*/  SYNCS.PHASECHK.TRANS64.TRYWAIT P1, [R0+URZ+0x30810], R9 ;  /* 0x03081009000075a7 */ /* 0x000ee4000802017f */
[----:B---3--:R-:W-:Y:S05]  /*1b50*/  @!P1 BRA `(.L_x_6430) ;  /* 0x0000007000249947 */ /* 0x008fea0003800000 */
.L_x_6429:
        /* <DEDUP_REMOVED lines=81> */
.L_x_6431:
[----:B------:R1:W1:Y:S01]  /*2070*/  SYNCS.PHASECHK.TRANS64.TRYWAIT P1, [R0+URZ+0x30830], R9 ;  /* 0x03083009000075a7 */ /* 0x000262000802017f */
[----:B------:R-:W-:Y:S05]  /*2080*/  @!P0 BRA `(.L_x_6432) ;  /* 0x0000000000048947 */ /* 0x000fea0003800000 */
[----:B------:R-:W-:Y:S01]  /*2090*/  BPT.TRAP 0x1 ;  /* 0x000000040000795c */ /* 0x000fe20000300000 */
.L_x_6432:
[----:B------:R-:W-:-:S05]  /*20a0*/  VIADD R6, R228, 0x20000 ;  /* 0x00020000e4067836 */ /* 0x000fca0000000000 */
[----:B------:R-:W-:-:S04]  /*20b0*/  SHF.R.U32.HI R6, RZ, 0x4, R6 ;  /* 0x00000004ff067819 */ /* 0x000fc80000011606 */
[----:B------:R-:W-:-:S04]  /*20c0*/  LOP3.LUT R225, R6, 0x3fff, RZ, 0xc0, !PT ;  /* 0x00003fff06e17812 */ /* 0x000fc800078ec0ff */
[----:B------:R-:W-:Y:S01]  /*20d0*/  LOP3.LUT R6, R225, 0x10000, RZ, 0xfc, !PT ;  /* 0x00010000e1067812 */ /* 0x000fe200078efcff */
[----:B-1----:R-:W-:Y:S06]  /*20e0*/  @P1 BRA `(.L_x_6433) ;  /* 0x0000000000081947 */ /* 0x002fec0003800000 */
[----:B------:R-:W1:Y:S02]  /*20f0*/  SYNCS.PHASECHK.TRANS64.TRYWAIT P1, [R0+URZ+0x30830], R9 ;  /* 0x03083009000075a7 */ /* 0x000e64000802017f */
[----:B-1----:R-:W-:Y:S05]  /*2100*/  @!P1 BRA `(.L_x_6434) ;  /* 0x0000006800cc9947 */ /* 0x002fea0003800000 */
.L_x_6433:
        /* <DEDUP_REMOVED lines=406> */
.L_x_6435:
        /* <DEDUP_REMOVED lines=49> */
.L_x_6436:
        /* <DEDUP_REMOVED lines=78> */
.L_x_6419:
        /* <DEDUP_REMOVED lines=93> */
.L_x_6440:
[----:B------:R-:W2:Y:S04]  /*4830*/  LDG.E.STRONG.GPU R4, desc[UR46][R2.64] ;  /* 0x0000002e02047981 */ /* 0x000ea8000c1ef900 */
[----:B--2---:R-:W-:Y:S01]  /*4840*/  CCTL.IVALL ;  /* 0x00000000ff00798f */ /* 0x004fe20002000000 */
[----:B------:R-:W-:Y:S05]  /*4850*/  YIELD ;  /* 0x0000000000007946 */ /* 0x000fea0003800000 */
[----:B------:R-:W-:-:S13]  /*4860*/  ISETP.NE.AND P0, PT, R4, UR15, PT ;  /* 0x0000000f04007c0c */ /* 0x000fda000bf05270 */
[----:B------:R-:W-:Y:S05]  /*4870*/  @P0 BRA `(.L_x_6440) ;  /* 0xfffffffc00ec0947 */ /* 0x000fea000383ffff */
.L_x_6439:
[----:B------:R-:W-:Y:S05]  /*4880*/  BSYNC B0 ;  /* 0x0000000000007941 */ /* 0x000fea0003800000 */
.L_x_6438:
[----:B------:R-:W-:-:S03]  /*4890*/  UMOV UR4, 0xffffffff ;  /* 0xffffffff00047882 */ /* 0x000fc60000000000 */
[----:B------:R-:W-:Y:S05]  /*48a0*/  BRA.DIV UR4, `(.L_x_6441) ;  /* 0x0000004204f87947 */ /* 0x000fea000b800000 */
[----:B------:R-:W-:Y:S01]  /*48b0*/  NOP ;  /* 0x0000000000007918 */ /* 0x000fe20000000000 */
.L_x_6530:
        /* <DEDUP_REMOVED lines=15> */
.L_x_6444:
[----:B------:R-:W-:Y:S01]  /*49b0*/  @P0 ELECT P2, URZ, PT ;  /* 0x00000000003f082f */ /* 0x000fe20003840000 */
[----:B------:R2:W-:-:S12]  /*49c0*/  UBLKRED.G.S.ADD.F32.RN [UR4], [UR9], UR6, desc[UR12] ;  /* 0x00000c04090073bb */ /* 0x0005d800080a1406 */
[----:B------:R-:W-:Y:S02]  /*49d0*/  @P2 PLOP3.LUT P0, PT, P2, PT, PT, 0x8, 0x0 ;  /* 0x000000000000281c */ /* 0x000fe4000170e170 */
[----:B------:R-:W-:-:S11]  /*49e0*/  PLOP3.LUT P2, PT, PT, PT, PT, 0x8, 0x0 ;  /* 0x000000000000781c */ /* 0x000fd60003f4e170 */
[----:B--2---:R-:W-:Y:S05]  /*49f0*/  @P0 BRA.U.ANY `(.L_x_6444) ;  /* 0xfffffffd00ec0947 */ /* 0x004fea000393ffff */
[----:B------:R0:W-:Y:S01]  /*4a00*/  UTMACMDFLUSH ;  /* 0x00000000000079b7 */ /* 0x0001e20000000000 */
[----:B------:R-:W-:-:S04]  /*4a10*/  DEPBAR.LE SB0, 0x0 ;  /* 0x000080000000791a */ /* 0x000fc80000000000 */
.L_x_6443:
[----:B------:R-:W-:Y:S05]  /*4a20*/  BSYNC B0 ;  /* 0x0000000000007941 */ /* 0x000fea0003800000 */
.L_x_6442:
        /* <DEDUP_REMOVED lines=14> */
.L_x_6446:
[----:B------:R-:W-:Y:S05]  /*4b10*/  BSYNC B0 ;  /* 0x0000000000007941 */ /* 0x000fea0003800000 */
.L_x_6445:
        /* <DEDUP_REMOVED lines=24> */
.L_x_6449:
[----:B-12---:R-:W2:Y:S04]  /*4ca0*/  LDG.E.STRONG.GPU R0, desc[UR46][R2.64] ;  /* 0x0000002e02007981 */ /* 0x006ea8000c1ef900 */
[----:B--2---:R-:W-:Y:S01]  /*4cb0*/  CCTL.IVALL ;  /* 0x00000000ff00798f */ /* 0x004fe20002000000 */
[----:B------:R-:W-:Y:S05]  /*4cc0*/  YIELD ;  /* 0x0000000000007946 */ /* 0x000fea0003800000 */
[----:B------:R-:W-:-:S13]  /*4cd0*/  ISETP.NE.AND P0, PT, R0, UR15, PT ;  /* 0x0000000f00007c0c */ /* 0x000fda000bf05270 */
[----:B------:R-:W-:Y:S05]  /*4ce0*/  @P0 BRA `(.L_x_6449) ;  /* 0xfffffffc00ec0947 */ /* 0x000fea000383ffff */
.L_x_6448:
[----:B------:R-:W-:Y:S05]  /*4cf0*/  BSYNC B0 ;  /* 0x0000000000007941 */ /* 0x000fea0003800000 */
.L_x_6447:
[----:B------:R-:W-:-:S03]  /*4d00*/  UMOV UR4, 0xffffffff ;  /* 0xffffffff00047882 */ /* 0x000fc60000000000 */
[----:B------:R-:W-:Y:S05]  /*4d10*/  BRA.DIV UR4, `(.L_x_6450) ;  /* 0x0000003e04f87947 */ /* 0x000fea000b800000 */
[----:B------:R-:W-:Y:S01]  /*4d20*/  NOP ;  /* 0x0000000000007918 */ /* 0x000fe20000000000 */
.L_x_6533:
        /* <DEDUP_REMOVED lines=16> */
.L_x_6453:
[----:B------:R-:W-:Y:S01]  /*4e30*/  @P0 ELECT P2, URZ, PT ;  /* 0x00000000003f082f */ /* 0x000fe20003840000 */
[----:B------:R3:W-:-:S12]  /*4e40*/  UBLKRED.G.S.ADD.F32.RN [UR4], [UR9], UR6, desc[UR10] ;  /* 0x00000a04090073bb */ /* 0x0007d800080a1406 */
[----:B------:R-:W-:Y:S02]  /*4e50*/  @P2 PLOP3.LUT P0, PT, P2, PT, PT, 0x8, 0x0 ;  /* 0x000000000000281c */ /* 0x000fe4000170e170 */
[----:B------:R-:W-:-:S11]  /*4e60*/  PLOP3.LUT P2, PT, PT, PT, PT, 0x8, 0x0 ;  /* 0x000000000000781c */ /* 0x000fd60003f4e170 */
[----:B---3--:R-:W-:Y:S05]  /*4e70*/  @P0 BRA.U.ANY `(.L_x_6453) ;  /* 0xfffffffd00ec0947 */ /* 0x008fea000393ffff */
[----:B------:R0:W-:Y:S01]  /*4e80*/  UTMACMDFLUSH ;  /* 0x00000000000079b7 */ /* 0x0001e20000000000 */
[----:B------:R-:W-:-:S04]  /*4e90*/  DEPBAR.LE SB0, 0x0 ;  /* 0x000080000000791a */ /* 0x000fc80000000000 */
.L_x_6452:
[----:B------:R-:W-:Y:S05]  /*4ea0*/  BSYNC B0 ;  /* 0x0000000000007941 */ /* 0x000fea0003800000 */
.L_x_6451:
        /* <DEDUP_REMOVED lines=14> */
.L_x_6414:
        /* <DEDUP_REMOVED lines=29> */
.L_x_6455:
[----:B------:R-:W-:Y:S01]  /*5160*/  ULDC UR9, c[0x0][0x8cc] ;  /* 0x0002330000097ab9 */ /* 0x000fe20000000800 */
[----:B------:R-:W-:Y:S01]  /*5170*/  UMOV UR7, UR8 ;  /* 0x0000000800077c82 */ /* 0x000fe20008000000 */
[----:B------:R-:W-:-:S11]  /*5180*/  UISETP.NE.AND UP0, UPT, UR9, 0x1, UPT ;  /* 0x000000010900788c */ /* 0x000fd6000bf05270 */
[----:B------:R-:W-:Y:S02]  /*5190*/  @UP0 ULDC.64 UR10, c[0x0][0x8d0] ;  /* 0x00023400000a0ab9 */ /* 0x000fe40000000a00 */
[----:B------:R-:W-:-:S04]  /*51a0*/  UIMAD.WIDE.U32 UR4, UR8, UR10, URZ ;  /* 0x0000000a080472a5 */ /* 0x000fc8000f8e003f */
[----:B------:R-:W-:-:S04]  /*51b0*/  @UP0 USHF.R.U32.HI UR7, URZ, UR11, UR5 ;  /* 0x0000000b3f070299 */ /* 0x000fc80008011605 */
[----:B------:R-:W-:-:S12]  /*51c0*/  UIMAD UR4, UR7, UR9, URZ ;  /* 0x00000009070472a4 */ /* 0x000fd8000f8e023f */
.L_x_6456:
        /* <DEDUP_REMOVED lines=84> */
.L_x_6460:
[----:B------:R-:W2:Y:S04]  /*5710*/  LDG.E.STRONG.GPU R4, desc[UR46][R2.64] ;  /* 0x0000002e02047981 */ /* 0x000ea8000c1ef900 */
[----:B--2---:R-:W-:Y:S01]  /*5720*/  CCTL.IVALL ;  /* 0x00000000ff00798f */ /* 0x004fe20002000000 */
[----:B------:R-:W-:Y:S05]  /*5730*/  YIELD ;  /* 0x0000000000007946 */ /* 0x000fea0003800000 */
[----:B------:R-:W-:-:S13]  /*5740*/  ISETP.NE.AND P1, PT, R4, R5, PT ;  /* 0x000000050400720c */ /* 0x000fda0003f25270 */
[----:B------:R-:W-:Y:S05]  /*5750*/  @P1 BRA `(.L_x_6460) ;  /* 0xfffffffc00ec1947 */ /* 0x000fea000383ffff */
.L_x_6459:
[----:B------:R-:W-:Y:S05]  /*5760*/  BSYNC B0 ;  /* 0x0000000000007941 */ /* 0x000fea0003800000 */
.L_x_6458:
[----:B------:R-:W-:-:S03]  /*5770*/  UMOV UR4, 0xffffffff ;  /* 0xffffffff00047882 */ /* 0x000fc60000000000 */
[----:B------:R-:W-:Y:S05]  /*5780*/  BRA.DIV UR4, `(.L_x_6461) ;  /* 0x0000003604787947 */ /* 0x000fea000b800000 */
[----:B------:R-:W-:Y:S01]  /*5790*/  NOP ;  /* 0x0000000000007918 */ /* 0x000fe20000000000 */
.L_x_6536:
        /* <DEDUP_REMOVED lines=22> */
.L_x_6463:
[----:B------:R-:W-:Y:S05]  /*5900*/  BSYNC B0 ;  /* 0x0000000000007941 */ /* 0x000fea0003800000 */
.L_x_6462:
        /* <DEDUP_REMOVED lines=20> */
.L_x_6465:
[----:B------:R-:W-:Y:S05]  /*5a50*/  BSYNC B0 ;  /* 0x0000000000007941 */ /* 0x000fea0003800000 */
.L_x_6464:
[----:B------:R-:W-:Y:S06]  /*5a60*/  BAR.ARV 0xa, 0xa0 ;  /* 0x0282800000007b1d */ /* 0x000fec0000002000 */
[----:B------:R-:W-:Y:S04]  /*5a70*/  BSSY B0, `(.L_x_6466) ;  /* 0x0000003000007945 */ /* 0x000fe80003800000 */
[----:B------:R-:W-:Y:S05]  /*5a80*/  @!P0 BRA `(.L_x_6467) ;  /* 0x0000000000048947 */ /* 0x000fea0003800000 */
[----:B------:R-:W-:-:S04]  /*5a90*/  DEPBAR.LE SB0, 0x0 ;  /* 0x000080000000791a */ /* 0x000fc80000000000 */
.L_x_6467:
[----:B------:R-:W-:Y:S05]  /*5aa0*/  BSYNC B0 ;  /* 0x0000000000007941 */ /* 0x000fea0003800000 */
.L_x_6466:
        /* <DEDUP_REMOVED lines=19> */
.L_x_6469:
[----:B------:R-:W-:Y:S05]  /*5be0*/  BSYNC B0 ;  /* 0x0000000000007941 */ /* 0x000fea0003800000 */
.L_x_6468:
[----:B------:R-:W-:Y:S01]  /*5bf0*/  UIADD3 UR17, UR8, 0x1, URZ ;  /* 0x0000000108117890 */ /* 0x000fe2000fffe03f */
[----:B------:R-:W-:Y:S11]  /*5c00*/  BRA `(.L_x_6470) ;  /* 0x0000000000047947 */ /* 0x000ff60003800000 */
.L_x_6457:
[----:B------:R-:W-:-:S05]  /*5c10*/  UMOV UR17, UR8 ;  /* 0x0000000800117c82 */ /* 0x000fca0008000000 */
.L_x_6470:
        /* <DEDUP_REMOVED lines=12> */
.L_x_6495:
        /* <DEDUP_REMOVED lines=18> */
.L_x_6473:
[----:B------:R-:W2:Y:S04]  /*5e00*/  LDG.E.STRONG.GPU R4, desc[UR46][R2.64] ;  /* 0x0000002e02047981 */ /* 0x000ea8000c1ef900 */
[----:B--2---:R-:W-:Y:S01]  /*5e10*/  CCTL.IVALL ;  /* 0x00000000ff00798f */ /* 0x004fe20002000000 */
[----:B------:R-:W-:Y:S05]  /*5e20*/  YIELD ;  /* 0x0000000000007946 */ /* 0x000fea0003800000 */
[----:B------:R-:W-:-:S13]  /*5e30*/  ISETP.NE.AND P1, PT, R4, R5, PT ;  /* 0x000000050400720c */ /* 0x000fda0003f25270 */
[----:B------:R-:W-:Y:S05]  /*5e40*/  @P1 BRA `(.L_x_6473) ;  /* 0xfffffffc00ec1947 */ /* 0x000fea000383ffff */
.L_x_6472:
[----:B------:R-:W-:Y:S05]  /*5e50*/  BSYNC B0 ;  /* 0x0000000000007941 */ /* 0x000fea0003800000 */
.L_x_6471:
[----:B------:R-:W-:-:S03]  /*5e60*/  UMOV UR18, 0xffffffff ;  /* 0xffffffff00127882 */ /* 0x000fc60000000000 */
[----:B------:R-:W-:Y:S05]  /*5e70*/  BRA.DIV UR18, `(.L_x_6474) ;  /* 0x0000002e12d87947 */ /* 0x000fea000b800000 */
[----:B------:R-:W-:Y:S01]  /*5e80*/  NOP ;  /* 0x0000000000007918 */ /* 0x000fe20000000000 */
.L_x_6539:
        /* <DEDUP_REMOVED lines=19> */
.L_x_6476:
[----:B------:R-:W-:Y:S05]  /*5fc0*/  BSYNC B0 ;  /* 0x0000000000007941 */ /* 0x000fea0003800000 */
.L_x_6475:
        /* <DEDUP_REMOVED lines=15> */
.L_x_6478:
[----:B------:R-:W-:Y:S05]  /*60c0*/  BSYNC B0 ;  /* 0x0000000000007941 */ /* 0x000fea0003800000 */
.L_x_6477:
[----:B------:R-:W-:Y:S06]  /*60d0*/  BAR.ARV 0xa, 0xa0 ;  /* 0x0282800000007b1d */ /* 0x000fec0000002000 */
[----:B------:R-:W-:Y:S04]  /*60e0*/  BSSY B0, `(.L_x_6479) ;  /* 0x0000003000007945 */ /* 0x000fe80003800000 */
[----:B------:R-:W-:Y:S05]  /*60f0*/  @!P0 BRA `(.L_x_6480) ;  /* 0x0000000000048947 */ /* 0x000fea0003800000 */
[----:B------:R-:W-:-:S04]  /*6100*/  DEPBAR.LE SB0, 0x0 ;  /* 0x000080000000791a */ /* 0x000fc80000000000 */
.L_x_6480:
[----:B------:R-:W-:Y:S05]  /*6110*/  BSYNC B0 ;  /* 0x0000000000007941 */ /* 0x000fea0003800000 */
.L_x_6479:
        /* <DEDUP_REMOVED lines=19> */
.L_x_6482:
[----:B------:R-:W-:Y:S05]  /*6250*/  BSYNC B0 ;  /* 0x0000000000007941 */ /* 0x000fea0003800000 */
.L_x_6481:
        /* <DEDUP_REMOVED lines=17> */
.L_x_6485:
[----:B------:R-:W2:Y:S04]  /*6370*/  LDG.E.STRONG.GPU R4, desc[UR46][R2.64] ;  /* 0x0000002e02047981 */ /* 0x000ea8000c1ef900 */
[----:B--2---:R-:W-:Y:S01]  /*6380*/  CCTL.IVALL ;  /* 0x00000000ff00798f */ /* 0x004fe20002000000 */
[----:B------:R-:W-:Y:S05]  /*6390*/  YIELD ;  /* 0x0000000000007946 */ /* 0x000fea0003800000 */
[----:B------:R-:W-:-:S13]  /*63a0*/  ISETP.NE.AND P1, PT, R4, R5, PT ;  /* 0x000000050400720c */ /* 0x000fda0003f25270 */
[----:B------:R-:W-:Y:S05]  /*63b0*/  @P1 BRA `(.L_x_6485) ;  /* 0xfffffffc00ec1947 */ /* 0x000fea000383ffff */
.L_x_6484:
[----:B------:R-:W-:Y:S05]  /*63c0*/  BSYNC B0 ;  /* 0x0000000000007941 */ /* 0x000fea0003800000 */
.L_x_6483:
[----:B------:R-:W-:-:S03]  /*63d0*/  UMOV UR10, 0xffffffff ;  /* 0xffffffff000a7882 */ /* 0x000fc60000000000 */
[----:B------:R-:W-:Y:S05]  /*63e0*/  BRA.DIV UR10, `(.L_x_6486) ;  /* 0x0000002a0a987947 */ /* 0x000fea000b800000 */
[----:B------:R-:W-:Y:S01]  /*63f0*/  NOP ;  /* 0x0000000000007918 */ /* 0x000fe20000000000 */
.L_x_6542:
        /* <DEDUP_REMOVED lines=15> */
.L_x_6488:
[----:B------:R-:W-:Y:S05]  /*64f0*/  BSYNC B0 ;  /* 0x0000000000007941 */ /* 0x000fea0003800000 */
.L_x_6487:
        /* <DEDUP_REMOVED lines=15> */
.L_x_6490:
[----:B------:R-:W-:Y:S05]  /*65f0*/  BSYNC B0 ;  /* 0x0000000000007941 */ /* 0x000fea0003800000 */
.L_x_6489:
[----:B------:R-:W-:Y:S06]  /*6600*/  BAR.ARV 0xa, 0xa0 ;  /* 0x0282800000007b1d */ /* 0x000fec0000002000 */
[----:B------:R-:W-:Y:S04]  /*6610*/  BSSY B0, `(.L_x_6491) ;  /* 0x0000003000007945 */ /* 0x000fe80003800000 */
[----:B------:R-:W-:Y:S05]  /*6620*/  @!P0 BRA `(.L_x_6492) ;  /* 0x0000000000048947 */ /* 0x000fea0003800000 */
[----:B------:R-:W-:-:S04]  /*6630*/  DEPBAR.LE SB0, 0x0 ;  /* 0x000080000000791a */ /* 0x000fc80000000000 */
.L_x_6492:
[----:B------:R-:W-:Y:S05]  /*6640*/  BSYNC B0 ;  /* 0x0000000000007941 */ /* 0x000fea0003800000 */
.L_x_6491:
        /* <DEDUP_REMOVED lines=19> */
.L_x_6494:
[----:B------:R-:W-:Y:S05]  /*6780*/  BSYNC B0 ;  /* 0x0000000000007941 */ /* 0x000fea0003800000 */
.L_x_6493:
[----:B------:R-:W-:Y:S02]  /*6790*/  UIADD3 UR17, UR17, 0x2, URZ ;  /* 0x0000000211117890 */ /* 0x000fe4000fffe03f */
[----:B------:R-:W-:Y:S02]  /*67a0*/  UIADD3 UR4, UR4, 0x4000, URZ ;  /* 0x0000400004047890 */ /* 0x000fe4000fffe03f */
[----:B------:R-:W-:-:S06]  /*67b0*/  UISETP.GE.AND UP0, UPT, UR17, UR5, UPT ;  /* 0x000000051100728c */ /* 0x000fcc000bf06270 */
[----:B------:R-:W-:-:S13]  /*67c0*/  PLOP3.LUT P1, PT, PT, PT, UP0, 0x80, 0x0 ;  /* 0x000000000000781c */ /* 0x000fda0003f2f008 */
[----:B------:R-:W-:Y:S05]  /*67d0*/  @!P1 BRA `(.L_x_6495) ;  /* 0xfffffff400409947 */ /* 0x000fea000383ffff */
[----:B------:R-:W-:Y:S05]  /*67e0*/  BRA `(.L_x_6418) ;  /* 0x0000002000c87947 */ /* 0x000fea0003800000 */
.L_x_6454:
        /* <DEDUP_REMOVED lines=21> */
.L_x_6496:
[----:B------:R-:W-:Y:S01]  /*6940*/  ULDC UR9, c[0x0][0x8cc] ;  /* 0x0002330000097ab9 */ /* 0x000fe20000000800 */
[----:B------:R-:W-:Y:S01]  /*6950*/  UMOV UR7, UR8 ;  /* 0x0000000800077c82 */ /* 0x000fe20008000000 */
[----:B------:R-:W-:-:S11]  /*6960*/  UISETP.NE.AND UP0, UPT, UR9, 0x1, UPT ;  /* 0x000000010900788c */ /* 0x000fd6000bf05270 */
[----:B------:R-:W-:Y:S02]  /*6970*/  @UP0 ULDC.64 UR10, c[0x0][0x8d0] ;  /* 0x00023400000a0ab9 */ /* 0x000fe40000000a00 */
[----:B------:R-:W-:-:S04]  /*6980*/  UIMAD.WIDE.U32 UR4, UR8, UR10, URZ ;  /* 0x0000000a080472a5 */ /* 0x000fc8000f8e003f */
[----:B------:R-:W-:-:S04]  /*6990*/  @UP0 USHF.R.U32.HI UR7, URZ, UR11, UR5 ;  /* 0x0000000b3f070299 */ /* 0x000fc80008011605 */
[----:B------:R-:W-:-:S12]  /*69a0*/  UIMAD UR4, UR7, UR9, URZ ;  /* 0x00000009070472a4 */ /* 0x000fd8000f8e023f */
.L_x_6497:
        /* <DEDUP_REMOVED lines=73> */
.L_x_6543:
        /* <DEDUP_REMOVED lines=15> */
.L_x_6501:
        /* <DEDUP_REMOVED lines=97> */
.L_x_6512:
[----:B--234-:R-:W-:-:S04]  /*7540*/  SHF.L.U32 R21, R11, 0x1f, RZ ;  /* 0x0000001f0b157819 */ /* 0x01cfc800000006ff */
[----:B------:R-:W1:Y:S02]  /*7550*/  SYNCS.PHASECHK.TRANS64.TRYWAIT P1, [R16+URZ+0x30840], R21 ;  /* 0x03084015100075a7 */ /* 0x000e64000802017f */
[----:B-1----:R-:W-:Y:S05]  /*7560*/  @!P1 BRA `(.L_x_6504) ;  /* 0x0000001800689947 */ /* 0x002fea0003800000 */
.L_x_6544:
[----:B------:R-:W-:Y:S05]  /*7570*/  @P0 BRA `(.L_x_6505) ;  /* 0x0000000000140947 */ /* 0x000fea0003800000 */
[----:B------:R-:W-:Y:S01]  /*7580*/  ISETP.NE.AND P1, PT, R6, RZ, PT ;  /* 0x000000ff0600720c */ /* 0x000fe20003f25270 */
[----:B------:R-:W-:-:S04]  /*7590*/  IMAD.MOV.U32 R3, RZ, RZ, 0x4100 ;  /* 0x00004100ff037424 */ /* 0x000fc800078e00ff */
[----:B------:R3:W-:Y:S08]  /*75a0*/  SYNCS.ARRIVE.TRANS64 RZ, [R16+URZ+0x30830], R3 ;  /* 0x0308300310ff79a7 */ /* 0x0007f0000800003f */
[----:B------:R-:W-:Y:S05]  /*75b0*/  @!P1 BRA `(.L_x_6505) ;  /* 0x0000000000049947 */ /* 0x000fea0003800000 */
[----:B------:R-:W-:Y:S01]  /*75c0*/  BPT.TRAP 0x1 ;  /* 0x000000040000795c */ /* 0x000fe20000300000 */
.L_x_6505:
        /* <DEDUP_REMOVED lines=36> */
.L_x_6545:
[----:B------:R-:W-:Y:S05]  /*7810*/  @P0 BRA `(.L_x_6507) ;  /* 0x0000000000140947 */ /* 0x000fea0003800000 */
[----:B------:R-:W-:Y:S01]  /*7820*/  ISETP.NE.AND P1, PT, R6, RZ, PT ;  /* 0x000000ff0600720c */ /* 0x000fe20003f25270 */
[----:B------:R-:W-:-:S04]  /*7830*/  IMAD.MOV.U32 R2, RZ, RZ, 0x4100 ;  /* 0x00004100ff027424 */ /* 0x000fc800078e00ff */
[----:B------:R3:W-:Y:S08]  /*7840*/  SYNCS.ARRIVE.TRANS64 RZ, [R16+URZ+0x30818], R2 ;  /* 0x0308180210ff79a7 */ /* 0x0007f0000800003f */
[----:B------:R-:W-:Y:S05]  /*7850*/  @!P1 BRA `(.L_x_6507) ;  /* 0x0000000000049947 */ /* 0x000fea0003800000 */
[----:B------:R-:W-:Y:S01]  /*7860*/  BPT.TRAP 0x1 ;  /* 0x000000040000795c */ /* 0x000fe20000300000 */
.L_x_6507:
        /* <DEDUP_REMOVED lines=36> */
.L_x_6546:
[----:B------:R-:W-:Y:S05]  /*7ab0*/  @P0 BRA `(.L_x_6509) ;  /* 0x0000000000140947 */ /* 0x000fea0003800000 */
[----:B------:R-:W-:Y:S01]  /*7ac0*/  ISETP.NE.AND P1, PT, R6, RZ, PT ;  /* 0x000000ff0600720c */ /* 0x000fe20003f25270 */
[----:B-123--:R-:W-:-:S04]  /*7ad0*/  IMAD.MOV.U32 R21, RZ, RZ, 0x4100 ;  /* 0x00004100ff157424 */ /* 0x00efc800078e00ff */
[----:B------:R4:W-:Y:S08]  /*7ae0*/  SYNCS.ARRIVE.TRANS64 RZ, [R16+URZ+0x30838], R21 ;  /* 0x0308381510ff79a7 */ /* 0x0009f0000800003f */
[----:B------:R-:W-:Y:S05]  /*7af0*/  @!P1 BRA `(.L_x_6509) ;  /* 0x0000000000049947 */ /* 0x000fea0003800000 */
[----:B------:R-:W-:Y:S01]  /*7b00*/  BPT.TRAP 0x1 ;  /* 0x000000040000795c */ /* 0x000fe20000300000 */
.L_x_6509:
        /* <DEDUP_REMOVED lines=31> */
.L_x_6548:
[----:B------:R-:W-:Y:S05]  /*7d00*/  @P0 BRA `(.L_x_6511) ;  /* 0x0000000000140947 */ /* 0x000fea0003800000 */
[----:B------:R-:W-:Y:S01]  /*7d10*/  ISETP.NE.AND P1, PT, R6, RZ, PT ;  /* 0x000000ff0600720c */ /* 0x000fe20003f25270 */
[----:B------:R-:W-:-:S04]  /*7d20*/  IMAD.MOV.U32 R5, RZ, RZ, 0x4100 ;  /* 0x00004100ff057424 */ /* 0x000fc800078e00ff */
[----:B------:R1:W-:Y:S08]  /*7d30*/  SYNCS.ARRIVE.TRANS64 RZ, [R16+URZ+0x30810], R5 ;  /* 0x0308100510ff79a7 */ /* 0x0003f0000800003f */
[----:B------:R-:W-:Y:S05]  /*7d40*/  @!P1 BRA `(.L_x_6511) ;  /* 0x0000000000049947 */ /* 0x000fea0003800000 */
[----:B------:R-:W-:Y:S01]  /*7d50*/  BPT.TRAP 0x1 ;  /* 0x000000040000795c */ /* 0x000fe20000300000 */
.L_x_6511:
        /* <DEDUP_REMOVED lines=37> */
.L_x_6503:
        /* <DEDUP_REMOVED lines=8> */
.L_x_6549:
[----:B------:R-:W-:Y:S05]  /*8030*/  @P0 BRA `(.L_x_6514) ;  /* 0x0000000000140947 */ /* 0x000fea0003800000 */
[----:B------:R-:W-:Y:S01]  /*8040*/  ISETP.NE.AND P1, PT, R6, RZ, PT ;  /* 0x000000ff0600720c */ /* 0x000fe20003f25270 */
[----:B------:R-:W-:-:S04]  /*8050*/  IMAD.MOV.U32 R5, RZ, RZ, 0x4100 ;  /* 0x00004100ff057424 */ /* 0x000fc800078e00ff */
[----:B------:R2:W-:Y:S08]  /*8060*/  SYNCS.ARRIVE.TRANS64 RZ, [R16+URZ+0x30830], R5 ;  /* 0x0308300510ff79a7 */ /* 0x0005f0000800003f */
[----:B------:R-:W-:Y:S05]  /*8070*/  @!P1 BRA `(.L_x_6514) ;  /* 0x0000000000049947 */ /* 0x000fea0003800000 */
[----:B------:R-:W-:Y:S01]  /*8080*/  BPT.TRAP 0x1 ;  /* 0x000000040000795c */ /* 0x000fe20000300000 */
.L_x_6514:
        /* <DEDUP_REMOVED lines=33> */
.L_x_6550:
[----:B------:R-:W-:Y:S05]  /*82a0*/  @P0 BRA `(.L_x_6516) ;  /* 0x0000000000140947 */ /* 0x000fea0003800000 */
[----:B------:R-:W-:Y:S01]  /*82b0*/  ISETP.NE.AND P0, PT, R6, RZ, PT ;  /* 0x000000ff0600720c */ /* 0x000fe20003f05270 */
[----:B------:R-:W-:-:S04]  /*82c0*/  IMAD.MOV.U32 R5, RZ, RZ, 0x4100 ;  /* 0x00004100ff057424 */ /* 0x000fc800078e00ff */
[----:B------:R1:W-:Y:S08]  /*82d0*/  SYNCS.ARRIVE.TRANS64 RZ, [R16+URZ+0x30818], R5 ;  /* 0x0308180510ff79a7 */ /* 0x0003f0000800003f */
[----:B------:R-:W-:Y:S05]  /*82e0*/  @!P0 BRA `(.L_x_6516) ;  /* 0x0000000000048947 */ /* 0x000fea0003800000 */
[----:B------:R-:W-:Y:S01]  /*82f0*/  BPT.TRAP 0x1 ;  /* 0x000000040000795c */ /* 0x000fe20000300000 */
.L_x_6516:
        /* <DEDUP_REMOVED lines=37> */
.L_x_6502:
[----:B------:R-:W1:Y:S01]  /*8550*/  S2R R0, SR_TID.X ;  /* 0x0000000000007919 */ /* 0x000e620000002100 */
[----:B------:R-:W-:Y:S01]  /*8560*/  IMAD R3, R19, 0x8, R16 ;  /* 0x0000000813037824 */ /* 0x000fe200078e0210 */
[----:B-1----:R-:W-:Y:S02]  /*8570*/  LOP3.LUT R2, R0, 0x7f, RZ, 0xc0, !PT ;  /* 0x0000007f00027812 */ /* 0x002fe400078ec0ff */
[----:B------:R-:W-:Y:S02]  /*8580*/  SHF.L.U32 R0, R11, 0x1f, RZ ;  /* 0x0000001f0b007819 */ /* 0x000fe400000006ff */
[----:B------:R-:W-:Y:S02]  /*8590*/  ISETP.NE.AND P1, PT, R2, RZ, PT ;  /* 0x000000ff0200720c */ /* 0x000fe40003f25270 */
[----:B------:R-:W1:Y:S02]  /*85a0*/  SYNCS.PHASECHK.TRANS64.TRYWAIT P0, [R3+URZ+0x30840], R0 ;  /* 0x03084000030075a7 */ /* 0x000e64000800017f */
[----:B-1----:R-:W-:Y:S09]  /*85b0*/  @!P0 BRA `(.L_x_6517) ;  /* 0x0000000800d08947 */ /* 0x002ff20003800000 */
.L_x_6551:
[----:B------:R-:W-:Y:S05]  /*85c0*/  @P1 BRA `(.L_x_6518) ;  /* 0x0000000000181947 */ /* 0x000fea0003800000 */
[----:B------:R-:W1:Y:S01]  /*85d0*/  S2R R2, SR_TID.X ;  /* 0x0000000000027919 */ /* 0x000e620000002100 */
[----:B------:R-:W-:-:S04]  /*85e0*/  IMAD.MOV.U32 R0, RZ, RZ, 0x4100 ;  /* 0x00004100ff007424 */ /* 0x000fc800078e00ff */
[----:B------:R1:W-:Y:S02]  /*85f0*/  SYNCS.ARRIVE.TRANS64 RZ, [R3+URZ+0x30830], R0 ;  /* 0x0308300003ff79a7 */ /* 0x0003e4000800003f */
[----:B-1----:R-:W-:-:S13]  /*8600*/  LOP3.LUT P0, RZ, R2, 0x1f, RZ, 0xc0, !PT ;  /* 0x0000001f02ff7812 */ /* 0x002fda000780c0ff */
[----:B------:R-:W-:Y:S05]  /*8610*/  @!P0 BRA `(.L_x_6518) ;  /* 0x0000000000048947 */ /* 0x000fea0003800000 */
[----:B------:R-:W-:Y:S01]  /*8620*/  BPT.TRAP 0x1 ;  /* 0x000000040000795c */ /* 0x000fe20000300000 */
.L_x_6518:
        /* <DEDUP_REMOVED lines=40> */
.L_x_6499:
[----:B------:R-:W-:Y:S05]  /*88b0*/  BSYNC B0 ;  /* 0x0000000000007941 */ /* 0x000fea0003800000 */
.L_x_6498:
[----:B------:R-:W-:-:S03]  /*88c0*/  UMOV UR7, 0xffffffff ;  /* 0xffffffff00077882 */ /* 0x000fc60000000000 */
[----:B------:R-:W-:Y:S05]  /*88d0*/  BRA.DIV UR7, `(.L_x_6519) ;  /* 0x0000000a071c7947 */ /* 0x000fea000b800000 */
[----:B------:R-:W-:-:S13]  /*88e0*/  ELECT P6, URZ, PT ;  /* 0x00000000003f782f */ /* 0x000fda00038c0000 */
.L_x_6554:
[----:B------:R-:W-:Y:S05]  /*88f0*/  @!P6 BRA `(.L_x_6418) ;  /* 0x000000000084e947 */ /* 0x000fea0003800000 */
[----:B------:R-:W-:-:S06]  /*8900*/  ULOP3.LUT UR7, UR38, 0x2, URZ, 0xfc, !UPT ;  /* 0x0000000226077892 */ /* 0x000fcc000f8efc3f */
[----:B------:R-:W-:-:S05]  /*8910*/  IMAD.U32 R2, RZ, RZ, UR7 ;  /* 0x00000007ff027e24 */ /* 0x000fca000f8e00ff */
[----:B------:R-:W-:-:S13]  /*8920*/  ISETP.NE.AND P2, PT, R2, 0x3, PT ;  /* 0x000000030200780c */ /* 0x000fda0003f45270 */
[----:B------:R-:W-:Y:S05]  /*8930*/  @!P2 BRA `(.L_x_6520) ;  /* 0x000000000004a947 */ /* 0x000fea0003800000 */
[----:B------:R-:W-:Y:S01]  /*8940*/  BPT.TRAP 0x1 ;  /* 0x000000040000795c */ /* 0x000fe20000300000 */
.L_x_6520:
        /* <DEDUP_REMOVED lines=15> */
.L_x_6555:
[----:B------:R-:W2:Y:S02]  /*8a40*/  SYNCS.PHASECHK.TRANS64.TRYWAIT P0, [R3+URZ], R2 ;  /* 0x00000002030075a7 */ /* 0x000ea4000800017f */
[----:B--2---:R-:W-:Y:S05]  /*8a50*/  @!P0 BRA `(.L_x_6522) ;  /* 0x0000000400f08947 */ /* 0x004fea0003800000 */
.L_x_6556:
[----:B------:R-:W-:Y:S05]  /*8a60*/  @!P2 BRA `(.L_x_6523) ;  /* 0x000000000004a947 */ /* 0x000fea0003800000 */
[----:B------:R-:W-:Y:S01]  /*8a70*/  BPT.TRAP 0x1 ;  /* 0x000000040000795c */ /* 0x000fe20000300000 */
.L_x_6523:
[----:B--2---:R-:W-:-:S04]  /*8a80*/  VIADD R3, R7, 0x30840 ;  /* 0x0003084007037836 */ /* 0x004fc80000000000 */
[----:B------:R-:W-:-:S04]  /*8a90*/  IMAD R0, R0, 0x8, R3 ;  /* 0x0000000800007824 */ /* 0x000fc800078e0203 */
[----:B------:R-:W2:Y:S02]  /*8aa0*/  SYNCS.PHASECHK.TRANS64.TRYWAIT P0, [R0+URZ], R5 ;  /* 0x00000005000075a7 */ /* 0x000ea4000800017f */
[----:B--2---:R-:W-:Y:S05]  /*8ab0*/  @!P0 BRA `(.L_x_6524) ;  /* 0x0000000400ec8947 */ /* 0x004fea0003800000 */
.L_x_6557:
[----:B------:R-:W-:-:S07]  /*8ac0*/  IMAD R3, R4, 0x8, R3 ;  /* 0x0000000804037824 */ /* 0x000fce00078e0203 */
.L_x_6525:
[----:B---3--:R3:W4:Y:S02]  /*8ad0*/  SYNCS.PHASECHK.TRANS64.TRYWAIT P0, [R3+URZ], R2 ;  /* 0x00000002030075a7 */ /* 0x008724000800017f */
[----:B----4-:R-:W-:Y:S05]  /*8ae0*/  @!P0 NANOSLEEP.SYNCS 0x989680 ;  /* 0x009896800000895d */ /* 0x010fea0003900000 */
[----:B------:R-:W4:Y:S02]  /*8af0*/  @!P0 SYNCS.PHASECHK.TRANS64 P0, [R3+URZ], R2 ;  /* 0x00000002030085a7 */ /* 0x000f24000800007f */
[----:B----4-:R-:W-:Y:S05]  /*8b00*/  @!P0 BRA `(.L_x_6525) ;  /* 0xfffffffc00f08947 */ /* 0x010fea000383ffff */
.L_x_6418:
[----:B------:R-:W-:Y:S05]  /*8b10*/  BSYNC B6 ;  /* 0x0000000000067941 */ /* 0x000fea0003800000 */
.L_x_6413:
[----:B------:R-:W-:Y:S05]  /*8b20*/  EXIT ;  /* 0x000000000000794d */ /* 0x000fea0003800000 */
.L_x_6424:
[----:B------:R-:W-:Y:S02]  /*8b30*/  IMAD.MOV.U32 R12, RZ, RZ, RZ ;  /* 0x000000ffff0c7224 */ /* 0x000fe400078e00ff */
[----:B------:R-:W-:Y:S02]  /*8b40*/  IMAD.MOV.U32 R11, RZ, RZ, 0x1f ;  /* 0x0000001fff0b7424 */ /* 0x000fe400078e00ff */
[----:B------:R-:W-:-:S07]  /*8b50*/  IMAD.MOV.U32 R15, RZ, RZ, -0x1 ;  /* 0xffffffffff0f7424 */ /* 0x000fce00078e00ff */
[----:B------:R-:W-:Y:S05]  /*8b60*/  WARPSYNC.COLLECTIVE R15, `(.L_x_6526) ;  /* 0x000000000f087348 */ /* 0x000fea0003c00000 */
[----:B------:R1:W2:Y:S02]  /*8b70*/  SHFL.IDX P6, R14, R13, R12, R11 ;  /* 0x0000000c0d0e7389 */ /* 0x0002a400000c000b */
[----:B-12---:R-:W-:Y:S01]  /*8b80*/  ENDCOLLECTIVE ;  /* 0x000000000000791b */ /* 0x006fe20003800000 */
.L_x_6526:
[----:B------:R-:W-:Y:S05]  /*8b90*/  BRA `(.L_x_6527) ;  /* 0xffffff8400ec7947 */ /* 0x000fea000383ffff */
.L_x_6426:
[----:B---3--:R3:W4:Y:S02]  /*8ba0*/  SYNCS.PHASECHK.TRANS64.TRYWAIT P0, [R228+URZ+0x30800], R9 ;  /* 0x03080009e40075a7 */ /* 0x008724000800017f */
[----:B----4-:R-:W-:Y:S05]  /*8bb0*/  @!P0 NANOSLEEP.SYNCS 0x989680 ;  /* 0x009896800000895d */ /* 0x010fea0003900000 */
[----:B------:R-:W4:Y:S02]  /*8bc0*/  @!P0 SYNCS.PHASECHK.TRANS64 P0, [R228+URZ+0x30800], R9 ;  /* 0x03080009e40085a7 */ /* 0x000f24000800007f */
[----:B----4-:R-:W-:Y:S05]  /*8bd0*/  @!P0 BRA `(.L_x_6426) ;  /* 0xfffffffc00f08947 */ /* 0x010fea000383ffff */
[----:B------:R-:W-:Y:S05]  /*8be0*/  BRA `(.L_x_6425) ;  /* 0xffffff8800147947 */ /* 0x000fea000383ffff */
.L_x_6430:
[----:B---3--:R3:W4:Y:S02]  /*8bf0*/  SYNCS.PHASECHK.TRANS64.TRYWAIT P1, [R0+URZ+0x30810], R9 ;  /* 0x03081009000075a7 */ /* 0x008724000802017f */
[----:B----4-:R-:W-:Y:S05]  /*8c00*/  @!P1 NANOSLEEP.SYNCS 0x989680 ;  /* 0x009896800000995d */ /* 0x010fea0003900000 */
[----:B------:R-:W4:Y:S02]  /*8c10*/  @!P1 SYNCS.PHASECHK.TRANS64 P1, [R0+URZ+0x30810], R9 ;  /* 0x03081009000095a7 */ /* 0x000f24000802007f */
[----:B----4-:R-:W-:Y:S05]  /*8c20*/  @!P1 BRA `(.L_x_6430) ;  /* 0xfffffffc00f09947 */ /* 0x010fea000383ffff */
[----:B------:R-:W-:Y:S05]  /*8c30*/  BRA `(.L_x_6429) ;  /* 0xffffff8c00c87947 */ /* 0x000fea000383ffff */
.L_x_6434:
[----:B------:R1:W1:Y:S02]  /*8c40*/  SYNCS.PHASECHK.TRANS64.TRYWAIT P1, [R0+URZ+0x30830], R9 ;  /* 0x03083009000075a7 */ /* 0x000264000802017f */
[----:B-1----:R-:W-:Y:S05]  /*8c50*/  @!P1 NANOSLEEP.SYNCS 0x989680 ;  /* 0x009896800000995d */ /* 0x002fea0003900000 */
[----:B------:R-:W1:Y:S02]  /*8c60*/  @!P1 SYNCS.PHASECHK.TRANS64 P1, [R0+URZ+0x30830], R9 ;  /* 0x03083009000095a7 */ /* 0x000e64000802007f */
[----:B-1----:R-:W-:Y:S05]  /*8c70*/  @!P1 BRA `(.L_x_6434) ;  /* 0xfffffffc00f09947 */ /* 0x002fea000383ffff */
[----:B------:R-:W-:Y:S05]  /*8c80*/  BRA `(.L_x_6433) ;  /* 0xffffff9400207947 */ /* 0x000fea000383ffff */
.L_x_6441:
[----:B------:R-:W-:Y:S01]  /*8c90*/  BSSY B0, `(.L_x_6528) ;  /* 0x0000005000007945 */ /* 0x000fe20003800000 */
[----:B------:R-:W-:-:S07]  /*8ca0*/  IMAD.MOV.U32 R15, RZ, RZ, -0x1 ;  /* 0xffffffffff0f7424 */ /* 0x000fce00078e00ff */
[----:B-1----:R-:W-:Y:S05]  /*8cb0*/  WARPSYNC.COLLECTIVE R15, `(.L_x_6529) ;  /* 0x000000000f087348 */ /* 0x002fea0003c00000 */
[----:B------:R-:W-:Y:S01]  /*8cc0*/  NOP ;  /* 0x0000000000007918 */ /* 0x000fe20000000000 */
[----:B-1----:R-:W-:Y:S01]  /*8cd0*/  ENDCOLLECTIVE ;  /* 0x000000000000791b */ /* 0x002fe20003800000 */
.L_x_6529:
[----:B------:R-:W-:Y:S05]  /*8ce0*/  BSYNC B0 ;  /* 0x0000000000007941 */ /* 0x000fea0003800000 */
.L_x_6528:
[----:B------:R-:W-:Y:S05]  /*8cf0*/  BRA `(.L_x_6530) ;  /* 0xffffffb800f07947 */ /* 0x000fea000383ffff */
.L_x_6450:
[----:B------:R-:W-:Y:S01]  /*8d00*/  BSSY B0, `(.L_x_6531) ;  /* 0x0000005000007945 */ /* 0x000fe20003800000 */
[----:B------:R-:W-:-:S07]  /*8d10*/  IMAD.MOV.U32 R15, RZ, RZ, -0x1 ;  /* 0xffffffffff0f7424 */ /* 0x000fce00078e00ff */
[----:B-12---:R-:W-:Y:S05]  /*8d20*/  WARPSYNC.COLLECTIVE R15, `(.L_x_6532) ;  /* 0x000000000f087348 */ /* 0x006fea0003c00000 */
[----:B------:R-:W-:Y:S01]  /*8d30*/  NOP ;  /* 0x0000000000007918 */ /* 0x000fe20000000000 */
[----:B-12---:R-:W-:Y:S01]  /*8d40*/  ENDCOLLECTIVE ;  /* 0x000000000000791b */ /* 0x006fe20003800000 */
.L_x_6532:
[----:B------:R-:W-:Y:S05]  /*8d50*/  BSYNC B0 ;  /* 0x0000000000007941 */ /* 0x000fea0003800000 */
.L_x_6531:
[----:B------:R-:W-:Y:S05]  /*8d60*/  BRA `(.L_x_6533) ;  /* 0xffffffbc00f07947 */ /* 0x000fea000383ffff */
.L_x_6461:
[----:B------:R-:W-:Y:S01]  /*8d70*/  BSSY B0, `(.L_x_6534) ;  /* 0x0000005000007945 */ /* 0x000fe20003800000 */
[----:B------:R-:W-:-:S07]  /*8d80*/  IMAD.MOV.U32 R15, RZ, RZ, -0x1 ;  /* 0xffffffffff0f7424 */ /* 0x000fce00078e00ff */
[----:B------:R-:W-:Y:S05]  /*8d90*/  WARPSYNC.COLLECTIVE R15, `(.L_x_6535) ;  /* 0x000000000f087348 */ /* 0x000fea0003c00000 */
[----:B------:R-:W-:Y:S01]  /*8da0*/  NOP ;  /* 0x0000000000007918 */ /* 0x000fe20000000000 */
[----:B------:R-:W-:Y:S01]  /*8db0*/  ENDCOLLECTIVE ;  /* 0x000000000000791b */ /* 0x000fe20003800000 */
.L_x_6535:
[----:B------:R-:W-:Y:S05]  /*8dc0*/  BSYNC B0 ;  /* 0x0000000000007941 */ /* 0x000fea0003800000 */
.L_x_6534:
[----:B------:R-:W-:Y:S05]  /*8dd0*/  BRA `(.L_x_6536) ;  /* 0xffffffc800707947 */ /* 0x000fea000383ffff */
.L_x_6474:
[----:B------:R-:W-:Y:S01]  /*8de0*/  BSSY B0, `(.L_x_6537) ;  /* 0x0000005000007945 */ /* 0x000fe20003800000 */
[----:B------:R-:W-:-:S07]  /*8df0*/  IMAD.MOV.U32 R15, RZ, RZ, -0x1 ;  /* 0xffffffffff0f7424 */ /* 0x000fce00078e00ff */
[----:B------:R-:W-:Y:S05]  /*8e00*/  WARPSYNC.COLLECTIVE R15, `(.L_x_6538) ;  /* 0x000000000f087348 */ /* 0x000fea0003c00000 */
[----:B------:R-:W-:Y:S01]  /*8e10*/  NOP ;  /* 0x0000000000007918 */ /* 0x000fe20000000000 */
[----:B------:R-:W-:Y:S01]  /*8e20*/  ENDCOLLECTIVE ;  /* 0x000000000000791b */ /* 0x000fe20003800000 */
.L_x_6538:
[----:B------:R-:W-:Y:S05]  /*8e30*/  BSYNC B0 ;  /* 0x0000000000007941 */ /* 0x000fea0003800000 */
.L_x_6537:
[----:B------:R-:W-:Y:S05]  /*8e40*/  BRA `(.L_x_6539) ;  /* 0xffffffd000107947 */ /* 0x000fea000383ffff */
.L_x_6486:
[----:B------:R-:W-:Y:S01]  /*8e50*/  BSSY B0, `(.L_x_6540) ;  /* 0x0000005000007945 */ /* 0x000fe20003800000 */
[----:B------:R-:W-:-:S07]  /*8e60*/  IMAD.MOV.U32 R15, RZ, RZ, -0x1 ;  /* 0xffffffffff0f7424 */ /* 0x000fce00078e00ff */
[----:B------:R-:W-:Y:S05]  /*8e70*/  WARPSYNC.COLLECTIVE R15, `(.L_x_6541) ;  /* 0x000000000f087348 */ /* 0x000fea0003c00000 */
[----:B------:R-:W-:Y:S01]  /*8e80*/  NOP ;  /* 0x0000000000007918 */ /* 0x000fe20000000000 */
[----:B------:R-:W-:Y:S01]  /*8e90*/  ENDCOLLECTIVE ;  /* 0x000000000000791b */ /* 0x000fe20003800000 */
.L_x_6541:
[----:B------:R-:W-:Y:S05]  /*8ea0*/  BSYNC B0 ;  /* 0x0000000000007941 */ /* 0x000fea0003800000 */
.L_x_6540:
[----:B------:R-:W-:Y:S05]  /*8eb0*/  BRA `(.L_x_6542) ;  /* 0xffffffd400507947 */ /* 0x000fea000383ffff */
.L_x_6500:
[----:B-1----:R1:W2:Y:S02]  /*8ec0*/  SYNCS.PHASECHK.TRANS64.TRYWAIT P0, [R16+URZ+0x30820], R3 ;  /* 0x03082003100075a7 */ /* 0x0022a4000800017f */
[----:B--2---:R-:W-:Y:S05]  /*8ed0*/  @!P0 NANOSLEEP.SYNCS 0x989680 ;  /* 0x009896800000895d */ /* 0x004fea0003900000 */
[----:B------:R-:W2:Y:S02]  /*8ee0*/  @!P0 SYNCS.PHASECHK.TRANS64 P0, [R16+URZ+0x30820], R3 ;  /* 0x03082003100085a7 */ /* 0x000ea4000800007f */
[----:B--2---:R-:W-:Y:S05]  /*8ef0*/  @!P0 BRA `(.L_x_6500) ;  /* 0xfffffffc00f08947 */ /* 0x004fea000383ffff */
[----:B------:R-:W-:Y:S05]  /*8f00*/  BRA `(.L_x_6543) ;  /* 0xffffffdc00cc7947 */ /* 0x000fea000383ffff */
.L_x_6504:
[----:B-1----:R1:W3:Y:S02]  /*8f10*/  SYNCS.PHASECHK.TRANS64.TRYWAIT P1, [R16+URZ+0x30840], R21 ;  /* 0x03084015100075a7 */ /* 0x0022e4000802017f */
[----:B---3--:R-:W-:Y:S05]  /*8f20*/  @!P1 NANOSLEEP.SYNCS 0x989680 ;  /* 0x009896800000995d */ /* 0x008fea0003900000 */
[----:B------:R-:W3:Y:S02]  /*8f30*/  @!P1 SYNCS.PHASECHK.TRANS64 P1, [R16+URZ+0x30840], R21 ;  /* 0x03084015100095a7 */ /* 0x000ee4000802007f */
[----:B---3--:R-:W-:Y:S05]  /*8f40*/  @!P1 BRA `(.L_x_6504) ;  /* 0xfffffffc00f09947 */ /* 0x008fea000383ffff */
[----:B------:R-:W-:Y:S05]  /*8f50*/  BRA `(.L_x_6544) ;  /* 0xffffffe400847947 */ /* 0x000fea000383ffff */
.L_x_6506:
[----:B--2---:R2:W3:Y:S02]  /*8f60*/  SYNCS.PHASECHK.TRANS64.TRYWAIT P1, [R16+URZ+0x30828], R21 ;  /* 0x03082815100075a7 */ /* 0x0044e4000802017f */
[----:B---3--:R-:W-:Y:S05]  /*8f70*/  @!P1 NANOSLEEP.SYNCS 0x989680 ;  /* 0x009896800000995d */ /* 0x008fea0003900000 */
[----:B------:R-:W3:Y:S02]  /*8f80*/  @!P1 SYNCS.PHASECHK.TRANS64 P1, [R16+URZ+0x30828], R21 ;  /* 0x03082815100095a7 */ /* 0x000ee4000802007f */
[----:B---3--:R-:W-:Y:S05]  /*8f90*/  @!P1 BRA `(.L_x_6506) ;  /* 0xfffffffc00f09947 */ /* 0x008fea000383ffff */
[----:B------:R-:W-:Y:S05]  /*8fa0*/  BRA `(.L_x_6545) ;  /* 0xffffffe800187947 */ /* 0x000fea000383ffff */
.L_x_6508:
[----:B---3--:R3:W4:Y:S02]  /*8fb0*/  SYNCS.PHASECHK.TRANS64.TRYWAIT P1, [R16+URZ+0x30848], R21 ;  /* 0x03084815100075a7 */ /* 0x008724000802017f */
[----:B----4-:R-:W-:Y:S05]  /*8fc0*/  @!P1 NANOSLEEP.SYNCS 0x989680 ;  /* 0x009896800000995d */ /* 0x010fea0003900000 */
[----:B------:R-:W4:Y:S02]  /*8fd0*/  @!P1 SYNCS.PHASECHK.TRANS64 P1, [R16+URZ+0x30848], R21 ;  /* 0x03084815100095a7 */ /* 0x000f24000802007f */
[----:B----4-:R-:W-:Y:S05]  /*8fe0*/  @!P1 BRA `(.L_x_6508) ;  /* 0xfffffffc00f09947 */ /* 0x010fea000383ffff */
[----:B------:R-:W-:Y:S05]  /*8ff0*/  BRA `(.L_x_6546) ;  /* 0xffffffe800ac7947 */ /* 0x000fea000383ffff */
.L_x_6510:
[----:B------:R-:W-:-:S07]  /*9000*/  SHF.L.U32 R5, R11, 0x1f, RZ ;  /* 0x0000001f0b057819 */ /* 0x000fce00000006ff */
.L_x_6547:
[----:B------:R1:W1:Y:S02]  /*9010*/  SYNCS.PHASECHK.TRANS64.TRYWAIT P1, [R16+URZ+0x30820], R5 ;  /* 0x03082005100075a7 */ /* 0x000264000802017f */
[----:B-1----:R-:W-:Y:S05]  /*9020*/  @!P1 NANOSLEEP.SYNCS 0x989680 ;  /* 0x009896800000995d */ /* 0x002fea0003900000 */
[----:B------:R-:W1:Y:S02]  /*9030*/  @!P1 SYNCS.PHASECHK.TRANS64 P1, [R16+URZ+0x30820], R5 ;  /* 0x03082005100095a7 */ /* 0x000e64000802007f */
[----:B-1----:R-:W-:Y:S05]  /*9040*/  @!P1 BRA `(.L_x_6547) ;  /* 0xfffffffc00f09947 */ /* 0x002fea000383ffff */
[----:B------:R-:W-:Y:S05]  /*9050*/  BRA `(.L_x_6548) ;  /* 0xffffffec00287947 */ /* 0x000fea000383ffff */
.L_x_6513:
[----:B-1----:R1:W2:Y:S02]  /*9060*/  SYNCS.PHASECHK.TRANS64.TRYWAIT P1, [R16+URZ+0x30840], R13 ;  /* 0x0308400d100075a7 */ /* 0x0022a4000802017f */
[----:B--2---:R-:W-:Y:S05]  /*9070*/  @!P1 NANOSLEEP.SYNCS 0x989680 ;  /* 0x009896800000995d */ /* 0x004fea0003900000 */
[----:B------:R-:W2:Y:S02]  /*9080*/  @!P1 SYNCS.PHASECHK.TRANS64 P1, [R16+URZ+0x30840], R13 ;  /* 0x0308400d100095a7 */ /* 0x000ea4000802007f */
[----:B--2---:R-:W-:Y:S05]  /*9090*/  @!P1 BRA `(.L_x_6513) ;  /* 0xfffffffc00f09947 */ /* 0x004fea000383ffff */
[----:B------:R-:W-:Y:S05]  /*90a0*/  BRA `(.L_x_6549) ;  /* 0xffffffec00e07947 */ /* 0x000fea000383ffff */
.L_x_6515:
[----:B--2---:R2:W1:Y:S02]  /*90b0*/  SYNCS.PHASECHK.TRANS64.TRYWAIT P1, [R16+URZ+0x30828], R13 ;  /* 0x0308280d100075a7 */ /* 0x004464000802017f */
[----:B-1----:R-:W-:Y:S05]  /*90c0*/  @!P1 NANOSLEEP.SYNCS 0x989680 ;  /* 0x009896800000995d */ /* 0x002fea0003900000 */
[----:B------:R-:W1:Y:S02]  /*90d0*/  @!P1 SYNCS.PHASECHK.TRANS64 P1, [R16+URZ+0x30828], R13 ;  /* 0x0308280d100095a7 */ /* 0x000e64000802007f */
[----:B-1----:R-:W-:Y:S05]  /*90e0*/  @!P1 BRA `(.L_x_6515) ;  /* 0xfffffffc00f09947 */ /* 0x002fea000383ffff */
[----:B------:R-:W-:Y:S05]  /*90f0*/  BRA `(.L_x_6550) ;  /* 0xfffffff000687947 */ /* 0x000fea000383ffff */
.L_x_6517:
[----:B------:R1:W1:Y:S02]  /*9100*/  SYNCS.PHASECHK.TRANS64.TRYWAIT P0, [R3+URZ+0x30840], R0 ;  /* 0x03084000030075a7 */ /* 0x000264000800017f */
[----:B-1----:R-:W-:Y:S05]  /*9110*/  @!P0 NANOSLEEP.SYNCS 0x989680 ;  /* 0x009896800000895d */ /* 0x002fea0003900000 */
[----:B------:R-:W1:Y:S02]  /*9120*/  @!P0 SYNCS.PHASECHK.TRANS64 P0, [R3+URZ+0x30840], R0 ;  /* 0x03084000030085a7 */ /* 0x000e64000800007f */
[----:B-1----:R-:W-:Y:S05]  /*9130*/  @!P0 BRA `(.L_x_6517) ;  /* 0xfffffffc00f08947 */ /* 0x002fea000383ffff */
[----:B------:R-:W-:Y:S05]  /*9140*/  BRA `(.L_x_6551) ;  /* 0xfffffff4001c7947 */ /* 0x000fea000383ffff */
.L_x_6519:
[----:B------:R-:W-:Y:S01]  /*9150*/  BSSY B0, `(.L_x_6552) ;  /* 0x0000006000007945 */ /* 0x000fe20003800000 */
[----:B------:R-:W-:-:S07]  /*9160*/  IMAD.MOV.U32 R15, RZ, RZ, -0x1 ;  /* 0xffffffffff0f7424 */ /* 0x000fce00078e00ff */
[----:B------:R-:W-:Y:S05]  /*9170*/  WARPSYNC.COLLECTIVE R15, `(.L_x_6553) ;  /* 0x000000000f0c7348 */ /* 0x000fea0003c00000 */
[----:B------:R-:W-:Y:S02]  /*9180*/  ELECT P6, UR62, PT ;  /* 0x00000000003e782f */ /* 0x000fe400038c0000 */
[----:B------:R-:W-:Y:S01]  /*9190*/  MOV R14, UR62 ;  /* 0x0000003e000e7c02 */ /* 0x000fe20008000f00 */
[----:B------:R-:W-:Y:S10]  /*91a0*/  ENDCOLLECTIVE ;  /* 0x000000000000791b */ /* 0x000ff40003800000 */
.L_x_6553:
[----:B------:R-:W-:Y:S05]  /*91b0*/  BSYNC B0 ;  /* 0x0000000000007941 */ /* 0x000fea0003800000 */
.L_x_6552:
[----:B------:R-:W-:Y:S05]  /*91c0*/  BRA `(.L_x_6554) ;  /* 0xfffffff400c87947 */ /* 0x000fea000383ffff */
.L_x_6521:
[----:B-1----:R1:W2:Y:S02]  /*91d0*/  SYNCS.PHASECHK.TRANS64.TRYWAIT P0, [R6+URZ], R5 ;  /* 0x00000005060075a7 */ /* 0x0022a4000800017f */
[----:B--2---:R-:W-:Y:S05]  /*91e0*/  @!P0 NANOSLEEP.SYNCS 0x989680 ;  /* 0x009896800000895d */ /* 0x004fea0003900000 */
[----:B------:R-:W2:Y:S02]  /*91f0*/  @!P0 SYNCS.PHASECHK.TRANS64 P0, [R6+URZ], R5 ;  /* 0x00000005060085a7 */ /* 0x000ea4000800007f */
[----:B--2---:R-:W-:Y:S05]  /*9200*/  @!P0 BRA `(.L_x_6521) ;  /* 0xfffffffc00f08947 */ /* 0x004fea000383ffff */
[----:B------:R-:W-:Y:S05]  /*9210*/  BRA `(.L_x_6555) ;  /* 0xfffffff800087947 */ /* 0x000fea000383ffff */
.L_x_6522:
[----:B--2---:R2:W3:Y:S02]  /*9220*/  SYNCS.PHASECHK.TRANS64.TRYWAIT P0, [R3+URZ], R2 ;  /* 0x00000002030075a7 */ /* 0x0044e4000800017f */
[----:B---3--:R-:W-:Y:S05]  /*9230*/  @!P0 NANOSLEEP.SYNCS 0x989680 ;  /* 0x009896800000895d */ /* 0x008fea0003900000 */
[----:B------:R-:W3:Y:S02]  /*9240*/  @!P0 SYNCS.PHASECHK.TRANS64 P0, [R3+URZ], R2 ;  /* 0x00000002030085a7 */ /* 0x000ee4000800007f */
[----:B---3--:R-:W-:Y:S05]  /*9250*/  @!P0 BRA `(.L_x_6522) ;  /* 0xfffffffc00f08947 */ /* 0x008fea000383ffff */
[----:B------:R-:W-:Y:S05]  /*9260*/  BRA `(.L_x_6556) ;  /* 0xfffffff400fc7947 */ /* 0x000fea000383ffff */
.L_x_6524:
[----:B--2---:R2:W3:Y:S02]  /*9270*/  SYNCS.PHASECHK.TRANS64.TRYWAIT P0, [R0+URZ], R5 ;  /* 0x00000005000075a7 */ /* 0x0044e4000800017f */
[----:B---3--:R-:W-:Y:S05]  /*9280*/  @!P0 NANOSLEEP.SYNCS 0x989680 ;  /* 0x009896800000895d */ /* 0x008fea0003900000 */
[----:B------:R-:W3:Y:S02]  /*9290*/  @!P0 SYNCS.PHASECHK.TRANS64 P0, [R0+URZ], R5 ;  /* 0x00000005000085a7 */ /* 0x000ee4000800007f */
[----:B---3--:R-:W-:Y:S05]  /*92a0*/  @!P0 BRA `(.L_x_6524) ;  /* 0xfffffffc00f08947 */ /* 0x008fea000383ffff */
[----:B------:R-:W-:Y:S05]  /*92b0*/  BRA `(.L_x_6557) ;  /* 0xfffffff800007947 */ /* 0x000fea000383ffff */
.L_x_6558:
        /* <DEDUP_REMOVED lines=12> */
.L_x_7336:


//--------------------- .text._ZN7cutlass13device_kernelIN5flash22FlashAttnBwdPreprocessIN4cute5tupleIJNS3_1CILi64EEENS5_ILi128EEEEEENS_10bfloat16_tEfNS_4arch4Sm90ELb1ELb0EEEEEvNT_6ParamsE --------------------------
	.section	.text._ZN7cutlass13device_kernelIN5flash22FlashAttnBwdPreprocessIN4cute5tupleIJNS3_1CILi64EEENS5_ILi128EEEEEENS_10bfloat16_tEfNS_4arch4Sm90ELb1ELb0EEEEEvNT_6ParamsE,"ax",@progbits
	.align	128
.text._ZN7cutlass13device_kernelIN5flash22FlashAttnBwdPreprocessIN4cute5tupleIJNS3_1CILi64EEENS5_ILi128EEEEEENS_10bfloat16_tEfNS_4arch4Sm90ELb1ELb0EEEEEvNT_6ParamsE:
        .type           _ZN7cutlass13device_kernelIN5flash22FlashAttnBwdPreprocessIN4cute5tupleIJNS3_1CILi64EEENS5_ILi128EEEEEENS_10bfloat16_tEfNS_4arch4Sm90ELb1ELb0EEEEEvNT_6ParamsE,@function
        .size           _ZN7cutlass13device_kernelIN5flash22FlashAttnBwdPreprocessIN4cute5tupleIJNS3_1CILi64EEENS5_ILi128EEEEEENS_10bfloat16_tEfNS_4arch4Sm90ELb1ELb0EEEEEvNT_6ParamsE,(.L_x_7337 - _ZN7cutlass13device_kernelIN5flash22FlashAttnBwdPreprocessIN4cute5tupleIJNS3_1CILi64EEENS5_ILi128EEEEEENS_10bfloat16_tEfNS_4arch4Sm90ELb1ELb0EEEEEvNT_6ParamsE)
        .other          _ZN7cutlass13device_kernelIN5flash22FlashAttnBwdPreprocessIN4cute5tupleIJNS3_1CILi64EEENS5_ILi128EEEEEENS_10bfloat16_tEfNS_4arch4Sm90ELb1ELb0EEEEEvNT_6ParamsE,@"STO_CUDA_ENTRY STV_DEFAULT"
_ZN7cutlass13device_kernelIN5flash22FlashAttnBwdPreprocessIN4cute5tupleIJNS3_1CILi64EEENS5_ILi128EEEEEENS_10bfloat16_tEfNS_4arch4Sm90ELb1ELb0EEEEEvNT_6ParamsE:
[----:B------:R-:W-:Y:S01]  /*0000*/  LDC R1, c[0x0][0x28] ;  /* 0x00000a00ff017b82 */ /* 0x000fe20000000800 */
[----:B------:R-:W0:Y:S07]  /*0010*/  S2R R0, SR_TID.X ;  /* 0x0000000000007919 */ /* 0x000e2e0000002100 */
[----:B------:R-:W1:Y:S01]  /*0020*/  S2UR UR8, SR_CTAID.Y ;  /* 0x00000000000879c3 */ /* 0x000e620000002600 */
[----:B------:R-:W-:Y:S01]  /*0030*/  ULDC UR4, c[0x0][0x218] ;  /* 0x0000860000047ab9 */ /* 0x000fe20000000800 */
[----:B------:R-:W-:Y:S01]  /*0040*/  ULDC UR5, c[0x0][0x21c] ;  /* 0x0000870000057ab9 */ /* 0x000fe20000000800 */
[----:B------:R-:W2:Y:S01]  /*0050*/  S2R R2, SR_CTAID.X ;  /* 0x0000000000027919 */ /* 0x000ea20000002500 */
[----:B------:R-:W-:-:S04]  /*0060*/  ULDC.64 UR6, c[0x0][0x208] ;  /* 0x0000820000067ab9 */ /* 0x000fc80000000a00 */
[----:B------:R-:W3:Y:S08]  /*0070*/  LDC.64 R10, c[0x0][0x230] ;  /* 0x00008c00ff0a7b82 */ /* 0x000ef00000000a00 */
[----:B------:R-:W4:Y:S08]  /*0080*/  S2UR UR9, SR_CTAID.Z ;  /* 0x00000000000979c3 */ /* 0x000f300000002700 */
[----:B------:R-:W4:Y:S01]  /*0090*/  LDC.64 R18, c[0x0][0x250] ;  /* 0x00009400ff127b82 */ /* 0x000f220000000a00 */
[----:B-1----:R-:W-:Y:S01]  /*00a0*/  USHF.R.S32.HI UR10, URZ, 0x1f, UR8 ;  /* 0x0000001f3f0a7899 */ /* 0x002fe20008011408 */
[----:B0-----:R-:W-:-:S06]  /*00b0*/  SHF.R.S32.HI R3, RZ, 0x1f, R0 ;  /* 0x0000001fff037819 */ /* 0x001fcc0000011400 */
[----:B------:R-:W0:Y:S01]  /*00c0*/  LDC.64 R40, c[0x0][0x238] ;  /* 0x00008e00ff287b82 */ /* 0x000e220000000a00 */
[----:B---3--:R-:W-:Y:S01]  /*00d0*/  IMAD R4, R10, UR10, RZ ;  /* 0x0000000a0a047c24 */ /* 0x008fe2000f8e02ff */
[----:B------:R-:W-:Y:S01]  /*00e0*/  LEA.HI R46, R3, R0, RZ, 0x4 ;  /* 0x00000000032e7211 */ /* 0x000fe200078f20ff */
[----:B--2---:R-:W-:Y:S02]  /*00f0*/  IMAD.SHL.U32 R44, R2, 0x40, RZ ;  /* 0x00000040022c7824 */ /* 0x004fe400078e00ff */
[----:B------:R-:W-:Y:S01]  /*0100*/  IMAD R11, R11, UR8, R4 ;  /* 0x000000080b0b7c24 */ /* 0x000fe2000f8e0204 */
[----:B------:R-:W-:Y:S02]  /*0110*/  LOP3.LUT R5, R46, 0xfffffff0, RZ, 0xc0, !PT ;  /* 0xfffffff02e057812 */ /* 0x000fe400078ec0ff */
[----:B------:R-:W1:Y:S01]  /*0120*/  LDC.64 R42, c[0x0][0x258] ;  /* 0x00009600ff2a7b82 */ /* 0x000e620000000a00 */
[----:B------:R-:W-:Y:S01]  /*0130*/  IADD3 R3, -R44, UR4, RZ ;  /* 0x000000042c037c10 */ /* 0x000fe2000fffe1ff */
[----:B----4-:R-:W-:Y:S01]  /*0140*/  USHF.R.S32.HI UR11, URZ, 0x1f, UR9 ;  /* 0x0000001f3f0b7899 */ /* 0x010fe20008011409 */
[----:B------:R-:W-:Y:S01]  /*0150*/  SHF.R.S32.HI R46, RZ, 0x4, R46 ;  /* 0x00000004ff2e7819 */ /* 0x000fe2000001142e */
[----:B------:R-:W-:-:S03]  /*0160*/  IMAD.IADD R5, R0, 0x1, -R5 ;  /* 0x0000000100057824 */ /* 0x000fc600078e0a05 */
[C---:B------:R-:W-:Y:S01]  /*0170*/  ISETP.GE.AND P1, PT, R46.reuse, R3, PT ;  /* 0x000000032e00720c */ /* 0x040fe20003f26270 */
[----:B------:R-:W-:Y:S01]  /*0180*/  VIADD R4, R46, 0x10 ;  /* 0x000000102e047836 */ /* 0x000fe20000000000 */
[----:B------:R-:W-:Y:S01]  /*0190*/  SHF.L.U32 R8, R5, 0x3, RZ ;  /* 0x0000000305087819 */ /* 0x000fe200000006ff */
[----:B------:R-:W-:Y:S01]  /*01a0*/  IMAD R16, R18, UR10, RZ ;  /* 0x0000000a12107c24 */ /* 0x000fe2000f8e02ff */
[--C-:B------:R-:W-:Y:S02]  /*01b0*/  SHF.R.S32.HI R47, RZ, 0x1f, R46.reuse ;  /* 0x0000001fff2f7819 */ /* 0x100fe4000001142e */
[C---:B------:R-:W-:Y:S02]  /*01c0*/  ISETP.LT.AND P3, PT, R8.reuse, UR5, !P1 ;  /* 0x0000000508007c0c */ /* 0x040fe4000cf61270 */
[----:B------:R-:W-:Y:S01]  /*01d0*/  ISETP.GE.AND P0, PT, R8, UR5, PT ;  /* 0x0000000508007c0c */ /* 0x000fe2000bf06270 */
[----:B------:R-:W-:Y:S01]  /*01e0*/  IMAD.WIDE R48, R2, 0x40, R46 ;  /* 0x0000004002307825 */ /* 0x000fe200078e022e */
[----:B------:R-:W-:-:S02]  /*01f0*/  SHF.R.S32.HI R9, RZ, 0x1f, R8 ;  /* 0x0000001fff097819 */ /* 0x000fc40000011408 */
[----:B------:R-:W-:Y:S01]  /*0200*/  ISETP.LT.AND P2, PT, R4, R3, !P0 ;  /* 0x000000030400720c */ /* 0x000fe20004741270 */
[----:B------:R-:W-:-:S06]  /*0210*/  IMAD.WIDE.U32 R6, R10, UR8, R8 ;  /* 0x000000080a067c25 */ /* 0x000fcc000f8e0008 */
[----:B------:R-:W2:Y:S01]  /*0220*/  @P3 LDC.64 R14, c[0x0][0x228] ;  /* 0x00008a00ff0e3b82 */ /* 0x000ea20000000a00 */
[----:B0-----:R-:W-:Y:S02]  /*0230*/  IMAD R10, R40, UR11, RZ ;  /* 0x0000000b280a7c24 */ /* 0x001fe4000f8e02ff */
[----:B------:R-:W-:Y:S02]  /*0240*/  IMAD.IADD R7, R7, 0x1, R11 ;  /* 0x0000000107077824 */ /* 0x000fe400078e020b */
[----:B------:R-:W-:Y:S01]  /*0250*/  IMAD R11, R19, UR8, R16 ;  /* 0x00000008130b7c24 */ /* 0x000fe2000f8e0210 */
[----:B------:R-:W-:Y:S01]  /*0260*/  @P2 IADD3 R29, P4, R48, 0x10, RZ ;  /* 0x00000010301d2810 */ /* 0x000fe20007f9e0ff */
[----:B------:R-:W-:Y:S01]  /*0270*/  IMAD.WIDE.U32 R8, R18, UR8, R8 ;  /* 0x0000000812087c25 */ /* 0x000fe2000f8e0008 */
[----:B------:R-:W0:Y:S03]  /*0280*/  @P3 LDC.64 R12, c[0x0][0x248] ;  /* 0x00009200ff0c3b82 */ /* 0x000e260000000a00 */
[----:B------:R-:W-:Y:S01]  /*0290*/  IMAD R17, R41, UR9, R10 ;  /* 0x0000000929117c24 */ /* 0x000fe2000f8e020a */
[----:B------:R-:W-:Y:S01]  /*02a0*/  IADD3 R9, R9, R11, RZ ;  /* 0x0000000b09097210 */ /* 0x000fe20007ffe0ff */
[----:B------:R-:W-:-:S03]  /*02b0*/  IMAD.WIDE.U32 R40, R40, UR9, R6 ;  /* 0x0000000928287c25 */ /* 0x000fc6000f8e0006 */
[----:B------:R-:W3:Y:S01]  /*02c0*/  @P2 LDC.64 R6, c[0x0][0x228] ;  /* 0x00008a00ff062b82 */ /* 0x000ee20000000a00 */
[----:B-1----:R-:W-:Y:S02]  /*02d0*/  IMAD R16, R42, UR11, RZ ;  /* 0x0000000b2a107c24 */ /* 0x002fe4000f8e02ff */
[----:B------:R-:W-:Y:S01]  /*02e0*/  IMAD.IADD R41, R41, 0x1, R17 ;  /* 0x0000000129297824 */ /* 0x000fe200078e0211 */
[----:B------:R-:W-:Y:S01]  /*02f0*/  @P2 IADD3 R17, P5, R48, 0x10, RZ ;  /* 0x0000001030112810 */ /* 0x000fe20007fbe0ff */
[----:B------:R-:W-:Y:S02]  /*0300*/  IMAD R19, R43, UR9, R16 ;  /* 0x000000092b137c24 */ /* 0x000fe4000f8e0210 */
[----:B------:R-:W-:Y:S01]  /*0310*/  IMAD.WIDE.U32 R42, R42, UR9, R8 ;  /* 0x000000092a2a7c25 */ /* 0x000fe2000f8e0008 */
[----:B------:R-:W1:Y:S03]  /*0320*/  @P3 LDC.64 R10, c[0x0][0x240] ;  /* 0x00009000ff0a3b82 */ /* 0x000e660000000a00 */
[----:B--2---:R-:W-:-:S02]  /*0330*/  @P3 IMAD R16, R49, R14, RZ ;  /* 0x0000000e31103224 */ /* 0x004fc400078e02ff */
[----:B------:R-:W-:Y:S01]  /*0340*/  IMAD.IADD R43, R43, 0x1, R19 ;  /* 0x000000012b2b7824 */ /* 0x000fe200078e0213 */
[----:B------:R-:W-:Y:S01]  /*0350*/  @P2 IADD3.X R19, RZ, R49, RZ, P5, !PT ;  /* 0x00000031ff132210 */ /* 0x000fe20002ffe4ff */
[C---:B------:R-:W-:Y:S01]  /*0360*/  @P3 IMAD R23, R48.reuse, R15, R16 ;  /* 0x0000000f30173224 */ /* 0x040fe200078e0210 */
[----:B------:R-:W2:Y:S01]  /*0370*/  @P3 LDC.64 R20, c[0x0][0x210] ;  /* 0x00008400ff143b82 */ /* 0x000ea20000000a00 */
[----:B0-----:R-:W-:Y:S02]  /*0380*/  @P3 IMAD R16, R49, R12, RZ ;  /* 0x0000000c31103224 */ /* 0x001fe400078e02ff */
[----:B------:R-:W-:-:S04]  /*0390*/  @P3 IMAD.WIDE.U32 R14, R48, R14, R40 ;  /* 0x0000000e300e3225 */ /* 0x000fc800078e0028 */
[C---:B------:R-:W-:Y:S01]  /*03a0*/  @P3 IMAD R25, R48.reuse, R13, R16 ;  /* 0x0000000d30193224 */ /* 0x040fe200078e0210 */
[----:B------:R-:W0:Y:S01]  /*03b0*/  @P2 LDC.64 R8, c[0x0][0x248] ;  /* 0x00009200ff082b82 */ /* 0x000e220000000a00 */
[----:B------:R-:W-:-:S04]  /*03c0*/  @P3 IMAD.WIDE.U32 R12, R48, R12, R42 ;  /* 0x0000000c300c3225 */ /* 0x000fc800078e002a */
[----:B------:R-:W-:Y:S01]  /*03d0*/  @P3 IMAD.IADD R13, R13, 0x1, R25 ;  /* 0x000000010d0d3824 */ /* 0x000fe200078e0219 */
[----:B------:R-:W-:Y:S01]  /*03e0*/  @P2 MOV R25, R43 ;  /* 0x0000002b00192202 */ /* 0x000fe20000000f00 */
[----:B---3--:R-:W-:Y:S01]  /*03f0*/  @P2 IMAD R16, R19, R6, RZ ;  /* 0x0000000613102224 */ /* 0x008fe200078e02ff */
[C---:B-1----:R-:W-:Y:S01]  /*0400*/  @P3 LEA R10, P6, R12.reuse, R10, 0x1 ;  /* 0x0000000a0c0a3211 */ /* 0x042fe200078c08ff */
[----:B------:R-:W-:Y:S01]  /*0410*/  @P3 IMAD.IADD R15, R15, 0x1, R23 ;  /* 0x000000010f0f3824 */ /* 0x000fe200078e0217 */
[----:B------:R-:W-:Y:S01]  /*0420*/  @P2 IADD3.X R19, RZ, R49, RZ, P4, !PT ;  /* 0x00000031ff132210 */ /* 0x000fe200027fe4ff */
[----:B------:R-:W-:Y:S01]  /*0430*/  @P2 IMAD.MOV.U32 R22, RZ, RZ, R40 ;  /* 0x000000ffff162224 */ /* 0x000fe200078e0028 */
[----:B------:R-:W-:Y:S01]  /*0440*/  @P3 LEA.HI.X R11, R12, R11, R13, 0x1, P6 ;  /* 0x0000000b0c0b3211 */ /* 0x000fe200030f0c0d */
[----:B------:R-:W-:Y:S01]  /*0450*/  @P2 IMAD R7, R17, R7, R16 ;  /* 0x0000000711072224 */ /* 0x000fe200078e0210 */
[----:B------:R-:W-:Y:S01]  /*0460*/  @P2 MOV R23, R41 ;  /* 0x0000002900172202 */ /* 0x000fe20000000f00 */
[----:B------:R-:W1:Y:S01]  /*0470*/  @P2 LDC.64 R52, c[0x0][0x210] ;  /* 0x00008400ff342b82 */ /* 0x000e620000000a00 */
[----:B--2---:R-:W-:Y:S01]  /*0480*/  @P3 LEA R20, P5, R14, R20, 0x1 ;  /* 0x000000140e143211 */ /* 0x004fe200078a08ff */
[----:B------:R-:W-:-:S02]  /*0490*/  @P2 IMAD.MOV.U32 R24, RZ, RZ, R42 ;  /* 0x000000ffff182224 */ /* 0x000fc400078e002a */
[----:B------:R-:W-:Y:S01]  /*04a0*/  @P2 IMAD.WIDE.U32 R22, R17, R6, R22 ;  /* 0x0000000611162225 */ /* 0x000fe200078e0016 */
[----:B------:R-:W-:Y:S02]  /*04b0*/  @P3 LEA.HI.X R21, R14, R21, R15, 0x1, P5 ;  /* 0x000000150e153211 */ /* 0x000fe400028f0c0f */
[----:B------:R-:W-:Y:S02]  /*04c0*/  CS2R R14, SRZ ;  /* 0x00000000000e7805 */ /* 0x000fe4000001ff00 */
[----:B------:R-:W-:Y:S01]  /*04d0*/  CS2R R16, SRZ ;  /* 0x0000000000107805 */ /* 0x000fe2000001ff00 */
[----:B------:R-:W2:Y:S01]  /*04e0*/  @P2 LDC.64 R56, c[0x0][0x240] ;  /* 0x00009000ff382b82 */ /* 0x000ea20000000a00 */
[-C--:B0-----:R-:W-:Y:S01]  /*04f0*/  @P2 IMAD R12, R19, R8.reuse, RZ ;  /* 0x00000008130c2224 */ /* 0x081fe200078e02ff */
[----:B------:R-:W-:Y:S01]  /*0500*/  CS2R R18, SRZ ;  /* 0x0000000000127805 */ /* 0x000fe2000001ff00 */
[----:B------:R-:W-:-:S04]  /*0510*/  @P2 IMAD.WIDE.U32 R24, R29, R8, R24 ;  /* 0x000000081d182225 */ /* 0x000fc800078e0018 */
[----:B------:R-:W-:Y:S01]  /*0520*/  @P2 IMAD R27, R29, R9, R12 ;  /* 0x000000091d1b2224 */ /* 0x000fe200078e020c */
[----:B------:R-:W-:Y:S01]  /*0530*/  CS2R R12, SRZ ;  /* 0x00000000000c7805 */ /* 0x000fe2000001ff00 */
[----:B------:R-:W-:Y:S01]  /*0540*/  VIADD R6, R46, 0x20 ;  /* 0x000000202e067836 */ /* 0x000fe20000000000 */
[----:B------:R-:W3:Y:S04]  /*0550*/  @P3 LDG.E.128 R16, desc[UR6][R10.64] ;  /* 0x000000060a103981 */ /* 0x000ee8000c1e1d00 */
[----:B------:R0:W4:Y:S01]  /*0560*/  @P3 LDG.E.128 R12, desc[UR6][R20.64] ;  /* 0x00000006140c3981 */ /* 0x000122000c1e1d00 */
[----:B------:R-:W-:Y:S01]  /*0570*/  ISETP.LT.AND P3, PT, R6, R3, !P0 ;  /* 0x000000030600720c */ /* 0x000fe20004761270 */
[----:B------:R-:W-:Y:S01]  /*0580*/  @P2 IMAD.IADD R9, R23, 0x1, R7 ;  /* 0x0000000117092824 */ /* 0x000fe200078e0207 */
[----:B------:R-:W-:-:S02]  /*0590*/  IADD3 R8, R46, 0x30, RZ ;  /* 0x000000302e087810 */ /* 0x000fc40007ffe0ff */
[----:B-1----:R-:W-:Y:S02]  /*05a0*/  @P2 LEA R52, P4, R22, R52, 0x1 ;  /* 0x0000003416342211 */ /* 0x002fe400078808ff */
[----:B------:R-:W-:Y:S02]  /*05b0*/  @P2 IADD3 R7, R25, R27, RZ ;  /* 0x0000001b19072210 */ /* 0x000fe40007ffe0ff */
[----:B--2---:R-:W-:-:S05]  /*05c0*/  @P2 LEA R56, P5, R24, R56, 0x1 ;  /* 0x0000003818382211 */ /* 0x004fca00078a08ff */
[----:B------:R-:W1:Y:S01]  /*05d0*/  @P3 LDC.64 R34, c[0x0][0x228] ;  /* 0x00008a00ff223b82 */ /* 0x000e620000000a00 */
[----:B------:R-:W-:Y:S02]  /*05e0*/  ISETP.LT.AND P0, PT, R8, R3, !P0 ;  /* 0x000000030800720c */ /* 0x000fe40004701270 */
[----:B0-----:R-:W-:Y:S02]  /*05f0*/  CS2R R20, SRZ ;  /* 0x0000000000147805 */ /* 0x001fe4000001ff00 */
[----:B------:R-:W-:Y:S02]  /*0600*/  @P2 LEA.HI.X R53, R22, R53, R9, 0x1, P4 ;  /* 0x0000003516352211 */ /* 0x000fe400020f0c09 */
[----:B------:R-:W-:Y:S02]  /*0610*/  CS2R R22, SRZ ;  /* 0x0000000000167805 */ /* 0x000fe4000001ff00 */
[----:B------:R-:W-:Y:S02]  /*0620*/  @P2 LEA.HI.X R57, R24, R57, R7, 0x1, P5 ;  /* 0x0000003918392211 */ /* 0x000fe400028f0c07 */
[----:B------:R-:W-:-:S02]  /*0630*/  CS2R R24, SRZ ;  /* 0x0000000000187805 */ /* 0x000fc4000001ff00 */
[----:B------:R-:W-:Y:S01]  /*0640*/  CS2R R26, SRZ ;  /* 0x00000000001a7805 */ /* 0x000fe2000001ff00 */
[----:B------:R-:W0:Y:S01]  /*0650*/  @P3 LDC.64 R36, c[0x0][0x248] ;  /* 0x00009200ff243b82 */ /* 0x000e220000000a00 */
[----:B------:R2:W4:Y:S04]  /*0660*/  @P2 LDG.E.128 R20, desc[UR6][R52.64] ;  /* 0x0000000634142981 */ /* 0x000528000c1e1d00 */
[----:B------:R1:W4:Y:S01]  /*0670*/  @P2 LDG.E.128 R24, desc[UR6][R56.64] ;  /* 0x0000000638182981 */ /* 0x000322000c1e1d00 */
[C---:B------:R-:W-:Y:S02]  /*0680*/  @P3 IADD3 R55, P2, R48.reuse, 0x20, RZ ;  /* 0x0000002030373810 */ /* 0x040fe40007f5e0ff */
[----:B------:R-:W0:Y:S01]  /*0690*/  @P0 LDC.64 R38, c[0x0][0x228] ;  /* 0x00008a00ff260b82 */ /* 0x000e220000000a00 */
[----:B------:R-:W-:-:S02]  /*06a0*/  @P0 IADD3 R51, P4, R48, 0x30, RZ ;  /* 0x0000003030330810 */ /* 0x000fc40007f9e0ff */
[C---:B------:R-:W-:Y:S01]  /*06b0*/  @P3 IADD3 R50, P5, R48.reuse, 0x20, RZ ;  /* 0x0000002030323810 */ /* 0x040fe20007fbe0ff */
[--C-:B------:R-:W-:Y:S01]  /*06c0*/  @P3 IMAD.X R59, RZ, RZ, R49.reuse, P2 ;  /* 0x000000ffff3b3224 */ /* 0x100fe200010e0631 */
[----:B------:R-:W-:Y:S01]  /*06d0*/  @P0 IADD3 R7, P6, R48, 0x30, RZ ;  /* 0x0000003030070810 */ /* 0x000fe20007fde0ff */
[----:B--2---:R-:W-:Y:S01]  /*06e0*/  @P0 IMAD.X R53, RZ, RZ, R49, P4 ;  /* 0x000000ffff350224 */ /* 0x004fe200020e0631 */
[-C--:B------:R-:W-:Y:S01]  /*06f0*/  @P3 IADD3.X R61, RZ, R49.reuse, RZ, P5, !PT ;  /* 0x00000031ff3d3210 */ /* 0x080fe20002ffe4ff */
[----:B-1----:R-:W-:Y:S01]  /*0700*/  @P3 IMAD R54, R59, R34, RZ ;  /* 0x000000223b363224 */ /* 0x002fe200078e02ff */
[----:B------:R-:W-:Y:S01]  /*0710*/  @P0 IADD3.X R9, RZ, R49, RZ, P6, !PT ;  /* 0x00000031ff090210 */ /* 0x000fe200037fe4ff */
[----:B------:R-:W1:Y:S01]  /*0720*/  @P3 LDC.64 R10, c[0x0][0x210] ;  /* 0x00008400ff0a3b82 */ /* 0x000e620000000a00 */
[----:B------:R-:W-:Y:S01]  /*0730*/  @P3 MOV R49, R41 ;  /* 0x0000002900313202 */ /* 0x000fe20000000f00 */
[----:B------:R-:W-:Y:S02]  /*0740*/  @P3 IMAD.MOV.U32 R48, RZ, RZ, R40 ;  /* 0x000000ffff303224 */ /* 0x000fe400078e0028 */
[----:B------:R-:W-:-:S04]  /*0750*/  @P3 IMAD R57, R55, R35, R54 ;  /* 0x0000002337393224 */ /* 0x000fc800078e0236 */
[----:B------:R-:W2:Y:S01]  /*0760*/  @P0 LDC.64 R28, c[0x0][0x210] ;  /* 0x00008400ff1c0b82 */ /* 0x000ea20000000a00 */
[----:B------:R-:W-:Y:S01]  /*0770*/  @P3 IMAD.WIDE.U32 R34, R55, R34, R48 ;  /* 0x0000002237223225 */ /* 0x000fe200078e0030 */
[----:B------:R-:W-:-:S06]  /*0780*/  @P3 MOV R49, R43 ;  /* 0x0000002b00313202 */ /* 0x000fcc0000000f00 */
[----:B------:R-:W2:Y:S01]  /*0790*/  @P0 LDC.64 R32, c[0x0][0x248] ;  /* 0x00009200ff200b82 */ /* 0x000ea20000000a00 */
[----:B0-----:R-:W-:Y:S02]  /*07a0*/  @P3 IMAD R52, R61, R36, RZ ;  /* 0x000000243d343224 */ /* 0x001fe400078e02ff */
[----:B------:R-:W-:Y:S02]  /*07b0*/  @P3 IMAD.MOV.U32 R48, RZ, RZ, R42 ;  /* 0x000000ffff303224 */ /* 0x000fe400078e002a */
[----:B------:R-:W-:-:S03]  /*07c0*/  @P3 IMAD R55, R50, R37, R52 ;  /* 0x0000002532373224 */ /* 0x000fc600078e0234 */
[----:B------:R-:W0:Y:S01]  /*07d0*/  @P3 LDC.64 R30, c[0x0][0x240] ;  /* 0x00009000ff1e3b82 */ /* 0x000e220000000a00 */
[----:B------:R-:W-:-:S07]  /*07e0*/  @P3 IMAD.WIDE.U32 R48, R50, R36, R48 ;  /* 0x0000002432303225 */ /* 0x000fce00078e0030 */
[----:B------:R-:W0:Y:S01]  /*07f0*/  @P0 LDC.64 R36, c[0x0][0x240] ;  /* 0x00009000ff240b82 */ /* 0x000e220000000a00 */
[-C--:B------:R-:W-:Y:S02]  /*0800*/  @P0 IMAD R52, R53, R38.reuse, RZ ;  /* 0x0000002635340224 */ /* 0x080fe400078e02ff */
[----:B------:R-:W-:-:S04]  /*0810*/  @P0 IMAD.WIDE.U32 R40, R51, R38, R40 ;  /* 0x0000002633280225 */ /* 0x000fc800078e0028 */
[----:B------:R-:W-:Y:S01]  /*0820*/  @P0 IMAD R39, R51, R39, R52 ;  /* 0x0000002733270224 */ /* 0x000fe200078e0234 */
[----:B-1----:R-:W-:Y:S02]  /*0830*/  @P3 LEA R52, P2, R34, R10, 0x1 ;  /* 0x0000000a22343211 */ /* 0x002fe400078408ff */
[----:B--2---:R-:W-:Y:S01]  /*0840*/  @P0 LEA R10, P4, R40, R28, 0x1 ;  /* 0x0000001c280a0211 */ /* 0x004fe200078808ff */
[-C--:B------:R-:W-:Y:S02]  /*0850*/  @P0 IMAD R28, R9, R32.reuse, RZ ;  /* 0x00000020091c0224 */ /* 0x080fe400078e02ff */
[----:B------:R-:W-:Y:S02]  /*0860*/  @P3 IMAD.IADD R57, R35, 0x1, R57 ;  /* 0x0000000123393824 */ /* 0x000fe400078e0239 */
[C---:B------:R-:W-:Y:S02]  /*0870*/  @P0 IMAD R9, R7.reuse, R33, R28 ;  /* 0x0000002107090224 */ /* 0x040fe400078e021c */
[----:B------:R-:W-:Y:S01]  /*0880*/  @P0 IMAD.WIDE.U32 R42, R7, R32, R42 ;  /* 0x00000020072a0225 */ /* 0x000fe200078e002a */
[----:B------:R-:W-:-:S02]  /*0890*/  @P3 IADD3 R55, R49, R55, RZ ;  /* 0x0000003731373210 */ /* 0x000fc40007ffe0ff */
[----:B0-----:R-:W-:Y:S01]  /*08a0*/  @P3 LEA R50, P5, R48, R30, 0x1 ;  /* 0x0000001e30323211 */ /* 0x001fe200078a08ff */
[----:B------:R-:W-:Y:S01]  /*08b0*/  @P0 IMAD.IADD R39, R41, 0x1, R39 ;  /* 0x0000000129270824 */ /* 0x000fe200078e0227 */
[----:B------:R-:W-:Y:S02]  /*08c0*/  @P3 LEA.HI.X R53, R34, R11, R57, 0x1, P2 ;  /* 0x0000000b22353211 */ /* 0x000fe400010f0c39 */
[----:B------:R-:W-:Y:S02]  /*08d0*/  @P0 IADD3 R7, R43, R9, RZ ;  /* 0x000000092b070210 */ /* 0x000fe40007ffe0ff */
[----:B------:R-:W-:Y:S02]  /*08e0*/  @P0 LEA R54, P2, R42, R36, 0x1 ;  /* 0x000000242a360211 */ /* 0x000fe400078408ff */
[----:B------:R-:W-:Y:S02]  /*08f0*/  @P0 LEA.HI.X R11, R40, R29, R39, 0x1, P4 ;  /* 0x0000001d280b0211 */ /* 0x000fe400020f0c27 */
[----:B------:R-:W-:-:S02]  /*0900*/  CS2R R28, SRZ ;  /* 0x00000000001c7805 */ /* 0x000fc4000001ff00 */
[----:B------:R-:W-:Y:S02]  /*0910*/  @P3 LEA.HI.X R51, R48, R31, R55, 0x1, P5 ;  /* 0x0000001f30333211 */ /* 0x000fe400028f0c37 */
[----:B------:R-:W-:Y:S02]  /*0920*/  CS2R R30, SRZ ;  /* 0x00000000001e7805 */ /* 0x000fe4000001ff00 */
[----:B------:R-:W-:Y:S02]  /*0930*/  CS2R R32, SRZ ;  /* 0x0000000000207805 */ /* 0x000fe4000001ff00 */
[----:B------:R-:W-:Y:S02]  /*0940*/  CS2R R34, SRZ ;  /* 0x0000000000227805 */ /* 0x000fe4000001ff00 */
[----:B------:R-:W-:Y:S02]  /*0950*/  @P0 LEA.HI.X R55, R42, R37, R7, 0x1, P2 ;  /* 0x000000252a370211 */ /* 0x000fe400010f0c07 */
[----:B------:R-:W-:-:S02]  /*0960*/  CS2R R36, SRZ ;  /* 0x0000000000247805 */ /* 0x000fc4000001ff00 */
[----:B------:R-:W-:Y:S02]  /*0970*/  CS2R R38, SRZ ;  /* 0x0000000000267805 */ /* 0x000fe4000001ff00 */
[----:B------:R-:W-:Y:S02]  /*0980*/  CS2R R40, SRZ ;  /* 0x0000000000287805 */ /* 0x000fe4000001ff00 */
[----:B------:R-:W-:Y:S01]  /*0990*/  CS2R R42, SRZ ;  /* 0x00000000002a7805 */ /* 0x000fe2000001ff00 */
[----:B------:R-:W2:Y:S04]  /*09a0*/  @P3 LDG.E.128 R28, desc[UR6][R52.64] ;  /* 0x00000006341c3981 */ /* 0x000ea8000c1e1d00 */
[----:B------:R-:W2:Y:S04]  /*09b0*/  @P3 LDG.E.128 R32, desc[UR6][R50.64] ;  /* 0x0000000632203981 */ /* 0x000ea8000c1e1d00 */
[----:B------:R-:W2:Y:S04]  /*09c0*/  @P0 LDG.E.128 R36, desc[UR6][R10.64] ;  /* 0x000000060a240981 */ /* 0x000ea8000c1e1d00 */
[----:B------:R0:W2:Y:S01]  /*09d0*/  @P0 LDG.E.128 R40, desc[UR6][R54.64] ;  /* 0x0000000636280981 */ /* 0x0000a2000c1e1d00 */
[----:B------:R-:W-:-:S04]  /*09e0*/  ISETP.GT.AND P0, PT, R0, 0x3f, PT ;  /* 0x0000003f0000780c */ /* 0x000fc80003f04270 */
[----:B------:R-:W-:-:S13]  /*09f0*/  ISETP.GE.OR P2, PT, R0, R3, P0 ;  /* 0x000000030000720c */ /* 0x000fda0000746670 */
[----:B0-----:R-:W-:Y:S02]  /*0a00*/  @!P2 SHF.R.S32.HI R55, RZ, 0x1f, R0 ;  /* 0x0000001fff37a819 */ /* 0x001fe40000011400 */
[----:B---3--:R-:W-:Y:S02]  /*0a10*/  LOP3.LUT R48, R16, 0xffff0000, RZ, 0xc0, !PT ;  /* 0xffff000010307812 */ /* 0x008fe400078ec0ff */
[C---:B----4-:R-:W-:Y:S01]  /*0a20*/  LOP3.LUT R7, R12.reuse, 0xffff0000, RZ, 0xc0, !PT ;  /* 0xffff00000c077812 */ /* 0x050fe200078ec0ff */
[----:B------:R-:W-:Y:S01]  /*0a30*/  IMAD.U32 R12, R12, 0x10000, RZ ;  /* 0x000100000c0c7824 */ /* 0x000fe200078e00ff */
[----:B------:R-:W-:-:S03]  /*0a40*/  SHF.L.U32 R9, R16, 0x10, RZ ;  /* 0x0000001010097819 */ /* 0x000fc600000006ff */
[----:B------:R-:W-:Y:S02]  /*0a50*/  FMUL.FTZ R51, R7, R48 ;  /* 0x0000003007337220 */ /* 0x000fe40000410000 */
[----:B------:R-:W0:Y:S01]  /*0a60*/  @!P2 LDC.64 R48, c[0x0][0x290] ;  /* 0x0000a400ff30ab82 */ /* 0x000e220000000a00 */
        /* <DEDUP_REMOVED lines=9> */
[C---:B------:R-:W-:Y:S01]  /*0b00*/  IMAD.U32 R9, R15.reuse, 0x10000, RZ ;  /* 0x000100000f097824 */ /* 0x040fe200078e00ff */
[----:B------:R-:W-:Y:S02]  /*0b10*/  LOP3.LUT R7, R15, 0xffff0000, RZ, 0xc0, !PT ;  /* 0xffff00000f077812 */ /* 0x000fe400078ec0ff */
[----:B------:R-:W-:Y:S01]  /*0b20*/  FFMA.FTZ R51, R10, R11, R13 ;  /* 0x0000000b0a337223 */ /* 0x000fe2000001000d */
[----:B------:R-:W-:Y:S01]  /*0b30*/  LOP3.LUT R10, R20, 0xffff0000, RZ, 0xc0, !PT ;  /* 0xffff0000140a7812 */ /* 0x000fe200078ec0ff */
[----:B------:R-:W1:Y:S01]  /*0b40*/  @!P2 LDC.64 R12, c[0x0][0x298] ;  /* 0x0000a600ff0cab82 */ /* 0x000e620000000a00 */
[C---:B------:R-:W-:Y:S01]  /*0b50*/  LOP3.LUT R15, R24.reuse, 0xffff0000, RZ, 0xc0, !PT ;  /* 0xffff0000180f7812 */ /* 0x040fe200078ec0ff */
[----:B------:R-:W-:Y:S01]  /*0b60*/  IMAD.U32 R11, R24, 0x10000, RZ ;  /* 0x00010000180b7824 */ /* 0x000fe200078e00ff */
[----:B------:R-:W-:-:S03]  /*0b70*/  SHF.L.U32 R20, R20, 0x10, RZ ;  /* 0x0000001014147819 */ /* 0x000fc600000006ff */
[----:B------:R-:W-:Y:S01]  /*0b80*/  FMUL.FTZ R53, R10, R15 ;  /* 0x0000000f0a357220 */ /* 0x000fe20000410000 */
[----:B0-----:R-:W-:Y:S01]  /*0b90*/  @!P2 IMAD R10, R48, UR10, RZ ;  /* 0x0000000a300aac24 */ /* 0x001fe2000f8e02ff */
[----:B------:R-:W-:Y:S02]  /*0ba0*/  LOP3.LUT R16, R14, 0xffff0000, RZ, 0xc0, !PT ;  /* 0xffff00000e107812 */ /* 0x000fe400078ec0ff */
[----:B------:R-:W-:Y:S01]  /*0bb0*/  FFMA.FTZ R50, R20, R11, R53 ;  /* 0x0000000b14327223 */ /* 0x000fe20000010035 */
[----:B------:R-:W-:Y:S02]  /*0bc0*/  @!P2 IMAD R49, R49, UR8, R10 ;  /* 0x000000083131ac24 */ /* 0x000fe4000f8e020a */
[----:B------:R-:W0:Y:S01]  /*0bd0*/  @!P2 LDC.64 R10, c[0x0][0x288] ;  /* 0x0000a200ff0aab82 */ /* 0x000e220000000a00 */
[----:B------:R-:W-:Y:S02]  /*0be0*/  @!P2 IADD3 R14, P3, R44, R0, RZ ;  /* 0x000000002c0ea210 */ /* 0x000fe40007f7e0ff */
[----:B------:R-:W-:-:S02]  /*0bf0*/  LOP3.LUT R17, R18, 0xffff0000, RZ, 0xc0, !PT ;  /* 0xffff000012117812 */ /* 0x000fc400078ec0ff */
[----:B------:R-:W-:Y:S01]  /*0c00*/  @!P2 LEA.HI.X.SX32 R15, R44, R55, 0x1, P3 ;  /* 0x000000372c0fa211 */ /* 0x000fe200018f0eff */
[----:B------:R-:W-:Y:S02]  /*0c10*/  IMAD.U32 R18, R25, 0x10000, RZ ;  /* 0x0001000019127824 */ /* 0x000fe400078e00ff */
[----:B------:R-:W-:Y:S01]  /*0c20*/  FFMA.FTZ R16, R16, R17, R51 ;  /* 0x0000001110107223 */ /* 0x000fe20000010033 */
[----:B------:R-:W-:Y:S01]  /*0c30*/  SHF.L.U32 R17, R21, 0x10, RZ ;  /* 0x0000001015117819 */ /* 0x000fe200000006ff */
[----:B------:R-:W-:Y:S01]  /*0c40*/  @!P2 IMAD.WIDE.U32 R14, R48, UR8, R14 ;  /* 0x00000008300eac25 */ /* 0x000fe2000f8e000e */
[----:B------:R-:W-:Y:S02]  /*0c50*/  SHF.L.U32 R24, R19, 0x10, RZ ;  /* 0x0000001013187819 */ /* 0x000fe400000006ff */
[----:B------:R-:W-:Y:S01]  /*0c60*/  LOP3.LUT R21, R21, 0xffff0000, RZ, 0xc0, !PT ;  /* 0xffff000015157812 */ /* 0x000fe200078ec0ff */
[----:B-1----:R-:W-:Y:S01]  /*0c70*/  @!P2 IMAD R48, R12, UR11, RZ ;  /* 0x0000000b0c30ac24 */ /* 0x002fe2000f8e02ff */
[----:B------:R-:W-:Y:S01]  /*0c80*/  LOP3.LUT R20, R25, 0xffff0000, RZ, 0xc0, !PT ;  /* 0xffff000019147812 */ /* 0x000fe200078ec0ff */
[----:B------:R-:W-:Y:S01]  /*0c90*/  FFMA.FTZ R50, R17, R18, R50 ;  /* 0x0000001211327223 */ /* 0x000fe20000010032 */
[----:B------:R-:W-:-:S02]  /*0ca0*/  @!P2 IMAD.IADD R15, R15, 0x1, R49 ;  /* 0x000000010f0fa824 */ /* 0x000fc400078e0231 */
[----:B------:R-:W-:Y:S01]  /*0cb0*/  FFMA.FTZ R24, R9, R24, R16 ;  /* 0x0000001809187223 */ /* 0x000fe20000010010 */
[----:B------:R-:W-:Y:S01]  /*0cc0*/  SHF.L.U32 R9, R22, 0x10, RZ ;  /* 0x0000001016097819 */ /* 0x000fe200000006ff */
[----:B------:R-:W-:Y:S02]  /*0cd0*/  @!P2 IMAD R17, R13, UR9, R48 ;  /* 0x000000090d11ac24 */ /* 0x000fe4000f8e0230 */
[----:B------:R-:W-:Y:S01]  /*0ce0*/  FFMA.FTZ R20, R21, R20, R50 ;  /* 0x0000001415147223 */ /* 0x000fe20000010032 */
[----:B------:R-:W-:Y:S02]  /*0cf0*/  IMAD.U32 R16, R26, 0x10000, RZ ;  /* 0x000100001a107824 */ /* 0x000fe400078e00ff */
[----:B------:R-:W-:Y:S01]  /*0d00*/  @!P2 IMAD.WIDE.U32 R12, R12, UR9, R14 ;  /* 0x000000090c0cac25 */ /* 0x000fe2000f8e000e */
[----:B------:R-:W-:-:S03]  /*0d10*/  LOP3.LUT R22, R22, 0xffff0000, RZ, 0xc0, !PT ;  /* 0xffff000016167812 */ /* 0x000fc600078ec0ff */
[----:B------:R-:W-:Y:S01]  /*0d20*/  FFMA.FTZ R9, R9, R16, R20 ;  /* 0x0000001009097223 */ /* 0x000fe20000010014 */
[----:B------:R-:W-:Y:S02]  /*0d30*/  LOP3.LUT R15, R26, 0xffff0000, RZ, 0xc0, !PT ;  /* 0xffff00001a0f7812 */ /* 0x000fe400078ec0ff */
[----:B------:R-:W-:Y:S02]  /*0d40*/  @!P2 IADD3 R13, R13, R17, RZ ;  /* 0x000000110d0da210 */ /* 0x000fe40007ffe0ff */
[----:B0-----:R-:W-:Y:S02]  /*0d50*/  @!P2 LEA R14, P3, R12, R10, 0x2 ;  /* 0x0000000a0c0ea211 */ /* 0x001fe400078610ff */
[----:B------:R-:W-:Y:S01]  /*0d60*/  LOP3.LUT R18, R19, 0xffff0000, RZ, 0xc0, !PT ;  /* 0xffff000013127812 */ /* 0x000fe200078ec0ff */
[----:B------:R-:W-:Y:S01]  /*0d70*/  FFMA.FTZ R22, R22, R15, R9 ;  /* 0x0000000f16167223 */ /* 0x000fe20000010009 */
[----:B------:R-:W-:Y:S01]  /*0d80*/  IMAD.MOV.U32 R17, RZ, RZ, 0x7f800000 ;  /* 0x7f800000ff117424 */ /* 0x000fe200078e00ff */
[----:B------:R-:W-:-:S02]  /*0d90*/  @!P2 LEA.HI.X R15, R12, R11, R13, 0x2, P3 ;  /* 0x0000000b0c0fa211 */ /* 0x000fc400018f140d */
[----:B------:R-:W-:Y:S01]  /*0da0*/  FFMA.FTZ R7, R7, R18, R24 ;  /* 0x0000001207077223 */ /* 0x000fe20000010018 */
[----:B------:R-:W-:Y:S01]  /*0db0*/  SHF.L.U32 R16, R27, 0x10, RZ ;  /* 0x000000101b107819 */ /* 0x000fe200000006ff */
[----:B------:R-:W-:Y:S01]  /*0dc0*/  IMAD.U32 R9, R23, 0x10000, RZ ;  /* 0x0001000017097824 */ /* 0x000fe200078e00ff */
[----:B------:R0:W5:Y:S01]  /*0dd0*/  @!P2 LDG.E R17, desc[UR6][R14.64] ;  /* 0x000000060e11a981 */ /* 0x000162000c1e1900 */
[----:B------:R-:W-:Y:S02]  /*0de0*/  LOP3.LUT R10, R27, 0xffff0000, RZ, 0xc0, !PT ;  /* 0xffff00001b0a7812 */ /* 0x000fe400078ec0ff */
[----:B------:R-:W-:Y:S01]  /*0df0*/  FFMA.FTZ R12, R9, R16, R22 ;  /* 0x00000010090c7223 */ /* 0x000fe20000010016 */
[C---:B--2---:R-:W-:Y:S02]  /*0e00*/  SHF.L.U32 R18, R28.reuse, 0x10, RZ ;  /* 0x000000101c127819 */ /* 0x044fe400000006ff */
[----:B------:R-:W-:Y:S02]  /*0e10*/  LOP3.LUT R28, R28, 0xffff0000, RZ, 0xc0, !PT ;  /* 0xffff00001c1c7812 */ /* 0x000fe400078ec0ff */
[----:B------:R-:W-:-:S02]  /*0e20*/  LOP3.LUT R25, R32, 0xffff0000, RZ, 0xc0, !PT ;  /* 0xffff000020197812 */ /* 0x000fc400078ec0ff */
[----:B------:R-:W-:Y:S02]  /*0e30*/  SHF.L.U32 R21, R32, 0x10, RZ ;  /* 0x0000001020157819 */ /* 0x000fe400000006ff */
[----:B0-----:R-:W-:Y:S01]  /*0e40*/  LOP3.LUT R15, R36, 0xffff0000, RZ, 0xc0, !PT ;  /* 0xffff0000240f7812 */ /* 0x001fe200078ec0ff */
[----:B------:R-:W-:Y:S01]  /*0e50*/  FMUL.FTZ R27, R28, R25 ;  /* 0x000000191c1b7220 */ /* 0x000fe20000410000 */
[C---:B------:R-:W-:Y:S01]  /*0e60*/  LOP3.LUT R20, R40.reuse, 0xffff0000, RZ, 0xc0, !PT ;  /* 0xffff000028147812 */ /* 0x040fe200078ec0ff */
[C---:B------:R-:W-:Y:S01]  /*0e70*/  IMAD.U32 R22, R33.reuse, 0x10000, RZ ;  /* 0x0001000021167824 */ /* 0x040fe200078e00ff */
[----:B------:R-:W-:Y:S01]  /*0e80*/  LOP3.LUT R24, R33, 0xffff0000, RZ, 0xc0, !PT ;  /* 0xffff000021187812 */ /* 0x000fe200078ec0ff */
[----:B------:R-:W-:Y:S01]  /*0e90*/  IMAD.U32 R25, R40, 0x10000, RZ ;  /* 0x0001000028197824 */ /* 0x000fe200078e00ff */
[----:B------:R-:W-:Y:S01]  /*0ea0*/  SHF.L.U32 R36, R36, 0x10, RZ ;  /* 0x0000001024247819 */ /* 0x000fe200000006ff */
[----:B------:R-:W-:Y:S01]  /*0eb0*/  FMUL.FTZ R33, R15, R20 ;  /* 0x000000140f217220 */ /* 0x000fe20000410000 */
[----:B------:R-:W-:-:S02]  /*0ec0*/  IMAD.U32 R19, R29, 0x10000, RZ ;  /* 0x000100001d137824 */ /* 0x000fc400078e00ff */
[----:B------:R-:W-:Y:S01]  /*0ed0*/  FFMA.FTZ R20, R18, R21, R27 ;  /* 0x0000001512147223 */ /* 0x000fe2000001001b */
[----:B------:R-:W-:Y:S01]  /*0ee0*/  SHF.L.U32 R15, R37, 0x10, RZ ;  /* 0x00000010250f7819 */ /* 0x000fe200000006ff */
[----:B------:R-:W-:Y:S02]  /*0ef0*/  IMAD.U32 R18, R41, 0x10000, RZ ;  /* 0x0001000029127824 */ /* 0x000fe400078e00ff */
[----:B------:R-:W-:Y:S01]  /*0f00*/  FFMA.FTZ R36, R36, R25, R33 ;  /* 0x0000001924247223 */ /* 0x000fe20000010021 */
[----:B------:R-:W-:Y:S01]  /*0f10*/  LOP3.LUT R29, R29, 0xffff0000, RZ, 0xc0, !PT ;  /* 0xffff00001d1d7812 */ /* 0x000fe200078ec0ff */
[----:B------:R-:W-:Y:S01]  /*0f20*/  FFMA.FTZ R22, R19, R22, R20 ;  /* 0x0000001613167223 */ /* 0x000fe20000010014 */
[----:B------:R-:W-:Y:S01]  /*0f30*/  LOP3.LUT R37, R37, 0xffff0000, RZ, 0xc0, !PT ;  /* 0xffff000025257812 */ /* 0x000fe200078ec0ff */
[----:B------:R-:W-:Y:S01]  /*0f40*/  FFMA.FTZ R36, R15, R18, R36 ;  /* 0x000000120f247223 */ /* 0x000fe20000010024 */
[----:B------:R-:W-:Y:S01]  /*0f50*/  LOP3.LUT R20, R41, 0xffff0000, RZ, 0xc0, !PT ;  /* 0xffff000029147812 */ /* 0x000fe200078ec0ff */
[----:B------:R-:W-:Y:S01]  /*0f60*/  FFMA.FTZ R22, R29, R24, R22 ;  /* 0x000000181d167223 */ /* 0x000fe20000010016 */
[----:B------:R-:W-:-:S02]  /*0f70*/  SHF.L.U32 R11, R30, 0x10, RZ ;  /* 0x000000101e0b7819 */ /* 0x000fc400000006ff */
        /* <DEDUP_REMOVED lines=8> */
[----:B------:R-:W-:Y:S02]  /*1000*/  LOP3.LUT R38, R38, 0xffff0000, RZ, 0xc0, !PT ;  /* 0xffff000026267812 */ /* 0x000fe400078ec0ff */
[----:B------:R-:W-:Y:S01]  /*1010*/  LOP3.LUT R19, R42, 0xffff0000, RZ, 0xc0, !PT ;  /* 0xffff00002a137812 */ /* 0x000fe200078ec0ff */
[----:B------:R-:W-:-:S02]  /*1020*/  IMAD.U32 R9, R31, 0x10000, RZ ;  /* 0x000100001f097824 */ /* 0x000fc400078e00ff */
        /* <DEDUP_REMOVED lines=11> */
[----:B------:R-:W-:Y:S01]  /*10e0*/  LOP3.LUT R16, R43, 0xffff0000, RZ, 0xc0, !PT ;  /* 0xffff00002b107812 */ /* 0x000fe200078ec0ff */
[----:B------:R-:W-:Y:S01]  /*10f0*/  FFMA.FTZ R12, R23, R10, R12 ;  /* 0x0000000a170c7223 */ /* 0x000fe2000001000c */
[----:B------:R-:W-:-:S03]  /*1100*/  FFMA.FTZ R30, R31, R14, R30 ;  /* 0x0000000e1f1e7223 */ /* 0x000fc6000001001e */
[----:B------:R-:W-:Y:S01]  /*1110*/  FFMA.FTZ R18, R39, R16, R18 ;  /* 0x0000001027127223 */ /* 0x000fe20000010012 */
[----:B------:R-:W0:Y:S04]  /*1120*/  SHFL.BFLY PT, R9, R12, 0x8, 0x1f ;  /* 0x0d001f000c097f89 */ /* 0x000e2800000e0000 */
[----:B------:R-:W1:Y:S04]  /*1130*/  SHFL.BFLY PT, R10, R7, 0x8, 0x1f ;  /* 0x0d001f00070a7f89 */ /* 0x000e6800000e0000 */
[----:B------:R-:W2:Y:S04]  /*1140*/  SHFL.BFLY PT, R13, R30, 0x8, 0x1f ;  /* 0x0d001f001e0d7f89 */ /* 0x000ea800000e0000 */
[----:B------:R-:W3:Y:S01]  /*1150*/  SHFL.BFLY PT, R19, R18, 0x8, 0x1f ;  /* 0x0d001f0012137f89 */ /* 0x000ee200000e0000 */
[----:B0-----:R-:W-:Y:S01]  /*1160*/  FADD.FTZ R11, R12, R9 ;  /* 0x000000090c0b7221 */ /* 0x001fe20000010000 */
[----:B-1----:R-:W-:Y:S01]  /*1170*/  FADD.FTZ R10, R7, R10 ;  /* 0x0000000a070a7221 */ /* 0x002fe20000010000 */
[----:B--2---:R-:W-:Y:S01]  /*1180*/  FADD.FTZ R15, R30, R13 ;  /* 0x0000000d1e0f7221 */ /* 0x004fe20000010000 */
[----:B---3--:R-:W-:-:S02]  /*1190*/  FADD.FTZ R20, R18, R19 ;  /* 0x0000001312147221 */ /* 0x008fc40000010000 */
        /* <DEDUP_REMOVED lines=16> */
[----:B------:R-:W0:Y:S01]  /*12a0*/  SHFL.BFLY PT, R16, R15, 0x1, 0x1f ;  /* 0x0c201f000f107f89 */ /* 0x000e2200000e0000 */
[----:B------:R-:W1:Y:S03]  /*12b0*/  LDC.64 R12, c[0x0][0x2d0] ;  /* 0x0000b400ff0c7b82 */ /* 0x000e660000000a00 */
[----:B------:R-:W2:Y:S04]  /*12c0*/  SHFL.BFLY PT, R14, R7, 0x1, 0x1f ;  /* 0x0c201f00070e7f89 */ /* 0x000ea800000e0000 */
[----:B------:R-:W3:Y:S01]  /*12d0*/  SHFL.BFLY PT, R20, R19, 0x1, 0x1f ;  /* 0x0c201f0013147f89 */ /* 0x000ee200000e0000 */
[----:B------:R-:W4:Y:S03]  /*12e0*/  LDC.64 R10, c[0x0][0x2d8] ;  /* 0x0000b600ff0a7b82 */ /* 0x000f260000000a00 */
[----:B------:R-:W3:Y:S01]  /*12f0*/  SHFL.BFLY PT, R9, R22, 0x1, 0x1f ;  /* 0x0c201f0016097f89 */ /* 0x000ee200000e0000 */
[----:B------:R-:W-:Y:S01]  /*1300*/  ISETP.NE.AND P2, PT, R5, RZ, PT ;  /* 0x000000ff0500720c */ /* 0x000fe20003f45270 */
[----:B------:R-:W-:Y:S01]  /*1310*/  BSSY B0, `(.L_x_6559) ;  /* 0x0000022000007945 */ /* 0x000fe20003800000 */
[----:B------:R-:W-:Y:S01]  /*1320*/  SHF.L.U32 R21, R0, 0x2, RZ ;  /* 0x0000000200157819 */ /* 0x000fe200000006ff */
[----:B0-----:R-:W-:Y:S01]  /*1330*/  FADD.FTZ R27, R15, R16 ;  /* 0x000000100f1b7221 */ /* 0x001fe20000010000 */
[----:B------:R-:W-:-:S02]  /*1340*/  IMAD.SHL.U32 R16, R2, 0x2000, RZ ;  /* 0x0000200002107824 */ /* 0x000fc400078e00ff */
[----:B--2---:R-:W-:Y:S01]  /*1350*/  FADD.FTZ R26, R7, R14 ;  /* 0x0000000e071a7221 */ /* 0x004fe20000010000 */
[----:B---3--:R-:W-:Y:S01]  /*1360*/  FADD.FTZ R20, R19, R20 ;  /* 0x0000001413147221 */ /* 0x008fe20000010000 */
[----:B------:R-:W-:-:S05]  /*1370*/  FADD.FTZ R9, R22, R9 ;  /* 0x0000000916097221 */ /* 0x000fca0000010000 */
[----:B------:R-:W-:Y:S05]  /*1380*/  @P2 BRA `(.L_x_6560) ;  /* 0x0000000000682947 */ /* 0x000fea0003800000 */
[----:B------:R-:W0:Y:S01]  /*1390*/  LDC.64 R22, c[0x0][0x278] ;  /* 0x00009e00ff167b82 */ /* 0x000e220000000a00 */
[----:B------:R-:W-:Y:S01]  /*13a0*/  SHF.R.S32.HI R45, RZ, 0x1f, R44 ;  /* 0x0000001fff2d7819 */ /* 0x000fe2000001142c */
[----:B------:R-:W-:Y:S01]  /*13b0*/  ULDC.64 UR12, c[0x0][0x260] ;  /* 0x00009800000c7ab9 */ /* 0x000fe20000000a00 */
[-C--:B------:R-:W-:Y:S02]  /*13c0*/  ISETP.GE.AND P4, PT, R4, R3.reuse, PT ;  /* 0x000000030400720c */ /* 0x080fe40003f86270 */
[----:B------:R-:W-:-:S03]  /*13d0*/  ISETP.GE.AND P3, PT, R6, R3, PT ;  /* 0x000000030600720c */ /* 0x000fc60003f66270 */
[----:B------:R-:W2:Y:S01]  /*13e0*/  LDC.64 R24, c[0x0][0x280] ;  /* 0x0000a000ff187b82 */ /* 0x000ea20000000a00 */
[C---:B0-----:R-:W-:Y:S02]  /*13f0*/  IMAD R18, R22.reuse, UR10, RZ ;  /* 0x0000000a16127c24 */ /* 0x041fe4000f8e02ff */
[----:B------:R-:W-:-:S04]  /*1400*/  IMAD.WIDE.U32 R14, R22, UR8, R44 ;  /* 0x00000008160e7c25 */ /* 0x000fc8000f8e002c */
[----:B------:R-:W-:Y:S02]  /*1410*/  IMAD R5, R23, UR8, R18 ;  /* 0x0000000817057c24 */ /* 0x000fe4000f8e0212 */
[----:B--2---:R-:W-:-:S03]  /*1420*/  IMAD R18, R24, UR11, RZ ;  /* 0x0000000b18127c24 */ /* 0x004fc6000f8e02ff */
        /* <DEDUP_REMOVED lines=12> */
[----:B------:R-:W-:-:S03]  /*14f0*/  FSEL R9, R9, RZ, !P2 ;  /* 0x000000ff09097208 */ /* 0x000fc60005000000 */
[----:B------:R0:W-:Y:S04]  /*1500*/  STG.E desc[UR6][R14.64+0x40], R5 ;  /* 0x000040050e007986 */ /* 0x0001e8000c101906 */
[----:B------:R0:W-:Y:S04]  /*1510*/  STG.E desc[UR6][R14.64+0x80], R7 ;  /* 0x000080070e007986 */ /* 0x0001e8000c101906 */
[----:B------:R0:W-:Y:S02]  /*1520*/  STG.E desc[UR6][R14.64+0xc0], R9 ;  /* 0x0000c0090e007986 */ /* 0x0001e4000c101906 */
.L_x_6560:
[----:B------:R-:W-:Y:S05]  /*1530*/  BSYNC B0 ;  /* 0x0000000000007941 */ /* 0x000fea0003800000 */
.L_x_6559:
[----:B------:R-:W-:Y:S01]  /*1540*/  UIADD3 UR4, UR4, 0x3f, URZ ;  /* 0x0000003f04047890 */ /* 0x000fe2000fffe03f */
[----:B0-----:R-:W-:Y:S01]  /*1550*/  SHF.R.S32.HI R3, RZ, 0x1f, R21 ;  /* 0x0000001fff037819 */ /* 0x001fe20000011415 */
[----:B-1----:R-:W-:Y:S01]  /*1560*/  IMAD R6, R12, UR10, RZ ;  /* 0x0000000a0c067c24 */ /* 0x002fe2000f8e02ff */
[C---:B------:R-:W-:Y:S01]  /*1570*/  IADD3 R4, P1, R16.reuse, R21, RZ ;  /* 0x0000001510047210 */ /* 0x040fe20007f3e0ff */
[----:B------:R-:W-:Y:S01]  /*1580*/  USHF.R.S32.HI UR5, URZ, 0x1f, UR4 ;  /* 0x0000001f3f057899 */ /* 0x000fe20008011404 */
[----:B------:R-:W-:Y:S02]  /*1590*/  BSSY B0, `(.L_x_6561) ;  /* 0x0000022000007945 */ /* 0x000fe40003800000 */
[----:B------:R-:W-:Y:S01]  /*15a0*/  LEA.HI.X.SX32 R5, R16, R3, 0x1, P1 ;  /* 0x0000000310057211 */ /* 0x000fe200008f0eff */
[----:B------:R-:W-:Y:S01]  /*15b0*/  ULEA.HI UR5, UR5, UR4, URZ, 0x6 ;  /* 0x0000000405057291 */ /* 0x000fe2000f8f303f */
[----:B------:R-:W-:-:S03]  /*15c0*/  IMAD R3, R13, UR8, R6 ;  /* 0x000000080d037c24 */ /* 0x000fc6000f8e0206 */
[----:B------:R-:W-:Y:S01]  /*15d0*/  ULOP3.LUT UR5, UR5, 0xffffffc0, URZ, 0xc0, !UPT ;  /* 0xffffffc005057892 */ /* 0x000fe2000f8ec03f */
[----:B------:R-:W-:-:S04]  /*15e0*/  IMAD.WIDE.U32 R12, R12, UR8, R4 ;  /* 0x000000080c0c7c25 */ /* 0x000fc8000f8e0004 */
[----:B------:R-:W-:Y:S01]  /*15f0*/  IMAD.IADD R13, R13, 0x1, R3 ;  /* 0x000000010d0d7824 */ /* 0x000fe200078e0203 */
[----:B------:R-:W-:Y:S01]  /*1600*/  IADD3 R3, -R44, UR5, RZ ;  /* 0x000000052c037c10 */ /* 0x000fe2000fffe1ff */
[----:B----4-:R-:W-:-:S03]  /*1610*/  IMAD R4, R10, UR11, RZ ;  /* 0x0000000b0a047c24 */ /* 0x010fc6000f8e02ff */
[----:B------:R-:W-:Y:S01]  /*1620*/  ISETP.GE.OR P0, PT, R0, R3, P0 ;  /* 0x000000030000720c */ /* 0x000fe20000706670 */
[----:B------:R-:W-:Y:S02]  /*1630*/  IMAD R9, R11, UR9, R4 ;  /* 0x000000090b097c24 */ /* 0x000fe4000f8e0204 */
[----:B------:R-:W-:-:S05]  /*1640*/  IMAD.WIDE.U32 R10, R10, UR9, R12 ;  /* 0x000000090a0a7c25 */ /* 0x000fca000f8e000c */
[----:B------:R-:W-:-:S05]  /*1650*/  IADD3 R9, R11, R9, RZ ;  /* 0x000000090b097210 */ /* 0x000fca0007ffe0ff */
[----:B------:R-:W-:Y:S05]  /*1660*/  @P0 BRA `(.L_x_6562) ;  /* 0x0000000000500947 */ /* 0x000fea0003800000 */
[----:B------:R-:W0:Y:S01]  /*1670*/  LDC.64 R12, c[0x0][0x2a8] ;  /* 0x0000aa00ff0c7b82 */ /* 0x000e220000000a00 */
[----:B------:R-:W-:Y:S01]  /*1680*/  SHF.R.S32.HI R3, RZ, 0x1f, R0 ;  /* 0x0000001fff037819 */ /* 0x000fe20000011400 */
[----:B------:R-:W-:Y:S01]  /*1690*/  ULDC.64 UR4, c[0x0][0x2a0] ;  /* 0x0000a80000047ab9 */ /* 0x000fe20000000a00 */
[----:B------:R-:W-:-:S04]  /*16a0*/  IADD3 R4, P0, R44, R0, RZ ;  /* 0x000000002c047210 */ /* 0x000fc80007f1e0ff */
[----:B------:R-:W-:Y:S01]  /*16b0*/  LEA.HI.X.SX32 R5, R44, R3, 0x1, P0 ;  /* 0x000000032c057211 */ /* 0x000fe200000f0eff */
[----:B------:R-:W1:Y:S01]  /*16c0*/  LDC.64 R14, c[0x0][0x2b0] ;  /* 0x0000ac00ff0e7b82 */ /* 0x000e620000000a00 */
[----:B-----5:R-:W-:Y:S01]  /*16d0*/  FSETP.NEU.FTZ.AND P0, PT, R17, -INF , PT ;  /* 0xff8000001100780b */ /* 0x020fe20003f1d000 */
[C---:B0-----:R-:W-:Y:S02]  /*16e0*/  IMAD R6, R12.reuse, UR10, RZ ;  /* 0x0000000a0c067c24 */ /* 0x041fe4000f8e02ff */
[----:B------:R-:W-:-:S04]  /*16f0*/  IMAD.WIDE.U32 R4, R12, UR8, R4 ;  /* 0x000000080c047c25 */ /* 0x000fc8000f8e0004 */
[----:B------:R-:W-:Y:S02]  /*1700*/  IMAD R3, R13, UR8, R6 ;  /* 0x000000080d037c24 */ /* 0x000fe4000f8e0206 */
[C---:B-1----:R-:W-:Y:S02]  /*1710*/  IMAD R6, R14.reuse, UR11, RZ ;  /* 0x0000000b0e067c24 */ /* 0x042fe4000f8e02ff */
        /* <DEDUP_REMOVED lines=9> */
.L_x_6562:
[----:B------:R-:W-:Y:S05]  /*17b0*/  BSYNC B0 ;  /* 0x0000000000007941 */ /* 0x000fea0003800000 */
.L_x_6561:
[----:B------:R-:W-:Y:S01]  /*17c0*/  ULDC.64 UR12, c[0x0][0x2e8] ;  /* 0x0000ba00000c7ab9 */ /* 0x000fe20000000a00 */
[----:B------:R-:W-:Y:S01]  /*17d0*/  ULDC.64 UR4, c[0x0][0x2b8] ;  /* 0x0000ae0000047ab9 */ /* 0x000fe20000000a00 */
[----:B------:R-:W-:Y:S02]  /*17e0*/  ISETP.NE.U32.AND P0, PT, RZ, UR12, PT ;  /* 0x0000000cff007c0c */ /* 0x000fe4000bf05070 */
[C---:B------:R-:W-:Y:S02]  /*17f0*/  LEA R4, P1, R10.reuse, UR4, 0x2 ;  /* 0x000000040a047c11 */ /* 0x040fe4000f8210ff */
        /* <DEDUP_REMOVED lines=12> */
[----:B0-----:R-:W0:Y:S08]  /*18c0*/  LDC R3, c[0x0][0x2e0] ;  /* 0x0000b800ff037b82 */ /* 0x001e300000000800 */
[----:B------:R-:W2:Y:S08]  /*18d0*/  LDC R7, c[0x0][0x220] ;  /* 0x00008800ff077b82 */ /* 0x000eb00000000800 */
[----:B-1----:R-:W1:Y:S01]  /*18e0*/  LDC.64 R4, c[0x0][0x2e8] ;  /* 0x0000ba00ff047b82 */ /* 0x002e620000000a00 */
[----:B0-----:R-:W-:-:S04]  /*18f0*/  IMAD R2, R2, R3, UR9 ;  /* 0x0000000902027e24 */ /* 0x001fc8000f8e0203 */
[----:B--2---:R-:W-:-:S04]  /*1900*/  IMAD R3, R2, R7, UR8 ;  /* 0x0000000802037e24 */ /* 0x004fc8000f8e0207 */
[----:B-1----:R-:W-:-:S05]  /*1910*/  IMAD.WIDE R2, R3, 0x4, R4 ;  /* 0x0000000403027825 */ /* 0x002fca00078e0204 */
[----:B------:R-:W-:Y:S01]  /*1920*/  STG.E desc[UR6][R2.64], RZ ;  /* 0x000000ff02007986 */ /* 0x000fe2000c101906 */
[----:B------:R-:W-:Y:S05]  /*1930*/  EXIT ;  /* 0x000000000000794d */ /* 0x000fea0003800000 */
.L_x_6563:
        /* <DEDUP_REMOVED lines=12> */
.L_x_7337:


//--------------------- .text._ZN7cutlass13device_kernelIN5flash11enable_sm90INS1_16FlashAttnBwdSm90INS1_25CollectiveMainloopBwdSm90ILi2ELi2ELi2EN4cute5tupleIJNS5_1CILi1EEES8_S8_EEENS6_IJNS7_ILi64EEENS7_ILi128EEESB_EEENS_10bfloat16_tEfNS_4arch4Sm90ELb1ELb0ELb0ELb1ELb0ELb1ELb0ELb0ELi2ELi1ELi2ELi1ELb0EEENS1_21CollectiveEpilogueBwdISC_SD_SF_Li256ELb1ELb0ELi1EEENS1_25SingleTileBwdLPTSchedulerILb1ELi128ELb0EEEEEEEEEvNT_6ParamsE --------------------------
	.section	.text._ZN7cutlass13device_kernelIN5flash11enable_sm90INS1_16FlashAttnBwdSm90INS1_25CollectiveMainloopBwdSm90ILi2ELi2ELi2EN4cute5tupleIJNS5_1CILi1EEES8_S8_EEENS6_IJNS7_ILi64EEENS7_ILi128EEESB_EEENS_10bfloat16_tEfNS_4arch4Sm90ELb1ELb0ELb0ELb1ELb0ELb1ELb0ELb0ELi2ELi1ELi2ELi1ELb0EEENS1_21CollectiveEpilogueBwdISC_SD_SF_Li256ELb1ELb0ELi1EEENS1_25SingleTileBwdLPTSchedulerILb1ELi128ELb0EEEEEEEEEvNT_6ParamsE,"ax",@progbits
	.align	128
.text._ZN7cutlass13device_kernelIN5flash11enable_sm90INS1_16FlashAttnBwdSm90INS1_25CollectiveMainloopBwdSm90ILi2ELi2ELi2EN4cute5tupleIJNS5_1CILi1EEES8_S8_EEENS6_IJNS7_ILi64EEENS7_ILi128EEESB_EEENS_10bfloat16_tEfNS_4arch4Sm90ELb1ELb0ELb0ELb1ELb0ELb1ELb0ELb0ELi2ELi1ELi2ELi1ELb0EEENS1_21CollectiveEpilogueBwdISC_SD_SF_Li256ELb1ELb0ELi1EEENS1_25SingleTileBwdLPTSchedulerILb1ELi128ELb0EEEEEEEEEvNT_6ParamsE:
        .type           _ZN7cutlass13device_kernelIN5flash11enable_sm90INS1_16FlashAttnBwdSm90INS1_25CollectiveMainloopBwdSm90ILi2ELi2ELi2EN4cute5tupleIJNS5_1CILi1EEES8_S8_EEENS6_IJNS7_ILi64EEENS7_ILi128EEESB_EEENS_10bfloat16_tEfNS_4arch4Sm90ELb1ELb0ELb0ELb1ELb0ELb1ELb0ELb0ELi2ELi1ELi2ELi1ELb0EEENS1_21CollectiveEpilogueBwdISC_SD_SF_Li256ELb1ELb0ELi1EEENS1_25SingleTileBwdLPTSchedulerILb1ELi128ELb0EEEEEEEEEvNT_6ParamsE,@function
        .size           _ZN7cutlass13device_kernelIN5flash11enable_sm90INS1_16FlashAttnBwdSm90INS1_25CollectiveMainloopBwdSm90ILi2ELi2ELi2EN4cute5tupleIJNS5_1CILi1EEES8_S8_EEENS6_IJNS7_ILi64EEENS7_ILi128EEESB_EEENS_10bfloat16_tEfNS_4arch4Sm90ELb1ELb0ELb0ELb1ELb0ELb1ELb0ELb0ELi2ELi1ELi2ELi1ELb0EEENS1_21CollectiveEpilogueBwdISC_SD_SF_Li256ELb1ELb0ELi1EEENS1_25SingleTileBwdLPTSchedulerILb1ELi128ELb0EEEEEEEEEvNT_6ParamsE,(.L_x_7338 - _ZN7cutlass13device_kernelIN5flash11enable_sm90INS1_16FlashAttnBwdSm90INS1_25CollectiveMainloopBwdSm90ILi2ELi2ELi2EN4cute5tupleIJNS5_1CILi1EEES8_S8_EEENS6_IJNS7_ILi64EEENS7_ILi128EEESB_EEENS_10bfloat16_tEfNS_4arch4Sm90ELb1ELb0ELb0ELb1ELb0ELb1ELb0ELb0ELi2ELi1ELi2ELi1ELb0EEENS1_21CollectiveEpilogueBwdISC_SD_SF_Li256ELb1ELb0ELi1EEENS1_25SingleTileBwdLPTSchedulerILb1ELi128ELb0EEEEEEEEEvNT_6ParamsE)
        .other          _ZN7cutlass13device_kernelIN5flash11enable_sm90INS1_16FlashAttnBwdSm90INS1_25CollectiveMainloopBwdSm90ILi2ELi2ELi2EN4cute5tupleIJNS5_1CILi1EEES8_S8_EEENS6_IJNS7_ILi64EEENS7_ILi128EEESB_EEENS_10bfloat16_tEfNS_4arch4Sm90ELb1ELb0ELb0ELb1ELb0ELb1ELb0ELb0ELi2ELi1ELi2ELi1ELb0EEENS1_21CollectiveEpilogueBwdISC_SD_SF_Li256ELb1ELb0ELi1EEENS1_25SingleTileBwdLPTSchedulerILb1ELi128ELb0EEEEEEEEEvNT_6ParamsE,@"STO_CUDA_ENTRY STV_DEFAULT"
_ZN7cutlass13device_kernelIN5flash11enable_sm90INS1_16FlashAttnBwdSm90INS1_25CollectiveMainloopBwdSm90ILi2ELi2ELi2EN4cute5tupleIJNS5_1CILi1EEES8_S8_EEENS6_IJNS7_ILi64EEENS7_ILi128EEESB_EEENS_10bfloat16_tEfNS_4arch4Sm90ELb1ELb0ELb0ELb1ELb0ELb1ELb0ELb0ELi2ELi1ELi2ELi1ELb0EEENS1_21CollectiveEpilogueBwdISC_SD_SF_Li256ELb1ELb0ELi1EEENS1_25SingleTileBwdLPTSchedulerILb1ELi128ELb0EEEEEEEEEvNT_6ParamsE:
        /* <DEDUP_REMOVED lines=24> */
.L_x_6565:
[----:B------:R-:W-:Y:S05]  /*0180*/  BSYNC B0 ;  /* 0x0000000000007941 */ /* 0x000fea0003800000 */
.L_x_6564:
        /* <DEDUP_REMOVED lines=37> */
.L_x_6566:
        /* <DEDUP_REMOVED lines=22> */
.L_x_6567:
[----:B------:R-:W-:Y:S01]  /*0540*/  PLOP3.LUT P0, PT, PT, PT, UP0, 0x80, 0x0 ;  /* 0x000000000000781c */ /* 0x000fe20003f0f008 */
[----:B------:R-:W-:Y:S01]  /*0550*/  NOP ;  /* 0x0000000000007918 */ /* 0x000fe20000000000 */
[----:B------:R-:W-:Y:S01]  /*0560*/  ULDC.64 UR46, c[0x0][0x208] ;  /* 0x00008200002e7ab9 */ /* 0x000fe20000000a00 */
[----:B------:R-:W-:Y:S01]  /*0570*/  BSSY B6, `(.L_x_6568) ;  /* 0x0000b72000067945 */ /* 0x000fe20003800000 */
[----:B-12-4-:R-:W-:Y:S09]  /*0580*/  BAR.SYNC.DEFER_BLOCKING 0x0 ;  /* 0x0000000000007b1d */ /* 0x016ff20000010000 */
[----:B------:R-:W-:Y:S05]  /*0590*/  @!P0 BRA `(.L_x_6569) ;  /* 0x0000007800048947 */ /* 0x000fea0003800000 */
.L_x_6570:
        /* <DEDUP_REMOVED lines=32> */
.L_x_6571:
[----:B------:R-:W-:Y:S01]  /*07a0*/  ULDC UR7, c[0x0][0x8c4] ;  /* 0x0002310000077ab9 */ /* 0x000fe20000000800 */
[----:B------:R-:W-:Y:S01]  /*07b0*/  UMOV UR36, UR10 ;  /* 0x0000000a00247c82 */ /* 0x000fe20008000000 */
[----:B------:R-:W-:-:S11]  /*07c0*/  UISETP.NE.AND UP0, UPT, UR7, 0x1, UPT ;  /* 0x000000010700788c */ /* 0x000fd6000bf05270 */
[----:B------:R-:W-:Y:S02]  /*07d0*/  @UP0 ULDC.64 UR8, c[0x0][0x8c8] ;  /* 0x0002320000080ab9 */ /* 0x000fe40000000a00 */
[----:B------:R-:W-:-:S04]  /*07e0*/  UIMAD.WIDE.U32 UR4, UR10, UR8, URZ ;  /* 0x000000080a0472a5 */ /* 0x000fc8000f8e003f */
[----:B------:R-:W-:-:S04]  /*07f0*/  @UP0 USHF.R.U32.HI UR36, URZ, UR9, UR5 ;  /* 0x000000093f240299 */ /* 0x000fc80008011605 */
[----:B------:R-:W-:-:S12]  /*0800*/  UIMAD UR4, UR36, UR7, URZ ;  /* 0x00000007240472a4 */ /* 0x000fd8000f8e023f */
.L_x_6572:
        /* <DEDUP_REMOVED lines=23> */
.L_x_6573:
        /* <DEDUP_REMOVED lines=14> */
.L_x_6575:
[----:B------:R-:W-:-:S05]  /*0a60*/  ULDC UR4, c[0x0][0x8ec] ;  /* 0x00023b0000047ab9 */ /* 0x000fca0000000800 */
.L_x_6574:
        /* <DEDUP_REMOVED lines=9> */
[----:B------:R-:W-:Y:S01]  /*0b00*/  USHF.R.S32.HI UR40, URZ, 0x1f, UR37 ;  /* 0x0000001f3f287899 */ /* 0x000fe20008011425 */
[----:B------:R-:W-:Y:S01]  /*0b10*/  ISETP.NE.U32.AND P0, PT, RZ, UR4, PT ;  /* 0x00000004ff007c0c */ /* 0x000fe2000bf05070 */
[----:B------:R-:W-:-:S03]  /*0b20*/  ULDC UR41, c[0x0][0x290] ;  /* 0x0000a40000297ab9 */ /* 0x000fc60000000800 */
        /* <DEDUP_REMOVED lines=9> */
.L_x_6577:
        /* <DEDUP_REMOVED lines=14> */
.L_x_6578:
        /* <DEDUP_REMOVED lines=11> */
.L_x_6579:
        /* <DEDUP_REMOVED lines=13> */
.L_x_6580:
        /* <DEDUP_REMOVED lines=103> */
.L_x_6583:
        /* <DEDUP_REMOVED lines=15> */
.L_x_6582:
        /* <DEDUP_REMOVED lines=22> */
.L_x_6585:
        /* <DEDUP_REMOVED lines=15> */
.L_x_6584:
        /* <DEDUP_REMOVED lines=8> */
.L_x_6730:
        /* <DEDUP_REMOVED lines=15> */
.L_x_6587:
[----:B------:R-:W-:Y:S01]  /*1940*/  SHF.R.S32.HI R8, RZ, 0x4, R3 ;  /* 0x00000004ff087819 */ /* 0x000fe20000011403 */
[----:B------:R-:W-:Y:S01]  /*1950*/  UIMAD UR4, UR36, -0x80, UR41 ;  /* 0xffffff80240478a4 */ /* 0x000fe2000f8e0229 */
[----:B------:R-:W-:Y:S01]  /*1960*/  SHF.R.S32.HI R0, RZ, 0x1f, R5 ;  /* 0x0000001fff007819 */ /* 0x000fe20000011405 */
[----:B------:R-:W-:Y:S01]  /*1970*/  IMAD.U32 R231, RZ, RZ, UR38 ;  /* 0x00000026ffe77e24 */ /* 0x000fe2000f8e00ff */
[----:B---3--:R-:W-:Y:S02]  /*1980*/  LOP3.LUT R9, R7, 0x8, R2, 0xf8, !PT ;  /* 0x0000000807097812 */ /* 0x008fe400078ef802 */
        /* <DEDUP_REMOVED lines=9> */
[----:B------:R-:W-:-:S02]  /*1a20*/  LEA.HI R7, R13, R13, RZ, 0x1 ;  /* 0x0000000d0d077211 */ /* 0x000fc400078f08ff */
[----:B------:R-:W-:Y:S02]  /*1a30*/  CS2R R78, SRZ ;  /* 0x00000000004e7805 */ /* 0x000fe4000001ff00 */
[----:B------:R-:W-:Y:S02]  /*1a40*/  LOP3.LUT R11, R3, 0x7ffffe, RZ, 0xc0, !PT ;  /* 0x007ffffe030b7812 */ /* 0x000fe400078ec0ff */
[----:B------:R-:W-:Y:S02]  /*1a50*/  CS2R R76, SRZ ;  /* 0x00000000004c7805 */ /* 0x000fe4000001ff00 */
[--C-:B------:R-:W-:Y:S02]  /*1a60*/  SHF.R.S32.HI R6, RZ, 0x2, R2.reuse ;  /* 0x00000002ff067819 */ /* 0x100fe40000011402 */
[----:B------:R-:W-:Y:S02]  /*1a70*/  CS2R R74, SRZ ;  /* 0x00000000004a7805 */ /* 0x000fe4000001ff00 */
[----:B------:R-:W-:Y:S01]  /*1a80*/  SHF.R.S32.HI R3, RZ, 0x1f, R2 ;  /* 0x0000001fff037819 */ /* 0x000fe20000011402 */
[----:B------:R-:W-:Y:S01]  /*1a90*/  IMAD.IADD R11, R8, 0x1, -R11 ;  /* 0x00000001080b7824 */ /* 0x000fe200078e0a0b */
[----:B------:R-:W-:-:S02]  /*1aa0*/  SHF.R.S32.HI R0, RZ, 0x5, R0 ;  /* 0x00000005ff007819 */ /* 0x000fc40000011400 */
[----:B------:R-:W-:Y:S02]  /*1ab0*/  CS2R R72, SRZ ;  /* 0x0000000000487805 */ /* 0x000fe4000001ff00 */
[----:B------:R-:W-:Y:S02]  /*1ac0*/  LOP3.LUT R229, R9, R4, RZ, 0x3c, !PT ;  /* 0x0000000409e57212 */ /* 0x000fe400078e3cff */
[----:B------:R-:W-:Y:S02]  /*1ad0*/  CS2R R70, SRZ ;  /* 0x0000000000467805 */ /* 0x000fe4000001ff00 */
[----:B------:R-:W-:Y:S01]  /*1ae0*/  LOP3.LUT R4, R7, 0xfffffffe, RZ, 0xc0, !PT ;  /* 0xfffffffe07047812 */ /* 0x000fe200078ec0ff */
[----:B------:R-:W-:Y:S01]  /*1af0*/  IMAD R9, R0, -0x10, R15 ;  /* 0xfffffff000097824 */ /* 0x000fe200078e020f */
[----:B------:R-:W-:Y:S02]  /*1b00*/  LEA.HI R3, R3, R6, RZ, 0x3 ;  /* 0x0000000603037211 */ /* 0x000fe400078f18ff */
[----:B------:R-:W-:-:S02]  /*1b10*/  CS2R R68, SRZ ;  /* 0x0000000000447805 */ /* 0x000fc4000001ff00 */
[----:B--2---:R-:W-:Y:S01]  /*1b20*/  LEA.HI R0, R14, R14, RZ, 0x1 ;  /* 0x0000000e0e007211 */ /* 0x004fe200078f08ff */
[----:B------:R-:W-:Y:S01]  /*1b30*/  IMAD.IADD R8, R13, 0x1, -R4 ;  /* 0x000000010d087824 */ /* 0x000fe200078e0a04 */
[----:B------:R-:W-:Y:S01]  /*1b40*/  LOP3.LUT R7, R3, 0xfffffff8, RZ, 0xc0, !PT ;  /* 0xfffffff803077812 */ /* 0x000fe200078ec0ff */
[----:B------:R-:W-:Y:S01]  /*1b50*/  IMAD.SHL.U32 R4, R13, 0x1000, RZ ;  /* 0x000010000d047824 */ /* 0x000fe200078e00ff */
[----:B------:R-:W-:Y:S02]  /*1b60*/  LOP3.LUT R2, R2, 0xfffffffc, RZ, 0xc0, !PT ;  /* 0xfffffffc02027812 */ /* 0x000fe400078ec0ff */
        /* <DEDUP_REMOVED lines=65> */
[----:B------:R-:W-:Y:S02]  /*1f80*/  IMAD R2, R9, 0x4, R228 ;  /* 0x0000000409027824 */ /* 0x000fe400078e02e4 */
[----:B------:R-:W-:-:S07]  /*1f90*/  IMAD.SHL.U32 R227, R227, 0x2, RZ ;  /* 0x00000002e3e37824 */ /* 0x000fce00078e00ff */
.L_x_6599:
[----:B------:R-:W-:-:S13]  /*1fa0*/  ISETP.NE.AND P0, PT, R231, 0x3, PT ;  /* 0x00000003e700780c */ /* 0x000fda0003f05270 */
[----:B------:R-:W-:Y:S05]  /*1fb0*/  @!P0 BRA `(.L_x_6589) ;  /* 0x0000000000048947 */ /* 0x000fea0003800000 */
[----:B------:R-:W-:Y:S01]  /*1fc0*/  BPT.TRAP 0x1 ;  /* 0x000000040000795c */ /* 0x000fe20000300000 */
.L_x_6589:
[----:B------:R-:W-:Y:S01]  /*1fd0*/  IMAD R0, R3, 0x8, R228 ;  /* 0x0000000803007824 */ /* 0x000fe200078e02e4 */
[----:B------:R-:W-:-:S04]  /*1fe0*/  SHF.L.U32 R9, R4, 0x1f, RZ ;  /* 0x0000001f04097819 */ /* 0x000fc800000006ff */
[----:B------:R2:W3:Y:S01]  /*1ff0*/  SYNCS.PHASECHK.TRANS64.TRYWAIT P1, [R0+URZ+0x30810], R9 ;  /* 0x03081009000075a7 */ /* 0x0004e2000802017f */
[----:B------:R-:W-:Y:S05]  /*2000*/  @!P0 BRA `(.L_x_6590) ;  /* 0x0000000000048947 */ /* 0x000fea0003800000 */
[----:B------:R-:W-:Y:S01]  /*2010*/  BPT.TRAP 0x1 ;  /* 0x000000040000795c */ /* 0x000fe20000300000 */
.L_x_6590:
[----:B---3--:R-:W-:Y:S05]  /*2020*/  @P1 BRA `(.L_x_6591) ;  /* 0x0000000000081947 */ /* 0x008fea0003800000 */
[----:B------:R-:W3:Y:S02]  /*2030*/  SYNCS.PHASECHK.TRANS64.TRYWAIT P1, [R0+URZ+0x30810], R9 ;  /* 0x03081009000075a7 */ /* 0x000ee4000802017f */
[----:B---3--:R-:W-:Y:S05]  /*2040*/  @!P1 BRA `(.L_x_6592) ;  /* 0x0000009c00489947 */ /* 0x008fea0003800000 */
.L_x_6591:
        /* <DEDUP_REMOVED lines=81> */
.L_x_6593:
[----:B------:R1:W1:Y:S01]  /*2560*/  SYNCS.PHASECHK.TRANS64.TRYWAIT P1, [R0+URZ+0x30830], R9 ;  /* 0x03083009000075a7 */ /* 0x000262000802017f */
[----:B------:R-:W-:Y:S05]  /*2570*/  @!P0 BRA `(.L_x_6594) ;  /* 0x0000000000048947 */ /* 0x000fea0003800000 */
[----:B------:R-:W-:Y:S01]  /*2580*/  BPT.TRAP 0x1 ;  /* 0x000000040000795c */ /* 0x000fe20000300000 */
.L_x_6594:
[----:B------:R-:W-:-:S05]  /*2590*/  VIADD R6, R228, 0x20000 ;  /* 0x00020000e4067836 */ /* 0x000fca0000000000 */
[----:B------:R-:W-:-:S04]  /*25a0*/  SHF.R.U32.HI R6, RZ, 0x4, R6 ;  /* 0x00000004ff067819 */ /* 0x000fc80000011606 */
[----:B------:R-:W-:-:S04]  /*25b0*/  LOP3.LUT R225, R6, 0x3fff, RZ, 0xc0, !PT ;  /* 0x00003fff06e17812 */ /* 0x000fc800078ec0ff */
[----:B------:R-:W-:Y:S01]  /*25c0*/  LOP3.LUT R6, R225, 0x10000, RZ, 0xfc, !PT ;  /* 0x00010000e1067812 */ /* 0x000fe200078efcff */
[----:B-1----:R-:W-:Y:S06]  /*25d0*/  @P1 BRA `(.L_x_6595) ;  /* 0x0000000000081947 */ /* 0x002fec0003800000 */
[----:B------:R-:W1:Y:S02]  /*25e0*/  SYNCS.PHASECHK.TRANS64.TRYWAIT P1, [R0+URZ+0x30830], R9 ;  /* 0x03083009000075a7 */ /* 0x000e64000802017f */
[----:B-1----:R-:W-:Y:S05]  /*25f0*/  @!P1 BRA `(.L_x_6596) ;  /* 0x0000009400f09947 */ /* 0x002fea0003800000 */
.L_x_6595:
        /* <DEDUP_REMOVED lines=312> */
[----:B------:R-:W-:Y:S01]  /*3980*/  R2UR UR7, R7 ;  /* 0x00000000070772ca */ /* 0x000fe200000e0000 */
[----:B------:R-:W-:Y:S01]  /*3990*/  UIADD3 UR6, UR6, 0x180, URZ ;  /* 0x0000018006067890 */ /* 0x000fe2000fffe03f */
[----:B------:R-:W-:-:S04]  /*39a0*/  LOP3.LUT R6, R6, 0x3fff, RZ, 0xc0, !PT ;  /* 0x00003fff06067812 */ /* 0x000fc800078ec0ff */
[----:B------:R-:W-:-:S05]  /*39b0*/  LOP3.LUT R6, R6, 0x10000, RZ, 0xfc, !PT ;  /* 0x0001000006067812 */ /* 0x000fca00078efcff */
[----:B------:R-:W-:Y:S02]  /*39c0*/  IMAD R6, R3, 0x400, R6 ;  /* 0x0000040003067824 */ /* 0x000fe400078e0206 */
[----:B------:R-:W-:-:S03]  /*39d0*/  USHF.R.U32.HI UR7, URZ, 0x4, UR7 ;  /* 0x000000043f077899 */ /* 0x000fc60008011607 */
[----:B------:R-:W-:Y:S01]  /*39e0*/  R2UR UR5, R6 ;  /* 0x00000000060572ca */ /* 0x000fe200000e0000 */
[----:B------:R-:W-:-:S03]  /*39f0*/  ULOP3.LUT UR12, UR7, 0x3fff, URZ, 0xc0, !UPT ;  /* 0x00003fff070c7892 */ /* 0x000fc6000f8ec03f */
[----:B------:R-:W-:Y:S01]  /*3a00*/  UMOV UR7, 0x40000040 ;  /* 0x4000004000077882 */ /* 0x000fe20000000000 */
        /* <DEDUP_REMOVED lines=84> */
.L_x_6597:
        /* <DEDUP_REMOVED lines=49> */
.L_x_6598:
        /* <DEDUP_REMOVED lines=78> */
.L_x_6581:
        /* <DEDUP_REMOVED lines=142> */
[----:B------:R-:W-:-:S04]  /*5020*/  UMOV UR5, URZ ;  /* 0x0000003f00057c82 */ /* 0x000fc80008000000 */
        /* <DEDUP_REMOVED lines=19> */
.L_x_6601:
        /* <DEDUP_REMOVED lines=60> */
.L_x_6603:
[----:B------:R-:W-:Y:S05]  /*5520*/  BSYNC B0 ;  /* 0x0000000000007941 */ /* 0x000fea0003800000 */
.L_x_6602:
        /* <DEDUP_REMOVED lines=15> */
.L_x_6605:
[----:B------:R-:W-:Y:S05]  /*5620*/  BSYNC B0 ;  /* 0x0000000000007941 */ /* 0x000fea0003800000 */
.L_x_6604:
        /* <DEDUP_REMOVED lines=18> */
.L_x_6607:
[----:B------:R-:W-:Y:S05]  /*5750*/  BSYNC B0 ;  /* 0x0000000000007941 */ /* 0x000fea0003800000 */
.L_x_6606:
        /* <DEDUP_REMOVED lines=17> */
.L_x_6609:
[----:B------:R-:W-:Y:S05]  /*5870*/  BSYNC B0 ;  /* 0x0000000000007941 */ /* 0x000fea0003800000 */
.L_x_6608:
        /* <DEDUP_REMOVED lines=18> */
.L_x_6611:
[----:B------:R-:W-:Y:S05]  /*59a0*/  BSYNC B0 ;  /* 0x0000000000007941 */ /* 0x000fea0003800000 */
.L_x_6610:
        /* <DEDUP_REMOVED lines=18> */
.L_x_6613:
[----:B------:R-:W-:Y:S05]  /*5ad0*/  BSYNC B0 ;  /* 0x0000000000007941 */ /* 0x000fea0003800000 */
.L_x_6612:
        /* <DEDUP_REMOVED lines=19> */
.L_x_6615:
[----:B------:R-:W-:Y:S05]  /*5c10*/  BSYNC B0 ;  /* 0x0000000000007941 */ /* 0x000fea0003800000 */
.L_x_6614:
        /* <DEDUP_REMOVED lines=18> */
.L_x_6617:
[----:B------:R-:W-:Y:S05]  /*5d40*/  BSYNC B0 ;  /* 0x0000000000007941 */ /* 0x000fea0003800000 */
.L_x_6616:
        /* <DEDUP_REMOVED lines=39> */
.L_x_6619:
[----:B------:R-:W-:Y:S05]  /*5fc0*/  BSYNC B0 ;  /* 0x0000000000007941 */ /* 0x000fea0003800000 */
.L_x_6618:
        /* <DEDUP_REMOVED lines=17> */
.L_x_6621:
[----:B------:R-:W-:Y:S05]  /*60e0*/  BSYNC B0 ;  /* 0x0000000000007941 */ /* 0x000fea0003800000 */
.L_x_6620:
        /* <DEDUP_REMOVED lines=15> */
.L_x_6623:
[----:B------:R-:W-:Y:S05]  /*61e0*/  BSYNC B0 ;  /* 0x0000000000007941 */ /* 0x000fea0003800000 */
.L_x_6622:
        /* <DEDUP_REMOVED lines=15> */
.L_x_6625:
[----:B------:R-:W-:Y:S05]  /*62e0*/  BSYNC B0 ;  /* 0x0000000000007941 */ /* 0x000fea0003800000 */
.L_x_6624:
        /* <DEDUP_REMOVED lines=15> */
.L_x_6627:
[----:B------:R-:W-:Y:S05]  /*63e0*/  BSYNC B0 ;  /* 0x0000000000007941 */ /* 0x000fea0003800000 */
.L_x_6626:
        /* <DEDUP_REMOVED lines=15> */
.L_x_6629:
[----:B------:R-:W-:Y:S05]  /*64e0*/  BSYNC B0 ;  /* 0x0000000000007941 */ /* 0x000fea0003800000 */
.L_x_6628:
        /* <DEDUP_REMOVED lines=15> */
.L_x_6631:
[----:B------:R-:W-:Y:S05]  /*65e0*/  BSYNC B0 ;  /* 0x0000000000007941 */ /* 0x000fea0003800000 */
.L_x_6630:
        /* <DEDUP_REMOVED lines=15> */
.L_x_6600:
        /* <DEDUP_REMOVED lines=30> */
[----:B------:R-:W-:Y:S01]  /*68c0*/  VIADD R6, R12, 0x10 ;  /* 0x000000100c067836 */ /* 0x000fe20000000000 */
[----:B---3--:R-:W-:Y:S01]  /*68d0*/  @P1 R2UR UR6, R4 ;  /* 0x00000000040612ca */ /* 0x008fe200000e0000 */
[----:B------:R-:W-:-:S04]  /*68e0*/  @UP0 UMOV UR4, UR7 ;  /* 0x0000000700040c82 */ /* 0x000fc80008000000 */
[----:B------:R-:W-:Y:S01]  /*68f0*/  @UP0 UMOV UR5, UR8 ;  /* 0x0000000800050c82 */ /* 0x000fe20008000000 */
[----:B------:R-:W-:Y:S09]  /*6900*/  @P1 BRA `(.L_x_6632) ;  /* 0x0000000000181947 */ /* 0x000ff20003800000 */
[----:B------:R-:W-:Y:S05]  /*6910*/  @!P0 BRA `(.L_x_6632) ;  /* 0x0000000000148947 */ /* 0x000fea0003800000 */
[----:B------:R-:W2:Y:S04]  /*6920*/  LDG.E R5, desc[UR46][R2.64] ;  /* 0x0000002e02057981 */ /* 0x000ea8000c1e1900 */
[----:B------:R-:W3:Y:S01]  /*6930*/  LDG.E R4, desc[UR46][R2.64+0x4] ;  /* 0x0000042e02047981 */ /* 0x000ee2000c1e1900 */
[----:B--2---:R-:W-:Y:S02]  /*6940*/  R2UR UR7, R5 ;  /* 0x00000000050772ca */ /* 0x004fe400000e0000 */
[----:B---3--:R-:W-:-:S13]  /*6950*/  R2UR UR6, R4 ;  /* 0x00000000040672ca */ /* 0x008fda00000e0000 */
[----:B------:R-:W-:-:S12]  /*6960*/  UIADD3 UR6, -UR7, UR6, URZ ;  /* 0x0000000607067290 */ /* 0x000fd8000fffe13f */
.L_x_6632:
[----:B------:R-:W-:Y:S01]  /*6970*/  IMAD.SHL.U32 R4, R0, 0x8, RZ ;  /* 0x0000000800047824 */ /* 0x000fe200078e00ff */
[----:B------:R-:W-:Y:S01]  /*6980*/  UIMAD UR7, UR36, -0x80, UR6 ;  /* 0xffffff80240778a4 */ /* 0x000fe2000f8e0206 */
[----:B------:R-:W-:Y:S01]  /*6990*/  VIADD R0, R12, 0x20 ;  /* 0x000000200c007836 */ /* 0x000fe20000000000 */
[----:B------:R-:W-:Y:S01]  /*69a0*/  ULDC.64 UR8, c[0x0][0x820] ;  /* 0x0002080000087ab9 */ /* 0x000fe20000000a00 */
[----:B------:R-:W-:Y:S01]  /*69b0*/  ULDC.64 UR10, c[0x0][0x828] ;  /* 0x00020a00000a7ab9 */ /* 0x000fe20000000a00 */
[----:B------:R-:W-:Y:S01]  /*69c0*/  UIMAD UR6, UR40, UR8, URZ ;  /* 0x00000008280672a4 */ /* 0x000fe2000f8e023f */
[----:B------:R-:W-:Y:S01]  /*69d0*/  SHF.R.S32.HI R5, RZ, 0x1f, R4 ;  /* 0x0000001fff057819 */ /* 0x000fe20000011404 */
[----:B------:R-:W-:Y:S01]  /*69e0*/  IMAD.U32 R3, RZ, RZ, UR8 ;  /* 0x00000008ff037e24 */ /* 0x000fe2000f8e00ff */
[----:B------:R-:W-:Y:S01]  /*69f0*/  ISETP.GE.AND P6, PT, R6, UR7, PT ;  /* 0x0000000706007c0c */ /* 0x000fe2000bfc6270 */
[----:B------:R-:W-:Y:S01]  /*6a00*/  VIADD R6, R12, 0x30 ;  /* 0x000000300c067836 */ /* 0x000fe20000000000 */
[----:B------:R-:W-:-:S02]  /*6a10*/  UIMAD UR8, UR37, UR9, UR6 ;  /* 0x00000009250872a4 */ /* 0x000fc4000f8e0206 */
[----:B------:R-:W-:Y:S01]  /*6a20*/  IMAD.WIDE.U32 R2, R3, UR37, R4 ;  /* 0x0000002503027c25 */ /* 0x000fe2000f8e0004 */
[----:B------:R-:W-:Y:S01]  /*6a30*/  USHF.R.S32.HI UR6, URZ, 0x1f, UR39 ;  /* 0x0000001f3f067899 */ /* 0x000fe20008011427 */
[----:B------:R-:W-:Y:S01]  /*6a40*/  ISETP.GE.AND P2, PT, R12, UR7, PT ;  /* 0x000000070c007c0c */ /* 0x000fe2000bf46270 */
[----:B------:R-:W-:Y:S01]  /*6a50*/  USEL UR39, UR39, URZ, !UP0 ;  /* 0x0000003f27277287 */ /* 0x000fe2000c000000 */
[----:B------:R-:W-:Y:S01]  /*6a60*/  ISETP.GE.AND P0, PT, R6, UR7, PT ;  /* 0x0000000706007c0c */ /* 0x000fe2000bf06270 */
[----:B------:R-:W-:Y:S01]  /*6a70*/  IMAD.MOV.U32 R6, RZ, RZ, R2 ;  /* 0x000000ffff067224 */ /* 0x000fe200078e0002 */
[C---:B------:R-:W-:Y:S01]  /*6a80*/  IADD3 R2, P3, R12.reuse, UR4, RZ ;  /* 0x000000040c027c10 */ /* 0x040fe2000ff7e0ff */
[----:B------:R-:W-:Y:S01]  /*6a90*/  VIADD R7, R3, UR8 ;  /* 0x0000000803077c36 */ /* 0x000fe20008000000 */
[----:B------:R-:W-:Y:S01]  /*6aa0*/  USEL UR8, UR6, URZ, !UP0 ;  /* 0x0000003f06087287 */ /* 0x000fe2000c000000 */
[----:B------:R-:W-:Y:S01]  /*6ab0*/  IMAD.U32 R11, RZ, RZ, UR10 ;  /* 0x0000000aff0b7e24 */ /* 0x000fe2000f8e00ff */
[----:B------:R-:W-:Y:S01]  /*6ac0*/  ULDC UR4, c[0x0][0x80c] ;  /* 0x0002030000047ab9 */ /* 0x000fe20000000800 */
[----:B------:R-:W-:Y:S01]  /*6ad0*/  LEA.HI.X.SX32 R3, R12, UR5, 0x1, P3 ;  /* 0x000000050c037c11 */ /* 0x000fe200098f0eff */
[----:B------:R-:W-:Y:S01]  /*6ae0*/  UIMAD UR6, UR8, UR10, URZ ;  /* 0x0000000a080672a4 */ /* 0x000fe2000f8e023f */
[----:B------:R-:W-:Y:S01]  /*6af0*/  ISETP.GE.OR P4, PT, R4, UR4, P2 ;  /* 0x0000000404007c0c */ /* 0x000fe20009786670 */
        /* <DEDUP_REMOVED lines=23> */
.L_x_6634:
[----:B------:R-:W-:Y:S05]  /*6c70*/  BSYNC B0 ;  /* 0x0000000000007941 */ /* 0x000fea0003800000 */
.L_x_6633:
        /* <DEDUP_REMOVED lines=16> */
.L_x_6636:
[----:B------:R-:W-:Y:S05]  /*6d80*/  BSYNC B0 ;  /* 0x0000000000007941 */ /* 0x000fea0003800000 */
.L_x_6635:
        /* <DEDUP_REMOVED lines=16> */
.L_x_6638:
[----:B------:R-:W-:Y:S05]  /*6e90*/  BSYNC B0 ;  /* 0x0000000000007941 */ /* 0x000fea0003800000 */
.L_x_6637:
        /* <DEDUP_REMOVED lines=17> */
.L_x_6640:
[----:B------:R-:W-:Y:S05]  /*6fb0*/  BSYNC B0 ;  /* 0x0000000000007941 */ /* 0x000fea0003800000 */
.L_x_6639:
        /* <DEDUP_REMOVED lines=16> */
.L_x_6642:
[----:B------:R-:W-:Y:S05]  /*70c0*/  BSYNC B0 ;  /* 0x0000000000007941 */ /* 0x000fea0003800000 */
.L_x_6641:
        /* <DEDUP_REMOVED lines=17> */
.L_x_6644:
[----:B------:R-:W-:Y:S05]  /*71e0*/  BSYNC B0 ;  /* 0x0000000000007941 */ /* 0x000fea0003800000 */
.L_x_6643:
        /* <DEDUP_REMOVED lines=18> */
.L_x_6646:
[----:B------:R-:W-:Y:S05]  /*7310*/  BSYNC B0 ;  /* 0x0000000000007941 */ /* 0x000fea0003800000 */
.L_x_6645:
        /* <DEDUP_REMOVED lines=17> */
.L_x_6648:
[----:B------:R-:W-:Y:S05]  /*7430*/  BSYNC B0 ;  /* 0x0000000000007941 */ /* 0x000fea0003800000 */
.L_x_6647:
        /* <DEDUP_REMOVED lines=38> */
.L_x_6650:
[----:B------:R-:W-:Y:S05]  /*76a0*/  BSYNC B0 ;  /* 0x0000000000007941 */ /* 0x000fea0003800000 */
.L_x_6649:
        /* <DEDUP_REMOVED lines=16> */
.L_x_6652:
[----:B------:R-:W-:Y:S05]  /*77b0*/  BSYNC B0 ;  /* 0x0000000000007941 */ /* 0x000fea0003800000 */
.L_x_6651:
        /* <DEDUP_REMOVED lines=15> */
.L_x_6654:
[----:B------:R-:W-:Y:S05]  /*78b0*/  BSYNC B0 ;  /* 0x0000000000007941 */ /* 0x000fea0003800000 */
.L_x_6653:
        /* <DEDUP_REMOVED lines=15> */
.L_x_6656:
[----:B------:R-:W-:Y:S05]  /*79b0*/  BSYNC B0 ;  /* 0x0000000000007941 */ /* 0x000fea0003800000 */
.L_x_6655:
        /* <DEDUP_REMOVED lines=15> */
.L_x_6658:
[----:B------:R-:W-:Y:S05]  /*7ab0*/  BSYNC B0 ;  /* 0x0000000000007941 */ /* 0x000fea0003800000 */
.L_x_6657:
        /* <DEDUP_REMOVED lines=15> */
.L_x_6660:
[----:B------:R-:W-:Y:S05]  /*7bb0*/  BSYNC B0 ;  /* 0x0000000000007941 */ /* 0x000fea0003800000 */
.L_x_6659:
        /* <DEDUP_REMOVED lines=15> */
.L_x_6662:
[----:B------:R-:W-:Y:S05]  /*7cb0*/  BSYNC B0 ;  /* 0x0000000000007941 */ /* 0x000fea0003800000 */
.L_x_6661:
        /* <DEDUP_REMOVED lines=15> */
.L_x_6569:
        /* <DEDUP_REMOVED lines=29> */
.L_x_6664:
[----:B------:R-:W-:Y:S01]  /*7f80*/  ULDC UR9, c[0x0][0x8c4] ;  /* 0x0002310000097ab9 */ /* 0x000fe20000000800 */
[----:B------:R-:W-:Y:S01]  /*7f90*/  UMOV UR7, UR8 ;  /* 0x0000000800077c82 */ /* 0x000fe20008000000 */
[----:B------:R-:W-:-:S11]  /*7fa0*/  UISETP.NE.AND UP0, UPT, UR9, 0x1, UPT ;  /* 0x000000010900788c */ /* 0x000fd6000bf05270 */
[----:B------:R-:W-:Y:S02]  /*7fb0*/  @UP0 ULDC.64 UR10, c[0x0][0x8c8] ;  /* 0x00023200000a0ab9 */ /* 0x000fe40000000a00 */
[----:B------:R-:W-:-:S04]  /*7fc0*/  UIMAD.WIDE.U32 UR4, UR8, UR10, URZ ;  /* 0x0000000a080472a5 */ /* 0x000fc8000f8e003f */
[----:B------:R-:W-:-:S04]  /*7fd0*/  @UP0 USHF.R.U32.HI UR7, URZ, UR11, UR5 ;  /* 0x0000000b3f070299 */ /* 0x000fc80008011605 */
[----:B------:R-:W-:-:S12]  /*7fe0*/  UIMAD UR4, UR7, UR9, URZ ;  /* 0x00000009070472a4 */ /* 0x000fd8000f8e023f */
.L_x_6665:
        /* <DEDUP_REMOVED lines=23> */
.L_x_6666:
        /* <DEDUP_REMOVED lines=13> */
.L_x_6668:
[----:B------:R-:W-:-:S05]  /*8230*/  ULDC UR4, c[0x0][0x8ec] ;  /* 0x00023b0000047ab9 */ /* 0x000fca0000000800 */
.L_x_6667:
        /* <DEDUP_REMOVED lines=46> */
.L_x_6669:
        /* <DEDUP_REMOVED lines=13> */
.L_x_6670:
        /* <DEDUP_REMOVED lines=12> */
.L_x_6671:
        /* <DEDUP_REMOVED lines=54> */
.L_x_6674:
[----:B------:R-:W-:Y:S05]  /*8a10*/  BSYNC B0 ;  /* 0x0000000000007941 */ /* 0x000fea0003800000 */
.L_x_6673:
        /* <DEDUP_REMOVED lines=19> */
.L_x_6676:
[----:B------:R-:W-:Y:S05]  /*8b50*/  BSYNC B0 ;  /* 0x0000000000007941 */ /* 0x000fea0003800000 */
.L_x_6675:
[----:B------:R-:W-:Y:S06]  /*8b60*/  BAR.ARV 0xa, 0xa0 ;  /* 0x0282800000007b1d */ /* 0x000fec0000002000 */
[----:B------:R-:W-:Y:S04]  /*8b70*/  BSSY B0, `(.L_x_6677) ;  /* 0x0000003000007945 */ /* 0x000fe80003800000 */
[----:B------:R-:W-:Y:S05]  /*8b80*/  @!P0 BRA `(.L_x_6678) ;  /* 0x0000000000048947 */ /* 0x000fea0003800000 */
[----:B------:R-:W-:-:S04]  /*8b90*/  DEPBAR.LE SB0, 0x0 ;  /* 0x000080000000791a */ /* 0x000fc80000000000 */
.L_x_6678:
[----:B------:R-:W-:Y:S05]  /*8ba0*/  BSYNC B0 ;  /* 0x0000000000007941 */ /* 0x000fea0003800000 */
.L_x_6677:
[----:B------:R-:W-:Y:S06]  /*8bb0*/  BAR.ARV 0xb, 0xa0 ;  /* 0x02c2800000007b1d */ /* 0x000fec0000002000 */
[----:B------:R-:W-:Y:S01]  /*8bc0*/  UIADD3 UR18, UR12, 0x1, URZ ;  /* 0x000000010c127890 */ /* 0x000fe2000fffe03f */
[----:B------:R-:W-:Y:S11]  /*8bd0*/  BRA `(.L_x_6679) ;  /* 0x0000000000047947 */ /* 0x000ff60003800000 */
.L_x_6672:
[----:B------:R-:W-:-:S05]  /*8be0*/  UMOV UR18, UR12 ;  /* 0x0000000c00127c82 */ /* 0x000fca0008000000 */
.L_x_6679:
        /* <DEDUP_REMOVED lines=22> */
.L_x_6692:
        /* <DEDUP_REMOVED lines=20> */
.L_x_6681:
[----:B------:R-:W-:Y:S05]  /*8e90*/  BSYNC B0 ;  /* 0x0000000000007941 */ /* 0x000fea0003800000 */
.L_x_6680:
        /* <DEDUP_REMOVED lines=13> */
.L_x_6683:
[----:B------:R-:W-:Y:S05]  /*8f70*/  BSYNC B0 ;  /* 0x0000000000007941 */ /* 0x000fea0003800000 */
.L_x_6682:
[----:B------:R-:W-:Y:S06]  /*8f80*/  BAR.ARV 0xa, 0xa0 ;  /* 0x0282800000007b1d */ /* 0x000fec0000002000 */
[----:B------:R-:W-:Y:S04]  /*8f90*/  BSSY B0, `(.L_x_6684) ;  /* 0x0000003000007945 */ /* 0x000fe80003800000 */
[----:B------:R-:W-:Y:S05]  /*8fa0*/  @!P0 BRA `(.L_x_6685) ;  /* 0x0000000000048947 */ /* 0x000fea0003800000 */
[----:B------:R-:W-:-:S04]  /*8fb0*/  DEPBAR.LE SB0, 0x0 ;  /* 0x000080000000791a */ /* 0x000fc80000000000 */
.L_x_6685:
[----:B------:R-:W-:Y:S05]  /*8fc0*/  BSYNC B0 ;  /* 0x0000000000007941 */ /* 0x000fea0003800000 */
.L_x_6684:
        /* <DEDUP_REMOVED lines=13> */
.L_x_6687:
[----:B------:R-:W-:Y:S05]  /*90a0*/  BSYNC B0 ;  /* 0x0000000000007941 */ /* 0x000fea0003800000 */
.L_x_6686:
        /* <DEDUP_REMOVED lines=13> */
.L_x_6689:
[----:B------:R-:W-:Y:S05]  /*9180*/  BSYNC B0 ;  /* 0x0000000000007941 */ /* 0x000fea0003800000 */
.L_x_6688:
[----:B------:R-:W-:Y:S01]  /*9190*/  UIADD3 UR18, UR18, 0x2, URZ ;  /* 0x0000000212127890 */ /* 0x000fe2000fffe03f */
[----:B------:R-:W-:Y:S06]  /*91a0*/  BAR.ARV 0xa, 0xa0 ;  /* 0x0282800000007b1d */ /* 0x000fec0000002000 */
[----:B------:R-:W-:Y:S01]  /*91b0*/  UISETP.GE.AND UP0, UPT, UR18, UR7, UPT ;  /* 0x000000071200728c */ /* 0x000fe2000bf06270 */
[----:B------:R-:W-:Y:S04]  /*91c0*/  BSSY B0, `(.L_x_6690) ;  /* 0x0000003000007945 */ /* 0x000fe80003800000 */
[----:B------:R-:W-:Y:S06]  /*91d0*/  @!P0 BRA `(.L_x_6691) ;  /* 0x0000000000048947 */ /* 0x000fec0003800000 */
[----:B------:R-:W-:-:S04]  /*91e0*/  DEPBAR.LE SB0, 0x0 ;  /* 0x000080000000791a */ /* 0x000fc80000000000 */
.L_x_6691:
[----:B------:R-:W-:Y:S05]  /*91f0*/  BSYNC B0 ;  /* 0x0000000000007941 */ /* 0x000fea0003800000 */
.L_x_6690:
[----:B------:R-:W-:Y:S06]  /*9200*/  BAR.ARV 0xb, 0xa0 ;  /* 0x02c2800000007b1d */ /* 0x000fec0000002000 */
[----:B------:R-:W-:Y:S01]  /*9210*/  PLOP3.LUT P1, PT, PT, PT, UP0, 0x80, 0x0 ;  /* 0x000000000000781c */ /* 0x000fe20003f2f008 */
[----:B------:R-:W-:Y:S02]  /*9220*/  UIADD3 UR26, UR26, 0x4000, URZ ;  /* 0x000040001a1a7890 */ /* 0x000fe4000fffe03f */
[----:B------:R-:W-:-:S10]  /*9230*/  UIADD3 UR6, UR6, 0x4000, URZ ;  /* 0x0000400006067890 */ /* 0x000fd4000fffe03f */
[----:B------:R-:W-:Y:S05]  /*9240*/  @!P1 BRA `(.L_x_6692) ;  /* 0xfffffff800c09947 */ /* 0x000fea000383ffff */
[----:B------:R-:W-:Y:S05]  /*9250*/  BRA `(.L_x_6576) ;  /* 0x00000028008c7947 */ /* 0x000fea0003800000 */
.L_x_6663:
        /* <DEDUP_REMOVED lines=22> */
.L_x_6693:
[----:B------:R-:W-:Y:S01]  /*93c0*/  ULDC UR9, c[0x0][0x8c4] ;  /* 0x0002310000097ab9 */ /* 0x000fe20000000800 */
[----:B------:R-:W-:Y:S01]  /*93d0*/  UMOV UR7, UR8 ;  /* 0x0000000800077c82 */ /* 0x000fe20008000000 */
[----:B------:R-:W-:-:S11]  /*93e0*/  UISETP.NE.AND UP0, UPT, UR9, 0x1, UPT ;  /* 0x000000010900788c */ /* 0x000fd6000bf05270 */
[----:B------:R-:W-:Y:S02]  /*93f0*/  @UP0 ULDC.64 UR10, c[0x0][0x8c8] ;  /* 0x00023200000a0ab9 */ /* 0x000fe40000000a00 */
[----:B------:R-:W-:-:S04]  /*9400*/  UIMAD.WIDE.U32 UR4, UR8, UR10, URZ ;  /* 0x0000000a080472a5 */ /* 0x000fc8000f8e003f */
[----:B------:R-:W-:-:S04]  /*9410*/  @UP0 USHF.R.U32.HI UR7, URZ, UR11, UR5 ;  /* 0x0000000b3f070299 */ /* 0x000fc80008011605 */
[----:B------:R-:W-:-:S12]  /*9420*/  UIMAD UR4, UR7, UR9, URZ ;  /* 0x00000009070472a4 */ /* 0x000fd8000f8e023f */
.L_x_6694:
        /* <DEDUP_REMOVED lines=23> */
.L_x_6695:
        /* <DEDUP_REMOVED lines=14> */
.L_x_6697:
[----:B------:R-:W-:-:S05]  /*9680*/  ULDC UR4, c[0x0][0x8ec] ;  /* 0x00023b0000047ab9 */ /* 0x000fca0000000800 */
.L_x_6696:
        /* <DEDUP_REMOVED lines=60> */
.L_x_6699:
        /* <DEDUP_REMOVED lines=12> */
.L_x_6700:
[----:B------:R-:W-:Y:S05]  /*9b10*/  @!P2 BRA `(.L_x_6701) ;  /* 0x000000000014a947 */ /* 0x000fea0003800000 */
[----:B------:R-:W-:Y:S02]  /*9b20*/  IMAD.U32 R2, RZ, RZ, UR14 ;  /* 0x0000000eff027e24 */ /* 0x000fe4000f8e00ff */
[----:B------:R-:W-:-:S05]  /*9b30*/  IMAD.U32 R3, RZ, RZ, UR15 ;  /* 0x0000000fff037e24 */ /* 0x000fca000f8e00ff */
[----:B------:R-:W2:Y:S04]  /*9b40*/  LDG.E R5, desc[UR46][R2.64] ;  /* 0x0000002e02057981 */ /* 0x000ea8000c1e1900 */
[----:B------:R-:W2:Y:S02]  /*9b50*/  LDG.E R4, desc[UR46][R2.64+0x4] ;  /* 0x0000042e02047981 */ /* 0x000ea4000c1e1900 */
[----:B--2---:R-:W-:-:S07]  /*9b60*/  IMAD.IADD R4, R4, 0x1, -R5 ;  /* 0x0000000104047824 */ /* 0x004fce00078e0a05 */
.L_x_6701:
        /* <DEDUP_REMOVED lines=62> */
.L_x_6731:
        /* <DEDUP_REMOVED lines=15> */
.L_x_6704:
        /* <DEDUP_REMOVED lines=39> */
[----:B------:R1:W-:Y:S01]  /*a2b0*/  STL [R1], R5 ;  /* 0x0000000501007387 */ /* 0x0003e20000100800 */
        /* <DEDUP_REMOVED lines=52> */
.L_x_6715:
[----:B-123--:R-:W-:-:S04]  /*a600*/  SHF.L.U32 R18, R10, 0x1f, RZ ;  /* 0x0000001f0a127819 */ /* 0x00efc800000006ff */
[----:B------:R-:W2:Y:S02]  /*a610*/  SYNCS.PHASECHK.TRANS64.TRYWAIT P1, [R15+URZ+0x30840], R18 ;  /* 0x030840120f0075a7 */ /* 0x000ea4000802017f */
[----:B--2---:R-:W-:Y:S05]  /*a620*/  @!P1 BRA `(.L_x_6707) ;  /* 0x00000018000c9947 */ /* 0x004fea0003800000 */
.L_x_6732:
        /* <DEDUP_REMOVED lines=8> */
.L_x_6708:
        /* <DEDUP_REMOVED lines=37> */
.L_x_6733:
        /* <DEDUP_REMOVED lines=8> */
.L_x_6710:
        /* <DEDUP_REMOVED lines=37> */
.L_x_6734:
        /* <DEDUP_REMOVED lines=8> */
.L_x_6712:
        /* <DEDUP_REMOVED lines=31> */
.L_x_6736:
        /* <DEDUP_REMOVED lines=8> */
.L_x_6714:
        /* <DEDUP_REMOVED lines=37> */
.L_x_6706:
[----:B------:R-:W4:Y:S02]  /*b110*/  LDL.LU R4, [R1+0x4] ;  /* 0x0000040001047983 */ /* 0x000f240000300800 */
[----:B----4-:R-:W-:Y:S02]  /*b120*/  ISETP.NE.AND P1, PT, R4, RZ, PT ;  /* 0x000000ff0400720c */ /* 0x010fe40003f25270 */
[----:B------:R4:W5:Y:S11]  /*b130*/  LDL R4, [R1] ;  /* 0x0000000001047983 */ /* 0x0009760000100800 */
[----:B----4-:R-:W-:Y:S05]  /*b140*/  @!P1 BRA `(.L_x_6705) ;  /* 0x00000004005c9947 */ /* 0x010fea0003800000 */
[----:B------:R-:W-:-:S04]  /*b150*/  SHF.L.U32 R12, R10, 0x1f, RZ ;  /* 0x0000001f0a0c7819 */ /* 0x000fc800000006ff */
[----:B------:R-:W4:Y:S02]  /*b160*/  SYNCS.PHASECHK.TRANS64.TRYWAIT P1, [R15+URZ+0x30840], R12 ;  /* 0x0308400c0f0075a7 */ /* 0x000f24000802017f */
[----:B----4-:R-:W-:Y:S05]  /*b170*/  @!P1 BRA `(.L_x_6716) ;  /* 0x0000000c008c9947 */ /* 0x010fea0003800000 */
.L_x_6737:
        /* <DEDUP_REMOVED lines=8> */
.L_x_6717:
        /* <DEDUP_REMOVED lines=34> */
.L_x_6738:
        /* <DEDUP_REMOVED lines=8> */
.L_x_6719:
[----:B------:R2:W5:Y:S01]  /*b4a0*/  LDL.LU R4, [R1] ;  /* 0x0000000001047983 */ /* 0x0005620000300800 */
        /* <DEDUP_REMOVED lines=33> */
.L_x_6705:
[----:B------:R-:W1:Y:S01]  /*b6c0*/  S2R R0, SR_TID.X ;  /* 0x0000000000007919 */ /* 0x000e620000002100 */
[----:B------:R-:W-:Y:S01]  /*b6d0*/  IMAD R3, R16, 0x8, R15 ;  /* 0x0000000810037824 */ /* 0x000fe200078e020f */
[----:B-1----:R-:W-:Y:S02]  /*b6e0*/  LOP3.LUT R2, R0, 0x7f, RZ, 0xc0, !PT ;  /* 0x0000007f00027812 */ /* 0x002fe400078ec0ff */
[----:B------:R-:W-:Y:S02]  /*b6f0*/  SHF.L.U32 R0, R10, 0x1f, RZ ;  /* 0x0000001f0a007819 */ /* 0x000fe400000006ff */
[----:B------:R-:W-:Y:S02]  /*b700*/  ISETP.NE.AND P1, PT, R2, RZ, PT ;  /* 0x000000ff0200720c */ /* 0x000fe40003f25270 */
[----:B------:R-:W1:Y:S02]  /*b710*/  SYNCS.PHASECHK.TRANS64.TRYWAIT P0, [R3+URZ+0x30840], R0 ;  /* 0x03084000030075a7 */ /* 0x000e64000800017f */
[----:B-1----:R-:W-:Y:S09]  /*b720*/  @!P0 BRA `(.L_x_6720) ;  /* 0x0000000800488947 */ /* 0x002ff20003800000 */
.L_x_6739:
[----:B------:R-:W-:Y:S05]  /*b730*/  @P1 BRA `(.L_x_6721) ;  /* 0x0000000000181947 */ /* 0x000fea0003800000 */
[----:B------:R-:W1:Y:S01]  /*b740*/  S2R R2, SR_TID.X ;  /* 0x0000000000027919 */ /* 0x000e620000002100 */
[----:B------:R-:W-:-:S04]  /*b750*/  IMAD.MOV.U32 R0, RZ, RZ, 0x4100 ;  /* 0x00004100ff007424 */ /* 0x000fc800078e00ff */
[----:B------:R1:W-:Y:S02]  /*b760*/  SYNCS.ARRIVE.TRANS64 RZ, [R3+URZ+0x30830], R0 ;  /* 0x0308300003ff79a7 */ /* 0x0003e4000800003f */
[----:B-1----:R-:W-:-:S13]  /*b770*/  LOP3.LUT P0, RZ, R2, 0x1f, RZ, 0xc0, !PT ;  /* 0x0000001f02ff7812 */ /* 0x002fda000780c0ff */
[----:B------:R-:W-:Y:S05]  /*b780*/  @!P0 BRA `(.L_x_6721) ;  /* 0x0000000000048947 */ /* 0x000fea0003800000 */
[----:B------:R-:W-:Y:S01]  /*b790*/  BPT.TRAP 0x1 ;  /* 0x000000040000795c */ /* 0x000fe20000300000 */
.L_x_6721:
        /* <DEDUP_REMOVED lines=41> */
.L_x_6702:
[----:B------:R-:W-:Y:S05]  /*ba30*/  BSYNC B0 ;  /* 0x0000000000007941 */ /* 0x000fea0003800000 */
.L_x_6698:
[----:B------:R-:W-:-:S03]  /*ba40*/  UMOV UR7, 0xffffffff ;  /* 0xffffffff00077882 */ /* 0x000fc60000000000 */
[----:B------:R-:W-:Y:S05]  /*ba50*/  BRA.DIV UR7, `(.L_x_6722) ;  /* 0x0000000607907947 */ /* 0x000fea000b800000 */
[----:B------:R-:W-:-:S13]  /*ba60*/  ELECT P6, URZ, PT ;  /* 0x00000000003f782f */ /* 0x000fda00038c0000 */
.L_x_6742:
[----:B------:R-:W-:Y:S05]  /*ba70*/  @!P6 BRA `(.L_x_6576) ;  /* 0x000000000084e947 */ /* 0x000fea0003800000 */
[----:B------:R-:W-:-:S06]  /*ba80*/  ULOP3.LUT UR7, UR38, 0x2, URZ, 0xfc, !UPT ;  /* 0x0000000226077892 */ /* 0x000fcc000f8efc3f */
[----:B------:R-:W-:-:S05]  /*ba90*/  IMAD.U32 R0, RZ, RZ, UR7 ;  /* 0x00000007ff007e24 */ /* 0x000fca000f8e00ff */
[----:B------:R-:W-:-:S13]  /*baa0*/  ISETP.NE.AND P2, PT, R0, 0x3, PT ;  /* 0x000000030000780c */ /* 0x000fda0003f45270 */
[----:B------:R-:W-:Y:S05]  /*bab0*/  @!P2 BRA `(.L_x_6723) ;  /* 0x000000000004a947 */ /* 0x000fea0003800000 */
[----:B------:R-:W-:Y:S01]  /*bac0*/  BPT.TRAP 0x1 ;  /* 0x000000040000795c */ /* 0x000fe20000300000 */
.L_x_6723:
        /* <DEDUP_REMOVED lines=15> */
.L_x_6743:
[----:B------:R-:W2:Y:S02]  /*bbc0*/  SYNCS.PHASECHK.TRANS64.TRYWAIT P0, [R3+URZ], R0 ;  /* 0x00000000030075a7 */ /* 0x000ea4000800017f */
[----:B--2---:R-:W-:Y:S05]  /*bbd0*/  @!P0 BRA `(.L_x_6725) ;  /* 0x0000000400648947 */ /* 0x004fea0003800000 */
.L_x_6744:
[----:B------:R-:W-:Y:S05]  /*bbe0*/  @!P2 BRA `(.L_x_6726) ;  /* 0x000000000004a947 */ /* 0x000fea0003800000 */
[----:B------:R-:W-:Y:S01]  /*bbf0*/  BPT.TRAP 0x1 ;  /* 0x000000040000795c */ /* 0x000fe20000300000 */
.L_x_6726:
[----:B--2---:R-:W-:-:S04]  /*bc00*/  VIADD R3, R8, 0x30840 ;  /* 0x0003084008037836 */ /* 0x004fc80000000000 */
[----:B------:R-:W-:-:S04]  /*bc10*/  IMAD R5, R2, 0x8, R3 ;  /* 0x0000000802057824 */ /* 0x000fc800078e0203 */
[----:B------:R-:W2:Y:S02]  /*bc20*/  SYNCS.PHASECHK.TRANS64.TRYWAIT P0, [R5+URZ], R4 ;  /* 0x00000004050075a7 */ /* 0x000ea4000800017f */
[----:B--2---:R-:W-:Y:S05]  /*bc30*/  @!P0 BRA `(.L_x_6727) ;  /* 0x0000000400608947 */ /* 0x004fea0003800000 */
.L_x_6745:
[----:B------:R-:W-:-:S07]  /*bc40*/  IMAD R3, R6, 0x8, R3 ;  /* 0x0000000806037824 */ /* 0x000fce00078e0203 */
.L_x_6728:
[----:B---3--:R3:W4:Y:S02]  /*bc50*/  SYNCS.PHASECHK.TRANS64.TRYWAIT P0, [R3+URZ], R0 ;  /* 0x00000000030075a7 */ /* 0x008724000800017f */
[----:B----4-:R-:W-:Y:S05]  /*bc60*/  @!P0 NANOSLEEP.SYNCS 0x989680 ;  /* 0x009896800000895d */ /* 0x010fea0003900000 */
[----:B------:R-:W4:Y:S02]  /*bc70*/  @!P0 SYNCS.PHASECHK.TRANS64 P0, [R3+URZ], R0 ;  /* 0x00000000030085a7 */ /* 0x000f24000800007f */
[----:B----4-:R-:W-:Y:S05]  /*bc80*/  @!P0 BRA `(.L_x_6728) ;  /* 0xfffffffc00f08947 */ /* 0x010fea000383ffff */
.L_x_6576:
[----:B------:R-:W-:Y:S05]  /*bc90*/  BSYNC B6 ;  /* 0x0000000000067941 */ /* 0x000fea0003800000 */
.L_x_6568:
[----:B------:R-:W-:Y:S05]  /*bca0*/  EXIT ;  /* 0x000000000000794d */ /* 0x000fea0003800000 */
.L_x_6586:
[----:B------:R-:W-:Y:S02]  /*bcb0*/  IMAD.MOV.U32 R12, RZ, RZ, RZ ;  /* 0x000000ffff0c7224 */ /* 0x000fe400078e00ff */
[----:B------:R-:W-:Y:S02]  /*bcc0*/  IMAD.MOV.U32 R11, RZ, RZ, 0x1f ;  /* 0x0000001fff0b7424 */ /* 0x000fe400078e00ff */
[----:B------:R-:W-:-:S07]  /*bcd0*/  IMAD.MOV.U32 R15, RZ, RZ, -0x1 ;  /* 0xffffffffff0f7424 */ /* 0x000fce00078e00ff */
[----:B------:R-:W-:Y:S05]  /*bce0*/  WARPSYNC.COLLECTIVE R15, `(.L_x_6729) ;  /* 0x000000000f087348 */ /* 0x000fea0003c00000 */
[----:B------:R1:W2:Y:S02]  /*bcf0*/  SHFL.IDX P6, R14, R13, R12, R11 ;  /* 0x0000000c0d0e7389 */ /* 0x0002a400000c000b */
[----:B-12---:R-:W-:Y:S01]  /*bd00*/  ENDCOLLECTIVE ;  /* 0x000000000000791b */ /* 0x006fe20003800000 */
.L_x_6729:
[----:B------:R-:W-:Y:S05]  /*bd10*/  BRA `(.L_x_6730) ;  /* 0xffffff5800cc7947 */ /* 0x000fea000383ffff */
.L_x_6588:
[----:B---3--:R3:W4:Y:S02]  /*bd20*/  SYNCS.PHASECHK.TRANS64.TRYWAIT P0, [R228+URZ+0x30800], R9 ;  /* 0x03080009e40075a7 */ /* 0x008724000800017f */
[----:B----4-:R-:W-:Y:S05]  /*bd30*/  @!P0 NANOSLEEP.SYNCS 0x989680 ;  /* 0x009896800000895d */ /* 0x010fea0003900000 */
[----:B------:R-:W4:Y:S02]  /*bd40*/  @!P0 SYNCS.PHASECHK.TRANS64 P0, [R228+URZ+0x30800], R9 ;  /* 0x03080009e40085a7 */ /* 0x000f24000800007f */
[----:B----4-:R-:W-:Y:S05]  /*bd50*/  @!P0 BRA `(.L_x_6588) ;  /* 0xfffffffc00f08947 */ /* 0x010fea000383ffff */
[----:B------:R-:W-:Y:S05]  /*bd60*/  BRA `(.L_x_6587) ;  /* 0xffffff5800f47947 */ /* 0x000fea000383ffff */
.L_x_6592:
[----:B---3--:R3:W4:Y:S02]  /*bd70*/  SYNCS.PHASECHK.TRANS64.TRYWAIT P1, [R0+URZ+0x30810], R9 ;  /* 0x03081009000075a7 */ /* 0x008724000802017f */
[----:B----4-:R-:W-:Y:S05]  /*bd80*/  @!P1 NANOSLEEP.SYNCS 0x989680 ;  /* 0x009896800000995d */ /* 0x010fea0003900000 */
[----:B------:R-:W4:Y:S02]  /*bd90*/  @!P1 SYNCS.PHASECHK.TRANS64 P1, [R0+URZ+0x30810], R9 ;  /* 0x03081009000095a7 */ /* 0x000f24000802007f */
[----:B----4-:R-:W-:Y:S05]  /*bda0*/  @!P1 BRA `(.L_x_6592) ;  /* 0xfffffffc00f09947 */ /* 0x010fea000383ffff */
[----:B------:R-:W-:Y:S05]  /*bdb0*/  BRA `(.L_x_6591) ;  /* 0xffffff6000a47947 */ /* 0x000fea000383ffff */
.L_x_6596:
[----:B------:R1:W1:Y:S02]  /*bdc0*/  SYNCS.PHASECHK.TRANS64.TRYWAIT P1, [R0+URZ+0x30830], R9 ;  /* 0x03083009000075a7 */ /* 0x000264000802017f */
[----:B-1----:R-:W-:Y:S05]  /*bdd0*/  @!P1 NANOSLEEP.SYNCS 0x989680 ;  /* 0x009896800000995d */ /* 0x002fea0003900000 */
[----:B------:R-:W1:Y:S02]  /*bde0*/  @!P1 SYNCS.PHASECHK.TRANS64 P1, [R0+URZ+0x30830], R9 ;  /* 0x03083009000095a7 */ /* 0x000e64000802007f */
[----:B-1----:R-:W-:Y:S05]  /*bdf0*/  @!P1 BRA `(.L_x_6596) ;  /* 0xfffffffc00f09947 */ /* 0x002fea000383ffff */
[----:B------:R-:W-:Y:S05]  /*be00*/  BRA `(.L_x_6595) ;  /* 0xffffff6400fc7947 */ /* 0x000fea000383ffff */
.L_x_6703:
[----:B-1----:R1:W2:Y:S02]  /*be10*/  SYNCS.PHASECHK.TRANS64.TRYWAIT P0, [R15+URZ+0x30820], R2 ;  /* 0x030820020f0075a7 */ /* 0x0022a4000800017f */
[----:B--2---:R-:W-:Y:S05]  /*be20*/  @!P0 NANOSLEEP.SYNCS 0x989680 ;  /* 0x009896800000895d */ /* 0x004fea0003900000 */
[----:B------:R-:W2:Y:S02]  /*be30*/  @!P0 SYNCS.PHASECHK.TRANS64 P0, [R15+URZ+0x30820], R2 ;  /* 0x030820020f0085a7 */ /* 0x000ea4000800007f */
[----:B--2---:R-:W-:Y:S05]  /*be40*/  @!P0 BRA `(.L_x_6703) ;  /* 0xfffffffc00f08947 */ /* 0x004fea000383ffff */
[----:B------:R-:W-:Y:S05]  /*be50*/  BRA `(.L_x_6731) ;  /* 0xffffffe0003c7947 */ /* 0x000fea000383ffff */
.L_x_6707:
[----:B--2---:R2:W3:Y:S02]  /*be60*/  SYNCS.PHASECHK.TRANS64.TRYWAIT P1, [R15+URZ+0x30840], R18 ;  /* 0x030840120f0075a7 */ /* 0x0044e4000802017f */
[----:B---3--:R-:W-:Y:S05]  /*be70*/  @!P1 NANOSLEEP.SYNCS 0x989680 ;  /* 0x009896800000995d */ /* 0x008fea0003900000 */
[----:B------:R-:W3:Y:S02]  /*be80*/  @!P1 SYNCS.PHASECHK.TRANS64 P1, [R15+URZ+0x30840], R18 ;  /* 0x030840120f0095a7 */ /* 0x000ee4000802007f */
[----:B---3--:R-:W-:Y:S05]  /*be90*/  @!P1 BRA `(.L_x_6707) ;  /* 0xfffffffc00f09947 */ /* 0x008fea000383ffff */
[----:B------:R-:W-:Y:S05]  /*bea0*/  BRA `(.L_x_6732) ;  /* 0xffffffe400e07947 */ /* 0x000fea000383ffff */
.L_x_6709:
[----:B-1----:R1:W3:Y:S02]  /*beb0*/  SYNCS.PHASECHK.TRANS64.TRYWAIT P1, [R15+URZ+0x30828], R18 ;  /* 0x030828120f0075a7 */ /* 0x0022e4000802017f */
[----:B---3--:R-:W-:Y:S05]  /*bec0*/  @!P1 NANOSLEEP.SYNCS 0x989680 ;  /* 0x009896800000995d */ /* 0x008fea0003900000 */
[----:B------:R-:W3:Y:S02]  /*bed0*/  @!P1 SYNCS.PHASECHK.TRANS64 P1, [R15+URZ+0x30828], R18 ;  /* 0x030828120f0095a7 */ /* 0x000ee4000802007f */
[----:B---3--:R-:W-:Y:S05]  /*bee0*/  @!P1 BRA `(.L_x_6709) ;  /* 0xfffffffc00f09947 */ /* 0x008fea000383ffff */
[----:B------:R-:W-:Y:S05]  /*bef0*/  BRA `(.L_x_6733) ;  /* 0xffffffe800807947 */ /* 0x000fea000383ffff */
.L_x_6711:
[----:B---3--:R3:W4:Y:S02]  /*bf00*/  SYNCS.PHASECHK.TRANS64.TRYWAIT P1, [R15+URZ+0x30848], R18 ;  /* 0x030848120f0075a7 */ /* 0x008724000802017f */
[----:B----4-:R-:W-:Y:S05]  /*bf10*/  @!P1 NANOSLEEP.SYNCS 0x989680 ;  /* 0x009896800000995d */ /* 0x010fea0003900000 */
[----:B------:R-:W4:Y:S02]  /*bf20*/  @!P1 SYNCS.PHASECHK.TRANS64 P1, [R15+URZ+0x30848], R18 ;  /* 0x030848120f0095a7 */ /* 0x000f24000802007f */
[----:B----4-:R-:W-:Y:S05]  /*bf30*/  @!P1 BRA `(.L_x_6711) ;  /* 0xfffffffc00f09947 */ /* 0x010fea000383ffff */
[----:B------:R-:W-:Y:S05]  /*bf40*/  BRA `(.L_x_6734) ;  /* 0xffffffec00207947 */ /* 0x000fea000383ffff */
.L_x_6713:
[----:B------:R-:W-:-:S07]  /*bf50*/  SHF.L.U32 R4, R10, 0x1f, RZ ;  /* 0x0000001f0a047819 */ /* 0x000fce00000006ff */
.L_x_6735:
[----:B----4-:R4:W1:Y:S02]  /*bf60*/  SYNCS.PHASECHK.TRANS64.TRYWAIT P1, [R15+URZ+0x30820], R4 ;  /* 0x030820040f0075a7 */ /* 0x010864000802017f */
[----:B-1----:R-:W-:Y:S05]  /*bf70*/  @!P1 NANOSLEEP.SYNCS 0x989680 ;  /* 0x009896800000995d */ /* 0x002fea0003900000 */
[----:B------:R-:W1:Y:S02]  /*bf80*/  @!P1 SYNCS.PHASECHK.TRANS64 P1, [R15+URZ+0x30820], R4 ;  /* 0x030820040f0095a7 */ /* 0x000e64000802007f */
[----:B-1----:R-:W-:Y:S05]  /*bf90*/  @!P1 BRA `(.L_x_6735) ;  /* 0xfffffffc00f09947 */ /* 0x002fea000383ffff */
[----:B------:R-:W-:Y:S05]  /*bfa0*/  BRA `(.L_x_6736) ;  /* 0xffffffec00a47947 */ /* 0x000fea000383ffff */
.L_x_6716:
[----:B----4-:R4:W1:Y:S02]  /*bfb0*/  SYNCS.PHASECHK.TRANS64.TRYWAIT P1, [R15+URZ+0x30840], R12 ;  /* 0x0308400c0f0075a7 */ /* 0x010864000802017f */
[----:B-1----:R-:W-:Y:S05]  /*bfc0*/  @!P1 NANOSLEEP.SYNCS 0x989680 ;  /* 0x009896800000995d */ /* 0x002fea0003900000 */
[----:B------:R-:W1:Y:S02]  /*bfd0*/  @!P1 SYNCS.PHASECHK.TRANS64 P1, [R15+URZ+0x30840], R12 ;  /* 0x0308400c0f0095a7 */ /* 0x000e64000802007f */
[----:B-1----:R-:W-:Y:S05]  /*bfe0*/  @!P1 BRA `(.L_x_6716) ;  /* 0xfffffffc00f09947 */ /* 0x002fea000383ffff */
[----:B------:R-:W-:Y:S05]  /*bff0*/  BRA `(.L_x_6737) ;  /* 0xfffffff000607947 */ /* 0x000fea000383ffff */
.L_x_6718:
[----:B-1----:R1:W2:Y:S02]  /*c000*/  SYNCS.PHASECHK.TRANS64.TRYWAIT P1, [R15+URZ+0x30828], R12 ;  /* 0x0308280c0f0075a7 */ /* 0x0022a4000802017f */
[----:B--2---:R-:W-:Y:S05]  /*c010*/  @!P1 NANOSLEEP.SYNCS 0x989680 ;  /* 0x009896800000995d */ /* 0x004fea0003900000 */
[----:B------:R-:W2:Y:S02]  /*c020*/  @!P1 SYNCS.PHASECHK.TRANS64 P1, [R15+URZ+0x30828], R12 ;  /* 0x0308280c0f0095a7 */ /* 0x000ea4000802007f */
[----:B--2---:R-:W-:Y:S05]  /*c030*/  @!P1 BRA `(.L_x_6718) ;  /* 0xfffffffc00f09947 */ /* 0x004fea000383ffff */
[----:B------:R-:W-:Y:S05]  /*c040*/  BRA `(.L_x_6738) ;  /* 0xfffffff000f47947 */ /* 0x000fea000383ffff */
.L_x_6720:
[----:B------:R1:W1:Y:S02]  /*c050*/  SYNCS.PHASECHK.TRANS64.TRYWAIT P0, [R3+URZ+0x30840], R0 ;  /* 0x03084000030075a7 */ /* 0x000264000800017f */
[----:B-1----:R-:W-:Y:S05]  /*c060*/  @!P0 NANOSLEEP.SYNCS 0x989680 ;  /* 0x009896800000895d */ /* 0x002fea0003900000 */
[----:B------:R-:W1:Y:S02]  /*c070*/  @!P0 SYNCS.PHASECHK.TRANS64 P0, [R3+URZ+0x30840], R0 ;  /* 0x03084000030085a7 */ /* 0x000e64000800007f */
[----:B-1----:R-:W-:Y:S05]  /*c080*/  @!P0 BRA `(.L_x_6720) ;  /* 0xfffffffc00f08947 */ /* 0x002fea000383ffff */
[----:B------:R-:W-:Y:S05]  /*c090*/  BRA `(.L_x_6739) ;  /* 0xfffffff400a47947 */ /* 0x000fea000383ffff */
.L_x_6722:
[----:B------:R-:W-:Y:S01]  /*c0a0*/  BSSY B0, `(.L_x_6740) ;  /* 0x0000006000007945 */ /* 0x000fe20003800000 */
[----:B------:R-:W-:-:S07]  /*c0b0*/  IMAD.MOV.U32 R15, RZ, RZ, -0x1 ;  /* 0xffffffffff0f7424 */ /* 0x000fce00078e00ff */
[----:B------:R-:W-:Y:S05]  /*c0c0*/  WARPSYNC.COLLECTIVE R15, `(.L_x_6741) ;  /* 0x000000000f0c7348 */ /* 0x000fea0003c00000 */
[----:B------:R-:W-:Y:S02]  /*c0d0*/  ELECT P6, UR62, PT ;  /* 0x00000000003e782f */ /* 0x000fe400038c0000 */
[----:B------:R-:W-:Y:S01]  /*c0e0*/  MOV R14, UR62 ;  /* 0x0000003e000e7c02 */ /* 0x000fe20008000f00 */
[----:B------:R-:W-:Y:S10]  /*c0f0*/  ENDCOLLECTIVE ;  /* 0x000000000000791b */ /* 0x000ff40003800000 */
.L_x_6741:
[----:B------:R-:W-:Y:S05]  /*c100*/  BSYNC B0 ;  /* 0x0000000000007941 */ /* 0x000fea0003800000 */
.L_x_6740:
[----:B------:R-:W-:Y:S05]  /*c110*/  BRA `(.L_x_6742) ;  /* 0xfffffff800547947 */ /* 0x000fea000383ffff */
.L_x_6724:
[----:B-1----:R1:W2:Y:S02]  /*c120*/  SYNCS.PHASECHK.TRANS64.TRYWAIT P0, [R7+URZ], R4 ;  /* 0x00000004070075a7 */ /* 0x0022a4000800017f */
[----:B--2---:R-:W-:Y:S05]  /*c130*/  @!P0 NANOSLEEP.SYNCS 0x989680 ;  /* 0x009896800000895d */ /* 0x004fea0003900000 */
[----:B------:R-:W2:Y:S02]  /*c140*/  @!P0 SYNCS.PHASECHK.TRANS64 P0, [R7+URZ], R4 ;  /* 0x00000004070085a7 */ /* 0x000ea4000800007f */
[----:B--2---:R-:W-:Y:S05]  /*c150*/  @!P0 BRA `(.L_x_6724) ;  /* 0xfffffffc00f08947 */ /* 0x004fea000383ffff */
[----:B------:R-:W-:Y:S05]  /*c160*/  BRA `(.L_x_6743) ;  /* 0xfffffff800947947 */ /* 0x000fea000383ffff */
.L_x_6725:
[----:B--2---:R2:W3:Y:S02]  /*c170*/  SYNCS.PHASECHK.TRANS64.TRYWAIT P0, [R3+URZ], R0 ;  /* 0x00000000030075a7 */ /* 0x0044e4000800017f */
[----:B---3--:R-:W-:Y:S05]  /*c180*/  @!P0 NANOSLEEP.SYNCS 0x989680 ;  /* 0x009896800000895d */ /* 0x008fea0003900000 */
[----:B------:R-:W3:Y:S02]  /*c190*/  @!P0 SYNCS.PHASECHK.TRANS64 P0, [R3+URZ], R0 ;  /* 0x00000000030085a7 */ /* 0x000ee4000800007f */
[----:B---3--:R-:W-:Y:S05]  /*c1a0*/  @!P0 BRA `(.L_x_6725) ;  /* 0xfffffffc00f08947 */ /* 0x008fea000383ffff */
[----:B------:R-:W-:Y:S05]  /*c1b0*/  BRA `(.L_x_6744) ;  /* 0xfffffff800887947 */ /* 0x000fea000383ffff */
.L_x_6727:
[----:B--2---:R2:W3:Y:S02]  /*c1c0*/  SYNCS.PHASECHK.TRANS64.TRYWAIT P0, [R5+URZ], R4 ;  /* 0x00000004050075a7 */ /* 0x0044e4000800017f */
[----:B---3--:R-:W-:Y:S05]  /*c1d0*/  @!P0 NANOSLEEP.SYNCS 0x989680 ;  /* 0x009896800000895d */ /* 0x008fea0003900000 */
[----:B------:R-:W3:Y:S02]  /*c1e0*/  @!P0 SYNCS.PHASECHK.TRANS64 P0, [R5+URZ], R4 ;  /* 0x00000004050085a7 */ /* 0x000ee4000800007f */
[----:B---3--:R-:W-:Y:S05]  /*c1f0*/  @!P0 BRA `(.L_x_6727) ;  /* 0xfffffffc00f08947 */ /* 0x008fea000383ffff */
[----:B------:R-:W-:Y:S05]  /*c200*/  BRA `(.L_x_6745) ;  /* 0xfffffff8008c7947 */ /* 0x000fea000383ffff */
.L_x_6746:
        /* <DEDUP_REMOVED lines=15> */
.L_x_7338:


//--------------------- .text._ZN7cutlass13device_kernelIN5flash11enable_sm90INS1_16FlashAttnBwdSm90INS1_25CollectiveMainloopBwdSm90ILi2ELi2ELi2EN4cute5tupleIJNS5_1CILi1EEES8_S8_EEENS6_IJNS7_ILi64EEENS7_ILi128EEESB_EEENS_10bfloat16_tEfNS_4arch4Sm90ELb1ELb0ELb0ELb1ELb1ELb1ELb0ELb0ELi2ELi1ELi2ELi1ELb0EEENS1_21CollectiveEpilogueBwdISC_SD_SF_Li256ELb1ELb0ELi1EEENS1_25SingleTileBwdLPTSchedulerILb1ELi128ELb1EEEEEEEEEvNT_6ParamsE --------------------------
	.section	.text._ZN7cutlass13device_kernelIN5flash11enable_sm90INS1_16FlashAttnBwdSm90INS1_25CollectiveMainloopBwdSm90ILi2ELi2ELi2EN4cute5tupleIJNS5_1CILi1EEES8_S8_EEENS6_IJNS7_ILi64EEENS7_ILi128EEESB_EEENS_10bfloat16_tEfNS_4arch4Sm90ELb1ELb0ELb0ELb1ELb1ELb1ELb0ELb0ELi2ELi1ELi2ELi1ELb0EEENS1_21CollectiveEpilogueBwdISC_SD_SF_Li256ELb1ELb0ELi1EEENS1_25SingleTileBwdLPTSchedulerILb1ELi128ELb1EEEEEEEEEvNT_6ParamsE,"ax",@progbits
	.align	128
.text._ZN7cutlass13device_kernelIN5flash11enable_sm90INS1_16FlashAttnBwdSm90INS1_25CollectiveMainloopBwdSm90ILi2ELi2ELi2EN4cute5tupleIJNS5_1CILi1EEES8_S8_EEENS6_IJNS7_ILi64EEENS7_ILi128EEESB_EEENS_10bfloat16_tEfNS_4arch4Sm90ELb1ELb0ELb0ELb1ELb1ELb1ELb0ELb0ELi2ELi1ELi2ELi1ELb0EEENS1_21CollectiveEpilogueBwdISC_SD_SF_Li256ELb1ELb0ELi1EEENS1_25SingleTileBwdLPTSchedulerILb1ELi128ELb1EEEEEEEEEvNT_6ParamsE:
        .type           _ZN7cutlass13device_kernelIN5flash11enable_sm90INS1_16FlashAttnBwdSm90INS1_25CollectiveMainloopBwdSm90ILi2ELi2ELi2EN4cute5tupleIJNS5_1CILi1EEES8_S8_EEENS6_IJNS7_ILi64EEENS7_ILi128EEESB_EEENS_10bfloat16_tEfNS_4arch4Sm90ELb1ELb0ELb0ELb1ELb1ELb1ELb0ELb0ELi2ELi1ELi2ELi1ELb0EEENS1_21CollectiveEpilogueBwdISC_SD_SF_Li256ELb1ELb0ELi1EEENS1_25SingleTileBwdLPTSchedulerILb1ELi128ELb1EEEEEEEEEvNT_6ParamsE,@function
        .size           _ZN7cutlass13device_kernelIN5flash11enable_sm90INS1_16FlashAttnBwdSm90INS1_25CollectiveMainloopBwdSm90ILi2ELi2ELi2EN4cute5tupleIJNS5_1CILi1EEES8_S8_EEENS6_IJNS7_ILi64EEENS7_ILi128EEESB_EEENS_10bfloat16_tEfNS_4arch4Sm90ELb1ELb0ELb0ELb1ELb1ELb1ELb0ELb0ELi2ELi1ELi2ELi1ELb0EEENS1_21CollectiveEpilogueBwdISC_SD_SF_Li256ELb1ELb0ELi1EEENS1_25SingleTileBwdLPTSchedulerILb1ELi128ELb1EEEEEEEEEvNT_6ParamsE,(.L_x_7339 - _ZN7cutlass13device_kernelIN5flash11enable_sm90INS1_16FlashAttnBwdSm90INS1_25CollectiveMainloopBwdSm90ILi2ELi2ELi2EN4cute5tupleIJNS5_1CILi1EEES8_S8_EEENS6_IJNS7_ILi64EEENS7_ILi128EEESB_EEENS_10bfloat16_tEfNS_4arch4Sm90ELb1ELb0ELb0ELb1ELb1ELb1ELb0ELb0ELi2ELi1ELi2ELi1ELb0EEENS1_21CollectiveEpilogueBwdISC_SD_SF_Li256ELb1ELb0ELi1EEENS1_25SingleTileBwdLPTSchedulerILb1ELi128ELb1EEEEEEEEEvNT_6ParamsE)
        .other          _ZN7cutlass13device_kernelIN5flash11enable_sm90INS1_16FlashAttnBwdSm90INS1_25CollectiveMainloopBwdSm90ILi2ELi2ELi2EN4cute5tupleIJNS5_1CILi1EEES8_S8_EEENS6_IJNS7_ILi64EEENS7_ILi128EEESB_EEENS_10bfloat16_tEfNS_4arch4Sm90ELb1ELb0ELb0ELb1ELb1ELb1ELb0ELb0ELi2ELi1ELi2ELi1ELb0EEENS1_21CollectiveEpilogueBwdISC_SD_SF_Li256ELb1ELb0ELi1EEENS1_25SingleTileBwdLPTSchedulerILb1ELi128ELb1EEEEEEEEEvNT_6ParamsE,@"STO_CUDA_ENTRY STV_DEFAULT"
_ZN7cutlass13device_kernelIN5flash11enable_sm90INS1_16FlashAttnBwdSm90INS1_25CollectiveMainloopBwdSm90ILi2ELi2ELi2EN4cute5tupleIJNS5_1CILi1EEES8_S8_EEENS6_IJNS7_ILi64EEENS7_ILi128EEESB_EEENS_10bfloat16_tEfNS_4arch4Sm90ELb1ELb0ELb0ELb1ELb1ELb1ELb0ELb0ELi2ELi1ELi2ELi1ELb0EEENS1_21CollectiveEpilogueBwdISC_SD_SF_Li256ELb1ELb0ELi1EEENS1_25SingleTileBwdLPTSchedulerILb1ELi128ELb1EEEEEEEEEvNT_6ParamsE:
        /* <DEDUP_REMOVED lines=24> */
.L_x_6748:
[----:B------:R-:W-:Y:S05]  /*0180*/  BSYNC B0 ;  /* 0x0000000000007941 */ /* 0x000fea0003800000 */
.L_x_6747:
        /* <DEDUP_REMOVED lines=37> */
.L_x_6749:
        /* <DEDUP_REMOVED lines=22> */
.L_x_6750:
[----:B------:R-:W-:Y:S01]  /*0540*/  PLOP3.LUT P0, PT, PT, PT, UP0, 0x80, 0x0 ;  /* 0x000000000000781c */ /* 0x000fe20003f0f008 */
[----:B------:R-:W-:Y:S01]  /*0550*/  NOP ;  /* 0x0000000000007918 */ /* 0x000fe20000000000 */
[----:B------:R-:W-:Y:S01]  /*0560*/  ULDC.64 UR46, c[0x0][0x208] ;  /* 0x00008200002e7ab9 */ /* 0x000fe20000000a00 */
[----:B------:R-:W-:Y:S01]  /*0570*/  BSSY B6, `(.L_x_6751) ;  /* 0x0000c04000067945 */ /* 0x000fe20003800000 */
[----:B-12-4-:R-:W-:Y:S09]  /*0580*/  BAR.SYNC.DEFER_BLOCKING 0x0 ;  /* 0x0000000000007b1d */ /* 0x016ff20000010000 */
[----:B------:R-:W-:Y:S05]  /*0590*/  @!P0 BRA `(.L_x_6752) ;  /* 0x00000078000c8947 */ /* 0x000fea0003800000 */
.L_x_6753:
        /* <DEDUP_REMOVED lines=32> */
.L_x_6754:
[----:B------:R-:W-:Y:S01]  /*07a0*/  ULDC UR8, c[0x0][0x8c4] ;  /* 0x0002310000087ab9 */ /* 0x000fe20000000800 */
[----:B------:R-:W-:Y:S01]  /*07b0*/  UMOV UR7, UR9 ;  /* 0x0000000900077c82 */ /* 0x000fe20008000000 */
[----:B------:R-:W-:-:S11]  /*07c0*/  UISETP.NE.AND UP0, UPT, UR8, 0x1, UPT ;  /* 0x000000010800788c */ /* 0x000fd6000bf05270 */
[----:B------:R-:W-:Y:S02]  /*07d0*/  @UP0 ULDC.64 UR10, c[0x0][0x8c8] ;  /* 0x00023200000a0ab9 */ /* 0x000fe40000000a00 */
[----:B------:R-:W-:-:S04]  /*07e0*/  UIMAD.WIDE.U32 UR4, UR9, UR10, URZ ;  /* 0x0000000a090472a5 */ /* 0x000fc8000f8e003f */
[----:B------:R-:W-:-:S04]  /*07f0*/  @UP0 USHF.R.U32.HI UR7, URZ, UR11, UR5 ;  /* 0x0000000b3f070299 */ /* 0x000fc80008011605 */
[----:B------:R-:W-:-:S12]  /*0800*/  UIMAD UR4, UR7, UR8, URZ ;  /* 0x00000008070472a4 */ /* 0x000fd8000f8e023f */
.L_x_6755:
        /* <DEDUP_REMOVED lines=23> */
.L_x_6756:
        /* <DEDUP_REMOVED lines=14> */
.L_x_6758:
[----:B------:R-:W-:-:S05]  /*0a60*/  ULDC UR4, c[0x0][0x8ec] ;  /* 0x00023b0000047ab9 */ /* 0x000fca0000000800 */
.L_x_6757:
        /* <DEDUP_REMOVED lines=23> */
.L_x_6760:
        /* <DEDUP_REMOVED lines=14> */
.L_x_6761:
        /* <DEDUP_REMOVED lines=11> */
.L_x_6762:
        /* <DEDUP_REMOVED lines=13> */
.L_x_6763:
        /* <DEDUP_REMOVED lines=103> */
.L_x_6766:
        /* <DEDUP_REMOVED lines=15> */
.L_x_6765:
        /* <DEDUP_REMOVED lines=22> */
.L_x_6768:
        /* <DEDUP_REMOVED lines=15> */
.L_x_6767:
        /* <DEDUP_REMOVED lines=8> */
.L_x_6931:
        /* <DEDUP_REMOVED lines=15> */
.L_x_6770:
        /* <DEDUP_REMOVED lines=102> */
.L_x_6782:
[----:B------:R-:W-:-:S13]  /*1fc0*/  ISETP.NE.AND P0, PT, R231, 0x3, PT ;  /* 0x00000003e700780c */ /* 0x000fda0003f05270 */
[----:B------:R-:W-:Y:S05]  /*1fd0*/  @!P0 BRA `(.L_x_6772) ;  /* 0x0000000000048947 */ /* 0x000fea0003800000 */
[----:B------:R-:W-:Y:S01]  /*1fe0*/  BPT.TRAP 0x1 ;  /* 0x000000040000795c */ /* 0x000fe20000300000 */
.L_x_6772:
[----:B------:R-:W-:Y:S01]  /*1ff0*/  IMAD R0, R3, 0x8, R228 ;  /* 0x0000000803007824 */ /* 0x000fe200078e02e4 */
[----:B------:R-:W-:-:S04]  /*2000*/  SHF.L.U32 R9, R4, 0x1f, RZ ;  /* 0x0000001f04097819 */ /* 0x000fc800000006ff */
[----:B------:R2:W3:Y:S01]  /*2010*/  SYNCS.PHASECHK.TRANS64.TRYWAIT P1, [R0+URZ+0x30810], R9 ;  /* 0x03081009000075a7 */ /* 0x0004e2000802017f */
[----:B------:R-:W-:Y:S05]  /*2020*/  @!P0 BRA `(.L_x_6773) ;  /* 0x0000000000048947 */ /* 0x000fea0003800000 */
[----:B------:R-:W-:Y:S01]  /*2030*/  BPT.TRAP 0x1 ;  /* 0x000000040000795c */ /* 0x000fe20000300000 */
.L_x_6773:
[----:B---3--:R-:W-:Y:S05]  /*2040*/  @P1 BRA `(.L_x_6774) ;  /* 0x0000000000081947 */ /* 0x008fea0003800000 */
[----:B------:R-:W3:Y:S02]  /*2050*/  SYNCS.PHASECHK.TRANS64.TRYWAIT P1, [R0+URZ+0x30810], R9 ;  /* 0x03081009000075a7 */ /* 0x000ee4000802017f */
[----:B---3--:R-:W-:Y:S05]  /*2060*/  @!P1 BRA `(.L_x_6775) ;  /* 0x000000a400889947 */ /* 0x008fea0003800000 */
.L_x_6774:
        /* <DEDUP_REMOVED lines=81> */
.L_x_6776:
[----:B------:R1:W1:Y:S01]  /*2580*/  SYNCS.PHASECHK.TRANS64.TRYWAIT P1, [R0+URZ+0x30830], R9 ;  /* 0x03083009000075a7 */ /* 0x000262000802017f */
[----:B------:R-:W-:Y:S05]  /*2590*/  @!P0 BRA `(.L_x_6777) ;  /* 0x0000000000048947 */ /* 0x000fea0003800000 */
[----:B------:R-:W-:Y:S01]  /*25a0*/  BPT.TRAP 0x1 ;  /* 0x000000040000795c */ /* 0x000fe20000300000 */
.L_x_6777:
[----:B------:R-:W-:-:S05]  /*25b0*/  VIADD R6, R228, 0x20000 ;  /* 0x00020000e4067836 */ /* 0x000fca0000000000 */
[----:B------:R-:W-:-:S04]  /*25c0*/  SHF.R.U32.HI R6, RZ, 0x4, R6 ;  /* 0x00000004ff067819 */ /* 0x000fc80000011606 */
[----:B------:R-:W-:-:S04]  /*25d0*/  LOP3.LUT R225, R6, 0x3fff, RZ, 0xc0, !PT ;  /* 0x00003fff06e17812 */ /* 0x000fc800078ec0ff */
[----:B------:R-:W-:Y:S01]  /*25e0*/  LOP3.LUT R6, R225, 0x10000, RZ, 0xfc, !PT ;  /* 0x00010000e1067812 */ /* 0x000fe200078efcff */
[----:B-1----:R-:W-:Y:S06]  /*25f0*/  @P1 BRA `(.L_x_6778) ;  /* 0x0000000000081947 */ /* 0x002fec0003800000 */
[----:B------:R-:W1:Y:S02]  /*2600*/  SYNCS.PHASECHK.TRANS64.TRYWAIT P1, [R0+URZ+0x30830], R9 ;  /* 0x03083009000075a7 */ /* 0x000e64000802017f */
[----:B-1----:R-:W-:Y:S05]  /*2610*/  @!P1 BRA `(.L_x_6779) ;  /* 0x000000a000309947 */ /* 0x002fea0003800000 */
.L_x_6778:
        /* <DEDUP_REMOVED lines=405> */
.L_x_6780:
        /* <DEDUP_REMOVED lines=49> */
.L_x_6781:
        /* <DEDUP_REMOVED lines=78> */
.L_x_6764:
        /* <DEDUP_REMOVED lines=162> */
.L_x_6784:
        /* <DEDUP_REMOVED lines=60> */
.L_x_6786:
[----:B------:R-:W-:Y:S05]  /*5540*/  BSYNC B0 ;  /* 0x0000000000007941 */ /* 0x000fea0003800000 */
.L_x_6785:
        /* <DEDUP_REMOVED lines=15> */
.L_x_6788:
[----:B------:R-:W-:Y:S05]  /*5640*/  BSYNC B0 ;  /* 0x0000000000007941 */ /* 0x000fea0003800000 */
.L_x_6787:
        /* <DEDUP_REMOVED lines=18> */
.L_x_6790:
[----:B------:R-:W-:Y:S05]  /*5770*/  BSYNC B0 ;  /* 0x0000000000007941 */ /* 0x000fea0003800000 */
.L_x_6789:
        /* <DEDUP_REMOVED lines=17> */
.L_x_6792:
[----:B------:R-:W-:Y:S05]  /*5890*/  BSYNC B0 ;  /* 0x0000000000007941 */ /* 0x000fea0003800000 */
.L_x_6791:
        /* <DEDUP_REMOVED lines=18> */
.L_x_6794:
[----:B------:R-:W-:Y:S05]  /*59c0*/  BSYNC B0 ;  /* 0x0000000000007941 */ /* 0x000fea0003800000 */
.L_x_6793:
        /* <DEDUP_REMOVED lines=18> */
.L_x_6796:
[----:B------:R-:W-:Y:S05]  /*5af0*/  BSYNC B0 ;  /* 0x0000000000007941 */ /* 0x000fea0003800000 */
.L_x_6795:
        /* <DEDUP_REMOVED lines=19> */
.L_x_6798:
[----:B------:R-:W-:Y:S05]  /*5c30*/  BSYNC B0 ;  /* 0x0000000000007941 */ /* 0x000fea0003800000 */
.L_x_6797:
        /* <DEDUP_REMOVED lines=18> */
.L_x_6800:
[----:B------:R-:W-:Y:S05]  /*5d60*/  BSYNC B0 ;  /* 0x0000000000007941 */ /* 0x000fea0003800000 */
.L_x_6799:
        /* <DEDUP_REMOVED lines=39> */
.L_x_6802:
[----:B------:R-:W-:Y:S05]  /*5fe0*/  BSYNC B0 ;  /* 0x0000000000007941 */ /* 0x000fea0003800000 */
.L_x_6801:
        /* <DEDUP_REMOVED lines=17> */
.L_x_6804:
[----:B------:R-:W-:Y:S05]  /*6100*/  BSYNC B0 ;  /* 0x0000000000007941 */ /* 0x000fea0003800000 */
.L_x_6803:
        /* <DEDUP_REMOVED lines=15> */
.L_x_6806:
[----:B------:R-:W-:Y:S05]  /*6200*/  BSYNC B0 ;  /* 0x0000000000007941 */ /* 0x000fea0003800000 */
.L_x_6805:
        /* <DEDUP_REMOVED lines=15> */
.L_x_6808:
[----:B------:R-:W-:Y:S05]  /*6300*/  BSYNC B0 ;  /* 0x0000000000007941 */ /* 0x000fea0003800000 */
.L_x_6807:
        /* <DEDUP_REMOVED lines=15> */
.L_x_6810:
[----:B------:R-:W-:Y:S05]  /*6400*/  BSYNC B0 ;  /* 0x0000000000007941 */ /* 0x000fea0003800000 */
.L_x_6809:
        /* <DEDUP_REMOVED lines=15> */
.L_x_6812:
[----:B------:R-:W-:Y:S05]  /*6500*/  BSYNC B0 ;  /* 0x0000000000007941 */ /* 0x000fea0003800000 */
.L_x_6811:
        /* <DEDUP_REMOVED lines=15> */
.L_x_6814:
[----:B------:R-:W-:Y:S05]  /*6600*/  BSYNC B0 ;  /* 0x0000000000007941 */ /* 0x000fea0003800000 */
.L_x_6813:
        /* <DEDUP_REMOVED lines=15> */
.L_x_6783:
        /* <DEDUP_REMOVED lines=41> */
.L_x_6815:
        /* <DEDUP_REMOVED lines=48> */
.L_x_6817:
[----:B------:R-:W-:Y:S05]  /*6c90*/  BSYNC B0 ;  /* 0x0000000000007941 */ /* 0x000fea0003800000 */
.L_x_6816:
        /* <DEDUP_REMOVED lines=16> */
.L_x_6819:
[----:B------:R-:W-:Y:S05]  /*6da0*/  BSYNC B0 ;  /* 0x0000000000007941 */ /* 0x000fea0003800000 */
.L_x_6818:
        /* <DEDUP_REMOVED lines=16> */
.L_x_6821:
[----:B------:R-:W-:Y:S05]  /*6eb0*/  BSYNC B0 ;  /* 0x0000000000007941 */ /* 0x000fea0003800000 */
.L_x_6820:
        /* <DEDUP_REMOVED lines=17> */
.L_x_6823:
[----:B------:R-:W-:Y:S05]  /*6fd0*/  BSYNC B0 ;  /* 0x0000000000007941 */ /* 0x000fea0003800000 */
.L_x_6822:
        /* <DEDUP_REMOVED lines=16> */
.L_x_6825:
[----:B------:R-:W-:Y:S05]  /*70e0*/  BSYNC B0 ;  /* 0x0000000000007941 */ /* 0x000fea0003800000 */
.L_x_6824:
        /* <DEDUP_REMOVED lines=17> */
.L_x_6827:
[----:B------:R-:W-:Y:S05]  /*7200*/  BSYNC B0 ;  /* 0x0000000000007941 */ /* 0x000fea0003800000 */
.L_x_6826:
        /* <DEDUP_REMOVED lines=18> */
.L_x_6829:
[----:B------:R-:W-:Y:S05]  /*7330*/  BSYNC B0 ;  /* 0x0000000000007941 */ /* 0x000fea0003800000 */
.L_x_6828:
        /* <DEDUP_REMOVED lines=17> */
.L_x_6831:
[----:B------:R-:W-:Y:S05]  /*7450*/  BSYNC B0 ;  /* 0x0000000000007941 */ /* 0x000fea0003800000 */
.L_x_6830:
        /* <DEDUP_REMOVED lines=38> */
.L_x_6833:
[----:B------:R-:W-:Y:S05]  /*76c0*/  BSYNC B0 ;  /* 0x0000000000007941 */ /* 0x000fea0003800000 */
.L_x_6832:
        /* <DEDUP_REMOVED lines=16> */
.L_x_6835:
[----:B------:R-:W-:Y:S05]  /*77d0*/  BSYNC B0 ;  /* 0x0000000000007941 */ /* 0x000fea0003800000 */
.L_x_6834:
        /* <DEDUP_REMOVED lines=15> */
.L_x_6837:
[----:B------:R-:W-:Y:S05]  /*78d0*/  BSYNC B0 ;  /* 0x0000000000007941 */ /* 0x000fea0003800000 */
.L_x_6836:
        /* <DEDUP_REMOVED lines=15> */
.L_x_6839:
[----:B------:R-:W-:Y:S05]  /*79d0*/  BSYNC B0 ;  /* 0x0000000000007941 */ /* 0x000fea0003800000 */
.L_x_6838:
        /* <DEDUP_REMOVED lines=15> */
.L_x_6841:
[----:B------:R-:W-:Y:S05]  /*7ad0*/  BSYNC B0 ;  /* 0x0000000000007941 */ /* 0x000fea0003800000 */
.L_x_6840:
        /* <DEDUP_REMOVED lines=15> */
.L_x_6843:
[----:B------:R-:W-:Y:S05]  /*7bd0*/  BSYNC B0 ;  /* 0x0000000000007941 */ /* 0x000fea0003800000 */
.L_x_6842:
        /* <DEDUP_REMOVED lines=15> */
.L_x_6845:
[----:B------:R-:W-:Y:S05]  /*7cd0*/  BSYNC B0 ;  /* 0x0000000000007941 */ /* 0x000fea0003800000 */
.L_x_6844:
        /* <DEDUP_REMOVED lines=15> */
.L_x_6752:
        /* <DEDUP_REMOVED lines=29> */
.L_x_6847:
[----:B------:R-:W-:Y:S01]  /*7fa0*/  ULDC UR9, c[0x0][0x8c4] ;  /* 0x0002310000097ab9 */ /* 0x000fe20000000800 */
[----:B------:R-:W-:Y:S01]  /*7fb0*/  UMOV UR7, UR8 ;  /* 0x0000000800077c82 */ /* 0x000fe20008000000 */
[----:B------:R-:W-:-:S11]  /*7fc0*/  UISETP.NE.AND UP0, UPT, UR9, 0x1, UPT ;  /* 0x000000010900788c */ /* 0x000fd6000bf05270 */
[----:B------:R-:W-:Y:S02]  /*7fd0*/  @UP0 ULDC.64 UR10, c[0x0][0x8c8] ;  /* 0x00023200000a0ab9 */ /* 0x000fe40000000a00 */
[----:B------:R-:W-:-:S04]  /*7fe0*/  UIMAD.WIDE.U32 UR4, UR8, UR10, URZ ;  /* 0x0000000a080472a5 */ /* 0x000fc8000f8e003f */
[----:B------:R-:W-:-:S04]  /*7ff0*/  @UP0 USHF.R.U32.HI UR7, URZ, UR11, UR5 ;  /* 0x0000000b3f070299 */ /* 0x000fc80008011605 */
[----:B------:R-:W-:-:S12]  /*8000*/  UIMAD UR4, UR7, UR9, URZ ;  /* 0x00000009070472a4 */ /* 0x000fd8000f8e023f */
.L_x_6848:
        /* <DEDUP_REMOVED lines=23> */
.L_x_6849:
        /* <DEDUP_REMOVED lines=13> */
.L_x_6851:
[----:B------:R-:W-:-:S05]  /*8250*/  ULDC UR4, c[0x0][0x8ec] ;  /* 0x00023b0000047ab9 */ /* 0x000fca0000000800 */
.L_x_6850:
        /* <DEDUP_REMOVED lines=48> */
.L_x_6852:
        /* <DEDUP_REMOVED lines=13> */
.L_x_6853:
        /* <DEDUP_REMOVED lines=12> */
.L_x_6854:
        /* <DEDUP_REMOVED lines=68> */
.L_x_6858:
[----:B------:R-:W2:Y:S04]  /*8b30*/  LDG.E.STRONG.GPU R4, desc[UR46][R2.64] ;  /* 0x0000002e02047981 */ /* 0x000ea8000c1ef900 */
[----:B--2---:R-:W-:Y:S01]  /*8b40*/  CCTL.IVALL ;  /* 0x00000000ff00798f */ /* 0x004fe20002000000 */
[----:B------:R-:W-:Y:S05]  /*8b50*/  YIELD ;  /* 0x0000000000007946 */ /* 0x000fea0003800000 */
[----:B------:R-:W-:-:S13]  /*8b60*/  ISETP.NE.AND P1, PT, R4, R5, PT ;  /* 0x000000050400720c */ /* 0x000fda0003f25270 */
[----:B------:R-:W-:Y:S05]  /*8b70*/  @P1 BRA `(.L_x_6858) ;  /* 0xfffffffc00ec1947 */ /* 0x000fea000383ffff */
.L_x_6857:
[----:B------:R-:W-:Y:S05]  /*8b80*/  BSYNC B0 ;  /* 0x0000000000007941 */ /* 0x000fea0003800000 */
.L_x_6856:
[----:B------:R-:W-:-:S03]  /*8b90*/  UMOV UR6, 0xffffffff ;  /* 0xffffffff00067882 */ /* 0x000fc60000000000 */
[----:B------:R-:W-:Y:S05]  /*8ba0*/  BRA.DIV UR6, `(.L_x_6859) ;  /* 0x0000003a06e07947 */ /* 0x000fea000b800000 */
[----:B------:R-:W-:Y:S01]  /*8bb0*/  NOP ;  /* 0x0000000000007918 */ /* 0x000fe20000000000 */
.L_x_6934:
        /* <DEDUP_REMOVED lines=22> */
.L_x_6861:
[----:B------:R-:W-:Y:S05]  /*8d20*/  BSYNC B0 ;  /* 0x0000000000007941 */ /* 0x000fea0003800000 */
.L_x_6860:
        /* <DEDUP_REMOVED lines=20> */
.L_x_6863:
[----:B------:R-:W-:Y:S05]  /*8e70*/  BSYNC B0 ;  /* 0x0000000000007941 */ /* 0x000fea0003800000 */
.L_x_6862:
[----:B------:R-:W-:Y:S06]  /*8e80*/  BAR.ARV 0xa, 0xa0 ;  /* 0x0282800000007b1d */ /* 0x000fec0000002000 */
[----:B------:R-:W-:Y:S04]  /*8e90*/  BSSY B0, `(.L_x_6864) ;  /* 0x0000003000007945 */ /* 0x000fe80003800000 */
[----:B------:R-:W-:Y:S05]  /*8ea0*/  @!P0 BRA `(.L_x_6865) ;  /* 0x0000000000048947 */ /* 0x000fea0003800000 */
[----:B------:R-:W-:-:S04]  /*8eb0*/  DEPBAR.LE SB0, 0x0 ;  /* 0x000080000000791a */ /* 0x000fc80000000000 */
.L_x_6865:
[----:B------:R-:W-:Y:S05]  /*8ec0*/  BSYNC B0 ;  /* 0x0000000000007941 */ /* 0x000fea0003800000 */
.L_x_6864:
        /* <DEDUP_REMOVED lines=19> */
.L_x_6867:
[----:B------:R-:W-:Y:S05]  /*9000*/  BSYNC B0 ;  /* 0x0000000000007941 */ /* 0x000fea0003800000 */
.L_x_6866:
[----:B------:R-:W-:Y:S01]  /*9010*/  UIADD3 UR7, UR13, 0x1, URZ ;  /* 0x000000010d077890 */ /* 0x000fe2000fffe03f */
[----:B------:R-:W-:Y:S11]  /*9020*/  BRA `(.L_x_6868) ;  /* 0x0000000000047947 */ /* 0x000ff60003800000 */
.L_x_6855:
[----:B------:R-:W-:-:S05]  /*9030*/  UMOV UR7, UR13 ;  /* 0x0000000d00077c82 */ /* 0x000fca0008000000 */
.L_x_6868:
        /* <DEDUP_REMOVED lines=16> */
.L_x_6893:
        /* <DEDUP_REMOVED lines=18> */
.L_x_6871:
[----:B------:R-:W2:Y:S04]  /*9260*/  LDG.E.STRONG.GPU R4, desc[UR46][R2.64] ;  /* 0x0000002e02047981 */ /* 0x000ea8000c1ef900 */
[----:B--2---:R-:W-:Y:S01]  /*9270*/  CCTL.IVALL ;  /* 0x00000000ff00798f */ /* 0x004fe20002000000 */
[----:B------:R-:W-:Y:S05]  /*9280*/  YIELD ;  /* 0x0000000000007946 */ /* 0x000fea0003800000 */
[----:B------:R-:W-:-:S13]  /*9290*/  ISETP.NE.AND P1, PT, R4, R5, PT ;  /* 0x000000050400720c */ /* 0x000fda0003f25270 */
[----:B------:R-:W-:Y:S05]  /*92a0*/  @P1 BRA `(.L_x_6871) ;  /* 0xfffffffc00ec1947 */ /* 0x000fea000383ffff */
.L_x_6870:
[----:B------:R-:W-:Y:S05]  /*92b0*/  BSYNC B0 ;  /* 0x0000000000007941 */ /* 0x000fea0003800000 */
.L_x_6869:
[----:B------:R-:W-:-:S03]  /*92c0*/  UMOV UR24, 0xffffffff ;  /* 0xffffffff00187882 */ /* 0x000fc60000000000 */
[----:B------:R-:W-:Y:S05]  /*92d0*/  BRA.DIV UR24, `(.L_x_6872) ;  /* 0x0000003618307947 */ /* 0x000fea000b800000 */
[----:B------:R-:W-:Y:S01]  /*92e0*/  NOP ;  /* 0x0000000000007918 */ /* 0x000fe20000000000 */
.L_x_6937:
        /* <DEDUP_REMOVED lines=19> */
.L_x_6874:
[----:B------:R-:W-:Y:S05]  /*9420*/  BSYNC B0 ;  /* 0x0000000000007941 */ /* 0x000fea0003800000 */
.L_x_6873:
        /* <DEDUP_REMOVED lines=15> */
.L_x_6876:
[----:B------:R-:W-:Y:S05]  /*9520*/  BSYNC B0 ;  /* 0x0000000000007941 */ /* 0x000fea0003800000 */
.L_x_6875:
[----:B------:R-:W-:Y:S06]  /*9530*/  BAR.ARV 0xa, 0xa0 ;  /* 0x0282800000007b1d */ /* 0x000fec0000002000 */
[----:B------:R-:W-:Y:S04]  /*9540*/  BSSY B0, `(.L_x_6877) ;  /* 0x0000003000007945 */ /* 0x000fe80003800000 */
[----:B------:R-:W-:Y:S05]  /*9550*/  @!P0 BRA `(.L_x_6878) ;  /* 0x0000000000048947 */ /* 0x000fea0003800000 */
[----:B------:R-:W-:-:S04]  /*9560*/  DEPBAR.LE SB0, 0x0 ;  /* 0x000080000000791a */ /* 0x000fc80000000000 */
.L_x_6878:
[----:B------:R-:W-:Y:S05]  /*9570*/  BSYNC B0 ;  /* 0x0000000000007941 */ /* 0x000fea0003800000 */
.L_x_6877:
        /* <DEDUP_REMOVED lines=19> */
.L_x_6880:
[----:B------:R-:W-:Y:S05]  /*96b0*/  BSYNC B0 ;  /* 0x0000000000007941 */ /* 0x000fea0003800000 */
.L_x_6879:
        /* <DEDUP_REMOVED lines=17> */
.L_x_6883:
[----:B------:R-:W2:Y:S04]  /*97d0*/  LDG.E.STRONG.GPU R4, desc[UR46][R2.64] ;  /* 0x0000002e02047981 */ /* 0x000ea8000c1ef900 */
[----:B--2---:R-:W-:Y:S01]  /*97e0*/  CCTL.IVALL ;  /* 0x00000000ff00798f */ /* 0x004fe20002000000 */
[----:B------:R-:W-:Y:S05]  /*97f0*/  YIELD ;  /* 0x0000000000007946 */ /* 0x000fea0003800000 */
[----:B------:R-:W-:-:S13]  /*9800*/  ISETP.NE.AND P1, PT, R4, R5, PT ;  /* 0x000000050400720c */ /* 0x000fda0003f25270 */
[----:B------:R-:W-:Y:S05]  /*9810*/  @P1 BRA `(.L_x_6883) ;  /* 0xfffffffc00ec1947 */ /* 0x000fea000383ffff */
.L_x_6882:
[----:B------:R-:W-:Y:S05]  /*9820*/  BSYNC B0 ;  /* 0x0000000000007941 */ /* 0x000fea0003800000 */
.L_x_6881:
[----:B------:R-:W-:-:S03]  /*9830*/  UMOV UR18, 0xffffffff ;  /* 0xffffffff00127882 */ /* 0x000fc60000000000 */
[----:B------:R-:W-:Y:S05]  /*9840*/  BRA.DIV UR18, `(.L_x_6884) ;  /* 0x0000002e12f07947 */ /* 0x000fea000b800000 */
[----:B------:R-:W-:Y:S01]  /*9850*/  NOP ;  /* 0x0000000000007918 */ /* 0x000fe20000000000 */
.L_x_6940:
        /* <DEDUP_REMOVED lines=15> */
.L_x_6886:
[----:B------:R-:W-:Y:S05]  /*9950*/  BSYNC B0 ;  /* 0x0000000000007941 */ /* 0x000fea0003800000 */
.L_x_6885:
        /* <DEDUP_REMOVED lines=15> */
.L_x_6888:
[----:B------:R-:W-:Y:S05]  /*9a50*/  BSYNC B0 ;  /* 0x0000000000007941 */ /* 0x000fea0003800000 */
.L_x_6887:
[----:B------:R-:W-:Y:S06]  /*9a60*/  BAR.ARV 0xa, 0xa0 ;  /* 0x0282800000007b1d */ /* 0x000fec0000002000 */
[----:B------:R-:W-:Y:S04]  /*9a70*/  BSSY B0, `(.L_x_6889) ;  /* 0x0000003000007945 */ /* 0x000fe80003800000 */
[----:B------:R-:W-:Y:S05]  /*9a80*/  @!P0 BRA `(.L_x_6890) ;  /* 0x0000000000048947 */ /* 0x000fea0003800000 */
[----:B------:R-:W-:-:S04]  /*9a90*/  DEPBAR.LE SB0, 0x0 ;  /* 0x000080000000791a */ /* 0x000fc80000000000 */
.L_x_6890:
[----:B------:R-:W-:Y:S05]  /*9aa0*/  BSYNC B0 ;  /* 0x0000000000007941 */ /* 0x000fea0003800000 */
.L_x_6889:
        /* <DEDUP_REMOVED lines=19> */
.L_x_6892:
[----:B------:R-:W-:Y:S05]  /*9be0*/  BSYNC B0 ;  /* 0x0000000000007941 */ /* 0x000fea0003800000 */
.L_x_6891:
[----:B------:R-:W-:Y:S02]  /*9bf0*/  UIADD3 UR7, UR7, 0x2, URZ ;  /* 0x0000000207077890 */ /* 0x000fe4000fffe03f */
[----:B------:R-:W-:Y:S02]  /*9c00*/  UIADD3 UR6, UR6, 0x4000, URZ ;  /* 0x0000400006067890 */ /* 0x000fe4000fffe03f */
[----:B------:R-:W-:-:S06]  /*9c10*/  UISETP.GE.AND UP0, UPT, UR7, UR12, UPT ;  /* 0x0000000c0700728c */ /* 0x000fcc000bf06270 */
[----:B------:R-:W-:-:S13]  /*9c20*/  PLOP3.LUT P1, PT, PT, PT, UP0, 0x80, 0x0 ;  /* 0x000000000000781c */ /* 0x000fda0003f2f008 */
[----:B------:R-:W-:Y:S05]  /*9c30*/  @!P1 BRA `(.L_x_6893) ;  /* 0xfffffff400409947 */ /* 0x000fea000383ffff */
[----:B------:R-:W-:Y:S05]  /*9c40*/  BRA `(.L_x_6759) ;  /* 0x0000002800587947 */ /* 0x000fea0003800000 */
.L_x_6846:
        /* <DEDUP_REMOVED lines=21> */
.L_x_6894:
[----:B------:R-:W1:Y:S01]  /*9da0*/  LDC R3, c[0x0][0x8c4] ;  /* 0x00023100ff037b82 */ /* 0x000e620000000800 */
[----:B------:R-:W-:Y:S01]  /*9db0*/  IMAD.MOV.U32 R0, RZ, RZ, R5 ;  /* 0x000000ffff007224 */ /* 0x000fe200078e0005 */
[----:B-1----:R-:W-:-:S13]  /*9dc0*/  ISETP.NE.AND P0, PT, R3, 0x1, PT ;  /* 0x000000010300780c */ /* 0x002fda0003f05270 */
[----:B------:R-:W1:Y:S02]  /*9dd0*/  @P0 LDC.64 R6, c[0x0][0x8c8] ;  /* 0x00023200ff060b82 */ /* 0x000e640000000a00 */
[----:B-1----:R-:W-:-:S05]  /*9de0*/  @P0 IMAD.HI.U32 R4, R5, R6, RZ ;  /* 0x0000000605040227 */ /* 0x002fca00078e00ff */
[----:B------:R-:W-:-:S05]  /*9df0*/  @P0 SHF.R.U32.HI R0, RZ, R7, R4 ;  /* 0x00000007ff000219 */ /* 0x000fca0000011604 */
[----:B------:R-:W-:-:S07]  /*9e00*/  IMAD R3, R0, R3, RZ ;  /* 0x0000000300037224 */ /* 0x000fce00078e02ff */
.L_x_6895:
        /* <DEDUP_REMOVED lines=23> */
.L_x_6896:
        /* <DEDUP_REMOVED lines=10> */
.L_x_6898:
[----:B------:R-:W1:Y:S02]  /*a020*/  LDC R4, c[0x0][0x8ec] ;  /* 0x00023b00ff047b82 */ /* 0x000e640000000800 */
.L_x_6897:
        /* <DEDUP_REMOVED lines=42> */
.L_x_6900:
        /* <DEDUP_REMOVED lines=20> */
.L_x_6901:
[----:B------:R-:W-:Y:S05]  /*a410*/  @!P0 BRA `(.L_x_6902) ;  /* 0x00000000000c8947 */ /* 0x000fea0003800000 */
[----:B------:R-:W2:Y:S04]  /*a420*/  LDG.E R5, desc[UR46][R2.64] ;  /* 0x0000002e02057981 */ /* 0x000ea8000c1e1900 */
[----:B------:R-:W2:Y:S02]  /*a430*/  LDG.E R0, desc[UR46][R2.64+0x4] ;  /* 0x0000042e02007981 */ /* 0x000ea4000c1e1900 */
[----:B--2---:R-:W-:-:S07]  /*a440*/  IMAD.IADD R0, R0, 0x1, -R5 ;  /* 0x0000000100007824 */ /* 0x004fce00078e0a05 */
.L_x_6902:
        /* <DEDUP_REMOVED lines=66> */
.L_x_6941:
        /* <DEDUP_REMOVED lines=15> */
.L_x_6905:
        /* <DEDUP_REMOVED lines=92> */
.L_x_6916:
[----:B-123--:R-:W-:-:S04]  /*af20*/  SHF.L.U32 R18, R10, 0x1f, RZ ;  /* 0x0000001f0a127819 */ /* 0x00efc800000006ff */
[----:B------:R-:W2:Y:S02]  /*af30*/  SYNCS.PHASECHK.TRANS64.TRYWAIT P1, [R15+URZ+0x30840], R18 ;  /* 0x030840120f0075a7 */ /* 0x000ea4000802017f */
[----:B--2---:R-:W-:Y:S05]  /*af40*/  @!P1 BRA `(.L_x_6908) ;  /* 0x0000001800609947 */ /* 0x004fea0003800000 */
.L_x_6942:
        /* <DEDUP_REMOVED lines=8> */
.L_x_6909:
        /* <DEDUP_REMOVED lines=37> */
.L_x_6943:
        /* <DEDUP_REMOVED lines=8> */
.L_x_6911:
        /* <DEDUP_REMOVED lines=37> */
.L_x_6944:
        /* <DEDUP_REMOVED lines=8> */
.L_x_6913:
        /* <DEDUP_REMOVED lines=31> */
.L_x_6946:
        /* <DEDUP_REMOVED lines=8> */
.L_x_6915:
        /* <DEDUP_REMOVED lines=37> */
.L_x_6907:
[----:B------:R-:W4:Y:S02]  /*ba30*/  LDL.LU R4, [R1+0x4] ;  /* 0x0000040001047983 */ /* 0x000f240000300800 */
[----:B----4-:R-:W-:Y:S02]  /*ba40*/  ISETP.NE.AND P1, PT, R4, RZ, PT ;  /* 0x000000ff0400720c */ /* 0x010fe40003f25270 */
[----:B------:R4:W5:Y:S11]  /*ba50*/  LDL R4, [R1] ;  /* 0x0000000001047983 */ /* 0x0009760000100800 */
[----:B----4-:R-:W-:Y:S05]  /*ba60*/  @!P1 BRA `(.L_x_6906) ;  /* 0x00000004005c9947 */ /* 0x010fea0003800000 */
[----:B------:R-:W-:-:S04]  /*ba70*/  SHF.L.U32 R12, R10, 0x1f, RZ ;  /* 0x0000001f0a0c7819 */ /* 0x000fc800000006ff */
[----:B------:R-:W4:Y:S02]  /*ba80*/  SYNCS.PHASECHK.TRANS64.TRYWAIT P1, [R15+URZ+0x30840], R12 ;  /* 0x0308400c0f0075a7 */ /* 0x000f24000802017f */
[----:B----4-:R-:W-:Y:S05]  /*ba90*/  @!P1 BRA `(.L_x_6917) ;  /* 0x0000000c00e09947 */ /* 0x010fea0003800000 */
.L_x_6947:
        /* <DEDUP_REMOVED lines=8> */
.L_x_6918:
        /* <DEDUP_REMOVED lines=34> */
.L_x_6948:
        /* <DEDUP_REMOVED lines=8> */
.L_x_6920:
        /* <DEDUP_REMOVED lines=34> */
.L_x_6906:
[----:B------:R-:W1:Y:S01]  /*bfe0*/  S2R R0, SR_TID.X ;  /* 0x0000000000007919 */ /* 0x000e620000002100 */
[----:B------:R-:W-:Y:S01]  /*bff0*/  IMAD R3, R16, 0x8, R15 ;  /* 0x0000000810037824 */ /* 0x000fe200078e020f */
[----:B-1----:R-:W-:Y:S02]  /*c000*/  LOP3.LUT R2, R0, 0x7f, RZ, 0xc0, !PT ;  /* 0x0000007f00027812 */ /* 0x002fe400078ec0ff */
[----:B------:R-:W-:Y:S02]  /*c010*/  SHF.L.U32 R0, R10, 0x1f, RZ ;  /* 0x0000001f0a007819 */ /* 0x000fe400000006ff */
[----:B------:R-:W-:Y:S02]  /*c020*/  ISETP.NE.AND P1, PT, R2, RZ, PT ;  /* 0x000000ff0200720c */ /* 0x000fe40003f25270 */
[----:B------:R-:W1:Y:S02]  /*c030*/  SYNCS.PHASECHK.TRANS64.TRYWAIT P0, [R3+URZ+0x30840], R0 ;  /* 0x03084000030075a7 */ /* 0x000e64000800017f */
[----:B-1----:R-:W-:Y:S09]  /*c040*/  @!P0 BRA `(.L_x_6921) ;  /* 0x00000008009c8947 */ /* 0x002ff20003800000 */
.L_x_6949:
[----:B------:R-:W-:Y:S05]  /*c050*/  @P1 BRA `(.L_x_6922) ;  /* 0x0000000000181947 */ /* 0x000fea0003800000 */
[----:B------:R-:W1:Y:S01]  /*c060*/  S2R R2, SR_TID.X ;  /* 0x0000000000027919 */ /* 0x000e620000002100 */
[----:B------:R-:W-:-:S04]  /*c070*/  IMAD.MOV.U32 R0, RZ, RZ, 0x4100 ;  /* 0x00004100ff007424 */ /* 0x000fc800078e00ff */
[----:B------:R1:W-:Y:S02]  /*c080*/  SYNCS.ARRIVE.TRANS64 RZ, [R3+URZ+0x30830], R0 ;  /* 0x0308300003ff79a7 */ /* 0x0003e4000800003f */
[----:B-1----:R-:W-:-:S13]  /*c090*/  LOP3.LUT P0, RZ, R2, 0x1f, RZ, 0xc0, !PT ;  /* 0x0000001f02ff7812 */ /* 0x002fda000780c0ff */
[----:B------:R-:W-:Y:S05]  /*c0a0*/  @!P0 BRA `(.L_x_6922) ;  /* 0x0000000000048947 */ /* 0x000fea0003800000 */
[----:B------:R-:W-:Y:S01]  /*c0b0*/  BPT.TRAP 0x1 ;  /* 0x000000040000795c */ /* 0x000fe20000300000 */
.L_x_6922:
        /* <DEDUP_REMOVED lines=41> */
.L_x_6903:
[----:B------:R-:W-:Y:S05]  /*c350*/  BSYNC B0 ;  /* 0x0000000000007941 */ /* 0x000fea0003800000 */
.L_x_6899:
[----:B------:R-:W-:-:S03]  /*c360*/  UMOV UR7, 0xffffffff ;  /* 0xffffffff00077882 */ /* 0x000fc60000000000 */
[----:B------:R-:W-:Y:S05]  /*c370*/  BRA.DIV UR7, `(.L_x_6923) ;  /* 0x0000000607e47947 */ /* 0x000fea000b800000 */
[----:B------:R-:W-:-:S13]  /*c380*/  ELECT P6, URZ, PT ;  /* 0x00000000003f782f */ /* 0x000fda00038c0000 */
.L_x_6952:
[----:B------:R-:W-:Y:S05]  /*c390*/  @!P6 BRA `(.L_x_6759) ;  /* 0x000000000084e947 */ /* 0x000fea0003800000 */
[----:B------:R-:W-:-:S06]  /*c3a0*/  ULOP3.LUT UR7, UR38, 0x2, URZ, 0xfc, !UPT ;  /* 0x0000000226077892 */ /* 0x000fcc000f8efc3f */
[----:B------:R-:W-:-:S05]  /*c3b0*/  IMAD.U32 R0, RZ, RZ, UR7 ;  /* 0x00000007ff007e24 */ /* 0x000fca000f8e00ff */
[----:B------:R-:W-:-:S13]  /*c3c0*/  ISETP.NE.AND P2, PT, R0, 0x3, PT ;  /* 0x000000030000780c */ /* 0x000fda0003f45270 */
[----:B------:R-:W-:Y:S05]  /*c3d0*/  @!P2 BRA `(.L_x_6924) ;  /* 0x000000000004a947 */ /* 0x000fea0003800000 */
[----:B------:R-:W-:Y:S01]  /*c3e0*/  BPT.TRAP 0x1 ;  /* 0x000000040000795c */ /* 0x000fe20000300000 */
.L_x_6924:
        /* <DEDUP_REMOVED lines=15> */
.L_x_6953:
[----:B------:R-:W2:Y:S02]  /*c4e0*/  SYNCS.PHASECHK.TRANS64.TRYWAIT P0, [R3+URZ], R0 ;  /* 0x00000000030075a7 */ /* 0x000ea4000800017f */
[----:B--2---:R-:W-:Y:S05]  /*c4f0*/  @!P0 BRA `(.L_x_6926) ;  /* 0x0000000400b88947 */ /* 0x004fea0003800000 */
.L_x_6954:
[----:B------:R-:W-:Y:S05]  /*c500*/  @!P2 BRA `(.L_x_6927) ;  /* 0x000000000004a947 */ /* 0x000fea0003800000 */
[----:B------:R-:W-:Y:S01]  /*c510*/  BPT.TRAP 0x1 ;  /* 0x000000040000795c */ /* 0x000fe20000300000 */
.L_x_6927:
[----:B--2---:R-:W-:-:S04]  /*c520*/  VIADD R3, R8, 0x30840 ;  /* 0x0003084008037836 */ /* 0x004fc80000000000 */
[----:B------:R-:W-:-:S04]  /*c530*/  IMAD R5, R2, 0x8, R3 ;  /* 0x0000000802057824 */ /* 0x000fc800078e0203 */
[----:B------:R-:W2:Y:S02]  /*c540*/  SYNCS.PHASECHK.TRANS64.TRYWAIT P0, [R5+URZ], R4 ;  /* 0x00000004050075a7 */ /* 0x000ea4000800017f */
[----:B--2---:R-:W-:Y:S05]  /*c550*/  @!P0 BRA `(.L_x_6928) ;  /* 0x0000000400b48947 */ /* 0x004fea0003800000 */
.L_x_6955:
[----:B------:R-:W-:-:S07]  /*c560*/  IMAD R3, R6, 0x8, R3 ;  /* 0x0000000806037824 */ /* 0x000fce00078e0203 */
.L_x_6929:
[----:B---3--:R3:W4:Y:S02]  /*c570*/  SYNCS.PHASECHK.TRANS64.TRYWAIT P0, [R3+URZ], R0 ;  /* 0x00000000030075a7 */ /* 0x008724000800017f */
[----:B----4-:R-:W-:Y:S05]  /*c580*/  @!P0 NANOSLEEP.SYNCS 0x989680 ;  /* 0x009896800000895d */ /* 0x010fea0003900000 */
[----:B------:R-:W4:Y:S02]  /*c590*/  @!P0 SYNCS.PHASECHK.TRANS64 P0, [R3+URZ], R0 ;  /* 0x00000000030085a7 */ /* 0x000f24000800007f */
[----:B----4-:R-:W-:Y:S05]  /*c5a0*/  @!P0 BRA `(.L_x_6929) ;  /* 0xfffffffc00f08947 */ /* 0x010fea000383ffff */
.L_x_6759:
[----:B------:R-:W-:Y:S05]  /*c5b0*/  BSYNC B6 ;  /* 0x0000000000067941 */ /* 0x000fea0003800000 */
.L_x_6751:
[----:B------:R-:W-:Y:S05]  /*c5c0*/  EXIT ;  /* 0x000000000000794d */ /* 0x000fea0003800000 */
.L_x_6769:
[----:B------:R-:W-:Y:S02]  /*c5d0*/  IMAD.MOV.U32 R12, RZ, RZ, RZ ;  /* 0x000000ffff0c7224 */ /* 0x000fe400078e00ff */
[----:B------:R-:W-:Y:S02]  /*c5e0*/  IMAD.MOV.U32 R11, RZ, RZ, 0x1f ;  /* 0x0000001fff0b7424 */ /* 0x000fe400078e00ff */
[----:B------:R-:W-:-:S07]  /*c5f0*/  IMAD.MOV.U32 R15, RZ, RZ, -0x1 ;  /* 0xffffffffff0f7424 */ /* 0x000fce00078e00ff */
[----:B------:R-:W-:Y:S05]  /*c600*/  WARPSYNC.COLLECTIVE R15, `(.L_x_6930) ;  /* 0x000000000f087348 */ /* 0x000fea0003c00000 */
[----:B------:R1:W2:Y:S02]  /*c610*/  SHFL.IDX P6, R14, R13, R12, R11 ;  /* 0x0000000c0d0e7389 */ /* 0x0002a400000c000b */
[----:B-12---:R-:W-:Y:S01]  /*c620*/  ENDCOLLECTIVE ;  /* 0x000000000000791b */ /* 0x006fe20003800000 */
.L_x_6930:
[----:B------:R-:W-:Y:S05]  /*c630*/  BRA `(.L_x_6931) ;  /* 0xffffff50008c7947 */ /* 0x000fea000383ffff */
.L_x_6771:
[----:B---3--:R3:W4:Y:S02]  /*c640*/  SYNCS.PHASECHK.TRANS64.TRYWAIT P0, [R228+URZ+0x30800], R9 ;  /* 0x03080009e40075a7 */ /* 0x008724000800017f */
[----:B----4-:R-:W-:Y:S05]  /*c650*/  @!P0 NANOSLEEP.SYNCS 0x989680 ;  /* 0x009896800000895d */ /* 0x010fea0003900000 */
[----:B------:R-:W4:Y:S02]  /*c660*/  @!P0 SYNCS.PHASECHK.TRANS64 P0, [R228+URZ+0x30800], R9 ;  /* 0x03080009e40085a7 */ /* 0x000f24000800007f */
[----:B----4-:R-:W-:Y:S05]  /*c670*/  @!P0 BRA `(.L_x_6771) ;  /* 0xfffffffc00f08947 */ /* 0x010fea000383ffff */
[----:B------:R-:W-:Y:S05]  /*c680*/  BRA `(.L_x_6770) ;  /* 0xffffff5000b47947 */ /* 0x000fea000383ffff */
.L_x_6775:
[----:B---3--:R3:W4:Y:S02]  /*c690*/  SYNCS.PHASECHK.TRANS64.TRYWAIT P1, [R0+URZ+0x30810], R9 ;  /* 0x03081009000075a7 */ /* 0x008724000802017f */
[----:B----4-:R-:W-:Y:S05]  /*c6a0*/  @!P1 NANOSLEEP.SYNCS 0x989680 ;  /* 0x009896800000995d */ /* 0x010fea0003900000 */
[----:B------:R-:W4:Y:S02]  /*c6b0*/  @!P1 SYNCS.PHASECHK.TRANS64 P1, [R0+URZ+0x30810], R9 ;  /* 0x03081009000095a7 */ /* 0x000f24000802007f */
[----:B----4-:R-:W-:Y:S05]  /*c6c0*/  @!P1 BRA `(.L_x_6775) ;  /* 0xfffffffc00f09947 */ /* 0x010fea000383ffff */
[----:B------:R-:W-:Y:S05]  /*c6d0*/  BRA `(.L_x_6774) ;  /* 0xffffff5800647947 */ /* 0x000fea000383ffff */
.L_x_6779:
[----:B------:R1:W1:Y:S02]  /*c6e0*/  SYNCS.PHASECHK.TRANS64.TRYWAIT P1, [R0+URZ+0x30830], R9 ;  /* 0x03083009000075a7 */ /* 0x000264000802017f */
[----:B-1----:R-:W-:Y:S05]  /*c6f0*/  @!P1 NANOSLEEP.SYNCS 0x989680 ;  /* 0x009896800000995d */ /* 0x002fea0003900000 */
[----:B------:R-:W1:Y:S02]  /*c700*/  @!P1 SYNCS.PHASECHK.TRANS64 P1, [R0+URZ+0x30830], R9 ;  /* 0x03083009000095a7 */ /* 0x000e64000802007f */
[----:B-1----:R-:W-:Y:S05]  /*c710*/  @!P1 BRA `(.L_x_6779) ;  /* 0xfffffffc00f09947 */ /* 0x002fea000383ffff */
[----:B------:R-:W-:Y:S05]  /*c720*/  BRA `(.L_x_6778) ;  /* 0xffffff5c00bc7947 */ /* 0x000fea000383ffff */
.L_x_6859:
[----:B------:R-:W-:Y:S01]  /*c730*/  BSSY B0, `(.L_x_6932) ;  /* 0x0000005000007945 */ /* 0x000fe20003800000 */
[----:B------:R-:W-:-:S07]  /*c740*/  IMAD.MOV.U32 R15, RZ, RZ, -0x1 ;  /* 0xffffffffff0f7424 */ /* 0x000fce00078e00ff */
[----:B------:R-:W-:Y:S05]  /*c750*/  WARPSYNC.COLLECTIVE R15, `(.L_x_6933) ;  /* 0x000000000f087348 */ /* 0x000fea0003c00000 */
[----:B------:R-:W-:Y:S01]  /*c760*/  NOP ;  /* 0x0000000000007918 */ /* 0x000fe20000000000 */
[----:B------:R-:W-:Y:S01]  /*c770*/  ENDCOLLECTIVE ;  /* 0x000000000000791b */ /* 0x000fe20003800000 */
.L_x_6933:
[----:B------:R-:W-:Y:S05]  /*c780*/  BSYNC B0 ;  /* 0x0000000000007941 */ /* 0x000fea0003800000 */
.L_x_6932:
[----:B------:R-:W-:Y:S05]  /*c790*/  BRA `(.L_x_6934) ;  /* 0xffffffc400087947 */ /* 0x000fea000383ffff */
.L_x_6872:
[----:B------:R-:W-:Y:S01]  /*c7a0*/  BSSY B0, `(.L_x_6935) ;  /* 0x0000005000007945 */ /* 0x000fe20003800000 */
[----:B------:R-:W-:-:S07]  /*c7b0*/  IMAD.MOV.U32 R15, RZ, RZ, -0x1 ;  /* 0xffffffffff0f7424 */ /* 0x000fce00078e00ff */
[----:B------:R-:W-:Y:S05]  /*c7c0*/  WARPSYNC.COLLECTIVE R15, `(.L_x_6936) ;  /* 0x000000000f087348 */ /* 0x000fea0003c00000 */
[----:B------:R-:W-:Y:S01]  /*c7d0*/  NOP ;  /* 0x0000000000007918 */ /* 0x000fe20000000000 */
[----:B------:R-:W-:Y:S01]  /*c7e0*/  ENDCOLLECTIVE ;  /* 0x000000000000791b */ /* 0x000fe20003800000 */
.L_x_6936:
[----:B------:R-:W-:Y:S05]  /*c7f0*/  BSYNC B0 ;  /* 0x0000000000007941 */ /* 0x000fea0003800000 */
.L_x_6935:
[----:B------:R-:W-:Y:S05]  /*c800*/  BRA `(.L_x_6937) ;  /* 0xffffffc800b87947 */ /* 0x000fea000383ffff */
.L_x_6884:
[----:B------:R-:W-:Y:S01]  /*c810*/  BSSY B0, `(.L_x_6938) ;  /* 0x0000005000007945 */ /* 0x000fe20003800000 */
[----:B------:R-:W-:-:S07]  /*c820*/  IMAD.MOV.U32 R15, RZ, RZ, -0x1 ;  /* 0xffffffffff0f7424 */ /* 0x000fce00078e00ff */
[----:B------:R-:W-:Y:S05]  /*c830*/  WARPSYNC.COLLECTIVE R15, `(.L_x_6939) ;  /* 0x000000000f087348 */ /* 0x000fea0003c00000 */
[----:B------:R-:W-:Y:S01]  /*c840*/  NOP ;  /* 0x0000000000007918 */ /* 0x000fe20000000000 */
[----:B------:R-:W-:Y:S01]  /*c850*/  ENDCOLLECTIVE ;  /* 0x000000000000791b */ /* 0x000fe20003800000 */
.L_x_6939:
[----:B------:R-:W-:Y:S05]  /*c860*/  BSYNC B0 ;  /* 0x0000000000007941 */ /* 0x000fea0003800000 */
.L_x_6938:
[----:B------:R-:W-:Y:S05]  /*c870*/  BRA `(.L_x_6940) ;  /* 0xffffffcc00f87947 */ /* 0x000fea000383ffff */
.L_x_6904:
[----:B-1----:R1:W2:Y:S02]  /*c880*/  SYNCS.PHASECHK.TRANS64.TRYWAIT P0, [R15+URZ+0x30820], R2 ;  /* 0x030820020f0075a7 */ /* 0x0022a4000800017f */
[----:B--2---:R-:W-:Y:S05]  /*c890*/  @!P0 NANOSLEEP.SYNCS 0x989680 ;  /* 0x009896800000895d */ /* 0x004fea0003900000 */
[----:B------:R-:W2:Y:S02]  /*c8a0*/  @!P0 SYNCS.PHASECHK.TRANS64 P0, [R15+URZ+0x30820], R2 ;  /* 0x030820020f0085a7 */ /* 0x000ea4000800007f */
[----:B--2---:R-:W-:Y:S05]  /*c8b0*/  @!P0 BRA `(.L_x_6904) ;  /* 0xfffffffc00f08947 */ /* 0x004fea000383ffff */
[----:B------:R-:W-:Y:S05]  /*c8c0*/  BRA `(.L_x_6941) ;  /* 0xffffffdc00e87947 */ /* 0x000fea000383ffff */
.L_x_6908:
[----:B--2---:R2:W3:Y:S02]  /*c8d0*/  SYNCS.PHASECHK.TRANS64.TRYWAIT P1, [R15+URZ+0x30840], R18 ;  /* 0x030840120f0075a7 */ /* 0x0044e4000802017f */
[----:B---3--:R-:W-:Y:S05]  /*c8e0*/  @!P1 NANOSLEEP.SYNCS 0x989680 ;  /* 0x009896800000995d */ /* 0x008fea0003900000 */
[----:B------:R-:W3:Y:S02]  /*c8f0*/  @!P1 SYNCS.PHASECHK.TRANS64 P1, [R15+URZ+0x30840], R18 ;  /* 0x030840120f0095a7 */ /* 0x000ee4000802007f */
[----:B---3--:R-:W-:Y:S05]  /*c900*/  @!P1 BRA `(.L_x_6908) ;  /* 0xfffffffc00f09947 */ /* 0x008fea000383ffff */
[----:B------:R-:W-:Y:S05]  /*c910*/  BRA `(.L_x_6942) ;  /* 0xffffffe4008c7947 */ /* 0x000fea000383ffff */
.L_x_6910:
[----:B-1----:R1:W3:Y:S02]  /*c920*/  SYNCS.PHASECHK.TRANS64.TRYWAIT P1, [R15+URZ+0x30828], R18 ;  /* 0x030828120f0075a7 */ /* 0x0022e4000802017f */
[----:B---3--:R-:W-:Y:S05]  /*c930*/  @!P1 NANOSLEEP.SYNCS 0x989680 ;  /* 0x009896800000995d */ /* 0x008fea0003900000 */
[----:B------:R-:W3:Y:S02]  /*c940*/  @!P1 SYNCS.PHASECHK.TRANS64 P1, [R15+URZ+0x30828], R18 ;  /* 0x030828120f0095a7 */ /* 0x000ee4000802007f */
[----:B---3--:R-:W-:Y:S05]  /*c950*/  @!P1 BRA `(.L_x_6910) ;  /* 0xfffffffc00f09947 */ /* 0x008fea000383ffff */
[----:B------:R-:W-:Y:S05]  /*c960*/  BRA `(.L_x_6943) ;  /* 0xffffffe8002c7947 */ /* 0x000fea000383ffff */
.L_x_6912:
[----:B---3--:R3:W4:Y:S02]  /*c970*/  SYNCS.PHASECHK.TRANS64.TRYWAIT P1, [R15+URZ+0x30848], R18 ;  /* 0x030848120f0075a7 */ /* 0x008724000802017f */
[----:B----4-:R-:W-:Y:S05]  /*c980*/  @!P1 NANOSLEEP.SYNCS 0x989680 ;  /* 0x009896800000995d */ /* 0x010fea0003900000 */
[----:B------:R-:W4:Y:S02]  /*c990*/  @!P1 SYNCS.PHASECHK.TRANS64 P1, [R15+URZ+0x30848], R18 ;  /* 0x030848120f0095a7 */ /* 0x000f24000802007f */
[----:B----4-:R-:W-:Y:S05]  /*c9a0*/  @!P1 BRA `(.L_x_6912) ;  /* 0xfffffffc00f09947 */ /* 0x010fea000383ffff */
[----:B------:R-:W-:Y:S05]  /*c9b0*/  BRA `(.L_x_6944) ;  /* 0xffffffe800cc7947 */ /* 0x000fea000383ffff */
.L_x_6914:
[----:B------:R-:W-:-:S07]  /*c9c0*/  SHF.L.U32 R4, R10, 0x1f, RZ ;  /* 0x0000001f0a047819 */ /* 0x000fce00000006ff */
.L_x_6945:
[----:B----4-:R4:W1:Y:S02]  /*c9d0*/  SYNCS.PHASECHK.TRANS64.TRYWAIT P1, [R15+URZ+0x30820], R4 ;  /* 0x030820040f0075a7 */ /* 0x010864000802017f */
[----:B-1----:R-:W-:Y:S05]  /*c9e0*/  @!P1 NANOSLEEP.SYNCS 0x989680 ;  /* 0x009896800000995d */ /* 0x002fea0003900000 */
[----:B------:R-:W1:Y:S02]  /*c9f0*/  @!P1 SYNCS.PHASECHK.TRANS64 P1, [R15+URZ+0x30820], R4 ;  /* 0x030820040f0095a7 */ /* 0x000e64000802007f */
[----:B-1----:R-:W-:Y:S05]  /*ca00*/  @!P1 BRA `(.L_x_6945) ;  /* 0xfffffffc00f09947 */ /* 0x002fea000383ffff */
[----:B------:R-:W-:Y:S05]  /*ca10*/  BRA `(.L_x_6946) ;  /* 0xffffffec00507947 */ /* 0x000fea000383ffff */
.L_x_6917:
[----:B----4-:R4:W1:Y:S02]  /*ca20*/  SYNCS.PHASECHK.TRANS64.TRYWAIT P1, [R15+URZ+0x30840], R12 ;  /* 0x0308400c0f0075a7 */ /* 0x010864000802017f */
[----:B-1----:R-:W-:Y:S05]  /*ca30*/  @!P1 NANOSLEEP.SYNCS 0x989680 ;  /* 0x009896800000995d */ /* 0x002fea0003900000 */
[----:B------:R-:W1:Y:S02]  /*ca40*/  @!P1 SYNCS.PHASECHK.TRANS64 P1, [R15+URZ+0x30840], R12 ;  /* 0x0308400c0f0095a7 */ /* 0x000e64000802007f */
[----:B-1----:R-:W-:Y:S05]  /*ca50*/  @!P1 BRA `(.L_x_6917) ;  /* 0xfffffffc00f09947 */ /* 0x002fea000383ffff */
[----:B------:R-:W-:Y:S05]  /*ca60*/  BRA `(.L_x_6947) ;  /* 0xfffffff0000c7947 */ /* 0x000fea000383ffff */
.L_x_6919:
[----:B-1----:R1:W2:Y:S02]  /*ca70*/  SYNCS.PHASECHK.TRANS64.TRYWAIT P1, [R15+URZ+0x30828], R12 ;  /* 0x0308280c0f0075a7 */ /* 0x0022a4000802017f */
[----:B--2---:R-:W-:Y:S05]  /*ca80*/  @!P1 NANOSLEEP.SYNCS 0x989680 ;  /* 0x009896800000995d */ /* 0x004fea0003900000 */
[----:B------:R-:W2:Y:S02]  /*ca90*/  @!P1 SYNCS.PHASECHK.TRANS64 P1, [R15+URZ+0x30828], R12 ;  /* 0x0308280c0f0095a7 */ /* 0x000ea4000802007f */
[----:B--2---:R-:W-:Y:S05]  /*caa0*/  @!P1 BRA `(.L_x_6919) ;  /* 0xfffffffc00f09947 */ /* 0x004fea000383ffff */
[----:B------:R-:W-:Y:S05]  /*cab0*/  BRA `(.L_x_6948) ;  /* 0xfffffff000a07947 */ /* 0x000fea000383ffff */
.L_x_6921:
[----:B------:R1:W1:Y:S02]  /*cac0*/  SYNCS.PHASECHK.TRANS64.TRYWAIT P0, [R3+URZ+0x30840], R0 ;  /* 0x03084000030075a7 */ /* 0x000264000800017f */
[----:B-1----:R-:W-:Y:S05]  /*cad0*/  @!P0 NANOSLEEP.SYNCS 0x989680 ;  /* 0x009896800000895d */ /* 0x002fea0003900000 */
[----:B------:R-:W1:Y:S02]  /*cae0*/  @!P0 SYNCS.PHASECHK.TRANS64 P0, [R3+URZ+0x30840], R0 ;  /* 0x03084000030085a7 */ /* 0x000e64000800007f */
[----:B-1----:R-:W-:Y:S05]  /*caf0*/  @!P0 BRA `(.L_x_6921) ;  /* 0xfffffffc00f08947 */ /* 0x002fea000383ffff */
[----:B------:R-:W-:Y:S05]  /*cb00*/  BRA `(.L_x_6949) ;  /* 0xfffffff400507947 */ /* 0x000fea000383ffff */
.L_x_6923:
[----:B------:R-:W-:Y:S01]  /*cb10*/  BSSY B0, `(.L_x_6950) ;  /* 0x0000006000007945 */ /* 0x000fe20003800000 */
[----:B------:R-:W-:-:S07]  /*cb20*/  IMAD.MOV.U32 R15, RZ, RZ, -0x1 ;  /* 0xffffffffff0f7424 */ /* 0x000fce00078e00ff */
[----:B------:R-:W-:Y:S05]  /*cb30*/  WARPSYNC.COLLECTIVE R15, `(.L_x_6951) ;  /* 0x000000000f0c7348 */ /* 0x000fea0003c00000 */
[----:B------:R-:W-:Y:S02]  /*cb40*/  ELECT P6, UR62, PT ;  /* 0x00000000003e782f */ /* 0x000fe400038c0000 */
[----:B------:R-:W-:Y:S01]  /*cb50*/  MOV R14, UR62 ;  /* 0x0000003e000e7c02 */ /* 0x000fe20008000f00 */
[----:B------:R-:W-:Y:S10]  /*cb60*/  ENDCOLLECTIVE ;  /* 0x000000000000791b */ /* 0x000ff40003800000 */
.L_x_6951:
[----:B------:R-:W-:Y:S05]  /*cb70*/  BSYNC B0 ;  /* 0x0000000000007941 */ /* 0x000fea0003800000 */
.L_x_6950:
[----:B------:R-:W-:Y:S05]  /*cb80*/  BRA `(.L_x_6952) ;  /* 0xfffffff800007947 */ /* 0x000fea000383ffff */
.L_x_6925:
[----:B-1----:R1:W2:Y:S02]  /*cb90*/  SYNCS.PHASECHK.TRANS64.TRYWAIT P0, [R7+URZ], R4 ;  /* 0x00000004070075a7 */ /* 0x0022a4000800017f */
[----:B--2---:R-:W-:Y:S05]  /*cba0*/  @!P0 NANOSLEEP.SYNCS 0x989680 ;  /* 0x009896800000895d */ /* 0x004fea0003900000 */
[----:B------:R-:W2:Y:S02]  /*cbb0*/  @!P0 SYNCS.PHASECHK.TRANS64 P0, [R7+URZ], R4 ;  /* 0x00000004070085a7 */ /* 0x000ea4000800007f */
[----:B--2---:R-:W-:Y:S05]  /*cbc0*/  @!P0 BRA `(.L_x_6925) ;  /* 0xfffffffc00f08947 */ /* 0x004fea000383ffff */
[----:B------:R-:W-:Y:S05]  /*cbd0*/  BRA `(.L_x_6953) ;  /* 0xfffffff800407947 */ /* 0x000fea000383ffff */
.L_x_6926:
[----:B--2---:R2:W3:Y:S02]  /*cbe0*/  SYNCS.PHASECHK.TRANS64.TRYWAIT P0, [R3+URZ], R0 ;  /* 0x00000000030075a7 */ /* 0x0044e4000800017f */
[----:B---3--:R-:W-:Y:S05]  /*cbf0*/  @!P0 NANOSLEEP.SYNCS 0x989680 ;  /* 0x009896800000895d */ /* 0x008fea0003900000 */
[----:B------:R-:W3:Y:S02]  /*cc00*/  @!P0 SYNCS.PHASECHK.TRANS64 P0, [R3+URZ], R0 ;  /* 0x00000000030085a7 */ /* 0x000ee4000800007f */
[----:B---3--:R-:W-:Y:S05]  /*cc10*/  @!P0 BRA `(.L_x_6926) ;  /* 0xfffffffc00f08947 */ /* 0x008fea000383ffff */
[----:B------:R-:W-:Y:S05]  /*cc20*/  BRA `(.L_x_6954) ;  /* 0xfffffff800347947 */ /* 0x000fea000383ffff */
.L_x_6928:
[----:B--2---:R2:W3:Y:S02]  /*cc30*/  SYNCS.PHASECHK.TRANS64.TRYWAIT P0, [R5+URZ], R4 ;  /* 0x00000004050075a7 */ /* 0x0044e4000800017f */
[----:B---3--:R-:W-:Y:S05]  /*cc40*/  @!P0 NANOSLEEP.SYNCS 0x989680 ;  /* 0x009896800000895d */ /* 0x008fea0003900000 */
[----:B------:R-:W3:Y:S02]  /*cc50*/  @!P0 SYNCS.PHASECHK.TRANS64 P0, [R5+URZ], R4 ;  /* 0x00000004050085a7 */ /* 0x000ee4000800007f */
[----:B---3--:R-:W-:Y:S05]  /*cc60*/  @!P0 BRA `(.L_x_6928) ;  /* 0xfffffffc00f08947 */ /* 0x008fea000383ffff */
[----:B------:R-:W-:Y:S05]  /*cc70*/  BRA `(.L_x_6955) ;  /* 0xfffffff800387947 */ /* 0x000fea000383ffff */
.L_x_6956:
        /* <DEDUP_REMOVED lines=16> */
.L_x_7339:


//--------------------- .text._ZN7cutlass13device_kernelIN5flash11enable_sm90INS1_16FlashAttnBwdSm90INS1_25CollectiveMainloopBwdSm90ILi2ELi2ELi2EN4cute5tupleIJNS5_1CILi1EEES8_S8_EEENS6_IJNS7_ILi64EEENS7_ILi128EEESB_EEENS_10bfloat16_tEfNS_4arch4Sm90ELb1ELb0ELb0ELb1ELb0ELb1ELb0ELb0ELi2ELi1ELi2ELi1ELb0EEENS1_24CollectiveEpilogueBwdGQAISC_fSF_Li256ELb1ELb0EEENS1_25SingleTileBwdLPTSchedulerILb1ELi128ELb0EEEEEEEEEvNT_6ParamsE --------------------------
	.section	.text._ZN7cutlass13device_kernelIN5flash11enable_sm90INS1_16FlashAttnBwdSm90INS1_25CollectiveMainloopBwdSm90ILi2ELi2ELi2EN4cute5tupleIJNS5_1CILi1EEES8_S8_EEENS6_IJNS7_ILi64EEENS7_ILi128EEESB_EEENS_10bfloat16_tEfNS_4arch4Sm90ELb1ELb0ELb0ELb1ELb0ELb1ELb0ELb0ELi2ELi1ELi2ELi1ELb0EEENS1_24CollectiveEpilogueBwdGQAISC_fSF_Li256ELb1ELb0EEENS1_25SingleTileBwdLPTSchedulerILb1ELi128ELb0EEEEEEEEEvNT_6ParamsE,"ax",@progbits
	.align	128
.text._ZN7cutlass13device_kernelIN5flash11enable_sm90INS1_16FlashAttnBwdSm90INS1_25CollectiveMainloopBwdSm90ILi2ELi2ELi2EN4cute5tupleIJNS5_1CILi1EEES8_S8_EEENS6_IJNS7_ILi64EEENS7_ILi128EEESB_EEENS_10bfloat16_tEfNS_4arch4Sm90ELb1ELb0ELb0ELb1ELb0ELb1ELb0ELb0ELi2ELi1ELi2ELi1ELb0EEENS1_24CollectiveEpilogueBwdGQAISC_fSF_Li256ELb1ELb0EEENS1_25SingleTileBwdLPTSchedulerILb1ELi128ELb0EEEEEEEEEvNT_6ParamsE:
        .type           _ZN7cutlass13device_kernelIN5flash11enable_sm90INS1_16FlashAttnBwdSm90INS1_25CollectiveMainloopBwdSm90ILi2ELi2ELi2EN4cute5tupleIJNS5_1CILi1EEES8_S8_EEENS6_IJNS7_ILi64EEENS7_ILi128EEESB_EEENS_10bfloat16_tEfNS_4arch4Sm90ELb1ELb0ELb0ELb1ELb0ELb1ELb0ELb0ELi2ELi1ELi2ELi1ELb0EEENS1_24CollectiveEpilogueBwdGQAISC_fSF_Li256ELb1ELb0EEENS1_25SingleTileBwdLPTSchedulerILb1ELi128ELb0EEEEEEEEEvNT_6ParamsE,@function
        .size           _ZN7cutlass13device_kernelIN5flash11enable_sm90INS1_16FlashAttnBwdSm90INS1_25CollectiveMainloopBwdSm90ILi2ELi2ELi2EN4cute5tupleIJNS5_1CILi1EEES8_S8_EEENS6_IJNS7_ILi64EEENS7_ILi128EEESB_EEENS_10bfloat16_tEfNS_4arch4Sm90ELb1ELb0ELb0ELb1ELb0ELb1ELb0ELb0ELi2ELi1ELi2ELi1ELb0EEENS1_24CollectiveEpilogueBwdGQAISC_fSF_Li256ELb1ELb0EEENS1_25SingleTileBwdLPTSchedulerILb1ELi128ELb0EEEEEEEEEvNT_6ParamsE,(.L_x_7340 - _ZN7cutlass13device_kernelIN5flash11enable_sm90INS1_16FlashAttnBwdSm90INS1_25CollectiveMainloopBwdSm90ILi2ELi2ELi2EN4cute5tupleIJNS5_1CILi1EEES8_S8_EEENS6_IJNS7_ILi64EEENS7_ILi128EEESB_EEENS_10bfloat16_tEfNS_4arch4Sm90ELb1ELb0ELb0ELb1ELb0ELb1ELb0ELb0ELi2ELi1ELi2ELi1ELb0EEENS1_24CollectiveEpilogueBwdGQAISC_fSF_Li256ELb1ELb0EEENS1_25SingleTileBwdLPTSchedulerILb1ELi128ELb0EEEEEEEEEvNT_6ParamsE)
        .other          _ZN7cutlass13device_kernelIN5flash11enable_sm90INS1_16FlashAttnBwdSm90INS1_25CollectiveMainloopBwdSm90ILi2ELi2ELi2EN4cute5tupleIJNS5_1CILi1EEES8_S8_EEENS6_IJNS7_ILi64EEENS7_ILi128EEESB_EEENS_10bfloat16_tEfNS_4arch4Sm90ELb1ELb0ELb0ELb1ELb0ELb1ELb0ELb0ELi2ELi1ELi2ELi1ELb0EEENS1_24CollectiveEpilogueBwdGQAISC_fSF_Li256ELb1ELb0EEENS1_25SingleTileBwdLPTSchedulerILb1ELi128ELb0EEEEEEEEEvNT_6ParamsE,@"STO_CUDA_ENTRY STV_DEFAULT"
_ZN7cutlass13device_kernelIN5flash11enable_sm90INS1_16FlashAttnBwdSm90INS1_25CollectiveMainloopBwdSm90ILi2ELi2ELi2EN4cute5tupleIJNS5_1CILi1EEES8_S8_EEENS6_IJNS7_ILi64EEENS7_ILi128EEESB_EEENS_10bfloat16_tEfNS_4arch4Sm90ELb1ELb0ELb0ELb1ELb0ELb1ELb0ELb0ELi2ELi1ELi2ELi1ELb0EEENS1_24CollectiveEpilogueBwdGQAISC_fSF_Li256ELb1ELb0EEENS1_25SingleTileBwdLPTSchedulerILb1ELi128ELb0EEEEEEEEEvNT_6ParamsE:
        /* <DEDUP_REMOVED lines=24> */
.L_x_6958:
[----:B------:R-:W-:Y:S05]  /*0180*/  BSYNC B0 ;  /* 0x0000000000007941 */ /* 0x000fea0003800000 */
.L_x_6957:
        /* <DEDUP_REMOVED lines=37> */
.L_x_6959:
        /* <DEDUP_REMOVED lines=22> */
.L_x_6960:
[----:B------:R-:W-:Y:S01]  /*0540*/  PLOP3.LUT P0, PT, PT, PT, UP0, 0x80, 0x0 ;  /* 0x000000000000781c */ /* 0x000fe20003f0f008 */
[----:B------:R-:W-:Y:S01]  /*0550*/  NOP ;  /* 0x0000000000007918 */ /* 0x000fe20000000000 */
[----:B------:R-:W-:Y:S01]  /*0560*/  ULDC.64 UR46, c[0x0][0x208] ;  /* 0x00008200002e7ab9 */ /* 0x000fe20000000a00 */
[----:B------:R-:W-:Y:S01]  /*0570*/  BSSY B6, `(.L_x_6961) ;  /* 0x00008a0000067945 */ /* 0x000fe20003800000 */
[----:B-12-4-:R-:W-:Y:S09]  /*0580*/  BAR.SYNC.DEFER_BLOCKING 0x0 ;  /* 0x0000000000007b1d */ /* 0x016ff20000010000 */
[----:B------:R-:W-:Y:S05]  /*0590*/  @!P0 BRA `(.L_x_6962) ;  /* 0x0000004800bc8947 */ /* 0x000fea0003800000 */
.L_x_6963:
        /* <DEDUP_REMOVED lines=32> */
.L_x_6964:
[----:B------:R-:W-:Y:S01]  /*07a0*/  ULDC UR7, c[0x0][0x8cc] ;  /* 0x0002330000077ab9 */ /* 0x000fe20000000800 */
[----:B------:R-:W-:Y:S01]  /*07b0*/  UMOV UR36, UR10 ;  /* 0x0000000a00247c82 */ /* 0x000fe20008000000 */
[----:B------:R-:W-:-:S11]  /*07c0*/  UISETP.NE.AND UP0, UPT, UR7, 0x1, UPT ;  /* 0x000000010700788c */ /* 0x000fd6000bf05270 */
[----:B------:R-:W-:Y:S02]  /*07d0*/  @UP0 ULDC.64 UR8, c[0x0][0x8d0] ;  /* 0x0002340000080ab9 */ /* 0x000fe40000000a00 */
[----:B------:R-:W-:-:S04]  /*07e0*/  UIMAD.WIDE.U32 UR4, UR10, UR8, URZ ;  /* 0x000000080a0472a5 */ /* 0x000fc8000f8e003f */
[----:B------:R-:W-:-:S04]  /*07f0*/  @UP0 USHF.R.U32.HI UR36, URZ, UR9, UR5 ;  /* 0x000000093f240299 */ /* 0x000fc80008011605 */
[----:B------:R-:W-:-:S12]  /*0800*/  UIMAD UR4, UR36, UR7, URZ ;  /* 0x00000007240472a4 */ /* 0x000fd8000f8e023f */
.L_x_6965:
        /* <DEDUP_REMOVED lines=23> */
.L_x_6966:
        /* <DEDUP_REMOVED lines=14> */
.L_x_6968:
[----:B------:R-:W-:-:S05]  /*0a60*/  ULDC UR4, c[0x0][0x8f4] ;  /* 0x00023d0000047ab9 */ /* 0x000fca0000000800 */
.L_x_6967:
        /* <DEDUP_REMOVED lines=20> */
.L_x_6970:
        /* <DEDUP_REMOVED lines=14> */
.L_x_6971:
        /* <DEDUP_REMOVED lines=11> */
.L_x_6972:
        /* <DEDUP_REMOVED lines=13> */
.L_x_6973:
        /* <DEDUP_REMOVED lines=101> */
.L_x_6976:
        /* <DEDUP_REMOVED lines=15> */
.L_x_6975:
        /* <DEDUP_REMOVED lines=22> */
.L_x_6978:
        /* <DEDUP_REMOVED lines=15> */
.L_x_6977:
        /* <DEDUP_REMOVED lines=8> */
.L_x_7064:
        /* <DEDUP_REMOVED lines=15> */
.L_x_6980:
        /* <DEDUP_REMOVED lines=102> */
.L_x_6992:
[----:B------:R-:W-:-:S13]  /*1f70*/  ISETP.NE.AND P0, PT, R231, 0x3, PT ;  /* 0x00000003e700780c */ /* 0x000fda0003f05270 */
[----:B------:R-:W-:Y:S05]  /*1f80*/  @!P0 BRA `(.L_x_6982) ;  /* 0x0000000000048947 */ /* 0x000fea0003800000 */
[----:B------:R-:W-:Y:S01]  /*1f90*/  BPT.TRAP 0x1 ;  /* 0x000000040000795c */ /* 0x000fe20000300000 */
.L_x_6982:
[----:B------:R-:W-:Y:S01]  /*1fa0*/  IMAD R0, R3, 0x8, R228 ;  /* 0x0000000803007824 */ /* 0x000fe200078e02e4 */
[----:B------:R-:W-:-:S04]  /*1fb0*/  SHF.L.U32 R9, R4, 0x1f, RZ ;  /* 0x0000001f04097819 */ /* 0x000fc800000006ff */
[----:B------:R2:W3:Y:S01]  /*1fc0*/  SYNCS.PHASECHK.TRANS64.TRYWAIT P1, [R0+URZ+0x30810], R9 ;  /* 0x03081009000075a7 */ /* 0x0004e2000802017f */
[----:B------:R-:W-:Y:S05]  /*1fd0*/  @!P0 BRA `(.L_x_6983) ;  /* 0x0000000000048947 */ /* 0x000fea0003800000 */
[----:B------:R-:W-:Y:S01]  /*1fe0*/  BPT.TRAP 0x1 ;  /* 0x000000040000795c */ /* 0x000fe20000300000 */
.L_x_6983:
[----:B---3--:R-:W-:Y:S05]  /*1ff0*/  @P1 BRA `(.L_x_6984) ;  /* 0x0000000000081947 */ /* 0x008fea0003800000 */
[----:B------:R-:W3:Y:S02]  /*2000*/  SYNCS.PHASECHK.TRANS64.TRYWAIT P1, [R0+URZ+0x30810], R9 ;  /* 0x03081009000075a7 */ /* 0x000ee4000802017f */
[----:B---3--:R-:W-:Y:S05]  /*2010*/  @!P1 BRA `(.L_x_6985) ;  /* 0x00000070000c9947 */ /* 0x008fea0003800000 */
.L_x_6984:
        /* <DEDUP_REMOVED lines=81> */
.L_x_6986:
[----:B------:R1:W1:Y:S01]  /*2530*/  SYNCS.PHASECHK.TRANS64.TRYWAIT P1, [R0+URZ+0x30830], R9 ;  /* 0x03083009000075a7 */ /* 0x000262000802017f */
[----:B------:R-:W-:Y:S05]  /*2540*/  @!P0 BRA `(.L_x_6987) ;  /* 0x0000000000048947 */ /* 0x000fea0003800000 */
[----:B------:R-:W-:Y:S01]  /*2550*/  BPT.TRAP 0x1 ;  /* 0x000000040000795c */ /* 0x000fe20000300000 */
.L_x_6987:
[----:B------:R-:W-:-:S05]  /*2560*/  VIADD R6, R228, 0x20000 ;  /* 0x00020000e4067836 */ /* 0x000fca0000000000 */
[----:B------:R-:W-:-:S04]  /*2570*/  SHF.R.U32.HI R6, RZ, 0x4, R6 ;  /* 0x00000004ff067819 */ /* 0x000fc80000011606 */
[----:B------:R-:W-:-:S04]  /*2580*/  LOP3.LUT R225, R6, 0x3fff, RZ, 0xc0, !PT ;  /* 0x00003fff06e17812 */ /* 0x000fc800078ec0ff */
[----:B------:R-:W-:Y:S01]  /*2590*/  LOP3.LUT R6, R225, 0x10000, RZ, 0xfc, !PT ;  /* 0x00010000e1067812 */ /* 0x000fe200078efcff */
[----:B-1----:R-:W-:Y:S06]  /*25a0*/  @P1 BRA `(.L_x_6988) ;  /* 0x0000000000081947 */ /* 0x002fec0003800000 */
[----:B------:R-:W1:Y:S02]  /*25b0*/  SYNCS.PHASECHK.TRANS64.TRYWAIT P1, [R0+URZ+0x30830], R9 ;  /* 0x03083009000075a7 */ /* 0x000e64000802017f */
[----:B-1----:R-:W-:Y:S05]  /*25c0*/  @!P1 BRA `(.L_x_6989) ;  /* 0x0000006800b49947 */ /* 0x002fea0003800000 */
.L_x_6988:
        /* <DEDUP_REMOVED lines=406> */
.L_x_6990:
        /* <DEDUP_REMOVED lines=49> */
.L_x_6991:
        /* <DEDUP_REMOVED lines=78> */
.L_x_6974:
        /* <DEDUP_REMOVED lines=103> */
.L_x_6995:
[----:B------:R-:W-:Y:S01]  /*4d90*/  @P0 ELECT P1, URZ, PT ;  /* 0x00000000003f082f */ /* 0x000fe20003820000 */
[----:B------:R2:W-:-:S12]  /*4da0*/  UBLKRED.G.S.ADD.F32.RN [UR6], [UR4], UR5, desc[UR8] ;  /* 0x00000806040073bb */ /* 0x0005d800080a1405 */
[----:B------:R-:W-:Y:S02]  /*4db0*/  @P1 PLOP3.LUT P0, PT, P1, PT, PT, 0x8, 0x0 ;  /* 0x000000000000181c */ /* 0x000fe40000f0e170 */
[----:B------:R-:W-:-:S11]  /*4dc0*/  PLOP3.LUT P1, PT, PT, PT, PT, 0x8, 0x0 ;  /* 0x000000000000781c */ /* 0x000fd60003f2e170 */
[----:B--2---:R-:W-:Y:S05]  /*4dd0*/  @P0 BRA.U.ANY `(.L_x_6995) ;  /* 0xfffffffd00ec0947 */ /* 0x004fea000393ffff */
[----:B------:R0:W-:Y:S01]  /*4de0*/  UTMACMDFLUSH ;  /* 0x00000000000079b7 */ /* 0x0001e20000000000 */
[----:B------:R-:W-:-:S04]  /*4df0*/  DEPBAR.LE SB0, 0x0 ;  /* 0x000080000000791a */ /* 0x000fc80000000000 */
.L_x_6994:
[----:B------:R-:W-:Y:S05]  /*4e00*/  BSYNC B0 ;  /* 0x0000000000007941 */ /* 0x000fea0003800000 */
.L_x_6993:
        /* <DEDUP_REMOVED lines=32> */
.L_x_6996:
        /* <DEDUP_REMOVED lines=8> */
.L_x_6962:
        /* <DEDUP_REMOVED lines=29> */
.L_x_6998:
[----:B------:R-:W-:Y:S01]  /*5260*/  ULDC UR9, c[0x0][0x8cc] ;  /* 0x0002330000097ab9 */ /* 0x000fe20000000800 */
[----:B------:R-:W-:Y:S01]  /*5270*/  UMOV UR7, UR8 ;  /* 0x0000000800077c82 */ /* 0x000fe20008000000 */
[----:B------:R-:W-:-:S11]  /*5280*/  UISETP.NE.AND UP0, UPT, UR9, 0x1, UPT ;  /* 0x000000010900788c */ /* 0x000fd6000bf05270 */
[----:B------:R-:W-:Y:S02]  /*5290*/  @UP0 ULDC.64 UR10, c[0x0][0x8d0] ;  /* 0x00023400000a0ab9 */ /* 0x000fe40000000a00 */
[----:B------:R-:W-:-:S04]  /*52a0*/  UIMAD.WIDE.U32 UR4, UR8, UR10, URZ ;  /* 0x0000000a080472a5 */ /* 0x000fc8000f8e003f */
[----:B------:R-:W-:-:S04]  /*52b0*/  @UP0 USHF.R.U32.HI UR7, URZ, UR11, UR5 ;  /* 0x0000000b3f070299 */ /* 0x000fc80008011605 */
[----:B------:R-:W-:-:S12]  /*52c0*/  UIMAD UR4, UR7, UR9, URZ ;  /* 0x00000009070472a4 */ /* 0x000fd8000f8e023f */
.L_x_6999:
        /* <DEDUP_REMOVED lines=23> */
.L_x_7000:
        /* <DEDUP_REMOVED lines=13> */
.L_x_7002:
[----:B------:R-:W-:-:S05]  /*5510*/  ULDC UR4, c[0x0][0x8f4] ;  /* 0x00023d0000047ab9 */ /* 0x000fca0000000800 */
.L_x_7001:
        /* <DEDUP_REMOVED lines=46> */
.L_x_7003:
        /* <DEDUP_REMOVED lines=13> */
.L_x_7004:
        /* <DEDUP_REMOVED lines=12> */
.L_x_7005:
        /* <DEDUP_REMOVED lines=54> */
.L_x_7008:
[----:B------:R-:W-:Y:S05]  /*5cf0*/  BSYNC B0 ;  /* 0x0000000000007941 */ /* 0x000fea0003800000 */
.L_x_7007:
        /* <DEDUP_REMOVED lines=19> */
.L_x_7010:
[----:B------:R-:W-:Y:S05]  /*5e30*/  BSYNC B0 ;  /* 0x0000000000007941 */ /* 0x000fea0003800000 */
.L_x_7009:
[----:B------:R-:W-:Y:S06]  /*5e40*/  BAR.ARV 0xa, 0xa0 ;  /* 0x0282800000007b1d */ /* 0x000fec0000002000 */
[----:B------:R-:W-:Y:S04]  /*5e50*/  BSSY B0, `(.L_x_7011) ;  /* 0x0000003000007945 */ /* 0x000fe80003800000 */
[----:B------:R-:W-:Y:S05]  /*5e60*/  @!P0 BRA `(.L_x_7012) ;  /* 0x0000000000048947 */ /* 0x000fea0003800000 */
[----:B------:R-:W-:-:S04]  /*5e70*/  DEPBAR.LE SB0, 0x0 ;  /* 0x000080000000791a */ /* 0x000fc80000000000 */
.L_x_7012:
[----:B------:R-:W-:Y:S05]  /*5e80*/  BSYNC B0 ;  /* 0x0000000000007941 */ /* 0x000fea0003800000 */
.L_x_7011:
[----:B------:R-:W-:Y:S06]  /*5e90*/  BAR.ARV 0xb, 0xa0 ;  /* 0x02c2800000007b1d */ /* 0x000fec0000002000 */
[----:B------:R-:W-:Y:S01]  /*5ea0*/  UIADD3 UR18, UR12, 0x1, URZ ;  /* 0x000000010c127890 */ /* 0x000fe2000fffe03f */
[----:B------:R-:W-:Y:S11]  /*5eb0*/  BRA `(.L_x_7013) ;  /* 0x0000000000047947 */ /* 0x000ff60003800000 */
.L_x_7006:
[----:B------:R-:W-:-:S05]  /*5ec0*/  UMOV UR18, UR12 ;  /* 0x0000000c00127c82 */ /* 0x000fca0008000000 */
.L_x_7013:
        /* <DEDUP_REMOVED lines=22> */
.L_x_7026:
        /* <DEDUP_REMOVED lines=20> */
.L_x_7015:
[----:B------:R-:W-:Y:S05]  /*6170*/  BSYNC B0 ;  /* 0x0000000000007941 */ /* 0x000fea0003800000 */
.L_x_7014:
        /* <DEDUP_REMOVED lines=13> */
.L_x_7017:
[----:B------:R-:W-:Y:S05]  /*6250*/  BSYNC B0 ;  /* 0x0000000000007941 */ /* 0x000fea0003800000 */
.L_x_7016:
[----:B------:R-:W-:Y:S06]  /*6260*/  BAR.ARV 0xa, 0xa0 ;  /* 0x0282800000007b1d */ /* 0x000fec0000002000 */
[----:B------:R-:W-:Y:S04]  /*6270*/  BSSY B0, `(.L_x_7018) ;  /* 0x0000003000007945 */ /* 0x000fe80003800000 */
[----:B------:R-:W-:Y:S05]  /*6280*/  @!P0 BRA `(.L_x_7019) ;  /* 0x0000000000048947 */ /* 0x000fea0003800000 */
[----:B------:R-:W-:-:S04]  /*6290*/  DEPBAR.LE SB0, 0x0 ;  /* 0x000080000000791a */ /* 0x000fc80000000000 */
.L_x_7019:
[----:B------:R-:W-:Y:S05]  /*62a0*/  BSYNC B0 ;  /* 0x0000000000007941 */ /* 0x000fea0003800000 */
.L_x_7018:
        /* <DEDUP_REMOVED lines=13> */
.L_x_7021:
[----:B------:R-:W-:Y:S05]  /*6380*/  BSYNC B0 ;  /* 0x0000000000007941 */ /* 0x000fea0003800000 */
.L_x_7020:
        /* <DEDUP_REMOVED lines=13> */
.L_x_7023:
[----:B------:R-:W-:Y:S05]  /*6460*/  BSYNC B0 ;  /* 0x0000000000007941 */ /* 0x000fea0003800000 */
.L_x_7022:
[----:B------:R-:W-:Y:S01]  /*6470*/  UIADD3 UR18, UR18, 0x2, URZ ;  /* 0x0000000212127890 */ /* 0x000fe2000fffe03f */
[----:B------:R-:W-:Y:S06]  /*6480*/  BAR.ARV 0xa, 0xa0 ;  /* 0x0282800000007b1d */ /* 0x000fec0000002000 */
[----:B------:R-:W-:Y:S01]  /*6490*/  UISETP.GE.AND UP0, UPT, UR18, UR7, UPT ;  /* 0x000000071200728c */ /* 0x000fe2000bf06270 */
[----:B------:R-:W-:Y:S04]  /*64a0*/  BSSY B0, `(.L_x_7024) ;  /* 0x0000003000007945 */ /* 0x000fe80003800000 */
[----:B------:R-:W-:Y:S06]  /*64b0*/  @!P0 BRA `(.L_x_7025) ;  /* 0x0000000000048947 */ /* 0x000fec0003800000 */
[----:B------:R-:W-:-:S04]  /*64c0*/  DEPBAR.LE SB0, 0x0 ;  /* 0x000080000000791a */ /* 0x000fc80000000000 */
.L_x_7025:
[----:B------:R-:W-:Y:S05]  /*64d0*/  BSYNC B0 ;  /* 0x0000000000007941 */ /* 0x000fea0003800000 */
.L_x_7024:
[----:B------:R-:W-:Y:S06]  /*64e0*/  BAR.ARV 0xb, 0xa0 ;  /* 0x02c2800000007b1d */ /* 0x000fec0000002000 */
[----:B------:R-:W-:Y:S01]  /*64f0*/  PLOP3.LUT P1, PT, PT, PT, UP0, 0x80, 0x0 ;  /* 0x000000000000781c */ /* 0x000fe20003f2f008 */
[----:B------:R-:W-:Y:S02]  /*6500*/  UIADD3 UR26, UR26, 0x4000, URZ ;  /* 0x000040001a1a7890 */ /* 0x000fe4000fffe03f */
[----:B------:R-:W-:-:S10]  /*6510*/  UIADD3 UR6, UR6, 0x4000, URZ ;  /* 0x0000400006067890 */ /* 0x000fd4000fffe03f */
[----:B------:R-:W-:Y:S05]  /*6520*/  @!P1 BRA `(.L_x_7026) ;  /* 0xfffffff800c09947 */ /* 0x000fea000383ffff */
[----:B------:R-:W-:Y:S05]  /*6530*/  BRA `(.L_x_6969) ;  /* 0x00000028008c7947 */ /* 0x000fea0003800000 */
.L_x_6997:
        /* <DEDUP_REMOVED lines=22> */
.L_x_7027:
[----:B------:R-:W-:Y:S01]  /*66a0*/  ULDC UR9, c[0x0][0x8cc] ;  /* 0x0002330000097ab9 */ /* 0x000fe20000000800 */
[----:B------:R-:W-:Y:S01]  /*66b0*/  UMOV UR7, UR8 ;  /* 0x0000000800077c82 */ /* 0x000fe20008000000 */
[----:B------:R-:W-:-:S11]  /*66c0*/  UISETP.NE.AND UP0, UPT, UR9, 0x1, UPT ;  /* 0x000000010900788c */ /* 0x000fd6000bf05270 */
[----:B------:R-:W-:Y:S02]  /*66d0*/  @UP0 ULDC.64 UR10, c[0x0][0x8d0] ;  /* 0x00023400000a0ab9 */ /* 0x000fe40000000a00 */
[----:B------:R-:W-:-:S04]  /*66e0*/  UIMAD.WIDE.U32 UR4, UR8, UR10, URZ ;  /* 0x0000000a080472a5 */ /* 0x000fc8000f8e003f */
[----:B------:R-:W-:-:S04]  /*66f0*/  @UP0 USHF.R.U32.HI UR7, URZ, UR11, UR5 ;  /* 0x0000000b3f070299 */ /* 0x000fc80008011605 */
[----:B------:R-:W-:-:S12]  /*6700*/  UIMAD UR4, UR7, UR9, URZ ;  /* 0x00000009070472a4 */ /* 0x000fd8000f8e023f */
.L_x_7028:
        /* <DEDUP_REMOVED lines=23> */
.L_x_7029:
        /* <DEDUP_REMOVED lines=14> */
.L_x_7031:
[----:B------:R-:W-:-:S05]  /*6960*/  ULDC UR4, c[0x0][0x8f4] ;  /* 0x00023d0000047ab9 */ /* 0x000fca0000000800 */
.L_x_7030:
        /* <DEDUP_REMOVED lines=60> */
.L_x_7033:
        /* <DEDUP_REMOVED lines=12> */
.L_x_7034:
[----:B------:R-:W-:Y:S05]  /*6df0*/  @!P2 BRA `(.L_x_7035) ;  /* 0x000000000014a947 */ /* 0x000fea0003800000 */
[----:B------:R-:W-:Y:S02]  /*6e00*/  IMAD.U32 R2, RZ, RZ, UR14 ;  /* 0x0000000eff027e24 */ /* 0x000fe4000f8e00ff */
[----:B------:R-:W-:-:S05]  /*6e10*/  IMAD.U32 R3, RZ, RZ, UR15 ;  /* 0x0000000fff037e24 */ /* 0x000fca000f8e00ff */
[----:B------:R-:W2:Y:S04]  /*6e20*/  LDG.E R5, desc[UR46][R2.64] ;  /* 0x0000002e02057981 */ /* 0x000ea8000c1e1900 */
[----:B------:R-:W2:Y:S02]  /*6e30*/  LDG.E R4, desc[UR46][R2.64+0x4] ;  /* 0x0000042e02047981 */ /* 0x000ea4000c1e1900 */
[----:B--2---:R-:W-:-:S07]  /*6e40*/  IMAD.IADD R4, R4, 0x1, -R5 ;  /* 0x0000000104047824 */ /* 0x004fce00078e0a05 */
.L_x_7035:
        /* <DEDUP_REMOVED lines=62> */
.L_x_7065:
        /* <DEDUP_REMOVED lines=15> */
.L_x_7038:
        /* <DEDUP_REMOVED lines=92> */
.L_x_7049:
[----:B-123--:R-:W-:-:S04]  /*78e0*/  SHF.L.U32 R18, R10, 0x1f, RZ ;  /* 0x0000001f0a127819 */ /* 0x00efc800000006ff */
[----:B------:R-:W2:Y:S02]  /*78f0*/  SYNCS.PHASECHK.TRANS64.TRYWAIT P1, [R15+URZ+0x30840], R18 ;  /* 0x030840120f0075a7 */ /* 0x000ea4000802017f */
[----:B--2---:R-:W-:Y:S05]  /*7900*/  @!P1 BRA `(.L_x_7041) ;  /* 0x00000018000c9947 */ /* 0x004fea0003800000 */
.L_x_7066:
        /* <DEDUP_REMOVED lines=8> */
.L_x_7042:
        /* <DEDUP_REMOVED lines=37> */
.L_x_7067:
        /* <DEDUP_REMOVED lines=8> */
.L_x_7044:
        /* <DEDUP_REMOVED lines=37> */
.L_x_7068:
        /* <DEDUP_REMOVED lines=8> */
.L_x_7046:
        /* <DEDUP_REMOVED lines=31> */
.L_x_7070:
        /* <DEDUP_REMOVED lines=8> */
.L_x_7048:
        /* <DEDUP_REMOVED lines=37> */
.L_x_7040:
[----:B------:R-:W4:Y:S02]  /*83f0*/  LDL.LU R4, [R1+0x4] ;  /* 0x0000040001047983 */ /* 0x000f240000300800 */
[----:B----4-:R-:W-:Y:S02]  /*8400*/  ISETP.NE.AND P1, PT, R4, RZ, PT ;  /* 0x000000ff0400720c */ /* 0x010fe40003f25270 */
[----:B------:R4:W5:Y:S11]  /*8410*/  LDL R4, [R1] ;  /* 0x0000000001047983 */ /* 0x0009760000100800 */
[----:B----4-:R-:W-:Y:S05]  /*8420*/  @!P1 BRA `(.L_x_7039) ;  /* 0x00000004005c9947 */ /* 0x010fea0003800000 */
[----:B------:R-:W-:-:S04]  /*8430*/  SHF.L.U32 R12, R10, 0x1f, RZ ;  /* 0x0000001f0a0c7819 */ /* 0x000fc800000006ff */
[----:B------:R-:W4:Y:S02]  /*8440*/  SYNCS.PHASECHK.TRANS64.TRYWAIT P1, [R15+URZ+0x30840], R12 ;  /* 0x0308400c0f0075a7 */ /* 0x000f24000802017f */
[----:B----4-:R-:W-:Y:S05]  /*8450*/  @!P1 BRA `(.L_x_7050) ;  /* 0x0000000c008c9947 */ /* 0x010fea0003800000 */
.L_x_7071:
        /* <DEDUP_REMOVED lines=8> */
.L_x_7051:
        /* <DEDUP_REMOVED lines=34> */
.L_x_7072:
        /* <DEDUP_REMOVED lines=8> */
.L_x_7053:
        /* <DEDUP_REMOVED lines=34> */
.L_x_7039:
[----:B------:R-:W1:Y:S01]  /*89a0*/  S2R R0, SR_TID.X ;  /* 0x0000000000007919 */ /* 0x000e620000002100 */
[----:B------:R-:W-:Y:S01]  /*89b0*/  IMAD R3, R16, 0x8, R15 ;  /* 0x0000000810037824 */ /* 0x000fe200078e020f */
[----:B-1----:R-:W-:Y:S02]  /*89c0*/  LOP3.LUT R2, R0, 0x7f, RZ, 0xc0, !PT ;  /* 0x0000007f00027812 */ /* 0x002fe400078ec0ff */
[----:B------:R-:W-:Y:S02]  /*89d0*/  SHF.L.U32 R0, R10, 0x1f, RZ ;  /* 0x0000001f0a007819 */ /* 0x000fe400000006ff */
[----:B------:R-:W-:Y:S02]  /*89e0*/  ISETP.NE.AND P1, PT, R2, RZ, PT ;  /* 0x000000ff0200720c */ /* 0x000fe40003f25270 */
[----:B------:R-:W1:Y:S02]  /*89f0*/  SYNCS.PHASECHK.TRANS64.TRYWAIT P0, [R3+URZ+0x30840], R0 ;  /* 0x03084000030075a7 */ /* 0x000e64000800017f */
[----:B-1----:R-:W-:Y:S09]  /*8a00*/  @!P0 BRA `(.L_x_7054) ;  /* 0x0000000800488947 */ /* 0x002ff20003800000 */
.L_x_7073:
[----:B------:R-:W-:Y:S05]  /*8a10*/  @P1 BRA `(.L_x_7055) ;  /* 0x0000000000181947 */ /* 0x000fea0003800000 */
[----:B------:R-:W1:Y:S01]  /*8a20*/  S2R R2, SR_TID.X ;  /* 0x0000000000027919 */ /* 0x000e620000002100 */
[----:B------:R-:W-:-:S04]  /*8a30*/  IMAD.MOV.U32 R0, RZ, RZ, 0x4100 ;  /* 0x00004100ff007424 */ /* 0x000fc800078e00ff */
[----:B------:R1:W-:Y:S02]  /*8a40*/  SYNCS.ARRIVE.TRANS64 RZ, [R3+URZ+0x30830], R0 ;  /* 0x0308300003ff79a7 */ /* 0x0003e4000800003f */
[----:B-1----:R-:W-:-:S13]  /*8a50*/  LOP3.LUT P0, RZ, R2, 0x1f, RZ, 0xc0, !PT ;  /* 0x0000001f02ff7812 */ /* 0x002fda000780c0ff */
[----:B------:R-:W-:Y:S05]  /*8a60*/  @!P0 BRA `(.L_x_7055) ;  /* 0x0000000000048947 */ /* 0x000fea0003800000 */
[----:B------:R-:W-:Y:S01]  /*8a70*/  BPT.TRAP 0x1 ;  /* 0x000000040000795c */ /* 0x000fe20000300000 */
.L_x_7055:
        /* <DEDUP_REMOVED lines=41> */
.L_x_7036:
[----:B------:R-:W-:Y:S05]  /*8d10*/  BSYNC B0 ;  /* 0x0000000000007941 */ /* 0x000fea0003800000 */
.L_x_7032:
[----:B------:R-:W-:-:S03]  /*8d20*/  UMOV UR7, 0xffffffff ;  /* 0xffffffff00077882 */ /* 0x000fc60000000000 */
[----:B------:R-:W-:Y:S05]  /*8d30*/  BRA.DIV UR7, `(.L_x_7056) ;  /* 0x0000000607907947 */ /* 0x000fea000b800000 */
[----:B------:R-:W-:-:S13]  /*8d40*/  ELECT P6, URZ, PT ;  /* 0x00000000003f782f */ /* 0x000fda00038c0000 */
.L_x_7076:
[----:B------:R-:W-:Y:S05]  /*8d50*/  @!P6 BRA `(.L_x_6969) ;  /* 0x000000000084e947 */ /* 0x000fea0003800000 */
[----:B------:R-:W-:-:S06]  /*8d60*/  ULOP3.LUT UR7, UR38, 0x2, URZ, 0xfc, !UPT ;  /* 0x0000000226077892 */ /* 0x000fcc000f8efc3f */
[----:B------:R-:W-:-:S05]  /*8d70*/  IMAD.U32 R0, RZ, RZ, UR7 ;  /* 0x00000007ff007e24 */ /* 0x000fca000f8e00ff */
[----:B------:R-:W-:-:S13]  /*8d80*/  ISETP.NE.AND P2, PT, R0, 0x3, PT ;  /* 0x000000030000780c */ /* 0x000fda0003f45270 */
[----:B------:R-:W-:Y:S05]  /*8d90*/  @!P2 BRA `(.L_x_7057) ;  /* 0x000000000004a947 */ /* 0x000fea0003800000 */
[----:B------:R-:W-:Y:S01]  /*8da0*/  BPT.TRAP 0x1 ;  /* 0x000000040000795c */ /* 0x000fe20000300000 */
.L_x_7057:
        /* <DEDUP_REMOVED lines=15> */
.L_x_7077:
[----:B------:R-:W2:Y:S02]  /*8ea0*/  SYNCS.PHASECHK.TRANS64.TRYWAIT P0, [R3+URZ], R0 ;  /* 0x00000000030075a7 */ /* 0x000ea4000800017f */
[----:B--2---:R-:W-:Y:S05]  /*8eb0*/  @!P0 BRA `(.L_x_7059) ;  /* 0x0000000400648947 */ /* 0x004fea0003800000 */
.L_x_7078:
[----:B------:R-:W-:Y:S05]  /*8ec0*/  @!P2 BRA `(.L_x_7060) ;  /* 0x000000000004a947 */ /* 0x000fea0003800000 */
[----:B------:R-:W-:Y:S01]  /*8ed0*/  BPT.TRAP 0x1 ;  /* 0x000000040000795c */ /* 0x000fe20000300000 */
.L_x_7060:
[----:B--2---:R-:W-:-:S04]  /*8ee0*/  VIADD R3, R8, 0x30840 ;  /* 0x0003084008037836 */ /* 0x004fc80000000000 */
[----:B------:R-:W-:-:S04]  /*8ef0*/  IMAD R5, R2, 0x8, R3 ;  /* 0x0000000802057824 */ /* 0x000fc800078e0203 */
[----:B------:R-:W2:Y:S02]  /*8f00*/  SYNCS.PHASECHK.TRANS64.TRYWAIT P0, [R5+URZ], R4 ;  /* 0x00000004050075a7 */ /* 0x000ea4000800017f */
[----:B--2---:R-:W-:Y:S05]  /*8f10*/  @!P0 BRA `(.L_x_7061) ;  /* 0x0000000400608947 */ /* 0x004fea0003800000 */
.L_x_7079:
[----:B------:R-:W-:-:S07]  /*8f20*/  IMAD R3, R6, 0x8, R3 ;  /* 0x0000000806037824 */ /* 0x000fce00078e0203 */
.L_x_7062:
[----:B---3--:R3:W4:Y:S02]  /*8f30*/  SYNCS.PHASECHK.TRANS64.TRYWAIT P0, [R3+URZ], R0 ;  /* 0x00000000030075a7 */ /* 0x008724000800017f */
[----:B----4-:R-:W-:Y:S05]  /*8f40*/  @!P0 NANOSLEEP.SYNCS 0x989680 ;  /* 0x009896800000895d */ /* 0x010fea0003900000 */
[----:B------:R-:W4:Y:S02]  /*8f50*/  @!P0 SYNCS.PHASECHK.TRANS64 P0, [R3+URZ], R0 ;  /* 0x00000000030085a7 */ /* 0x000f24000800007f */
[----:B----4-:R-:W-:Y:S05]  /*8f60*/  @!P0 BRA `(.L_x_7062) ;  /* 0xfffffffc00f08947 */ /* 0x010fea000383ffff */
.L_x_6969:
[----:B------:R-:W-:Y:S05]  /*8f70*/  BSYNC B6 ;  /* 0x0000000000067941 */ /* 0x000fea0003800000 */
.L_x_6961:
[----:B------:R-:W-:Y:S05]  /*8f80*/  EXIT ;  /* 0x000000000000794d */ /* 0x000fea0003800000 */
.L_x_6979:
[----:B------:R-:W-:Y:S02]  /*8f90*/  IMAD.MOV.U32 R12, RZ, RZ, RZ ;  /* 0x000000ffff0c7224 */ /* 0x000fe400078e00ff */
[----:B------:R-:W-:Y:S02]  /*8fa0*/  IMAD.MOV.U32 R11, RZ, RZ, 0x1f ;  /* 0x0000001fff0b7424 */ /* 0x000fe400078e00ff */
[----:B------:R-:W-:-:S07]  /*8fb0*/  IMAD.MOV.U32 R15, RZ, RZ, -0x1 ;  /* 0xffffffffff0f7424 */ /* 0x000fce00078e00ff */
[----:B------:R-:W-:Y:S05]  /*8fc0*/  WARPSYNC.COLLECTIVE R15, `(.L_x_7063) ;  /* 0x000000000f087348 */ /* 0x000fea0003c00000 */
[----:B------:R1:W2:Y:S02]  /*8fd0*/  SHFL.IDX P6, R14, R13, R12, R11 ;  /* 0x0000000c0d0e7389 */ /* 0x0002a400000c000b */
[----:B-12---:R-:W-:Y:S01]  /*8fe0*/  ENDCOLLECTIVE ;  /* 0x000000000000791b */ /* 0x006fe20003800000 */
.L_x_7063:
[----:B------:R-:W-:Y:S05]  /*8ff0*/  BRA `(.L_x_7064) ;  /* 0xffffff8800087947 */ /* 0x000fea000383ffff */
.L_x_6981:
[----:B---3--:R3:W4:Y:S02]  /*9000*/  SYNCS.PHASECHK.TRANS64.TRYWAIT P0, [R228+URZ+0x30800], R9 ;  /* 0x03080009e40075a7 */ /* 0x008724000800017f */
[----:B----4-:R-:W-:Y:S05]  /*9010*/  @!P0 NANOSLEEP.SYNCS 0x989680 ;  /* 0x009896800000895d */ /* 0x010fea0003900000 */
[----:B------:R-:W4:Y:S02]  /*9020*/  @!P0 SYNCS.PHASECHK.TRANS64 P0, [R228+URZ+0x30800], R9 ;  /* 0x03080009e40085a7 */ /* 0x000f24000800007f */
[----:B----4-:R-:W-:Y:S05]  /*9030*/  @!P0 BRA `(.L_x_6981) ;  /* 0xfffffffc00f08947 */ /* 0x010fea000383ffff */
[----:B------:R-:W-:Y:S05]  /*9040*/  BRA `(.L_x_6980) ;  /* 0xffffff8800307947 */ /* 0x000fea000383ffff */
.L_x_6985:
[----:B---3--:R3:W4:Y:S02]  /*9050*/  SYNCS.PHASECHK.TRANS64.TRYWAIT P1, [R0+URZ+0x30810], R9 ;  /* 0x03081009000075a7 */ /* 0x008724000802017f */
[----:B----4-:R-:W-:Y:S05]  /*9060*/  @!P1 NANOSLEEP.SYNCS 0x989680 ;  /* 0x009896800000995d */ /* 0x010fea0003900000 */
[----:B------:R-:W4:Y:S02]  /*9070*/  @!P1 SYNCS.PHASECHK.TRANS64 P1, [R0+URZ+0x30810], R9 ;  /* 0x03081009000095a7 */ /* 0x000f24000802007f */
[----:B----4-:R-:W-:Y:S05]  /*9080*/  @!P1 BRA `(.L_x_6985) ;  /* 0xfffffffc00f09947 */ /* 0x010fea000383ffff */
[----:B------:R-:W-:Y:S05]  /*9090*/  BRA `(.L_x_6984) ;  /* 0xffffff8c00e07947 */ /* 0x000fea000383ffff */
.L_x_6989:
[----:B------:R1:W1:Y:S02]  /*90a0*/  SYNCS.PHASECHK.TRANS64.TRYWAIT P1, [R0+URZ+0x30830], R9 ;  /* 0x03083009000075a7 */ /* 0x000264000802017f */
[----:B-1----:R-:W-:Y:S05]  /*90b0*/  @!P1 NANOSLEEP.SYNCS 0x989680 ;  /* 0x009896800000995d */ /* 0x002fea0003900000 */
[----:B------:R-:W1:Y:S02]  /*90c0*/  @!P1 SYNCS.PHASECHK.TRANS64 P1, [R0+URZ+0x30830], R9 ;  /* 0x03083009000095a7 */ /* 0x000e64000802007f */
[----:B-1----:R-:W-:Y:S05]  /*90d0*/  @!P1 BRA `(.L_x_6989) ;  /* 0xfffffffc00f09947 */ /* 0x002fea000383ffff */
[----:B------:R-:W-:Y:S05]  /*90e0*/  BRA `(.L_x_6988) ;  /* 0xffffff9400387947 */ /* 0x000fea000383ffff */
.L_x_7037:
[----:B-1----:R1:W2:Y:S02]  /*90f0*/  SYNCS.PHASECHK.TRANS64.TRYWAIT P0, [R15+URZ+0x30820], R2 ;  /* 0x030820020f0075a7 */ /* 0x0022a4000800017f */
[----:B--2---:R-:W-:Y:S05]  /*9100*/  @!P0 NANOSLEEP.SYNCS 0x989680 ;  /* 0x009896800000895d */ /* 0x004fea0003900000 */
[----:B------:R-:W2:Y:S02]  /*9110*/  @!P0 SYNCS.PHASECHK.TRANS64 P0, [R15+URZ+0x30820], R2 ;  /* 0x030820020f0085a7 */ /* 0x000ea4000800007f */
[----:B--2---:R-:W-:Y:S05]  /*9120*/  @!P0 BRA `(.L_x_7037) ;  /* 0xfffffffc00f08947 */ /* 0x004fea000383ffff */
[----:B------:R-:W-:Y:S05]  /*9130*/  BRA `(.L_x_7065) ;  /* 0xffffffe0003c7947 */ /* 0x000fea000383ffff */
.L_x_7041:
[----:B--2---:R2:W3:Y:S02]  /*9140*/  SYNCS.PHASECHK.TRANS64.TRYWAIT P1, [R15+URZ+0x30840], R18 ;  /* 0x030840120f0075a7 */ /* 0x0044e4000802017f */
[----:B---3--:R-:W-:Y:S05]  /*9150*/  @!P1 NANOSLEEP.SYNCS 0x989680 ;  /* 0x009896800000995d */ /* 0x008fea0003900000 */
[----:B------:R-:W3:Y:S02]  /*9160*/  @!P1 SYNCS.PHASECHK.TRANS64 P1, [R15+URZ+0x30840], R18 ;  /* 0x030840120f0095a7 */ /* 0x000ee4000802007f */
[----:B---3--:R-:W-:Y:S05]  /*9170*/  @!P1 BRA `(.L_x_7041) ;  /* 0xfffffffc00f09947 */ /* 0x008fea000383ffff */
[----:B------:R-:W-:Y:S05]  /*9180*/  BRA `(.L_x_7066) ;  /* 0xffffffe400e07947 */ /* 0x000fea000383ffff */
.L_x_7043:
[----:B-1----:R1:W3:Y:S02]  /*9190*/  SYNCS.PHASECHK.TRANS64.TRYWAIT P1, [R15+URZ+0x30828], R18 ;  /* 0x030828120f0075a7 */ /* 0x0022e4000802017f */
[----:B---3--:R-:W-:Y:S05]  /*91a0*/  @!P1 NANOSLEEP.SYNCS 0x989680 ;  /* 0x009896800000995d */ /* 0x008fea0003900000 */
[----:B------:R-:W3:Y:S02]  /*91b0*/  @!P1 SYNCS.PHASECHK.TRANS64 P1, [R15+URZ+0x30828], R18 ;  /* 0x030828120f0095a7 */ /* 0x000ee4000802007f */
[----:B---3--:R-:W-:Y:S05]  /*91c0*/  @!P1 BRA `(.L_x_7043) ;  /* 0xfffffffc00f09947 */ /* 0x008fea000383ffff */
[----:B------:R-:W-:Y:S05]  /*91d0*/  BRA `(.L_x_7067) ;  /* 0xffffffe800807947 */ /* 0x000fea000383ffff */
.L_x_7045:
[----:B---3--:R3:W4:Y:S02]  /*91e0*/  SYNCS.PHASECHK.TRANS64.TRYWAIT P1, [R15+URZ+0x30848], R18 ;  /* 0x030848120f0075a7 */ /* 0x008724000802017f */
[----:B----4-:R-:W-:Y:S05]  /*91f0*/  @!P1 NANOSLEEP.SYNCS 0x989680 ;  /* 0x009896800000995d */ /* 0x010fea0003900000 */
[----:B------:R-:W4:Y:S02]  /*9200*/  @!P1 SYNCS.PHASECHK.TRANS64 P1, [R15+URZ+0x30848], R18 ;  /* 0x030848120f0095a7 */ /* 0x000f24000802007f */
[----:B----4-:R-:W-:Y:S05]  /*9210*/  @!P1 BRA `(.L_x_7045) ;  /* 0xfffffffc00f09947 */ /* 0x010fea000383ffff */
[----:B------:R-:W-:Y:S05]  /*9220*/  BRA `(.L_x_7068) ;  /* 0xffffffec00207947 */ /* 0x000fea000383ffff */
.L_x_7047:
[----:B------:R-:W-:-:S07]  /*9230*/  SHF.L.U32 R4, R10, 0x1f, RZ ;  /* 0x0000001f0a047819 */ /* 0x000fce00000006ff */
.L_x_7069:
[----:B----4-:R4:W1:Y:S02]  /*9240*/  SYNCS.PHASECHK.TRANS64.TRYWAIT P1, [R15+URZ+0x30820], R4 ;  /* 0x030820040f0075a7 */ /* 0x010864000802017f */
[----:B-1----:R-:W-:Y:S05]  /*9250*/  @!P1 NANOSLEEP.SYNCS 0x989680 ;  /* 0x009896800000995d */ /* 0x002fea0003900000 */
[----:B------:R-:W1:Y:S02]  /*9260*/  @!P1 SYNCS.PHASECHK.TRANS64 P1, [R15+URZ+0x30820], R4 ;  /* 0x030820040f0095a7 */ /* 0x000e64000802007f */
[----:B-1----:R-:W-:Y:S05]  /*9270*/  @!P1 BRA `(.L_x_7069) ;  /* 0xfffffffc00f09947 */ /* 0x002fea000383ffff */
[----:B------:R-:W-:Y:S05]  /*9280*/  BRA `(.L_x_7070) ;  /* 0xffffffec00a47947 */ /* 0x000fea000383ffff */
.L_x_7050:
[----:B----4-:R4:W1:Y:S02]  /*9290*/  SYNCS.PHASECHK.TRANS64.TRYWAIT P1, [R15+URZ+0x30840], R12 ;  /* 0x0308400c0f0075a7 */ /* 0x010864000802017f */
[----:B-1----:R-:W-:Y:S05]  /*92a0*/  @!P1 NANOSLEEP.SYNCS 0x989680 ;  /* 0x009896800000995d */ /* 0x002fea0003900000 */
[----:B------:R-:W1:Y:S02]  /*92b0*/  @!P1 SYNCS.PHASECHK.TRANS64 P1, [R15+URZ+0x30840], R12 ;  /* 0x0308400c0f0095a7 */ /* 0x000e64000802007f */
[----:B-1----:R-:W-:Y:S05]  /*92c0*/  @!P1 BRA `(.L_x_7050) ;  /* 0xfffffffc00f09947 */ /* 0x002fea000383ffff */
[----:B------:R-:W-:Y:S05]  /*92d0*/  BRA `(.L_x_7071) ;  /* 0xfffffff000607947 */ /* 0x000fea000383ffff */
.L_x_7052:
[----:B-1----:R1:W2:Y:S02]  /*92e0*/  SYNCS.PHASECHK.TRANS64.TRYWAIT P1, [R15+URZ+0x30828], R12 ;  /* 0x0308280c0f0075a7 */ /* 0x0022a4000802017f */
[----:B--2---:R-:W-:Y:S05]  /*92f0*/  @!P1 NANOSLEEP.SYNCS 0x989680 ;  /* 0x009896800000995d */ /* 0x004fea0003900000 */
[----:B------:R-:W2:Y:S02]  /*9300*/  @!P1 SYNCS.PHASECHK.TRANS64 P1, [R15+URZ+0x30828], R12 ;  /* 0x0308280c0f0095a7 */ /* 0x000ea4000802007f */
[----:B--2---:R-:W-:Y:S05]  /*9310*/  @!P1 BRA `(.L_x_7052) ;  /* 0xfffffffc00f09947 */ /* 0x004fea000383ffff */
[----:B------:R-:W-:Y:S05]  /*9320*/  BRA `(.L_x_7072) ;  /* 0xfffffff000f47947 */ /* 0x000fea000383ffff */
.L_x_7054:
[----:B------:R1:W1:Y:S02]  /*9330*/  SYNCS.PHASECHK.TRANS64.TRYWAIT P0, [R3+URZ+0x30840], R0 ;  /* 0x03084000030075a7 */ /* 0x000264000800017f */
[----:B-1----:R-:W-:Y:S05]  /*9340*/  @!P0 NANOSLEEP.SYNCS 0x989680 ;  /* 0x009896800000895d */ /* 0x002fea0003900000 */
[----:B------:R-:W1:Y:S02]  /*9350*/  @!P0 SYNCS.PHASECHK.TRANS64 P0, [R3+URZ+0x30840], R0 ;  /* 0x03084000030085a7 */ /* 0x000e64000800007f */
[----:B-1----:R-:W-:Y:S05]  /*9360*/  @!P0 BRA `(.L_x_7054) ;  /* 0xfffffffc00f08947 */ /* 0x002fea000383ffff */
[----:B------:R-:W-:Y:S05]  /*9370*/  BRA `(.L_x_7073) ;  /* 0xfffffff400a47947 */ /* 0x000fea000383ffff */
.L_x_7056:
[----:B------:R-:W-:Y:S01]  /*9380*/  BSSY B0, `(.L_x_7074) ;  /* 0x0000006000007945 */ /* 0x000fe20003800000 */
[----:B------:R-:W-:-:S07]  /*9390*/  IMAD.MOV.U32 R15, RZ, RZ, -0x1 ;  /* 0xffffffffff0f7424 */ /* 0x000fce00078e00ff */
[----:B------:R-:W-:Y:S05]  /*93a0*/  WARPSYNC.COLLECTIVE R15, `(.L_x_7075) ;  /* 0x000000000f0c7348 */ /* 0x000fea0003c00000 */
[----:B------:R-:W-:Y:S02]  /*93b0*/  ELECT P6, UR62, PT ;  /* 0x00000000003e782f */ /* 0x000fe400038c0000 */
[----:B------:R-:W-:Y:S01]  /*93c0*/  MOV R14, UR62 ;  /* 0x0000003e000e7c02 */ /* 0x000fe20008000f00 */
[----:B------:R-:W-:Y:S10]  /*93d0*/  ENDCOLLECTIVE ;  /* 0x000000000000791b */ /* 0x000ff40003800000 */
.L_x_7075:
[----:B------:R-:W-:Y:S05]  /*93e0*/  BSYNC B0 ;  /* 0x0000000000007941 */ /* 0x000fea0003800000 */
.L_x_7074:
[----:B------:R-:W-:Y:S05]  /*93f0*/  BRA `(.L_x_7076) ;  /* 0xfffffff800547947 */ /* 0x000fea000383ffff */
.L_x_7058:
[----:B-1----:R1:W2:Y:S02]  /*9400*/  SYNCS.PHASECHK.TRANS64.TRYWAIT P0, [R7+URZ], R4 ;  /* 0x00000004070075a7 */ /* 0x0022a4000800017f */
[----:B--2---:R-:W-:Y:S05]  /*9410*/  @!P0 NANOSLEEP.SYNCS 0x989680 ;  /* 0x009896800000895d */ /* 0x004fea0003900000 */
[----:B------:R-:W2:Y:S02]  /*9420*/  @!P0 SYNCS.PHASECHK.TRANS64 P0, [R7+URZ], R4 ;  /* 0x00000004070085a7 */ /* 0x000ea4000800007f */
[----:B--2---:R-:W-:Y:S05]  /*9430*/  @!P0 BRA `(.L_x_7058) ;  /* 0xfffffffc00f08947 */ /* 0x004fea000383ffff */
[----:B------:R-:W-:Y:S05]  /*9440*/  BRA `(.L_x_7077) ;  /* 0xfffffff800947947 */ /* 0x000fea000383ffff */
.L_x_7059:
[----:B--2---:R2:W3:Y:S02]  /*9450*/  SYNCS.PHASECHK.TRANS64.TRYWAIT P0, [R3+URZ], R0 ;  /* 0x00000000030075a7 */ /* 0x0044e4000800017f */
[----:B---3--:R-:W-:Y:S05]  /*9460*/  @!P0 NANOSLEEP.SYNCS 0x989680 ;  /* 0x009896800000895d */ /* 0x008fea0003900000 */
[----:B------:R-:W3:Y:S02]  /*9470*/  @!P0 SYNCS.PHASECHK.TRANS64 P0, [R3+URZ], R0 ;  /* 0x00000000030085a7 */ /* 0x000ee4000800007f */
[----:B---3--:R-:W-:Y:S05]  /*9480*/  @!P0 BRA `(.L_x_7059) ;  /* 0xfffffffc00f08947 */ /* 0x008fea000383ffff */
[----:B------:R-:W-:Y:S05]  /*9490*/  BRA `(.L_x_7078) ;  /* 0xfffffff800887947 */ /* 0x000fea000383ffff */
.L_x_7061:
[----:B--2---:R2:W3:Y:S02]  /*94a0*/  SYNCS.PHASECHK.TRANS64.TRYWAIT P0, [R5+URZ], R4 ;  /* 0x00000004050075a7 */ /* 0x0044e4000800017f */
[----:B---3--:R-:W-:Y:S05]  /*94b0*/  @!P0 NANOSLEEP.SYNCS 0x989680 ;  /* 0x009896800000895d */ /* 0x008fea0003900000 */
[----:B------:R-:W3:Y:S02]  /*94c0*/  @!P0 SYNCS.PHASECHK.TRANS64 P0, [R5+URZ], R4 ;  /* 0x00000004050085a7 */ /* 0x000ee4000800007f */
[----:B---3--:R-:W-:Y:S05]  /*94d0*/  @!P0 BRA `(.L_x_7061) ;  /* 0xfffffffc00f08947 */ /* 0x008fea000383ffff */
[----:B------:R-:W-:Y:S05]  /*94e0*/  BRA `(.L_x_7079) ;  /* 0xfffffff8008c7947 */ /* 0x000fea000383ffff */
.L_x_7080:
        /* <DEDUP_REMOVED lines=9> */
.L_x_7340:


//--------------------- .text._ZN7cutlass13device_kernelIN5flash32FlashAttnBwdPostprocessConvertdQIN4cute5tupleIJNS3_1CILi128EEES6_EEENS_10bfloat16_tEfNS_4arch4Sm90ELi256ENS3_8TiledMMAINS3_8MMA_AtomIJNS3_4SM904GMMA28MMA_64x128x16_F32BF16BF16_RSILNSE_5MajorE0ELSG_1ELNSE_7ScaleInE1ELSH_1EEEEEENS3_6LayoutINS4_IJNS5_ILi2EEENS5_ILi1EEESM_EEENS4_IJSM_NS5_ILi0EEESO_EEEEENS4_IJNS3_10UnderscoreESR_SR_EEEEELb0EEEEEvNT_6ParamsE --------------------------
	.section	.text._ZN7cutlass13device_kernelIN5flash32FlashAttnBwdPostprocessConvertdQIN4cute5tupleIJNS3_1CILi128EEES6_EEENS_10bfloat16_tEfNS_4arch4Sm90ELi256ENS3_8TiledMMAINS3_8MMA_AtomIJNS3_4SM904GMMA28MMA_64x128x16_F32BF16BF16_RSILNSE_5MajorE0ELSG_1ELNSE_7ScaleInE1ELSH_1EEEEEENS3_6LayoutINS4_IJNS5_ILi2EEENS5_ILi1EEESM_EEENS4_IJSM_NS5_ILi0EEESO_EEEEENS4_IJNS3_10UnderscoreESR_SR_EEEEELb0EEEEEvNT_6ParamsE,"ax",@progbits
	.align	128
.text._ZN7cutlass13device_kernelIN5flash32FlashAttnBwdPostprocessConvertdQIN4cute5tupleIJNS3_1CILi128EEES6_EEENS_10bfloat16_tEfNS_4arch4Sm90ELi256ENS3_8TiledMMAINS3_8MMA_AtomIJNS3_4SM904GMMA28MMA_64x128x16_F32BF16BF16_RSILNSE_5MajorE0ELSG_1ELNSE_7ScaleInE1ELSH_1EEEEEENS3_6LayoutINS4_IJNS5_ILi2EEENS5_ILi1EEESM_EEENS4_IJSM_NS5_ILi0EEESO_EEEEENS4_IJNS3_10UnderscoreESR_SR_EEEEELb0EEEEEvNT_6ParamsE:
        .type           _ZN7cutlass13device_kernelIN5flash32FlashAttnBwdPostprocessConvertdQIN4cute5tupleIJNS3_1CILi128EEES6_EEENS_10bfloat16_tEfNS_4arch4Sm90ELi256ENS3_8TiledMMAINS3_8MMA_AtomIJNS3_4SM904GMMA28MMA_64x128x16_F32BF16BF16_RSILNSE_5MajorE0ELSG_1ELNSE_7ScaleInE1ELSH_1EEEEEENS3_6LayoutINS4_IJNS5_ILi2EEENS5_ILi1EEESM_EEENS4_IJSM_NS5_ILi0EEESO_EEEEENS4_IJNS3_10UnderscoreESR_SR_EEEEELb0EEEEEvNT_6ParamsE,@function
        .size           _ZN7cutlass13device_kernelIN5flash32FlashAttnBwdPostprocessConvertdQIN4cute5tupleIJNS3_1CILi128EEES6_EEENS_10bfloat16_tEfNS_4arch4Sm90ELi256ENS3_8TiledMMAINS3_8MMA_AtomIJNS3_4SM904GMMA28MMA_64x128x16_F32BF16BF16_RSILNSE_5MajorE0ELSG_1ELNSE_7ScaleInE1ELSH_1EEEEEENS3_6LayoutINS4_IJNS5_ILi2EEENS5_ILi1EEESM_EEENS4_IJSM_NS5_ILi0EEESO_EEEEENS4_IJNS3_10UnderscoreESR_SR_EEEEELb0EEEEEvNT_6ParamsE,(.L_x_7341 - _ZN7cutlass13device_kernelIN5flash32FlashAttnBwdPostprocessConvertdQIN4cute5tupleIJNS3_1CILi128EEES6_EEENS_10bfloat16_tEfNS_4arch4Sm90ELi256ENS3_8TiledMMAINS3_8MMA_AtomIJNS3_4SM904GMMA28MMA_64x128x16_F32BF16BF16_RSILNSE_5MajorE0ELSG_1ELNSE_7ScaleInE1ELSH_1EEEEEENS3_6LayoutINS4_IJNS5_ILi2EEENS5_ILi1EEESM_EEENS4_IJSM_NS5_ILi0EEESO_EEEEENS4_IJNS3_10UnderscoreESR_SR_EEEEELb0EEEEEvNT_6ParamsE)
        .other          _ZN7cutlass13device_kernelIN5flash32FlashAttnBwdPostprocessConvertdQIN4cute5tupleIJNS3_1CILi128EEES6_EEENS_10bfloat16_tEfNS_4arch4Sm90ELi256ENS3_8TiledMMAINS3_8MMA_AtomIJNS3_4SM904GMMA28MMA_64x128x16_F32BF16BF16_RSILNSE_5MajorE0ELSG_1ELNSE_7ScaleInE1ELSH_1EEEEEENS3_6LayoutINS4_IJNS5_ILi2EEENS5_ILi1EEESM_EEENS4_IJSM_NS5_ILi0EEESO_EEEEENS4_IJNS3_10UnderscoreESR_SR_EEEEELb0EEEEEvNT_6ParamsE,@"STO_CUDA_ENTRY STV_DEFAULT"
_ZN7cutlass13device_kernelIN5flash32FlashAttnBwdPostprocessConvertdQIN4cute5tupleIJNS3_1CILi128EEES6_EEENS_10bfloat16_tEfNS_4arch4Sm90ELi256ENS3_8TiledMMAINS3_8MMA_AtomIJNS3_4SM904GMMA28MMA_64x128x16_F32BF16BF16_RSILNSE_5MajorE0ELSG_1ELNSE_7ScaleInE1ELSH_1EEEEEENS3_6LayoutINS4_IJNS5_ILi2EEENS5_ILi1EEESM_EEENS4_IJSM_NS5_ILi0EEESO_EEEEENS4_IJNS3_10UnderscoreESR_SR_EEEEELb0EEEEEvNT_6ParamsE:
[----:B------:R-:W-:Y:S08]  /*0000*/  LDC R1, c[0x0][0x28] ;  /* 0x00000a00ff017b82 */ /* 0x000ff00000000800 */
[----:B------:R-:W0:Y:S01]  /*0010*/  LDC.64 R4, c[0x0][0x278] ;  /* 0x00009e00ff047b82 */ /* 0x000e220000000a00 */
[----:B------:R-:W1:Y:S01]  /*0020*/  S2R R15, SR_CTAID.Z ;  /* 0x00000000000f7919 */ /* 0x000e620000002700 */
[----:B------:R-:W-:-:S06]  /*0030*/  ULDC.64 UR8, c[0x0][0x208] ;  /* 0x0000820000087ab9 */ /* 0x000fcc0000000a00 */
[----:B------:R-:W2:Y:S08]  /*0040*/  LDC.64 R10, c[0x0][0x270] ;  /* 0x00009c00ff0a7b82 */ /* 0x000eb00000000a00 */
[----:B------:R-:W1:Y:S01]  /*0050*/  LDC.64 R2, c[0x0][0x270] ;  /* 0x00009c00ff027b82 */ /* 0x000e620000000a00 */
[----:B0-----:R-:W-:-:S04]  /*0060*/  ISETP.NE.U32.AND P2, PT, R4, RZ, PT ;  /* 0x000000ff0400720c */ /* 0x001fc80003f45070 */
[----:B------:R-:W-:Y:S02]  /*0070*/  ISETP.NE.AND.EX P2, PT, R5, RZ, PT, P2 ;  /* 0x000000ff0500720c */ /* 0x000fe40003f45320 */
[----:B--2---:R-:W-:-:S04]  /*0080*/  ISETP.NE.U32.AND P1, PT, R10, RZ, PT ;  /* 0x000000ff0a00720c */ /* 0x004fc80003f25070 */
[----:B------:R-:W-:Y:S01]  /*0090*/  ISETP.NE.AND.EX P1, PT, R11, RZ, PT, P1 ;  /* 0x000000ff0b00720c */ /* 0x000fe20003f25310 */
[----:B------:R-:W-:Y:S01]  /*00a0*/  ULDC UR4, c[0x0][0x240] ;  /* 0x0000900000047ab9 */ /* 0x000fe20000000800 */
[----:B-1----:R-:W-:-:S05]  /*00b0*/  IMAD.WIDE R2, R15, 0x4, R2 ;  /* 0x000000040f027825 */ /* 0x002fca00078e0202 */
[----:B------:R-:W0:Y:S01]  /*00c0*/  @P2 LDC.64 R4, c[0x0][0x278] ;  /* 0x00009e00ff042b82 */ /* 0x000e220000000a00 */
[----:B------:R-:W-:-:S05]  /*00d0*/  IMAD.U32 R0, RZ, RZ, UR4 ;  /* 0x00000004ff007e24 */ /* 0x000fca000f8e00ff */
[----:B------:R1:W5:Y:S01]  /*00e0*/  @P1 LDG.E R9, desc[UR8][R2.64] ;  /* 0x0000000802091981 */ /* 0x000362000c1e1900 */
[----:B0-----:R-:W-:-:S05]  /*00f0*/  @P2 IMAD.WIDE R4, R15, 0x4, R4 ;  /* 0x000000040f042825 */ /* 0x001fca00078e0204 */
[----:B------:R1:W5:Y:S01]  /*0100*/  @P2 LDG.E R0, desc[UR8][R4.64] ;  /* 0x0000000804002981 */ /* 0x000362000c1e1900 */
[----:B------:R-:W-:Y:S01]  /*0110*/  ISETP.NE.U32.AND P0, PT, R10, RZ, PT ;  /* 0x000000ff0a00720c */ /* 0x000fe20003f05070 */
[----:B------:R-:W0:Y:S03]  /*0120*/  S2R R6, SR_CTAID.X ;  /* 0x0000000000067919 */ /* 0x000e260000002500 */
[----:B------:R-:W-:Y:S01]  /*0130*/  ISETP.NE.AND.EX P0, PT, R11, RZ, PT, P0 ;  /* 0x000000ff0b00720c */ /* 0x000fe20003f05300 */
[----:B0-----:R-:W-:Y:S01]  /*0140*/  IMAD.SHL.U32 R11, R6, 0x80, RZ ;  /* 0x00000080060b7824 */ /* 0x001fe200078e00ff */
[----:B-1----:R-:W-:Y:S11]  /*0150*/  @P2 BRA `(.L_x_7081) ;  /* 0x0000000000102947 */ /* 0x002ff60003800000 */
[----:B------:R-:W-:Y:S05]  /*0160*/  @!P1 BRA `(.L_x_7081) ;  /* 0x00000000000c9947 */ /* 0x000fea0003800000 */
[----:B------:R-:W2:Y:S04]  /*0170*/  LDG.E R5, desc[UR8][R2.64] ;  /* 0x0000000802057981 */ /* 0x000ea8000c1e1900 */
[----:B-----5:R-:W2:Y:S02]  /*0180*/  LDG.E R0, desc[UR8][R2.64+0x4] ;  /* 0x0000040802007981 */ /* 0x020ea4000c1e1900 */
[----:B--2---:R-:W-:-:S07]  /*0190*/  IADD3 R0, -R5, R0, RZ ;  /* 0x0000000005007210 */ /* 0x004fce0007ffe1ff */
.L_x_7081:
[----:B-----5:R-:W-:-:S13]  /*01a0*/  ISETP.LE.AND P2, PT, R0, R11, PT ;  /* 0x0000000b0000720c */ /* 0x020fda0003f43270 */
[----:B------:R-:W-:Y:S05]  /*01b0*/  @P0 EXIT P2 ;  /* 0x000000000000094d */ /* 0x000fea0001000000 */
[----:B------:R-:W0:Y:S01]  /*01c0*/  S2R R10, SR_CTAID.Y ;  /* 0x00000000000a7919 */ /* 0x000e220000002600 */
[C---:B------:R-:W-:Y:S01]  /*01d0*/  @P1 IMAD R2, R15.reuse, 0x80, R9 ;  /* 0x000000800f021824 */ /* 0x040fe200078e0209 */
[----:B------:R-:W1:Y:S01]  /*01e0*/  LDC.64 R18, c[0x0][0x228] ;  /* 0x00008a00ff127b82 */ /* 0x000e620000000a00 */
[----:B------:R-:W-:Y:S01]  /*01f0*/  SHF.L.U32 R13, R6, 0xe, RZ ;  /* 0x0000000e060d7819 */ /* 0x000fe200000006ff */
[----:B------:R-:W2:Y:S01]  /*0200*/  S2R R17, SR_TID.X ;  /* 0x0000000000117919 */ /* 0x000ea20000002100 */
[----:B------:R-:W-:Y:S01]  /*0210*/  SEL R8, R15, RZ, !P0 ;  /* 0x000000ff0f087207 */ /* 0x000fe20004000000 */
[----:B------:R-:W-:Y:S01]  /*0220*/  BSSY B0, `(.L_x_7082) ;  /* 0x0000031000007945 */ /* 0x000fe20003800000 */
[----:B------:R-:W-:Y:S01]  /*0230*/  @P1 SHF.R.S32.HI R3, RZ, 0x1f, R2 ;  /* 0x0000001fff031819 */ /* 0x000fe20000011402 */
[----:B------:R-:W3:Y:S02]  /*0240*/  S2R R12, SR_CgaCtaId ;  /* 0x00000000000c7919 */ /* 0x000ee40000008800 */
[----:B------:R-:W4:Y:S01]  /*0250*/  LDC.64 R20, c[0x0][0x230] ;  /* 0x00008c00ff147b82 */ /* 0x000f220000000a00 */
[----:B------:R-:W-:-:S05]  /*0260*/  @P1 LEA.HI R3, R3, R2, RZ, 0x7 ;  /* 0x0000000203031211 */ /* 0x000fca00078f38ff */
[----:B------:R-:W-:Y:S02]  /*0270*/  @P1 IMAD.SHL.U32 R3, R3, 0x80, RZ ;  /* 0x0000008003031824 */ /* 0x000fe400078e00ff */
[----:B------:R-:W5:Y:S03]  /*0280*/  LDC.64 R22, c[0x0][0x210] ;  /* 0x00008400ff167b82 */ /* 0x000f660000000a00 */
[----:B------:R-:W-:Y:S02]  /*0290*/  @P1 LOP3.LUT R5, R3, 0xffffc000, RZ, 0xc0, !PT ;  /* 0xffffc00003051812 */ /* 0x000fe400078ec0ff */
[----:B------:R-:W-:Y:S02]  /*02a0*/  CS2R R2, SRZ ;  /* 0x0000000000027805 */ /* 0x000fe4000001ff00 */
[--C-:B------:R-:W-:Y:S01]  /*02b0*/  @P1 SHF.R.S32.HI R3, RZ, 0x1f, R5.reuse ;  /* 0x0000001fff031819 */ /* 0x100fe20000011405 */
[----:B------:R-:W-:Y:S01]  /*02c0*/  @P1 IMAD.MOV.U32 R2, RZ, RZ, R5 ;  /* 0x000000ffff021224 */ /* 0x000fe200078e0005 */
[----:B------:R-:W-:-:S04]  /*02d0*/  SHF.R.S32.HI R5, RZ, 0x1f, R15 ;  /* 0x0000001fff057819 */ /* 0x000fc8000001140f */
[C---:B------:R-:W-:Y:S02]  /*02e0*/  IADD3 R2, P2, R13.reuse, R2, RZ ;  /* 0x000000020d027210 */ /* 0x040fe40007f5e0ff */
[----:B0-----:R-:W-:Y:S02]  /*02f0*/  SHF.R.S32.HI R7, RZ, 0x1f, R10 ;  /* 0x0000001fff077819 */ /* 0x001fe4000001140a */
[----:B------:R-:W-:Y:S02]  /*0300*/  LEA.HI.X.SX32 R3, R13, R3, 0x1, P2 ;  /* 0x000000030d037211 */ /* 0x000fe400010f0eff */
[----:B------:R-:W-:Y:S01]  /*0310*/  SEL R5, R5, RZ, !P0 ;  /* 0x000000ff05057207 */ /* 0x000fe20004000000 */
[-C--:B-1----:R-:W-:Y:S01]  /*0320*/  IMAD R4, R7, R18.reuse, RZ ;  /* 0x0000001207047224 */ /* 0x082fe200078e02ff */
[----:B--2---:R-:W-:Y:S01]  /*0330*/  ISETP.NE.AND P0, PT, R17, RZ, PT ;  /* 0x000000ff1100720c */ /* 0x004fe20003f05270 */
[----:B------:R-:W-:-:S04]  /*0340*/  IMAD.WIDE.U32 R2, R10, R18, R2 ;  /* 0x000000120a027225 */ /* 0x000fc800078e0002 */
[----:B------:R-:W-:Y:S02]  /*0350*/  IMAD R13, R10, R19, R4 ;  /* 0x000000130a0d7224 */ /* 0x000fe400078e0204 */
[-C--:B----4-:R-:W-:Y:S02]  /*0360*/  IMAD R4, R5, R20.reuse, RZ ;  /* 0x0000001405047224 */ /* 0x090fe400078e02ff */
[----:B------:R-:W-:Y:S02]  /*0370*/  IMAD.IADD R3, R3, 0x1, R13 ;  /* 0x0000000103037824 */ /* 0x000fe400078e020d */
[C---:B------:R-:W-:Y:S02]  /*0380*/  IMAD R13, R8.reuse, R21, R4 ;  /* 0x00000015080d7224 */ /* 0x040fe400078e0204 */
[----:B------:R-:W-:-:S05]  /*0390*/  IMAD.WIDE.U32 R2, R8, R20, R2 ;  /* 0x0000001408027225 */ /* 0x000fca00078e0002 */
[----:B------:R-:W-:Y:S02]  /*03a0*/  IADD3 R3, R3, R13, RZ ;  /* 0x0000000d03037210 */ /* 0x000fe40007ffe0ff */
[----:B-----5:R-:W-:-:S04]  /*03b0*/  LEA R22, P2, R2, R22, 0x2 ;  /* 0x0000001602167211 */ /* 0x020fc800078410ff */
[----:B------:R-:W-:Y:S01]  /*03c0*/  LEA.HI.X R3, R2, R23, R3, 0x2, P2 ;  /* 0x0000001702037211 */ /* 0x000fe200010f1403 */
[----:B---3--:R-:W-:Y:S08]  /*03d0*/  @P0 BRA `(.L_x_7083) ;  /* 0x0000000000540947 */ /* 0x008ff00003800000 */
[----:B------:R-:W0:Y:S01]  /*03e0*/  S2UR UR7, SR_CgaCtaId ;  /* 0x00000000000779c3 */ /* 0x000e220000008800 */
[----:B------:R-:W-:Y:S01]  /*03f0*/  UMOV UR6, 0x400 ;  /* 0x0000040000067882 */ /* 0x000fe20000000000 */
[----:B------:R-:W-:Y:S01]  /*0400*/  UMOV UR4, 0x1 ;  /* 0x0000000100047882 */ /* 0x000fe20000000000 */
[----:B------:R-:W-:Y:S01]  /*0410*/  IMAD.MOV.U32 R2, RZ, RZ, 0x10000 ;  /* 0x00010000ff027424 */ /* 0x000fe200078e00ff */
        /* <DEDUP_REMOVED lines=12> */
.L_x_7084:
[----:B------:R-:W-:Y:S01]  /*04e0*/  @P0 ELECT P2, URZ, PT ;  /* 0x00000000003f082f */ /* 0x000fe20003840000 */
[----:B------:R1:W-:-:S12]  /*04f0*/  UBLKCP.S.G [UR6], [UR4], UR10 ;  /* 0x00000006040073ba */ /* 0x0003d8000800020a */
[----:B------:R-:W-:Y:S02]  /*0500*/  @P2 PLOP3.LUT P0, PT, P2, PT, PT, 0x8, 0x0 ;  /* 0x000000000000281c */ /* 0x000fe4000170e170 */
[----:B------:R-:W-:-:S11]  /*0510*/  PLOP3.LUT P2, PT, PT, PT, PT, 0x8, 0x0 ;  /* 0x000000000000781c */ /* 0x000fd60003f4e170 */
[----:B-1----:R-:W-:Y:S05]  /*0520*/  @P0 BRA.U.ANY `(.L_x_7084) ;  /* 0xfffffffd00ec0947 */ /* 0x002fea000393ffff */
.L_x_7083:
[----:B------:R-:W-:Y:S05]  /*0530*/  BSYNC B0 ;  /* 0x0000000000007941 */ /* 0x000fea0003800000 */
.L_x_7082:
[----:B------:R-:W-:Y:S01]  /*0540*/  BAR.SYNC.DEFER_BLOCKING 0x0 ;  /* 0x0000000000007b1d */ /* 0x000fe20000010000 */
[----:B------:R-:W-:Y:S02]  /*0550*/  MOV R57, 0x400 ;  /* 0x0000040000397802 */ /* 0x000fe40000000f00 */
[----:B------:R-:W-:Y:S02]  /*0560*/  CS2R R78, SRZ ;  /* 0x00000000004e7805 */ /* 0x000fe4000001ff00 */
[----:B0-----:R-:W-:Y:S01]  /*0570*/  SHF.L.U32 R2, RZ, 0x1f, RZ ;  /* 0x0000001fff027819 */ /* 0x001fe200000006ff */
[--C-:B------:R-:W-:Y:S01]  /*0580*/  @P1 IMAD.MOV.U32 R78, RZ, RZ, R9.reuse ;  /* 0x000000ffff4e1224 */ /* 0x100fe200078e0009 */
[----:B------:R-:W-:Y:S02]  /*0590*/  LEA R57, R12, R57, 0x18 ;  /* 0x000000390c397211 */ /* 0x000fe400078ec0ff */
[----:B------:R-:W-:-:S07]  /*05a0*/  @P1 SHF.R.S32.HI R79, RZ, 0x1f, R9 ;  /* 0x0000001fff4f1819 */ /* 0x000fce0000011409 */
.L_x_7085:
[----:B0-----:R0:W1:Y:S02]  /*05b0*/  SYNCS.PHASECHK.TRANS64.TRYWAIT P0, [R57+URZ+0x18000], R2 ;  /* 0x01800002390075a7 */ /* 0x001064000800017f */
[----:B-1----:R-:W-:Y:S05]  /*05c0*/  @!P0 NANOSLEEP.SYNCS 0x989680 ;  /* 0x009896800000895d */ /* 0x002fea0003900000 */
[----:B------:R-:W1:Y:S02]  /*05d0*/  @!P0 SYNCS.PHASECHK.TRANS64 P0, [R57+URZ+0x18000], R2 ;  /* 0x01800002390085a7 */ /* 0x000e64000800007f */
[----:B-1----:R-:W-:Y:S05]  /*05e0*/  @!P0 BRA `(.L_x_7085) ;  /* 0xfffffffc00f08947 */ /* 0x002fea000383ffff */
[----:B0-----:R-:W-:Y:S01]  /*05f0*/  SHF.R.S32.HI R2, RZ, 0x1f, R17 ;  /* 0x0000001fff027819 */ /* 0x001fe20000011411 */
[----:B------:R-:W-:Y:S01]  /*0600*/  ULDC UR4, c[0x0][0x268] ;  /* 0x00009a0000047ab9 */ /* 0x000fe20000000800 */
[----:B------:R-:W-:Y:S01]  /*0610*/  VIADDMNMX R0, R0, -R11, 0x80, PT ;  /* 0x0000008000007446 */ /* 0x000fe2000380090b */
[----:B------:R-:W-:Y:S01]  /*0620*/  ULDC.64 UR6, c[0x0][0x258] ;  /* 0x0000960000067ab9 */ /* 0x000fe20000000a00 */
[CC--:B------:R-:W-:Y:S01]  /*0630*/  LEA.HI R3, R2.reuse, R17.reuse, RZ, 0x7 ;  /* 0x0000001102037211 */ /* 0x0c0fe200078f38ff */
[----:B------:R-:W-:Y:S01]  /*0640*/  IMAD R7, R7, UR6, RZ ;  /* 0x0000000607077c24 */ /* 0x000fe2000f8e02ff */
[----:B------:R-:W-:Y:S01]  /*0650*/  LEA.HI R9, R2, R17, RZ, 0x4 ;  /* 0x0000001102097211 */ /* 0x000fe200078f20ff */
[----:B------:R-:W-:Y:S01]  /*0660*/  BSSY B0, `(.L_x_7086) ;  /* 0x00000d1000007945 */ /* 0x000fe20003800000 */
[----:B------:R-:W-:Y:S02]  /*0670*/  LOP3.LUT R4, R3, 0xfffff80, RZ, 0xc0, !PT ;  /* 0x0fffff8003047812 */ /* 0x000fe400078ec0ff */
[----:B------:R-:W-:-:S02]  /*0680*/  SHF.R.S32.HI R25, RZ, 0x7, R3 ;  /* 0x00000007ff197819 */ /* 0x000fc40000011403 */
[-C--:B------:R-:W-:Y:S02]  /*0690*/  IADD3 R4, -R4, R17.reuse, RZ ;  /* 0x0000001104047210 */ /* 0x080fe40007ffe1ff */
[----:B------:R-:W-:Y:S02]  /*06a0*/  LOP3.LUT R3, R9, 0xfffffff0, RZ, 0xc0, !PT ;  /* 0xfffffff009037812 */ /* 0x000fe400078ec0ff */
[----:B------:R-:W-:Y:S01]  /*06b0*/  LEA.HI R2, R2, R17, RZ, 0x5 ;  /* 0x0000001102027211 */ /* 0x000fe200078f28ff */
[----:B------:R-:W-:Y:S01]  /*06c0*/  IMAD R4, R25, 0x800, R4 ;  /* 0x0000080019047824 */ /* 0x000fe200078e0204 */
[----:B------:R-:W-:Y:S01]  /*06d0*/  SHF.R.S32.HI R9, RZ, 0x4, R9 ;  /* 0x00000004ff097819 */ /* 0x000fe20000011409 */
[----:B------:R-:W-:Y:S02]  /*06e0*/  IMAD.IADD R3, R17, 0x1, -R3 ;  /* 0x0000000111037824 */ /* 0x000fe400078e0a03 */
[----:B------:R-:W-:Y:S01]  /*06f0*/  IMAD.SHL.U32 R80, R4, 0x4, RZ ;  /* 0x0000000404507824 */ /* 0x000fe200078e00ff */
[C---:B------:R-:W-:Y:S01]  /*0700*/  SHF.L.U32 R11, R9.reuse, 0x6, RZ ;  /* 0x00000006090b7819 */ /* 0x040fe200000006ff */
[----:B------:R-:W-:Y:S01]  /*0710*/  IMAD.SHL.U32 R16, R2, 0x20, RZ ;  /* 0x0000002002107824 */ /* 0x000fe200078e00ff */
[----:B------:R-:W-:Y:S01]  /*0720*/  SHF.R.S32.HI R4, RZ, 0x1f, R3 ;  /* 0x0000001fff047819 */ /* 0x000fe20000011403 */
[----:B------:R-:W-:Y:S01]  /*0730*/  IMAD.SHL.U32 R24, R9, 0x8, RZ ;  /* 0x0000000809187824 */ /* 0x000fe200078e00ff */
[----:B------:R-:W-:-:S02]  /*0740*/  LEA R80, R80, R57, 0x2 ;  /* 0x0000003950507211 */ /* 0x000fc400078e10ff */
[----:B------:R-:W-:Y:S02]  /*0750*/  LEA.HI R4, R4, R3, RZ, 0x3 ;  /* 0x0000000304047211 */ /* 0x000fe400078f18ff */
[----:B------:R-:W-:Y:S01]  /*0760*/  LOP3.LUT R23, R11, 0x1c0, RZ, 0xc0, !PT ;  /* 0x000001c00b177812 */ /* 0x000fe200078ec0ff */
[----:B------:R-:W0:Y:S01]  /*0770*/  LDS.128 R40, [R80] ;  /* 0x0000000050287984 */ /* 0x000e220000000c00 */
[----:B------:R-:W-:Y:S02]  /*0780*/  LOP3.LUT R2, R4, 0xfffffff8, RZ, 0xc0, !PT ;  /* 0xfffffff804027812 */ /* 0x000fe400078ec0ff */
[----:B------:R-:W-:Y:S01]  /*0790*/  LOP3.LUT R21, R16, 0x7ffffc00, RZ, 0xc0, !PT ;  /* 0x7ffffc0010157812 */ /* 0x000fe200078ec0ff */
[----:B------:R-:W1:Y:S01]  /*07a0*/  LDS.128 R44, [R80+0x800] ;  /* 0x00080000502c7984 */ /* 0x000e620000000c00 */
[----:B------:R-:W-:Y:S01]  /*07b0*/  SHF.R.S32.HI R26, RZ, 0x3, R4 ;  /* 0x00000003ff1a7819 */ /* 0x000fe20000011404 */
[----:B------:R-:W-:Y:S01]  /*07c0*/  IMAD.IADD R2, R3, 0x1, -R2 ;  /* 0x0000000103027824 */ /* 0x000fe200078e0a02 */
[----:B------:R-:W-:Y:S01]  /*07d0*/  SHF.R.U32.HI R29, RZ, 0x3, R23 ;  /* 0x00000003ff1d7819 */ /* 0x000fe20000011617 */
[----:B------:R-:W2:Y:S01]  /*07e0*/  LDS.128 R12, [R80+0x1000] ;  /* 0x00100000500c7984 */ /* 0x000ea20000000c00 */
[----:B------:R-:W-:Y:S01]  /*07f0*/  LEA R34, R26, R25, 0x4 ;  /* 0x000000191a227211 */ /* 0x000fe200078e20ff */
[C---:B------:R-:W-:Y:S01]  /*0800*/  IMAD.SHL.U32 R20, R2.reuse, 0x8, RZ ;  /* 0x0000000802147824 */ /* 0x040fe200078e00ff */
[----:B------:R-:W-:Y:S01]  /*0810*/  SHF.L.U32 R11, R2, 0x6, RZ ;  /* 0x00000006020b7819 */ /* 0x000fe200000006ff */
[----:B------:R-:W3:Y:S01]  /*0820*/  LDS.128 R52, [R80+0x1800] ;  /* 0x0018000050347984 */ /* 0x000ee20000000c00 */
[----:B------:R-:W-:Y:S01]  /*0830*/  IMAD R32, R26, 0x200, R21 ;  /* 0x000002001a207824 */ /* 0x000fe200078e0215 */
[----:B------:R-:W-:-:S02]  /*0840*/  R2P PR, R2, 0x6 ;  /* 0x0000000602007804 */ /* 0x000fc40000000000 */
[----:B------:R-:W4:Y:S01]  /*0850*/  LDS.128 R16, [R80+0x2000] ;  /* 0x0020000050107984 */ /* 0x000f220000000c00 */
[----:B------:R-:W-:Y:S02]  /*0860*/  LOP3.LUT R11, R11, 0x1c0, RZ, 0xc0, !PT ;  /* 0x000001c00b0b7812 */ /* 0x000fe400078ec0ff */
[----:B------:R-:W-:Y:S01]  /*0870*/  LOP3.LUT R28, R23, 0x38, R20, 0xf8, !PT ;  /* 0x00000038171c7812 */ /* 0x000fe200078ef814 */
[----:B------:R-:W-:Y:S01]  /*0880*/  LDS.128 R36, [R80+0x4800] ;  /* 0x0048000050247984 */ /* 0x000fe20000000c00 */
[----:B------:R-:W-:Y:S02]  /*0890*/  LOP3.LUT R4, R11, 0x8, R24, 0xf8, !PT ;  /* 0x000000080b047812 */ /* 0x000fe400078ef818 */
[----:B------:R-:W-:Y:S01]  /*08a0*/  SHF.R.U32.HI R11, RZ, 0x3, R11 ;  /* 0x00000003ff0b7819 */ /* 0x000fe2000001160b */
[----:B------:R-:W5:Y:S01]  /*08b0*/  LDS.128 R20, [R80+0x2800] ;  /* 0x0028000050147984 */ /* 0x000f620000000c00 */
[----:B------:R-:W-:Y:S02]  /*08c0*/  LOP3.LUT R33, R28, R29, RZ, 0x3c, !PT ;  /* 0x0000001d1c217212 */ /* 0x000fe400078e3cff */
[----:B------:R-:W-:Y:S01]  /*08d0*/  LOP3.LUT R11, R4, R11, RZ, 0x3c, !PT ;  /* 0x0000000b040b7212 */ /* 0x000fe200078e3cff */
[----:B------:R-:W5:Y:S02]  /*08e0*/  LDS.128 R24, [R80+0x3000] ;  /* 0x0030000050187984 */ /* 0x000f640000000c00 */
[----:B------:R-:W-:-:S02]  /*08f0*/  IMAD.U32 R4, R34, 0x200, R33 ;  /* 0x0000020022047824 */ /* 0x000fc400078e0021 */
[----:B------:R-:W5:Y:S01]  /*0900*/  LDS.128 R28, [R80+0x3800] ;  /* 0x00380000501c7984 */ /* 0x000f620000000c00 */
[----:B------:R-:W-:-:S03]  /*0910*/  IMAD.IADD R2, R11, 0x1, R32 ;  /* 0x000000010b027824 */ /* 0x000fc600078e0220 */
[----:B------:R-:W5:Y:S01]  /*0920*/  LDS.128 R32, [R80+0x4000] ;  /* 0x0040000050207984 */ /* 0x000f620000000c00 */
[----:B0-----:R-:W-:Y:S01]  /*0930*/  FMUL.FTZ R11, R40, UR4 ;  /* 0x00000004280b7c20 */ /* 0x001fe20008410000 */
[----:B------:R-:W-:Y:S01]  /*0940*/  FMUL.FTZ R56, R41, UR4 ;  /* 0x0000000429387c20 */ /* 0x000fe20008410000 */
[----:B------:R-:W-:Y:S01]  /*0950*/  FMUL.FTZ R58, R42, UR4 ;  /* 0x000000042a3a7c20 */ /* 0x000fe20008410000 */
[----:B------:R-:W-:Y:S01]  /*0960*/  FMUL.FTZ R61, R43, UR4 ;  /* 0x000000042b3d7c20 */ /* 0x000fe20008410000 */
[----:B-1----:R-:W-:Y:S01]  /*0970*/  FMUL.FTZ R59, R44, UR4 ;  /* 0x000000042c3b7c20 */ /* 0x002fe20008410000 */
[----:B------:R-:W-:Y:S01]  /*0980*/  FMUL.FTZ R64, R45, UR4 ;  /* 0x000000042d407c20 */ /* 0x000fe20008410000 */
[----:B------:R-:W0:Y:S01]  /*0990*/  LDS.128 R40, [R80+0x5000] ;  /* 0x0050000050287984 */ /* 0x000e220000000c00 */
[----:B------:R-:W-:Y:S01]  /*09a0*/  FMUL.FTZ R60, R46, UR4 ;  /* 0x000000042e3c7c20 */ /* 0x000fe20008410000 */
[----:B------:R-:W-:Y:S01]  /*09b0*/  FMUL.FTZ R63, R47, UR4 ;  /* 0x000000042f3f7c20 */ /* 0x000fe20008410000 */
[----:B--2---:R-:W-:Y:S01]  /*09c0*/  FMUL.FTZ R62, R12, UR4 ;  /* 0x000000040c3e7c20 */ /* 0x004fe20008410000 */
[----:B------:R-:W1:Y:S01]  /*09d0*/  LDS.128 R44, [R80+0x5800] ;  /* 0x00580000502c7984 */ /* 0x000e620000000c00 */
[----:B------:R-:W-:Y:S01]  /*09e0*/  FMUL.FTZ R67, R13, UR4 ;  /* 0x000000040d437c20 */ /* 0x000fe20008410000 */
[----:B------:R-:W-:Y:S01]  /*09f0*/  FMUL.FTZ R65, R14, UR4 ;  /* 0x000000040e417c20 */ /* 0x000fe20008410000 */
[----:B------:R-:W-:Y:S01]  /*0a00*/  FMUL.FTZ R68, R15, UR4 ;  /* 0x000000040f447c20 */ /* 0x000fe20008410000 */
[----:B------:R-:W2:Y:S01]  /*0a10*/  LDS.128 R48, [R80+0x6000] ;  /* 0x0060000050307984 */ /* 0x000ea20000000c00 */
[----:B---3--:R-:W-:Y:S01]  /*0a20*/  FMUL.FTZ R66, R52, UR4 ;  /* 0x0000000434427c20 */ /* 0x008fe20008410000 */
[----:B------:R-:W-:Y:S01]  /*0a30*/  FMUL.FTZ R71, R53, UR4 ;  /* 0x0000000435477c20 */ /* 0x000fe20008410000 */
[----:B------:R-:W-:Y:S01]  /*0a40*/  FMUL.FTZ R69, R54, UR4 ;  /* 0x0000000436457c20 */ /* 0x000fe20008410000 */
[----:B------:R-:W3:Y:S01]  /*0a50*/  LDS.128 R12, [R80+0x6800] ;  /* 0x00680000500c7984 */ /* 0x000ee20000000c00 */
[----:B------:R-:W-:Y:S01]  /*0a60*/  FMUL.FTZ R72, R55, UR4 ;  /* 0x0000000437487c20 */ /* 0x000fe20008410000 */
[----:B----4-:R-:W-:Y:S01]  /*0a70*/  FMUL.FTZ R70, R16, UR4 ;  /* 0x0000000410467c20 */ /* 0x010fe20008410000 */
[----:B------:R-:W-:Y:S01]  /*0a80*/  FMUL.FTZ R75, R17, UR4 ;  /* 0x00000004114b7c20 */ /* 0x000fe20008410000 */
[----:B------:R-:W4:Y:S01]  /*0a90*/  LDS.128 R52, [R80+0x7000] ;  /* 0x0070000050347984 */ /* 0x000f220000000c00 */
[----:B------:R-:W-:Y:S01]  /*0aa0*/  FMUL.FTZ R73, R18, UR4 ;  /* 0x0000000412497c20 */ /* 0x000fe20008410000 */
[----:B------:R-:W-:Y:S01]  /*0ab0*/  FMUL.FTZ R74, R19, UR4 ;  /* 0x00000004134a7c20 */ /* 0x000fe20008410000 */
[----:B-----5:R-:W-:Y:S01]  /*0ac0*/  FMUL.FTZ R77, R21, UR4 ;  /* 0x00000004154d7c20 */ /* 0x020fe20008410000 */
[----:B------:R-:W5:Y:S01]  /*0ad0*/  LDS.128 R16, [R80+0x7800] ;  /* 0x0078000050107984 */ /* 0x000f620000000c00 */
        /* <DEDUP_REMOVED lines=14> */
[----:B------:R-:W-:Y:S01]  /*0bc0*/  FMUL.FTZ R31, R31, UR4 ;  /* 0x000000041f1f7c20 */ /* 0x000fe20008410000 */
[----:B------:R-:W-:Y:S01]  /*0bd0*/  F2FP.BF16.F32.PACK_AB R74, R77, R20 ;  /* 0x000000144d4a723e */ /* 0x000fe200000010ff */
[----:B------:R-:W-:Y:S01]  /*0be0*/  FMUL.FTZ R29, R29, UR4 ;  /* 0x000000041d1d7c20 */ /* 0x000fe20008410000 */
[----:B------:R-:W-:Y:S01]  /*0bf0*/  F2FP.BF16.F32.PACK_AB R20, R25, R22 ;  /* 0x000000161914723e */ /* 0x000fe200000010ff */
[----:B------:R-:W-:Y:S01]  /*0c00*/  FMUL.FTZ R35, R35, UR4 ;  /* 0x0000000423237c20 */ /* 0x000fe20008410000 */
[----:B0-----:R-:W-:Y:S01]  /*0c10*/  FMUL.FTZ R36, R40, UR4 ;  /* 0x0000000428247c20 */ /* 0x001fe20008410000 */
[----:B------:R-:W-:Y:S01]  /*0c20*/  FMUL.FTZ R38, R42, UR4 ;  /* 0x000000042a267c20 */ /* 0x000fe20008410000 */
[----:B------:R-:W-:Y:S01]  /*0c30*/  F2FP.BF16.F32.PACK_AB R22, R29, R24 ;  /* 0x000000181d16723e */ /* 0x000fe200000010ff */
[----:B------:R-:W-:Y:S01]  /*0c40*/  FMUL.FTZ R37, R37, UR4 ;  /* 0x0000000425257c20 */ /* 0x000fe20008410000 */
[----:B-1----:R-:W-:Y:S01]  /*0c50*/  FMUL.FTZ R40, R44, UR4 ;  /* 0x000000042c287c20 */ /* 0x002fe20008410000 */
[----:B------:R-:W-:Y:S01]  /*0c60*/  FMUL.FTZ R42, R46, UR4 ;  /* 0x000000042e2a7c20 */ /* 0x000fe20008410000 */
[----:B------:R-:W-:Y:S01]  /*0c70*/  FMUL.FTZ R43, R43, UR4 ;  /* 0x000000042b2b7c20 */ /* 0x000fe20008410000 */
[----:B------:R-:W-:Y:S01]  /*0c80*/  FMUL.FTZ R33, R33, UR4 ;  /* 0x0000000421217c20 */ /* 0x000fe20008410000 */
[----:B--2---:R-:W-:Y:S01]  /*0c90*/  FMUL.FTZ R44, R48, UR4 ;  /* 0x00000004302c7c20 */ /* 0x004fe20008410000 */
[----:B------:R-:W-:Y:S01]  /*0ca0*/  FMUL.FTZ R46, R50, UR4 ;  /* 0x00000004322e7c20 */ /* 0x000fe20008410000 */
[----:B------:R-:W-:Y:S01]  /*0cb0*/  FMUL.FTZ R39, R39, UR4 ;  /* 0x0000000427277c20 */ /* 0x000fe20008410000 */
[----:B------:R-:W-:Y:S01]  /*0cc0*/  FMUL.FTZ R45, R45, UR4 ;  /* 0x000000042d2d7c20 */ /* 0x000fe20008410000 */
[----:B---3--:R-:W-:Y:S01]  /*0cd0*/  FMUL.FTZ R48, R12, UR4 ;  /* 0x000000040c307c20 */ /* 0x008fe20008410000 */
[----:B------:R-:W-:Y:S01]  /*0ce0*/  F2FP.BF16.F32.PACK_AB R12, R56, R11 ;  /* 0x0000000b380c723e */ /* 0x000fe200000010ff */
[----:B------:R-:W-:Y:S01]  /*0cf0*/  HFMA2.MMA R56, -RZ, RZ, 0, 1.9073486328125e-06 ;  /* 0x00000020ff387435 */ /* 0x000fe200000001ff */
[----:B------:R-:W-:Y:S01]  /*0d00*/  FMUL.FTZ R50, R14, UR4 ;  /* 0x000000040e327c20 */ /* 0x000fe20008410000 */
[----:B------:R-:W-:Y:S01]  /*0d10*/  F2FP.BF16.F32.PACK_AB R14, R64, R59 ;  /* 0x0000003b400e723e */ /* 0x000fe200000010ff */
[----:B------:R-:W-:Y:S01]  /*0d20*/  VIADD R11, R57, 0x10000 ;  /* 0x00010000390b7836 */ /* 0x000fe20000000000 */
[----:B------:R-:W-:Y:S01]  /*0d30*/  F2FP.BF16.F32.PACK_AB R64, R67, R62 ;  /* 0x0000003e4340723e */ /* 0x000fe200000010ff */
[----:B----4-:R-:W-:Y:S01]  /*0d40*/  FMUL.FTZ R85, R53, UR4 ;  /* 0x0000000435557c20 */ /* 0x010fe20008410000 */
[----:B------:R-:W-:Y:S01]  /*0d50*/  F2FP.BF16.F32.PACK_AB R67, R72, R69 ;  /* 0x000000454843723e */ /* 0x000fe200000010ff */
[----:B------:R-:W-:Y:S01]  /*0d60*/  FMUL.FTZ R53, R54, UR4 ;  /* 0x0000000436357c20 */ /* 0x000fe20008410000 */
[----:B------:R-:W-:Y:S01]  /*0d70*/  F2FP.BF16.F32.PACK_AB R72, R75, R70 ;  /* 0x000000464b48723e */ /* 0x000fe200000010ff */
[----:B------:R-:W-:Y:S01]  /*0d80*/  FMUL.FTZ R81, R13, UR4 ;  /* 0x000000040d517c20 */ /* 0x000fe20008410000 */
[----:B------:R-:W-:Y:S01]  /*0d90*/  F2FP.BF16.F32.PACK_AB R75, R76, R21 ;  /* 0x000000154c4b723e */ /* 0x000fe200000010ff */
[----:B------:R-:W-:Y:S01]  /*0da0*/  FMUL.FTZ R83, R15, UR4 ;  /* 0x000000040f537c20 */ /* 0x000fe20008410000 */
[----:B------:R-:W-:Y:S01]  /*0db0*/  F2FP.BF16.F32.PACK_AB R21, R27, R23 ;  /* 0x000000171b15723e */ /* 0x000fe200000010ff */
[----:B------:R-:W-:Y:S01]  /*0dc0*/  IMAD.MOV.U32 R27, RZ, RZ, 0x40 ;  /* 0x00000040ff1b7424 */ /* 0x000fe200078e00ff */
[----:B------:R-:W-:Y:S01]  /*0dd0*/  SEL R56, R56, 0xffffffe0, !P1 ;  /* 0xffffffe038387807 */ /* 0x000fe20004800000 */
[----:B------:R-:W-:Y:S01]  /*0de0*/  FMUL.FTZ R54, R55, UR4 ;  /* 0x0000000437367c20 */ /* 0x000fe20008410000 */
[----:B------:R-:W-:Y:S01]  /*0df0*/  LEA R25, R2, R11, 0x1 ;  /* 0x0000000b02197211 */ /* 0x000fe200078e08ff */
[----:B------:R-:W-:Y:S01]  /*0e00*/  FMUL.FTZ R41, R41, UR4 ;  /* 0x0000000429297c20 */ /* 0x000fe20008410000 */
[----:B------:R-:W-:Y:S01]  /*0e10*/  F2FP.BF16.F32.PACK_AB R23, R31, R26 ;  /* 0x0000001a1f17723e */ /* 0x000fe200000010ff */
[----:B------:R-:W-:Y:S01]  /*0e20*/  FMUL.FTZ R47, R47, UR4 ;  /* 0x000000042f2f7c20 */ /* 0x000fe20008410000 */
[----:B------:R-:W-:Y:S01]  /*0e30*/  SEL R26, R27, 0xffffffc0, !P2 ;  /* 0xffffffc01b1a7807 */ /* 0x000fe20005000000 */
[----:B------:R-:W-:-:S02]  /*0e40*/  IMAD.IADD R24, R25, 0x1, R56 ;  /* 0x0000000119187824 */ /* 0x000fc400078e0238 */
[----:B------:R-:W-:Y:S01]  /*0e50*/  FMUL.FTZ R51, R51, UR4 ;  /* 0x0000000433337c20 */ /* 0x000fe20008410000 */
[----:B------:R-:W-:Y:S01]  /*0e60*/  F2FP.BF16.F32.PACK_AB R13, R61, R58 ;  /* 0x0000003a3d0d723e */ /* 0x000fe200000010ff */
[--C-:B------:R-:W-:Y:S01]  /*0e70*/  IMAD R2, R2, 0x2, R57.reuse ;  /* 0x0000000202027824 */ /* 0x100fe200078e0239 */
[----:B------:R-:W-:Y:S01]  /*0e80*/  F2FP.BF16.F32.PACK_AB R15, R63, R60 ;  /* 0x0000003c3f0f723e */ /* 0x000fe200000010ff */
[----:B-----5:R-:W-:Y:S01]  /*0e90*/  FMUL.FTZ R55, R18, UR4 ;  /* 0x0000000412377c20 */ /* 0x020fe20008410000 */
[----:B------:R-:W-:Y:S01]  /*0ea0*/  FMUL.FTZ R49, R49, UR4 ;  /* 0x0000000431317c20 */ /* 0x000fe20008410000 */
[----:B------:R-:W-:Y:S01]  /*0eb0*/  F2FP.BF16.F32.PACK_AB R65, R68, R65 ;  /* 0x000000414441723e */ /* 0x000fe200000010ff */
[----:B------:R-:W-:Y:S01]  /*0ec0*/  IMAD.IADD R18, R24, 0x1, R26 ;  /* 0x0000000118127824 */ /* 0x000fe200078e021a */
[----:B------:R-:W-:Y:S01]  /*0ed0*/  F2FP.BF16.F32.PACK_AB R66, R71, R66 ;  /* 0x000000424742723e */ /* 0x000fe200000010ff */
[----:B------:R-:W-:Y:S01]  /*0ee0*/  FMUL.FTZ R52, R52, UR4 ;  /* 0x0000000434347c20 */ /* 0x000fe20008410000 */
[----:B------:R-:W-:Y:S01]  /*0ef0*/  IADD3 R25, R25, R26, RZ ;  /* 0x0000001a19197210 */ /* 0x000fe20007ffe0ff */
[----:B------:R-:W-:Y:S01]  /*0f00*/  FMUL.FTZ R16, R16, UR4 ;  /* 0x0000000410107c20 */ /* 0x000fe20008410000 */
[----:B------:R-:W-:Y:S01]  /*0f10*/  F2FP.BF16.F32.PACK_AB R29, R35, R30 ;  /* 0x0000001e231d723e */ /* 0x000fe200000010ff */
[----:B------:R-:W-:Y:S01]  /*0f20*/  FMUL.FTZ R17, R17, UR4 ;  /* 0x0000000411117c20 */ /* 0x000fe20008410000 */
[----:B------:R-:W-:Y:S01]  /*0f30*/  FMUL.FTZ R26, R19, UR4 ;  /* 0x00000004131a7c20 */ /* 0x000fe20008410000 */
[----:B------:R-:W-:Y:S01]  /*0f40*/  F2FP.BF16.F32.PACK_AB R30, R37, R32 ;  /* 0x00000020251e723e */ /* 0x000fe200000010ff */
[----:B------:R-:W-:Y:S01]  /*0f50*/  STSM.16.M88.4 [R2+0x10000], R12 ;  /* 0x0100000c02007844 */ /* 0x000fe20000000200 */
[----:B------:R-:W-:Y:S01]  /*0f60*/  F2FP.BF16.F32.PACK_AB R37, R43, R38 ;  /* 0x000000262b25723e */ /* 0x000fe200000010ff */
[C---:B------:R-:W-:Y:S01]  /*0f70*/  IMAD R57, R4.reuse, 0x2, R57 ;  /* 0x0000000204397824 */ /* 0x040fe200078e0239 */
[----:B------:R-:W-:Y:S01]  /*0f80*/  F2FP.BF16.F32.PACK_AB R28, R33, R28 ;  /* 0x0000001c211c723e */ /* 0x000fe200000010ff */
[----:B------:R-:W-:Y:S01]  /*0f90*/  STSM.16.M88.4 [R24], R64 ;  /* 0x0000004018007844 */ /* 0x000fe20000000200 */
[----:B------:R-:W-:Y:S01]  /*0fa0*/  F2FP.BF16.F32.PACK_AB R31, R39, R34 ;  /* 0x00000022271f723e */ /* 0x000fe200000010ff */
[----:B------:R-:W-:Y:S01]  /*0fb0*/  ULDC UR4, c[0x0][0x244] ;  /* 0x0000910000047ab9 */ /* 0x000fe20000000800 */
[----:B------:R-:W-:Y:S01]  /*0fc0*/  F2FP.BF16.F32.PACK_AB R38, R45, R40 ;  /* 0x000000282d26723e */ /* 0x000fe200000010ff */
[----:B------:R-:W-:Y:S01]  /*0fd0*/  STSM.16.M88.4 [R25], R72 ;  /* 0x0000004819007844 */ /* 0x000fe20000000200 */
[----:B------:R-:W-:Y:S01]  /*0fe0*/  F2FP.BF16.F32.PACK_AB R36, R41, R36 ;  /* 0x000000242924723e */ /* 0x000fe200000010ff */
[----:B------:R-:W-:Y:S01]  /*0ff0*/  IMAD R11, R4, 0x2, R11 ;  /* 0x00000002040b7824 */ /* 0x000fe200078e020b */
        /* <DEDUP_REMOVED lines=13> */
[----:B0-----:R-:W-:Y:S01]  /*10d0*/  IMAD R23, R10, UR7, R7 ;  /* 0x000000070a177c24 */ /* 0x001fe2000f8e0207 */
[----:B------:R-:W-:Y:S01]  /*10e0*/  SHF.L.U32 R20, R3, 0x3, RZ ;  /* 0x0000000303147819 */ /* 0x000fe200000006ff */
[C---:B------:R-:W-:Y:S01]  /*10f0*/  VIADD R3, R9.reuse, 0x10 ;  /* 0x0000001009037836 */ /* 0x040fe20000000000 */
[C---:B------:R-:W-:Y:S01]  /*1100*/  IADD3 R16, P1, R9.reuse, R78, RZ ;  /* 0x0000004e09107210 */ /* 0x040fe20007f3e0ff */
[----:B------:R2:W-:Y:S01]  /*1110*/  STSM.16.M88.4 [R18+0x4000], R52 ;  /* 0x0040003412007844 */ /* 0x0005e20000000200 */
[----:B------:R-:W-:Y:S01]  /*1120*/  BAR.SYNC.DEFER_BLOCKING 0x0 ;  /* 0x0000000000007b1d */ /* 0x000fe20000010000 */
[----:B------:R-:W-:Y:S01]  /*1130*/  ISETP.GE.AND P0, PT, R20, UR4, PT ;  /* 0x0000000414007c0c */ /* 0x000fe2000bf06270 */
[C---:B------:R-:W-:Y:S01]  /*1140*/  VIADD R7, R9.reuse, 0x20 ;  /* 0x0000002009077836 */ /* 0x040fe20000000000 */
[--C-:B------:R-:W-:Y:S02]  /*1150*/  SHF.R.S32.HI R21, RZ, 0x1f, R20.reuse ;  /* 0x0000001fff157819 */ /* 0x100fe40000011414 */
[----:B------:R-:W-:Y:S01]  /*1160*/  LEA.HI.X.SX32 R17, R9, R79, 0x1, P1 ;  /* 0x0000004f09117211 */ /* 0x000fe200008f0eff */
[----:B------:R-:W-:Y:S01]  /*1170*/  ULDC.64 UR4, c[0x0][0x260] ;  /* 0x0000980000047ab9 */ /* 0x000fe20000000a00 */
[-C--:B------:R-:W-:Y:S01]  /*1180*/  ISETP.GE.OR P6, PT, R3, R0.reuse, P0 ;  /* 0x000000000300720c */ /* 0x080fe200007c6670 */
[----:B-1----:R-:W-:Y:S01]  /*1190*/  IMAD.WIDE.U32 R2, R10, UR6, R20 ;  /* 0x000000060a027c25 */ /* 0x002fe2000f8e0014 */
[----:B------:R-:W-:-:S02]  /*11a0*/  ISETP.GE.OR P1, PT, R9, R0, P0 ;  /* 0x000000000900720c */ /* 0x000fc40000726670 */
[----:B------:R-:W-:Y:S01]  /*11b0*/  IADD3 R19, R9, 0x30, RZ ;  /* 0x0000003009137810 */ /* 0x000fe20007ffe0ff */
[----:B------:R-:W-:Y:S01]  /*11c0*/  IMAD R5, R5, UR4, RZ ;  /* 0x0000000405057c24 */ /* 0x000fe2000f8e02ff */
[----:B------:R-:W-:Y:S01]  /*11d0*/  IADD3 R3, R3, R23, RZ ;  /* 0x0000001703037210 */ /* 0x000fe20007ffe0ff */
[----:B------:R-:W-:Y:S01]  /*11e0*/  VIADD R21, R9, 0x60 ;  /* 0x0000006009157836 */ /* 0x000fe20000000000 */
[-C--:B------:R-:W-:Y:S01]  /*11f0*/  ISETP.GE.OR P5, PT, R7, R0.reuse, P0 ;  /* 0x000000000700720c */ /* 0x080fe200007a6670 */
[----:B------:R-:W-:Y:S01]  /*1200*/  VIADD R7, R9, 0x40 ;  /* 0x0000004009077836 */ /* 0x000fe20000000000 */
[-C--:B------:R-:W-:Y:S01]  /*1210*/  ISETP.GE.OR P4, PT, R19, R0.reuse, P0 ;  /* 0x000000001300720c */ /* 0x080fe20000786670 */
[C---:B------:R-:W-:Y:S01]  /*1220*/  VIADD R19, R9.reuse, 0x50 ;  /* 0x0000005009137836 */ /* 0x040fe20000000000 */
[----:B------:R-:W-:Y:S01]  /*1230*/  IADD3 R23, R9, 0x70, RZ ;  /* 0x0000007009177810 */ /* 0x000fe20007ffe0ff */
[C---:B------:R-:W-:Y:S01]  /*1240*/  IMAD R5, R8.reuse, UR5, R5 ;  /* 0x0000000508057c24 */ /* 0x040fe2000f8e0205 */
[-C--:B------:R-:W-:Y:S01]  /*1250*/  ISETP.GE.OR P3, PT, R7, R0.reuse, P0 ;  /* 0x000000000700720c */ /* 0x080fe20000766670 */
[----:B------:R-:W-:Y:S01]  /*1260*/  IMAD.WIDE.U32 R2, R8, UR4, R2 ;  /* 0x0000000408027c25 */ /* 0x000fe2000f8e0002 */
[----:B------:R-:W-:Y:S01]  /*1270*/  ISETP.GE.OR P2, PT, R19, R0, P0 ;  /* 0x000000001300720c */ /* 0x000fe20000746670 */
[----:B------:R2:W0:Y:S02]  /*1280*/  LDS.128 R12, [R57+0x13800] ;  /* 0x01380000390c7984 */ /* 0x0004240000000c00 */
[----:B------:R-:W-:-:S04]  /*1290*/  IMAD.WIDE R6, R6, 0x80, R16 ;  /* 0x0000008006067825 */ /* 0x000fc800078e0210 */
[----:B------:R-:W-:Y:S01]  /*12a0*/  IMAD.IADD R5, R3, 0x1, R5 ;  /* 0x0000000103057824 */ /* 0x000fe200078e0205 */
[----:B------:R-:W-:Y:S06]  /*12b0*/  @P1 BRA `(.L_x_7087) ;  /* 0x00000000002c1947 */ /* 0x000fec0003800000 */
[----:B------:R-:W1:Y:S01]  /*12c0*/  LDS.128 R8, [R11] ;  /* 0x000000000b087984 */ /* 0x000e620000000c00 */
[----:B------:R-:W-:Y:S01]  /*12d0*/  ULDC.64 UR4, c[0x0][0x250] ;  /* 0x0000940000047ab9 */ /* 0x000fe20000000a00 */
[----:B------:R-:W-:Y:S02]  /*12e0*/  IMAD.MOV.U32 R4, RZ, RZ, R2 ;  /* 0x000000ffff047224 */ /* 0x000fe400078e0002 */
[----:B------:R-:W-:Y:S02]  /*12f0*/  IMAD R19, R7, UR4, RZ ;  /* 0x0000000407137c24 */ /* 0x000fe4000f8e02ff */
[----:B------:R-:W-:-:S04]  /*1300*/  IMAD.WIDE.U32 R16, R6, UR4, R4 ;  /* 0x0000000406107c25 */ /* 0x000fc8000f8e0004 */
[----:B------:R-:W-:Y:S01]  /*1310*/  IMAD R19, R6, UR5, R19 ;  /* 0x0000000506137c24 */ /* 0x000fe2000f8e0213 */
[----:B------:R-:W-:Y:S02]  /*1320*/  ULDC.64 UR4, c[0x0][0x238] ;  /* 0x00008e0000047ab9 */ /* 0x000fe40000000a00 */
[----:B--2---:R-:W-:Y:S02]  /*1330*/  LEA R18, P1, R16, UR4, 0x1 ;  /* 0x0000000410127c11 */ /* 0x004fe4000f8208ff */
[----:B------:R-:W-:-:S04]  /*1340*/  IADD3 R17, R17, R19, RZ ;  /* 0x0000001311117210 */ /* 0x000fc80007ffe0ff */
[----:B------:R-:W-:-:S05]  /*1350*/  LEA.HI.X R19, R16, UR5, R17, 0x1, P1 ;  /* 0x0000000510137c11 */ /* 0x000fca00088f0c11 */
[----:B-1----:R1:W-:Y:S02]  /*1360*/  STG.E.128 desc[UR8][R18.64], R8 ;  /* 0x0000000812007986 */ /* 0x0023e4000c101d08 */
.L_x_7087:
[----:B------:R-:W-:Y:S05]  /*1370*/  BSYNC B0 ;  /* 0x0000000000007941 */ /* 0x000fea0003800000 */
.L_x_7086:
[----:B-1----:R1:W3:Y:S01]  /*1380*/  LDS.128 R8, [R57+0x10800] ;  /* 0x0108000039087984 */ /* 0x0022e20000000c00 */
[----:B------:R-:W-:Y:S01]  /*1390*/  BSSY B0, `(.L_x_7088) ;  /* 0x0000011000007945 */ /* 0x000fe20003800000 */
[-C--:B------:R-:W-:Y:S02]  /*13a0*/  ISETP.GE.OR P1, PT, R21, R0.reuse, P0 ;  /* 0x000000001500720c */ /* 0x080fe40000726670 */
[----:B------:R-:W-:Y:S01]  /*13b0*/  ISETP.GE.OR P0, PT, R23, R0, P0 ;  /* 0x000000001700720c */ /* 0x000fe20000706670 */
[----:B------:R-:W-:-:S12]  /*13c0*/  @P6 BRA `(.L_x_7089) ;  /* 0x0000000000346947 */ /* 0x000fd80003800000 */
        /* <DEDUP_REMOVED lines=12> */
[----:B---3--:R4:W-:Y:S02]  /*1490*/  STG.E.128 desc[UR8][R18.64], R8 ;  /* 0x0000000812007986 */ /* 0x0089e4000c101d08 */
.L_x_7089:
[----:B------:R-:W-:Y:S05]  /*14a0*/  BSYNC B0 ;  /* 0x0000000000007941 */ /* 0x000fea0003800000 */
.L_x_7088:
[----:B---34-:R3:W4:Y:S01]  /*14b0*/  LDS.128 R8, [R57+0x11000] ;  /* 0x0110000039087984 */ /* 0x0187220000000c00 */
[----:B------:R-:W-:Y:S04]  /*14c0*/  BSSY B0, `(.L_x_7090) ;  /* 0x000000f000007945 */ /* 0x000fe80003800000 */
        /* <DEDUP_REMOVED lines=13> */
[----:B----4-:R2:W-:Y:S02]  /*15a0*/  STG.E.128 desc[UR8][R18.64], R8 ;  /* 0x0000000812007986 */ /* 0x0105e4000c101d08 */
.L_x_7091:
[----:B------:R-:W-:Y:S05]  /*15b0*/  BSYNC B0 ;  /* 0x0000000000007941 */ /* 0x000fea0003800000 */
.L_x_7090:
[----:B--2-4-:R2:W4:Y:S01]  /*15c0*/  LDS.128 R8, [R57+0x11800] ;  /* 0x0118000039087984 */ /* 0x0145220000000c00 */
[----:B------:R-:W-:Y:S04]  /*15d0*/  BSSY B0, `(.L_x_7092) ;  /* 0x000000f000007945 */ /* 0x000fe80003800000 */
[----:B------:R-:W-:Y:S05]  /*15e0*/  @P4 BRA `(.L_x_7093) ;  /* 0x0000000000344947 */ /* 0x000fea0003800000 */
[----:B------:R-:W-:Y:S01]  /*15f0*/  IADD3 R19, P4, R6, 0x30, RZ ;  /* 0x0000003006137810 */ /* 0x000fe20007f9e0ff */
[----:B------:R-:W-:Y:S01]  /*1600*/  ULDC.64 UR4, c[0x0][0x250] ;  /* 0x0000940000047ab9 */ /* 0x000fe20000000a00 */
[----:B------:R-:W-:Y:S01]  /*1610*/  MOV R17, R5 ;  /* 0x0000000500117202 */ /* 0x000fe20000000f00 */
[----:B------:R-:W-:Y:S01]  /*1620*/  IMAD.MOV.U32 R16, RZ, RZ, R2 ;  /* 0x000000ffff107224 */ /* 0x000fe200078e0002 */
[----:B------:R-:W-:-:S03]  /*1630*/  IADD3.X R0, RZ, R7, RZ, P4, !PT ;  /* 0x00000007ff007210 */ /* 0x000fc600027fe4ff */
        /* <DEDUP_REMOVED lines=8> */
.L_x_7093:
[----:B------:R-:W-:Y:S05]  /*16c0*/  BSYNC B0 ;  /* 0x0000000000007941 */ /* 0x000fea0003800000 */
.L_x_7092:
[----:B----4-:R4:W0:Y:S01]  /*16d0*/  LDS.128 R8, [R57+0x12000] ;  /* 0x0120000039087984 */ /* 0x0108220000000c00 */
        /* <DEDUP_REMOVED lines=14> */
[----:B0-----:R0:W-:Y:S02]  /*17c0*/  STG.E.128 desc[UR8][R18.64], R8 ;  /* 0x0000000812007986 */ /* 0x0011e4000c101d08 */
.L_x_7095:
[----:B------:R-:W-:Y:S05]  /*17d0*/  BSYNC B0 ;  /* 0x0000000000007941 */ /* 0x000fea0003800000 */
.L_x_7094:
[----:B0-----:R0:W0:Y:S01]  /*17e0*/  LDS.128 R8, [R57+0x12800] ;  /* 0x0128000039087984 */ /* 0x0010220000000c00 */
        /* <DEDUP_REMOVED lines=15> */
.L_x_7097:
[----:B------:R-:W-:Y:S05]  /*18e0*/  BSYNC B0 ;  /* 0x0000000000007941 */ /* 0x000fea0003800000 */
.L_x_7096:
        /* <DEDUP_REMOVED lines=16> */
.L_x_7099:
[----:B------:R-:W-:Y:S05]  /*19f0*/  BSYNC B0 ;  /* 0x0000000000007941 */ /* 0x000fea0003800000 */
.L_x_7098:
[----:B------:R-:W-:Y:S05]  /*1a00*/  @P0 EXIT ;  /* 0x000000000000094d */ /* 0x000fea0003800000 */
[----:B0-----:R-:W-:Y:S01]  /*1a10*/  IADD3 R9, P0, R6, 0x70, RZ ;  /* 0x0000007006097810 */ /* 0x001fe20007f1e0ff */
[----:B------:R-:W-:Y:S01]  /*1a20*/  ULDC.64 UR4, c[0x0][0x250] ;  /* 0x0000940000047ab9 */ /* 0x000fe20000000a00 */
[----:B------:R-:W-:Y:S02]  /*1a30*/  IMAD.MOV.U32 R3, RZ, RZ, R5 ;  /* 0x000000ffff037224 */ /* 0x000fe400078e0005 */
[----:B------:R-:W-:Y:S01]  /*1a40*/  IADD3.X R6, RZ, R7, RZ, P0, !PT ;  /* 0x00000007ff067210 */ /* 0x000fe200007fe4ff */
[----:B------:R-:W-:-:S04]  /*1a50*/  IMAD.WIDE.U32 R2, R9, UR4, R2 ;  /* 0x0000000409027c25 */ /* 0x000fc8000f8e0002 */
[----:B------:R-:W-:-:S04]  /*1a60*/  IMAD R6, R6, UR4, RZ ;  /* 0x0000000406067c24 */ /* 0x000fc8000f8e02ff */
[----:B------:R-:W-:Y:S01]  /*1a70*/  IMAD R9, R9, UR5, R6 ;  /* 0x0000000509097c24 */ /* 0x000fe2000f8e0206 */
[----:B------:R-:W-:Y:S02]  /*1a80*/  ULDC.64 UR4, c[0x0][0x238] ;  /* 0x00008e0000047ab9 */ /* 0x000fe40000000a00 */
[----:B------:R-:W-:Y:S02]  /*1a90*/  LEA R4, P0, R2, UR4, 0x1 ;  /* 0x0000000402047c11 */ /* 0x000fe4000f8008ff */
[----:B------:R-:W-:-:S04]  /*1aa0*/  IADD3 R3, R3, R9, RZ ;  /* 0x0000000903037210 */ /* 0x000fc80007ffe0ff */
[----:B------:R-:W-:-:S05]  /*1ab0*/  LEA.HI.X R5, R2, UR5, R3, 0x1, P0 ;  /* 0x0000000502057c11 */ /* 0x000fca00080f0c03 */
[----:B------:R-:W-:Y:S01]  /*1ac0*/  STG.E.128 desc[UR8][R4.64], R12 ;  /* 0x0000000c04007986 */ /* 0x000fe2000c101d08 */
[----:B------:R-:W-:Y:S05]  /*1ad0*/  EXIT ;  /* 0x000000000000794d */ /* 0x000fea0003800000 */
.L_x_7100:
        /* <DEDUP_REMOVED lines=10> */
.L_x_7341:


//--------------------- .text._ZN7cutlass13device_kernelIN5flash32FlashAttnBwdPostprocessConvertdQIN4cute5tupleIJNS3_1CILi64EEENS5_ILi128EEEEEENS_10bfloat16_tEfNS_4arch4Sm90ELi256ENS3_8TiledMMAINS3_8MMA_AtomIJNS3_4SM904GMMA27MMA_64x64x16_F32BF16BF16_SSILNSF_5MajorE0ELSH_1ELNSF_7ScaleInE1ELSI_1EEEEEENS3_6LayoutINS4_IJNS5_ILi1EEENS5_ILi2EEESM_EEENS4_IJNS5_ILi0EEESM_SP_EEEEENS4_IJNS3_10UnderscoreESS_SS_EEEEELb0EEEEEvNT_6ParamsE --------------------------
	.section	.text._ZN7cutlass13device_kernelIN5flash32FlashAttnBwdPostprocessConvertdQIN4cute5tupleIJNS3_1CILi64EEENS5_ILi128EEEEEENS_10bfloat16_tEfNS_4arch4Sm90ELi256ENS3_8TiledMMAINS3_8MMA_AtomIJNS3_4SM904GMMA27MMA_64x64x16_F32BF16BF16_SSILNSF_5MajorE0ELSH_1ELNSF_7ScaleInE1ELSI_1EEEEEENS3_6LayoutINS4_IJNS5_ILi1EEENS5_ILi2EEESM_EEENS4_IJNS5_ILi0EEESM_SP_EEEEENS4_IJNS3_10UnderscoreESS_SS_EEEEELb0EEEEEvNT_6ParamsE,"ax",@progbits
	.align	128
.text._ZN7cutlass13device_kernelIN5flash32FlashAttnBwdPostprocessConvertdQIN4cute5tupleIJNS3_1CILi64EEENS5_ILi128EEEEEENS_10bfloat16_tEfNS_4arch4Sm90ELi256ENS3_8TiledMMAINS3_8MMA_AtomIJNS3_4SM904GMMA27MMA_64x64x16_F32BF16BF16_SSILNSF_5MajorE0ELSH_1ELNSF_7ScaleInE1ELSI_1EEEEEENS3_6LayoutINS4_IJNS5_ILi1EEENS5_ILi2EEESM_EEENS4_IJNS5_ILi0EEESM_SP_EEEEENS4_IJNS3_10UnderscoreESS_SS_EEEEELb0EEEEEvNT_6ParamsE:
        .type           _ZN7cutlass13device_kernelIN5flash32FlashAttnBwdPostprocessConvertdQIN4cute5tupleIJNS3_1CILi64EEENS5_ILi128EEEEEENS_10bfloat16_tEfNS_4arch4Sm90ELi256ENS3_8TiledMMAINS3_8MMA_AtomIJNS3_4SM904GMMA27MMA_64x64x16_F32BF16BF16_SSILNSF_5MajorE0ELSH_1ELNSF_7ScaleInE1ELSI_1EEEEEENS3_6LayoutINS4_IJNS5_ILi1EEENS5_ILi2EEESM_EEENS4_IJNS5_ILi0EEESM_SP_EEEEENS4_IJNS3_10UnderscoreESS_SS_EEEEELb0EEEEEvNT_6ParamsE,@function
        .size           _ZN7cutlass13device_kernelIN5flash32FlashAttnBwdPostprocessConvertdQIN4cute5tupleIJNS3_1CILi64EEENS5_ILi128EEEEEENS_10bfloat16_tEfNS_4arch4Sm90ELi256ENS3_8TiledMMAINS3_8MMA_AtomIJNS3_4SM904GMMA27MMA_64x64x16_F32BF16BF16_SSILNSF_5MajorE0ELSH_1ELNSF_7ScaleInE1ELSI_1EEEEEENS3_6LayoutINS4_IJNS5_ILi1EEENS5_ILi2EEESM_EEENS4_IJNS5_ILi0EEESM_SP_EEEEENS4_IJNS3_10UnderscoreESS_SS_EEEEELb0EEEEEvNT_6ParamsE,(.L_x_7342 - _ZN7cutlass13device_kernelIN5flash32FlashAttnBwdPostprocessConvertdQIN4cute5tupleIJNS3_1CILi64EEENS5_ILi128EEEEEENS_10bfloat16_tEfNS_4arch4Sm90ELi256ENS3_8TiledMMAINS3_8MMA_AtomIJNS3_4SM904GMMA27MMA_64x64x16_F32BF16BF16_SSILNSF_5MajorE0ELSH_1ELNSF_7ScaleInE1ELSI_1EEEEEENS3_6LayoutINS4_IJNS5_ILi1EEENS5_ILi2EEESM_EEENS4_IJNS5_ILi0EEESM_SP_EEEEENS4_IJNS3_10UnderscoreESS_SS_EEEEELb0EEEEEvNT_6ParamsE)
        .other          _ZN7cutlass13device_kernelIN5flash32FlashAttnBwdPostprocessConvertdQIN4cute5tupleIJNS3_1CILi64EEENS5_ILi128EEEEEENS_10bfloat16_tEfNS_4arch4Sm90ELi256ENS3_8TiledMMAINS3_8MMA_AtomIJNS3_4SM904GMMA27MMA_64x64x16_F32BF16BF16_SSILNSF_5MajorE0ELSH_1ELNSF_7ScaleInE1ELSI_1EEEEEENS3_6LayoutINS4_IJNS5_ILi1EEENS5_ILi2EEESM_EEENS4_IJNS5_ILi0EEESM_SP_EEEEENS4_IJNS3_10UnderscoreESS_SS_EEEEELb0EEEEEvNT_6ParamsE,@"STO_CUDA_ENTRY STV_DEFAULT"
_ZN7cutlass13device_kernelIN5flash32FlashAttnBwdPostprocessConvertdQIN4cute5tupleIJNS3_1CILi64EEENS5_ILi128EEEEEENS_10bfloat16_tEfNS_4arch4Sm90ELi256ENS3_8TiledMMAINS3_8MMA_AtomIJNS3_4SM904GMMA27MMA_64x64x16_F32BF16BF16_SSILNSF_5MajorE0ELSH_1ELNSF_7ScaleInE1ELSI_1EEEEEENS3_6LayoutINS4_IJNS5_ILi1EEENS5_ILi2EEESM_EEENS4_IJNS5_ILi0EEESM_SP_EEEEENS4_IJNS3_10UnderscoreESS_SS_EEEEELb0EEEEEvNT_6ParamsE:
        /* <DEDUP_REMOVED lines=25> */
[----:B--2---:R-:W-:-:S07]  /*0190*/  IMAD.IADD R43, R43, 0x1, -R0 ;  /* 0x000000012b2b7824 */ /* 0x004fce00078e0a00 */
.L_x_7101:
[----:B-----5:R-:W-:-:S13]  /*01a0*/  ISETP.LE.AND P2, PT, R43, R42, PT ;  /* 0x0000002a2b00720c */ /* 0x020fda0003f43270 */
[----:B------:R-:W-:Y:S05]  /*01b0*/  @P0 EXIT P2 ;  /* 0x000000000000094d */ /* 0x000fea0001000000 */
[----:B------:R-:W0:Y:S01]  /*01c0*/  S2R R6, SR_CTAID.Y ;  /* 0x0000000000067919 */ /* 0x000e220000002600 */
[----:B------:R-:W-:Y:S01]  /*01d0*/  @P1 IMAD R0, R13, 0x40, R9 ;  /* 0x000000400d001824 */ /* 0x000fe200078e0209 */
[----:B------:R-:W1:Y:S01]  /*01e0*/  LDC.64 R14, c[0x0][0x228] ;  /* 0x00008a00ff0e7b82 */ /* 0x000e620000000a00 */
[----:B------:R-:W-:Y:S01]  /*01f0*/  CS2R R10, SRZ ;  /* 0x00000000000a7805 */ /* 0x000fe2000001ff00 */
[----:B------:R-:W-:Y:S01]  /*0200*/  IMAD.SHL.U32 R7, R3, 0x2000, RZ ;  /* 0x0000200003077824 */ /* 0x000fe200078e00ff */
[----:B------:R-:W2:Y:S01]  /*0210*/  S2R R8, SR_CgaCtaId ;  /* 0x0000000000087919 */ /* 0x000ea20000008800 */
[----:B------:R-:W-:Y:S01]  /*0220*/  @P1 SHF.R.S32.HI R5, RZ, 0x1f, R0 ;  /* 0x0000001fff051819 */ /* 0x000fe20000011400 */
[----:B------:R-:W-:Y:S01]  /*0230*/  BSSY B0, `(.L_x_7102) ;  /* 0x0000030000007945 */ /* 0x000fe20003800000 */
[----:B------:R-:W-:Y:S02]  /*0240*/  SEL R4, R13, RZ, !P0 ;  /* 0x000000ff0d047207 */ /* 0x000fe40004000000 */
[----:B------:R-:W-:Y:S01]  /*0250*/  @P1 LEA.HI R5, R5, R0, RZ, 0x6 ;  /* 0x0000000005051211 */ /* 0x000fe200078f30ff */
[----:B------:R-:W3:Y:S01]  /*0260*/  LDC.64 R16, c[0x0][0x230] ;  /* 0x00008c00ff107b82 */ /* 0x000ee20000000a00 */
[----:B------:R-:W4:Y:S02]  /*0270*/  S2R R0, SR_TID.X ;  /* 0x0000000000007919 */ /* 0x000f240000002100 */
[----:B------:R-:W-:-:S04]  /*0280*/  @P1 SHF.L.U32 R5, R5, 0x7, RZ ;  /* 0x0000000705051819 */ /* 0x000fc800000006ff */
[----:B------:R-:W-:Y:S01]  /*0290*/  @P1 LOP3.LUT R5, R5, 0xffffe000, RZ, 0xc0, !PT ;  /* 0xffffe00005051812 */ /* 0x000fe200078ec0ff */
[----:B------:R-:W5:Y:S03]  /*02a0*/  LDC.64 R18, c[0x0][0x210] ;  /* 0x00008400ff127b82 */ /* 0x000f660000000a00 */
[--C-:B------:R-:W-:Y:S01]  /*02b0*/  @P1 SHF.R.S32.HI R11, RZ, 0x1f, R5.reuse ;  /* 0x0000001fff0b1819 */ /* 0x100fe20000011405 */
[----:B------:R-:W-:-:S05]  /*02c0*/  @P1 IMAD.MOV.U32 R10, RZ, RZ, R5 ;  /* 0x000000ffff0a1224 */ /* 0x000fca00078e0005 */
[C---:B------:R-:W-:Y:S02]  /*02d0*/  IADD3 R10, P2, R7.reuse, R10, RZ ;  /* 0x0000000a070a7210 */ /* 0x040fe40007f5e0ff */
[----:B0-----:R-:W-:Y:S02]  /*02e0*/  SHF.R.S32.HI R5, RZ, 0x1f, R6 ;  /* 0x0000001fff057819 */ /* 0x001fe40000011406 */
[----:B------:R-:W-:Y:S02]  /*02f0*/  LEA.HI.X.SX32 R11, R7, R11, 0x1, P2 ;  /* 0x0000000b070b7211 */ /* 0x000fe400010f0eff */
[----:B------:R-:W-:Y:S01]  /*0300*/  SHF.R.S32.HI R7, RZ, 0x1f, R13 ;  /* 0x0000001fff077819 */ /* 0x000fe2000001140d */
[-C--:B-1----:R-:W-:Y:S02]  /*0310*/  IMAD R2, R5, R14.reuse, RZ ;  /* 0x0000000e05027224 */ /* 0x082fe400078e02ff */
[----:B------:R-:W-:Y:S01]  /*0320*/  IMAD.WIDE.U32 R10, R6, R14, R10 ;  /* 0x0000000e060a7225 */ /* 0x000fe200078e000a */
[----:B------:R-:W-:-:S03]  /*0330*/  SEL R7, R7, RZ, !P0 ;  /* 0x000000ff07077207 */ /* 0x000fc60004000000 */
[----:B------:R-:W-:Y:S01]  /*0340*/  IMAD R15, R6, R15, R2 ;  /* 0x0000000f060f7224 */ /* 0x000fe200078e0202 */
[----:B----4-:R-:W-:Y:S01]  /*0350*/  ISETP.NE.AND P0, PT, R0, RZ, PT ;  /* 0x000000ff0000720c */ /* 0x010fe20003f05270 */
[-C--:B---3--:R-:W-:Y:S02]  /*0360*/  IMAD R2, R7, R16.reuse, RZ ;  /* 0x0000001007027224 */ /* 0x088fe400078e02ff */
[----:B------:R-:W-:Y:S02]  /*0370*/  IMAD.IADD R11, R11, 0x1, R15 ;  /* 0x000000010b0b7824 */ /* 0x000fe400078e020f */
[C---:B------:R-:W-:Y:S02]  /*0380*/  IMAD R13, R4.reuse, R17, R2 ;  /* 0x00000011040d7224 */ /* 0x040fe400078e0202 */
[----:B------:R-:W-:-:S04]  /*0390*/  IMAD.WIDE.U32 R10, R4, R16, R10 ;  /* 0x00000010040a7225 */ /* 0x000fc800078e000a */
[----:B------:R-:W-:Y:S01]  /*03a0*/  IMAD.IADD R2, R11, 0x1, R13 ;  /* 0x000000010b027824 */ /* 0x000fe200078e020d */
[----:B-----5:R-:W-:-:S04]  /*03b0*/  LEA R18, P2, R10, R18, 0x2 ;  /* 0x000000120a127211 */ /* 0x020fc800078410ff */
[----:B------:R-:W-:Y:S01]  /*03c0*/  LEA.HI.X R2, R10, R19, R2, 0x2, P2 ;  /* 0x000000130a027211 */ /* 0x000fe200010f1402 */
[----:B--2---:R-:W-:Y:S08]  /*03d0*/  @P0 BRA `(.L_x_7103) ;  /* 0x0000000000540947 */ /* 0x004ff00003800000 */
[----:B------:R-:W0:Y:S01]  /*03e0*/  S2UR UR7, SR_CgaCtaId ;  /* 0x00000000000779c3 */ /* 0x000e220000008800 */
[----:B------:R-:W-:Y:S01]  /*03f0*/  UMOV UR6, 0x400 ;  /* 0x0000040000067882 */ /* 0x000fe20000000000 */
[----:B------:R-:W-:Y:S01]  /*0400*/  UMOV UR4, 0x1 ;  /* 0x0000000100047882 */ /* 0x000fe20000000000 */
[----:B------:R-:W-:Y:S01]  /*0410*/  HFMA2.MMA R10, -RZ, RZ, 0, -0.0 ;  /* 0x00008000ff0a7435 */ /* 0x000fe200000001ff */
        /* <DEDUP_REMOVED lines=12> */
.L_x_7104:
[----:B------:R-:W-:Y:S01]  /*04e0*/  @P0 ELECT P2, URZ, PT ;  /* 0x00000000003f082f */ /* 0x000fe20003840000 */
[----:B------:R1:W-:-:S12]  /*04f0*/  UBLKCP.S.G [UR6], [UR4], UR10 ;  /* 0x00000006040073ba */ /* 0x0003d8000800020a */
[----:B------:R-:W-:Y:S02]  /*0500*/  @P2 PLOP3.LUT P0, PT, P2, PT, PT, 0x8, 0x0 ;  /* 0x000000000000281c */ /* 0x000fe4000170e170 */
[----:B------:R-:W-:-:S11]  /*0510*/  PLOP3.LUT P2, PT, PT, PT, PT, 0x8, 0x0 ;  /* 0x000000000000781c */ /* 0x000fd60003f4e170 */
[----:B-1----:R-:W-:Y:S05]  /*0520*/  @P0 BRA.U.ANY `(.L_x_7104) ;  /* 0xfffffffd00ec0947 */ /* 0x002fea000393ffff */
.L_x_7103:
[----:B------:R-:W-:Y:S05]  /*0530*/  BSYNC B0 ;  /* 0x0000000000007941 */ /* 0x000fea0003800000 */
.L_x_7102:
[----:B------:R-:W-:Y:S01]  /*0540*/  BAR.SYNC.DEFER_BLOCKING 0x0 ;  /* 0x0000000000007b1d */ /* 0x000fe20000010000 */
[----:B------:R-:W-:Y:S02]  /*0550*/  MOV R41, 0x400 ;  /* 0x0000040000297802 */ /* 0x000fe40000000f00 */
[----:B------:R-:W-:Y:S02]  /*0560*/  CS2R R50, SRZ ;  /* 0x0000000000327805 */ /* 0x000fe4000001ff00 */
[----:B------:R-:W-:Y:S01]  /*0570*/  SHF.L.U32 R2, RZ, 0x1f, RZ ;  /* 0x0000001fff027819 */ /* 0x000fe200000006ff */
[--C-:B------:R-:W-:Y:S01]  /*0580*/  @P1 IMAD.MOV.U32 R50, RZ, RZ, R9.reuse ;  /* 0x000000ffff321224 */ /* 0x100fe200078e0009 */
[----:B------:R-:W-:Y:S02]  /*0590*/  LEA R41, R8, R41, 0x18 ;  /* 0x0000002908297211 */ /* 0x000fe400078ec0ff */
[----:B------:R-:W-:-:S07]  /*05a0*/  @P1 SHF.R.S32.HI R51, RZ, 0x1f, R9 ;  /* 0x0000001fff331819 */ /* 0x000fce0000011409 */
.L_x_7105:
[----:B-1----:R1:W2:Y:S02]  /*05b0*/  SYNCS.PHASECHK.TRANS64.TRYWAIT P0, [R41+URZ+0xc000], R2 ;  /* 0x00c00002290075a7 */ /* 0x0022a4000800017f */
[----:B--2---:R-:W-:Y:S05]  /*05c0*/  @!P0 NANOSLEEP.SYNCS 0x989680 ;  /* 0x009896800000895d */ /* 0x004fea0003900000 */
[----:B------:R-:W2:Y:S02]  /*05d0*/  @!P0 SYNCS.PHASECHK.TRANS64 P0, [R41+URZ+0xc000], R2 ;  /* 0x00c00002290085a7 */ /* 0x000ea4000800007f */
[----:B--2---:R-:W-:Y:S05]  /*05e0*/  @!P0 BRA `(.L_x_7105) ;  /* 0xfffffffc00f08947 */ /* 0x004fea000383ffff */
[----:B------:R-:W-:Y:S01]  /*05f0*/  SHF.R.S32.HI R9, RZ, 0x1f, R0 ;  /* 0x0000001fff097819 */ /* 0x000fe20000011400 */
[----:B------:R-:W-:Y:S01]  /*0600*/  ULDC UR4, c[0x0][0x268] ;  /* 0x00009a0000047ab9 */ /* 0x000fe20000000800 */
[----:B------:R-:W-:Y:S01]  /*0610*/  VIADDMNMX R43, R43, -R42, 0x40, PT ;  /* 0x000000402b2b7446 */ /* 0x000fe2000380092a */
[----:B------:R-:W-:Y:S01]  /*0620*/  ULDC.64 UR6, c[0x0][0x258] ;  /* 0x0000960000067ab9 */ /* 0x000fe20000000a00 */
[-C--:B-1----:R-:W-:Y:S01]  /*0630*/  LEA.HI R2, R9, R0.reuse, RZ, 0x7 ;  /* 0x0000000009027211 */ /* 0x082fe200078f38ff */
[----:B------:R-:W-:Y:S01]  /*0640*/  IMAD R5, R5, UR6, RZ ;  /* 0x0000000605057c24 */ /* 0x000fe2000f8e02ff */
[----:B------:R-:W-:Y:S01]  /*0650*/  LEA.HI R40, R9, R0, RZ, 0x4 ;  /* 0x0000000009287211 */ /* 0x000fe200078f20ff */
[----:B------:R-:W-:Y:S01]  /*0660*/  BSSY B0, `(.L_x_7106) ;  /* 0x0000092000007945 */ /* 0x000fe20003800000 */
[----:B------:R-:W-:Y:S02]  /*0670*/  LOP3.LUT R11, R2, 0xfffff80, RZ, 0xc0, !PT ;  /* 0x0fffff80020b7812 */ /* 0x000fe400078ec0ff */
[----:B------:R-:W-:-:S02]  /*0680*/  LOP3.LUT R13, R40, 0xfffffff0, RZ, 0xc0, !PT ;  /* 0xfffffff0280d7812 */ /* 0x000fc400078ec0ff */
[----:B------:R-:W-:Y:S01]  /*0690*/  SHF.R.S32.HI R2, RZ, 0x7, R2 ;  /* 0x00000007ff027819 */ /* 0x000fe20000011402 */
[C---:B------:R-:W-:Y:S01]  /*06a0*/  IMAD.IADD R11, R0.reuse, 0x1, -R11 ;  /* 0x00000001000b7824 */ /* 0x040fe200078e0a0b */
[----:B------:R-:W-:Y:S01]  /*06b0*/  LEA.HI R12, R9, R0, RZ, 0x5 ;  /* 0x00000000090c7211 */ /* 0x000fe200078f28ff */
[----:B------:R-:W-:Y:S01]  /*06c0*/  IMAD.IADD R0, R0, 0x1, -R13 ;  /* 0x0000000100007824 */ /* 0x000fe200078e0a0d */
[----:B------:R-:W-:Y:S01]  /*06d0*/  SHF.R.S32.HI R40, RZ, 0x4, R40 ;  /* 0x00000004ff287819 */ /* 0x000fe20000011428 */
[----:B------:R-:W-:Y:S01]  /*06e0*/  IMAD.SHL.U32 R28, R2, 0x1000, RZ ;  /* 0x00001000021c7824 */ /* 0x000fe200078e00ff */
[--C-:B------:R-:W-:Y:S02]  /*06f0*/  SHF.R.S32.HI R24, RZ, 0x5, R12.reuse ;  /* 0x00000005ff187819 */ /* 0x100fe4000001140c */
[----:B------:R-:W-:Y:S01]  /*0700*/  SHF.R.S32.HI R17, RZ, 0x1f, R12 ;  /* 0x0000001fff117819 */ /* 0x000fe2000001140c */
[----:B------:R-:W-:Y:S01]  /*0710*/  IMAD R8, R11, 0x4, R28 ;  /* 0x000000040b087824 */ /* 0x000fe200078e021c */
[----:B------:R-:W-:Y:S01]  /*0720*/  SHF.R.S32.HI R21, RZ, 0x1f, R0 ;  /* 0x0000001fff157819 */ /* 0x000fe20000011400 */
[C---:B------:R-:W-:Y:S01]  /*0730*/  IMAD.SHL.U32 R30, R40.reuse, 0x40, RZ ;  /* 0x00000040281e7824 */ /* 0x040fe200078e00ff */
[----:B------:R-:W-:Y:S01]  /*0740*/  LEA.HI R20, R17, R24, RZ, 0x2 ;  /* 0x0000001811147211 */ /* 0x000fe200078f10ff */
[----:B------:R-:W-:Y:S01]  /*0750*/  IMAD.SHL.U32 R49, R40, 0x8, RZ ;  /* 0x0000000828317824 */ /* 0x000fe200078e00ff */
[----:B------:R-:W-:-:S02]  /*0760*/  LEA.HI R52, R21, R0, RZ, 0x3 ;  /* 0x0000000015347211 */ /* 0x000fc400078f18ff */
[----:B------:R-:W-:Y:S02]  /*0770*/  LOP3.LUT R25, R20, 0x3ffffc, RZ, 0xc0, !PT ;  /* 0x003ffffc14197812 */ /* 0x000fe400078ec0ff */
[----:B------:R-:W-:Y:S02]  /*0780*/  LEA R53, R8, R41, 0x2 ;  /* 0x0000002908357211 */ /* 0x000fe400078e10ff */
[----:B------:R-:W-:Y:S01]  /*0790*/  LOP3.LUT R29, R52, 0xfffffff8, RZ, 0xc0, !PT ;  /* 0xfffffff8341d7812 */ /* 0x000fe200078ec0ff */
[----:B------:R-:W-:Y:S01]  /*07a0*/  IMAD.IADD R45, R24, 0x1, -R25 ;  /* 0x00000001182d7824 */ /* 0x000fe200078e0a19 */
[----:B------:R-:W-:Y:S01]  /*07b0*/  LOP3.LUT R48, R30, 0x1c0, RZ, 0xc0, !PT ;  /* 0x000001c01e307812 */ /* 0x000fe200078ec0ff */
[----:B0-----:R-:W0:Y:S01]  /*07c0*/  LDS.128 R8, [R53] ;  /* 0x0000000035087984 */ /* 0x001e220000000c00 */
[----:B------:R-:W-:Y:S01]  /*07d0*/  SHF.R.S32.HI R52, RZ, 0x3, R52 ;  /* 0x00000003ff347819 */ /* 0x000fe20000011434 */
[----:B------:R-:W-:Y:S01]  /*07e0*/  IMAD.IADD R44, R0, 0x1, -R29 ;  /* 0x00000001002c7824 */ /* 0x000fe200078e0a1d */
[----:B------:R-:W-:Y:S01]  /*07f0*/  LEA R45, R45, R28, 0xa ;  /* 0x0000001c2d2d7211 */ /* 0x000fe200078e50ff */
[----:B------:R-:W1:Y:S02]  /*0800*/  LDS.128 R12, [R53+0x800] ;  /* 0x00080000350c7984 */ /* 0x000e640000000c00 */
[----:B------:R-:W-:Y:S01]  /*0810*/  IMAD.SHL.U32 R46, R44, 0x40, RZ ;  /* 0x000000402c2e7824 */ /* 0x000fe200078e00ff */
[----:B------:R-:W-:Y:S01]  /*0820*/  LEA R45, R52, R45, 0x9 ;  /* 0x0000002d342d7211 */ /* 0x000fe200078e48ff */
[----:B------:R-:W2:Y:S01]  /*0830*/  LDS.128 R16, [R53+0x1000] ;  /* 0x0010000035107984 */ /* 0x000ea20000000c00 */
[C---:B------:R-:W-:Y:S01]  /*0840*/  IMAD.SHL.U32 R47, R44.reuse, 0x8, RZ ;  /* 0x000000082c2f7824 */ /* 0x040fe200078e00ff */
[----:B------:R-:W-:Y:S01]  /*0850*/  R2P PR, R44, 0x6 ;  /* 0x000000062c007804 */ /* 0x000fe20000000000 */
[----:B------:R-:W-:Y:S01]  /*0860*/  IMAD R2, R52, 0x8, R2 ;  /* 0x0000000834027824 */ /* 0x000fe200078e0202 */
[----:B------:R-:W3:Y:S01]  /*0870*/  LDS.128 R24, [R53+0x2000] ;  /* 0x0020000035187984 */ /* 0x000ee20000000c00 */
[----:B------:R-:W-:-:S02]  /*0880*/  LOP3.LUT R46, R46, 0x1c0, RZ, 0xc0, !PT ;  /* 0x000001c02e2e7812 */ /* 0x000fc400078ec0ff */
[----:B------:R-:W-:Y:S01]  /*0890*/  LOP3.LUT R47, R48, 0x38, R47, 0xf8, !PT ;  /* 0x00000038302f7812 */ /* 0x000fe200078ef82f */
[----:B------:R-:W4:Y:S01]  /*08a0*/  LDS.128 R28, [R53+0x2800] ;  /* 0x00280000351c7984 */ /* 0x000f220000000c00 */
[----:B------:R-:W-:Y:S02]  /*08b0*/  LOP3.LUT R49, R46, 0x8, R49, 0xf8, !PT ;  /* 0x000000082e317812 */ /* 0x000fe400078ef831 */
[----:B------:R-:W-:Y:S01]  /*08c0*/  SHF.R.U32.HI R46, RZ, 0x3, R46 ;  /* 0x00000003ff2e7819 */ /* 0x000fe2000001162e */
[----:B------:R-:W5:Y:S01]  /*08d0*/  LDS.128 R20, [R53+0x1800] ;  /* 0x0018000035147984 */ /* 0x000f620000000c00 */
[----:B------:R-:W-:Y:S02]  /*08e0*/  SHF.R.U32.HI R48, RZ, 0x3, R48 ;  /* 0x00000003ff307819 */ /* 0x000fe40000011630 */
[----:B------:R-:W-:Y:S01]  /*08f0*/  LOP3.LUT R46, R49, R46, RZ, 0x3c, !PT ;  /* 0x0000002e312e7212 */ /* 0x000fe200078e3cff */
[----:B------:R-:W5:Y:S01]  /*0900*/  LDS.128 R32, [R53+0x3000] ;  /* 0x0030000035207984 */ /* 0x000f620000000c00 */
[----:B------:R-:W-:-:S03]  /*0910*/  LOP3.LUT R47, R47, R48, RZ, 0x3c, !PT ;  /* 0x000000302f2f7212 */ /* 0x000fc600078e3cff */
[----:B------:R-:W5:Y:S01]  /*0920*/  LDS.128 R36, [R53+0x3800] ;  /* 0x0038000035247984 */ /* 0x000f620000000c00 */
[----:B------:R-:W-:Y:S02]  /*0930*/  IMAD.IADD R44, R46, 0x1, R45 ;  /* 0x000000012e2c7824 */ /* 0x000fe400078e022d */
[----:B------:R-:W-:Y:S02]  /*0940*/  IMAD.U32 R2, R2, 0x200, R47 ;  /* 0x0000020002027824 */ /* 0x000fe400078e002f */
[----:B0-----:R-:W-:Y:S01]  /*0950*/  FMUL.FTZ R45, R9, UR4 ;  /* 0x00000004092d7c20 */ /* 0x001fe20008410000 */
[----:B------:R-:W-:Y:S01]  /*0960*/  FMUL.FTZ R46, R11, UR4 ;  /* 0x000000040b2e7c20 */ /* 0x000fe20008410000 */
[----:B------:R-:W-:Y:S01]  /*0970*/  FMUL.FTZ R9, R10, UR4 ;  /* 0x000000040a097c20 */ /* 0x000fe20008410000 */
        /* <DEDUP_REMOVED lines=8> */
[----:B------:R-:W-:Y:S01]  /*0a00*/  F2FP.BF16.F32.PACK_AB R10, R13, R10 ;  /* 0x0000000a0d0a723e */ /* 0x000fe200000010ff */
[----:B---3--:R-:W-:Y:S01]  /*0a10*/  FMUL.FTZ R18, R24, UR4 ;  /* 0x0000000418127c20 */ /* 0x008fe20008410000 */
[----:B------:R-:W-:Y:S01]  /*0a20*/  FMUL.FTZ R17, R17, UR4 ;  /* 0x0000000411117c20 */ /* 0x000fe20008410000 */
[----:B------:R-:W-:Y:S01]  /*0a30*/  F2FP.BF16.F32.PACK_AB R13, R19, R14 ;  /* 0x0000000e130d723e */ /* 0x000fe200000010ff */
[----:B------:R-:W-:Y:S01]  /*0a40*/  FMUL.FTZ R25, R25, UR4 ;  /* 0x0000000419197c20 */ /* 0x000fe20008410000 */
[----:B----4-:R-:W-:Y:S01]  /*0a50*/  FMUL.FTZ R24, R30, UR4 ;  /* 0x000000041e187c20 */ /* 0x010fe20008410000 */
[----:B------:R-:W-:Y:S01]  /*0a60*/  FMUL.FTZ R31, R31, UR4 ;  /* 0x000000041f1f7c20 */ /* 0x000fe20008410000 */
[----:B------:R-:W-:Y:S01]  /*0a70*/  FMUL.FTZ R29, R29, UR4 ;  /* 0x000000041d1d7c20 */ /* 0x000fe20008410000 */
[----:B------:R-:W-:Y:S01]  /*0a80*/  F2FP.BF16.F32.PACK_AB R8, R45, R8 ;  /* 0x000000082d08723e */ /* 0x000fe200000010ff */
[----:B-----5:R-:W-:Y:S01]  /*0a90*/  FMUL.FTZ R15, R20, UR4 ;  /* 0x00000004140f7c20 */ /* 0x020fe20008410000 */
[----:B------:R-:W-:Y:S01]  /*0aa0*/  FMUL.FTZ R20, R21, UR4 ;  /* 0x0000000415147c20 */ /* 0x000fe20008410000 */
[----:B------:R-:W-:Y:S01]  /*0ab0*/  FMUL.FTZ R21, R26, UR4 ;  /* 0x000000041a157c20 */ /* 0x000fe20008410000 */
[----:B------:R-:W-:Y:S01]  /*0ac0*/  FMUL.FTZ R26, R27, UR4 ;  /* 0x000000041b1a7c20 */ /* 0x000fe20008410000 */
[----:B------:R-:W-:Y:S01]  /*0ad0*/  FMUL.FTZ R27, R32, UR4 ;  /* 0x00000004201b7c20 */ /* 0x000fe20008410000 */
[----:B------:R-:W-:Y:S01]  /*0ae0*/  F2FP.BF16.F32.PACK_AB R19, R31, R24 ;  /* 0x000000181f13723e */ /* 0x000fe200000010ff */
[----:B------:R-:W-:Y:S01]  /*0af0*/  FMUL.FTZ R32, R33, UR4 ;  /* 0x0000000421207c20 */ /* 0x000fe20008410000 */
[----:B------:R-:W-:Y:S01]  /*0b00*/  HFMA2.MMA R24, -RZ, RZ, 0, 1.9073486328125e-06 ;  /* 0x00000020ff187435 */ /* 0x000fe200000001ff */
[----:B------:R-:W-:Y:S01]  /*0b10*/  FMUL.FTZ R16, R22, UR4 ;  /* 0x0000000416107c20 */ /* 0x000fe20008410000 */
[----:B------:R-:W-:Y:S01]  /*0b20*/  FMUL.FTZ R23, R23, UR4 ;  /* 0x0000000417177c20 */ /* 0x000fe20008410000 */
[----:B------:R-:W-:Y:S01]  /*0b30*/  FMUL.FTZ R33, R38, UR4 ;  /* 0x0000000426217c20 */ /* 0x000fe20008410000 */
[----:B------:R-:W-:Y:S01]  /*0b40*/  FMUL.FTZ R38, R39, UR4 ;  /* 0x0000000427267c20 */ /* 0x000fe20008410000 */
[----:B------:R-:W-:Y:S01]  /*0b50*/  VIADD R39, R41, 0x8000 ;  /* 0x0000800029277836 */ /* 0x000fe20000000000 */
[----:B------:R-:W-:Y:S01]  /*0b60*/  F2FP.BF16.F32.PACK_AB R14, R20, R15 ;  /* 0x0000000f140e723e */ /* 0x000fe200000010ff */
[----:B------:R-:W-:Y:S01]  /*0b70*/  FMUL.FTZ R22, R28, UR4 ;  /* 0x000000041c167c20 */ /* 0x000fe20008410000 */
[----:B------:R-:W-:Y:S01]  /*0b80*/  F2FP.BF16.F32.PACK_AB R15, R23, R16 ;  /* 0x00000010170f723e */ /* 0x000fe200000010ff */
[----:B------:R-:W-:Y:S01]  /*0b90*/  IMAD R23, R44, 0x2, R39 ;  /* 0x000000022c177824 */ /* 0x000fe200078e0227 */
[----:B------:R-:W-:Y:S01]  /*0ba0*/  SEL R24, R24, 0xffffffe0, !P1 ;  /* 0xffffffe018187807 */ /* 0x000fe20004800000 */
[----:B------:R-:W-:Y:S01]  /*0bb0*/  FMUL.FTZ R28, R34, UR4 ;  /* 0x00000004221c7c20 */ /* 0x000fe20008410000 */
[----:B------:R-:W-:Y:S01]  /*0bc0*/  FMUL.FTZ R35, R35, UR4 ;  /* 0x0000000423237c20 */ /* 0x000fe20008410000 */
[----:B------:R-:W-:Y:S01]  /*0bd0*/  FMUL.FTZ R30, R36, UR4 ;  /* 0x00000004241e7c20 */ /* 0x000fe20008410000 */
[----:B------:R-:W-:Y:S01]  /*0be0*/  FMUL.FTZ R37, R37, UR4 ;  /* 0x0000000425257c20 */ /* 0x000fe20008410000 */
[C---:B------:R-:W-:Y:S01]  /*0bf0*/  VIADD R45, R23.reuse, 0x40 ;  /* 0x00000040172d7836 */ /* 0x040fe20000000000 */
[----:B------:R-:W-:Y:S01]  /*0c00*/  F2FP.BF16.F32.PACK_AB R9, R46, R9 ;  /* 0x000000092e09723e */ /* 0x000fe200000010ff */
[----:B------:R-:W-:Y:S01]  /*0c10*/  @P2 VIADD R45, R23, 0xffffffc0 ;  /* 0xffffffc0172d2836 */ /* 0x000fe20000000000 */
[----:B------:R-:W-:Y:S01]  /*0c20*/  F2FP.BF16.F32.PACK_AB R11, R48, R11 ;  /* 0x0000000b300b723e */ /* 0x000fe200000010ff */
[--C-:B------:R-:W-:Y:S01]  /*0c30*/  IMAD R44, R44, 0x2, R41.reuse ;  /* 0x000000022c2c7824 */ /* 0x100fe200078e0229 */
[----:B------:R-:W-:Y:S01]  /*0c40*/  F2FP.BF16.F32.PACK_AB R20, R32, R27 ;  /* 0x0000001b2014723e */ /* 0x000fe200000010ff */
[----:B------:R-:W-:Y:S01]  /*0c50*/  IMAD R41, R2, 0x2, R41 ;  /* 0x0000000202297824 */ /* 0x000fe200078e0229 */
[----:B------:R-:W-:Y:S01]  /*0c60*/  F2FP.BF16.F32.PACK_AB R12, R17, R12 ;  /* 0x0000000c110c723e */ /* 0x000fe200000010ff */
[----:B------:R-:W-:Y:S01]  /*0c70*/  ULDC UR4, c[0x0][0x244] ;  /* 0x0000910000047ab9 */ /* 0x000fe20000000800 */
[----:B------:R-:W-:Y:S01]  /*0c80*/  F2FP.BF16.F32.PACK_AB R16, R25, R18 ;  /* 0x000000121910723e */ /* 0x000fe200000010ff */
[----:B------:R0:W-:Y:S01]  /*0c90*/  STSM.16.M88.4 [R44+0x8000], R8 ;  /* 0x008000082c007844 */ /* 0x0001e20000000200 */
[----:B------:R-:W-:-:S02]  /*0ca0*/  IADD3 R32, R23, R24, RZ ;  /* 0x0000001817207210 */ /* 0x000fc40007ffe0ff */
[----:B------:R-:W-:Y:S02]  /*0cb0*/  F2FP.BF16.F32.PACK_AB R17, R26, R21 ;  /* 0x000000151a11723e */ /* 0x000fe400000010ff */
[----:B------:R-:W-:Y:S01]  /*0cc0*/  F2FP.BF16.F32.PACK_AB R18, R29, R22 ;  /* 0x000000161d12723e */ /* 0x000fe200000010ff */
[----:B------:R1:W-:Y:S01]  /*0cd0*/  STSM.16.M88.4 [R32], R12 ;  /* 0x0000000c20007844 */ /* 0x0003e20000000200 */
[----:B------:R-:W-:Y:S01]  /*0ce0*/  F2FP.BF16.F32.PACK_AB R23, R38, R33 ;  /* 0x000000212617723e */ /* 0x000fe200000010ff */
[----:B------:R-:W-:Y:S01]  /*0cf0*/  IMAD.IADD R33, R24, 0x1, R45 ;  /* 0x0000000118217824 */ /* 0x000fe200078e022d */
[----:B------:R-:W-:Y:S01]  /*0d00*/  F2FP.BF16.F32.PACK_AB R21, R35, R28 ;  /* 0x0000001c2315723e */ /* 0x000fe200000010ff */
[----:B------:R1:W-:Y:S01]  /*0d10*/  STSM.16.M88.4 [R45], R16 ;  /* 0x000000102d007844 */ /* 0x0003e20000000200 */
[----:B------:R-:W-:Y:S01]  /*0d20*/  F2FP.BF16.F32.PACK_AB R22, R37, R30 ;  /* 0x0000001e2516723e */ /* 0x000fe200000010ff */
[----:B------:R-:W-:Y:S01]  /*0d30*/  IMAD.SHL.U32 R30, R0, 0x8, RZ ;  /* 0x00000008001e7824 */ /* 0x000fe200078e00ff */
[----:B------:R-:W-:-:S02]  /*0d40*/  IADD3 R28, P0, R40, R50, RZ ;  /* 0x00000032281c7210 */ /* 0x000fc40007f1e0ff */
[C---:B------:R-:W-:Y:S01]  /*0d50*/  IADD3 R0, R40.reuse, 0x10, RZ ;  /* 0x0000001028007810 */ /* 0x040fe20007ffe0ff */
[----:B------:R1:W-:Y:S01]  /*0d60*/  STSM.16.M88.4 [R33], R20 ;  /* 0x0000001421007844 */ /* 0x0003e20000000200 */
[----:B------:R-:W-:Y:S01]  /*0d70*/  LEA.HI.X.SX32 R29, R40, R51, 0x1, P0 ;  /* 0x00000033281d7211 */ /* 0x000fe200000f0eff */
[----:B0-----:R-:W-:Y:S01]  /*0d80*/  IMAD R11, R6, UR7, R5 ;  /* 0x00000007060b7c24 */ /* 0x001fe2000f8e0205 */
[----:B------:R-:W-:Y:S01]  /*0d90*/  BAR.SYNC.DEFER_BLOCKING 0x0 ;  /* 0x0000000000007b1d */ /* 0x000fe20000010000 */
[----:B------:R-:W-:Y:S01]  /*0da0*/  ISETP.GE.AND P0, PT, R30, UR4, PT ;  /* 0x000000041e007c0c */ /* 0x000fe2000bf06270 */
[C---:B------:R-:W-:Y:S01]  /*0db0*/  VIADD R5, R40.reuse, 0x20 ;  /* 0x0000002028057836 */ /* 0x040fe20000000000 */
[--C-:B------:R-:W-:Y:S02]  /*0dc0*/  SHF.R.S32.HI R31, RZ, 0x1f, R30.reuse ;  /* 0x0000001fff1f7819 */ /* 0x100fe4000001141e */
[CC--:B------:R-:W-:Y:S01]  /*0dd0*/  ISETP.GE.OR P3, PT, R40.reuse, R43.reuse, P0 ;  /* 0x0000002b2800720c */ /* 0x0c0fe20000766670 */
[----:B------:R-:W-:Y:S01]  /*0de0*/  ULDC.64 UR4, c[0x0][0x260] ;  /* 0x0000980000047ab9 */ /* 0x000fe20000000a00 */
[----:B------:R-:W-:Y:S01]  /*0df0*/  VIADD R40, R40, 0x30 ;  /* 0x0000003028287836 */ /* 0x000fe20000000000 */
[-C--:B------:R-:W-:Y:S01]  /*0e00*/  ISETP.GE.OR P1, PT, R5, R43.reuse, P0 ;  /* 0x0000002b0500720c */ /* 0x080fe20000726670 */
[----:B------:R-:W-:Y:S01]  /*0e10*/  IMAD.WIDE.U32 R8, R6, UR6, R30 ;  /* 0x0000000606087c25 */ /* 0x000fe2000f8e001e */
[----:B------:R-:W-:-:S02]  /*0e20*/  ISETP.GE.OR P2, PT, R0, R43, P0 ;  /* 0x0000002b0000720c */ /* 0x000fc40000746670 */
[----:B------:R-:W-:Y:S01]  /*0e30*/  ISETP.GE.OR P0, PT, R40, R43, P0 ;  /* 0x0000002b2800720c */ /* 0x000fe20000706670 */
[----:B------:R-:W-:Y:S02]  /*0e40*/  IMAD R7, R7, UR4, RZ ;  /* 0x0000000407077c24 */ /* 0x000fe4000f8e02ff */
[----:B------:R-:W-:Y:S02]  /*0e50*/  IMAD.IADD R9, R9, 0x1, R11 ;  /* 0x0000000109097824 */ /* 0x000fe400078e020b */
[C---:B------:R-:W-:Y:S02]  /*0e60*/  IMAD R11, R4.reuse, UR5, R7 ;  /* 0x00000005040b7c24 */ /* 0x040fe4000f8e0207 */
[----:B------:R-:W-:Y:S01]  /*0e70*/  IMAD.WIDE.U32 R4, R4, UR4, R8 ;  /* 0x0000000404047c25 */ /* 0x000fe2000f8e0008 */
[----:B------:R-:W-:-:S03]  /*0e80*/  LEA R8, R2, R39, 0x1 ;  /* 0x0000002702087211 */ /* 0x000fc600078e08ff */
[----:B------:R-:W-:Y:S01]  /*0e90*/  IMAD.WIDE R6, R3, 0x40, R28 ;  /* 0x0000004003067825 */ /* 0x000fe200078e021c */
[----:B------:R1:W0:Y:S03]  /*0ea0*/  LDS.128 R24, [R41+0x9800] ;  /* 0x0098000029187984 */ /* 0x0002260000000c00 */
[----:B------:R-:W-:Y:S01]  /*0eb0*/  IMAD.IADD R3, R5, 0x1, R11 ;  /* 0x0000000105037824 */ /* 0x000fe200078e020b */
[----:B------:R-:W-:Y:S06]  /*0ec0*/  @P3 BRA `(.L_x_7107) ;  /* 0x00000000002c3947 */ /* 0x000fec0003800000 */
[----:B------:R-:W2:Y:S01]  /*0ed0*/  LDS.128 R8, [R8] ;  /* 0x0000000008087984 */ /* 0x000ea20000000c00 */
[----:B------:R-:W-:Y:S01]  /*0ee0*/  ULDC.64 UR4, c[0x0][0x250] ;  /* 0x0000940000047ab9 */ /* 0x000fe20000000a00 */
[----:B------:R-:W-:Y:S02]  /*0ef0*/  IMAD.MOV.U32 R2, RZ, RZ, R4 ;  /* 0x000000ffff027224 */ /* 0x000fe400078e0004 */
[----:B-1----:R-:W-:Y:S02]  /*0f00*/  IMAD R15, R7, UR4, RZ ;  /* 0x00000004070f7c24 */ /* 0x002fe4000f8e02ff */
[----:B------:R-:W-:-:S04]  /*0f10*/  IMAD.WIDE.U32 R12, R6, UR4, R2 ;  /* 0x00000004060c7c25 */ /* 0x000fc8000f8e0002 */
[----:B------:R-:W-:Y:S01]  /*0f20*/  IMAD R15, R6, UR5, R15 ;  /* 0x00000005060f7c24 */ /* 0x000fe2000f8e020f */
[----:B------:R-:W-:Y:S02]  /*0f30*/  ULDC.64 UR4, c[0x0][0x238] ;  /* 0x00008e0000047ab9 */ /* 0x000fe40000000a00 */
[----:B------:R-:W-:Y:S01]  /*0f40*/  LEA R14, P3, R12, UR4, 0x1 ;  /* 0x000000040c0e7c11 */ /* 0x000fe2000f8608ff */
[----:B------:R-:W-:-:S05]  /*0f50*/  IMAD.IADD R13, R13, 0x1, R15 ;  /* 0x000000010d0d7824 */ /* 0x000fca00078e020f */
[----:B------:R-:W-:-:S05]  /*0f60*/  LEA.HI.X R15, R12, UR5, R13, 0x1, P3 ;  /* 0x000000050c0f7c11 */ /* 0x000fca00098f0c0d */
[----:B--2---:R2:W-:Y:S02]  /*0f70*/  STG.E.128 desc[UR8][R14.64], R8 ;  /* 0x000000080e007986 */ /* 0x0045e4000c101d08 */
.L_x_7107:
[----:B------:R-:W-:Y:S05]  /*0f80*/  BSYNC B0 ;  /* 0x0000000000007941 */ /* 0x000fea0003800000 */
.L_x_7106:
[----:B--2---:R2:W3:Y:S01]  /*0f90*/  LDS.128 R8, [R41+0x8800] ;  /* 0x0088000029087984 */ /* 0x0044e20000000c00 */
[----:B------:R-:W-:Y:S04]  /*0fa0*/  BSSY B0, `(.L_x_7108) ;  /* 0x000000f000007945 */ /* 0x000fe80003800000 */
[----:B------:R-:W-:Y:S05]  /*0fb0*/  @P2 BRA `(.L_x_7109) ;  /* 0x0000000000342947 */ /* 0x000fea0003800000 */
[----:B-1----:R-:W-:Y:S01]  /*0fc0*/  IADD3 R15, P2, R6, 0x10, RZ ;  /* 0x00000010060f7810 */ /* 0x002fe20007f5e0ff */
        /* <DEDUP_REMOVED lines=12> */
.L_x_7109:
[----:B------:R-:W-:Y:S05]  /*1090*/  BSYNC B0 ;  /* 0x0000000000007941 */ /* 0x000fea0003800000 */
.L_x_7108:
[----:B---34-:R3:W4:Y:S01]  /*10a0*/  LDS.128 R8, [R41+0x9000] ;  /* 0x0090000029087984 */ /* 0x0187220000000c00 */
        /* <DEDUP_REMOVED lines=14> */
[----:B----4-:R1:W-:Y:S02]  /*1190*/  STG.E.128 desc[UR8][R14.64], R8 ;  /* 0x000000080e007986 */ /* 0x0103e4000c101d08 */
.L_x_7111:
[----:B------:R-:W-:Y:S05]  /*11a0*/  BSYNC B0 ;  /* 0x0000000000007941 */ /* 0x000fea0003800000 */
.L_x_7110:
[----:B------:R-:W-:Y:S05]  /*11b0*/  @P0 EXIT ;  /* 0x000000000000094d */ /* 0x000fea0003800000 */
[----:B------:R-:W-:Y:S01]  /*11c0*/  IADD3 R5, P0, R6, 0x30, RZ ;  /* 0x0000003006057810 */ /* 0x000fe20007f1e0ff */
[----:B------:R-:W-:Y:S01]  /*11d0*/  ULDC.64 UR4, c[0x0][0x250] ;  /* 0x0000940000047ab9 */ /* 0x000fe20000000a00 */
[----:B------:R-:W-:Y:S02]  /*11e0*/  IMAD.MOV.U32 R2, RZ, RZ, R4 ;  /* 0x000000ffff027224 */ /* 0x000fe400078e0004 */
[----:B------:R-:W-:Y:S02]  /*11f0*/  IADD3.X R6, RZ, R7, RZ, P0, !PT ;  /* 0x00000007ff067210 */ /* 0x000fe400007fe4ff */
[----:B------:R-:W-:-:S04]  /*1200*/  IMAD.WIDE.U32 R2, R5, UR4, R2 ;  /* 0x0000000405027c25 */ /* 0x000fc8000f8e0002 */
[----:B------:R-:W-:-:S04]  /*1210*/  IMAD R6, R6, UR4, RZ ;  /* 0x0000000406067c24 */ /* 0x000fc8000f8e02ff */
[----:B------:R-:W-:Y:S01]  /*1220*/  IMAD R5, R5, UR5, R6 ;  /* 0x0000000505057c24 */ /* 0x000fe2000f8e0206 */
[----:B------:R-:W-:Y:S02]  /*1230*/  ULDC.64 UR4, c[0x0][0x238] ;  /* 0x00008e0000047ab9 */ /* 0x000fe40000000a00 */
[----:B------:R-:W-:Y:S01]  /*1240*/  LEA R4, P0, R2, UR4, 0x1 ;  /* 0x0000000402047c11 */ /* 0x000fe2000f8008ff */
[----:B------:R-:W-:-:S05]  /*1250*/  IMAD.IADD R3, R3, 0x1, R5 ;  /* 0x0000000103037824 */ /* 0x000fca00078e0205 */
[----:B------:R-:W-:-:S05]  /*1260*/  LEA.HI.X R5, R2, UR5, R3, 0x1, P0 ;  /* 0x0000000502057c11 */ /* 0x000fca00080f0c03 */
[----:B0-----:R-:W-:Y:S01]  /*1270*/  STG.E.128 desc[UR8][R4.64], R24 ;  /* 0x0000001804007986 */ /* 0x001fe2000c101d08 */
[----:B------:R-:W-:Y:S05]  /*1280*/  EXIT ;  /* 0x000000000000794d */ /* 0x000fea0003800000 */
.L_x_7112:
        /* <DEDUP_REMOVED lines=15> */
.L_x_7342:


//--------------------- .text._ZN7cutlass13device_kernelIN5flash11enable_sm90INS1_16FlashAttnBwdSm90INS1_25CollectiveMainloopBwdSm90ILi2ELi2ELi2EN4cute5tupleIJNS5_1CILi1EEES8_S8_EEENS6_IJNS7_ILi64EEENS7_ILi128EEESB_EEENS_10bfloat16_tEfNS_4arch4Sm90ELb1ELb0ELb0ELb1ELb1ELb1ELb0ELb0ELi2ELi1ELi2ELi1ELb0EEENS1_24CollectiveEpilogueBwdGQAISC_fSF_Li256ELb1ELb1EEENS1_25SingleTileBwdLPTSchedulerILb1ELi128ELb1EEEEEEEEEvNT_6ParamsE --------------------------
	.section	.text._ZN7cutlass13device_kernelIN5flash11enable_sm90INS1_16FlashAttnBwdSm90INS1_25CollectiveMainloopBwdSm90ILi2ELi2ELi2EN4cute5tupleIJNS5_1CILi1EEES8_S8_EEENS6_IJNS7_ILi64EEENS7_ILi128EEESB_EEENS_10bfloat16_tEfNS_4arch4Sm90ELb1ELb0ELb0ELb1ELb1ELb1ELb0ELb0ELi2ELi1ELi2ELi1ELb0EEENS1_24CollectiveEpilogueBwdGQAISC_fSF_Li256ELb1ELb1EEENS1_25SingleTileBwdLPTSchedulerILb1ELi128ELb1EEEEEEEEEvNT_6ParamsE,"ax",@progbits
	.align	128
.text._ZN7cutlass13device_kernelIN5flash11enable_sm90INS1_16FlashAttnBwdSm90INS1_25CollectiveMainloopBwdSm90ILi2ELi2ELi2EN4cute5tupleIJNS5_1CILi1EEES8_S8_EEENS6_IJNS7_ILi64EEENS7_ILi128EEESB_EEENS_10bfloat16_tEfNS_4arch4Sm90ELb1ELb0ELb0ELb1ELb1ELb1ELb0ELb0ELi2ELi1ELi2ELi1ELb0EEENS1_24CollectiveEpilogueBwdGQAISC_fSF_Li256ELb1ELb1EEENS1_25SingleTileBwdLPTSchedulerILb1ELi128ELb1EEEEEEEEEvNT_6ParamsE:
        .type           _ZN7cutlass13device_kernelIN5flash11enable_sm90INS1_16FlashAttnBwdSm90INS1_25CollectiveMainloopBwdSm90ILi2ELi2ELi2EN4cute5tupleIJNS5_1CILi1EEES8_S8_EEENS6_IJNS7_ILi64EEENS7_ILi128EEESB_EEENS_10bfloat16_tEfNS_4arch4Sm90ELb1ELb0ELb0ELb1ELb1ELb1ELb0ELb0ELi2ELi1ELi2ELi1ELb0EEENS1_24CollectiveEpilogueBwdGQAISC_fSF_Li256ELb1ELb1EEENS1_25SingleTileBwdLPTSchedulerILb1ELi128ELb1EEEEEEEEEvNT_6ParamsE,@function
        .size           _ZN7cutlass13device_kernelIN5flash11enable_sm90INS1_16FlashAttnBwdSm90INS1_25CollectiveMainloopBwdSm90ILi2ELi2ELi2EN4cute5tupleIJNS5_1CILi1EEES8_S8_EEENS6_IJNS7_ILi64EEENS7_ILi128EEESB_EEENS_10bfloat16_tEfNS_4arch4Sm90ELb1ELb0ELb0ELb1ELb1ELb1ELb0ELb0ELi2ELi1ELi2ELi1ELb0EEENS1_24CollectiveEpilogueBwdGQAISC_fSF_Li256ELb1ELb1EEENS1_25SingleTileBwdLPTSchedulerILb1ELi128ELb1EEEEEEEEEvNT_6ParamsE,(.L_x_7343 - _ZN7cutlass13device_kernelIN5flash11enable_sm90INS1_16FlashAttnBwdSm90INS1_25CollectiveMainloopBwdSm90ILi2ELi2ELi2EN4cute5tupleIJNS5_1CILi1EEES8_S8_EEENS6_IJNS7_ILi64EEENS7_ILi128EEESB_EEENS_10bfloat16_tEfNS_4arch4Sm90ELb1ELb0ELb0ELb1ELb1ELb1ELb0ELb0ELi2ELi1ELi2ELi1ELb0EEENS1_24CollectiveEpilogueBwdGQAISC_fSF_Li256ELb1ELb1EEENS1_25SingleTileBwdLPTSchedulerILb1ELi128ELb1EEEEEEEEEvNT_6ParamsE)
        .other          _ZN7cutlass13device_kernelIN5flash11enable_sm90INS1_16FlashAttnBwdSm90INS1_25CollectiveMainloopBwdSm90ILi2ELi2ELi2EN4cute5tupleIJNS5_1CILi1EEES8_S8_EEENS6_IJNS7_ILi64EEENS7_ILi128EEESB_EEENS_10bfloat16_tEfNS_4arch4Sm90ELb1ELb0ELb0ELb1ELb1ELb1ELb0ELb0ELi2ELi1ELi2ELi1ELb0EEENS1_24CollectiveEpilogueBwdGQAISC_fSF_Li256ELb1ELb1EEENS1_25SingleTileBwdLPTSchedulerILb1ELi128ELb1EEEEEEEEEvNT_6ParamsE,@"STO_CUDA_ENTRY STV_DEFAULT"
_ZN7cutlass13device_kernelIN5flash11enable_sm90INS1_16FlashAttnBwdSm90INS1_25CollectiveMainloopBwdSm90ILi2ELi2ELi2EN4cute5tupleIJNS5_1CILi1EEES8_S8_EEENS6_IJNS7_ILi64EEENS7_ILi128EEESB_EEENS_10bfloat16_tEfNS_4arch4Sm90ELb1ELb0ELb0ELb1ELb1ELb1ELb0ELb0ELi2ELi1ELi2ELi1ELb0EEENS1_24CollectiveEpilogueBwdGQAISC_fSF_Li256ELb1ELb1EEENS1_25SingleTileBwdLPTSchedulerILb1ELi128ELb1EEEEEEEEEvNT_6ParamsE:
        /* <DEDUP_REMOVED lines=24> */
.L_x_7114:
[----:B------:R-:W-:Y:S05]  /*0180*/  BSYNC B0 ;  /* 0x0000000000007941 */ /* 0x000fea0003800000 */
.L_x_7113:
        /* <DEDUP_REMOVED lines=37> */
.L_x_7115:
        /* <DEDUP_REMOVED lines=22> */
.L_x_7116:
[----:B------:R-:W-:Y:S01]  /*0540*/  PLOP3.LUT P0, PT, PT, PT, UP0, 0x80, 0x0 ;  /* 0x000000000000781c */ /* 0x000fe20003f0f008 */
[----:B------:R-:W-:Y:S01]  /*0550*/  NOP ;  /* 0x0000000000007918 */ /* 0x000fe20000000000 */
[----:B------:R-:W-:Y:S01]  /*0560*/  ULDC.64 UR46, c[0x0][0x208] ;  /* 0x00008200002e7ab9 */ /* 0x000fe20000000a00 */
[----:B------:R-:W-:Y:S01]  /*0570*/  BSSY B6, `(.L_x_7117) ;  /* 0x0000980000067945 */ /* 0x000fe20003800000 */
[----:B-12-4-:R-:W-:Y:S09]  /*0580*/  BAR.SYNC.DEFER_BLOCKING 0x0 ;  /* 0x0000000000007b1d */ /* 0x016ff20000010000 */
[----:B------:R-:W-:Y:S05]  /*0590*/  @!P0 BRA `(.L_x_7118) ;  /* 0x0000004c00fc8947 */ /* 0x000fea0003800000 */
.L_x_7119:
        /* <DEDUP_REMOVED lines=32> */
.L_x_7120:
[----:B------:R-:W-:Y:S01]  /*07a0*/  ULDC UR8, c[0x0][0x8cc] ;  /* 0x0002330000087ab9 */ /* 0x000fe20000000800 */
[----:B------:R-:W-:Y:S01]  /*07b0*/  UMOV UR7, UR9 ;  /* 0x0000000900077c82 */ /* 0x000fe20008000000 */
[----:B------:R-:W-:-:S11]  /*07c0*/  UISETP.NE.AND UP0, UPT, UR8, 0x1, UPT ;  /* 0x000000010800788c */ /* 0x000fd6000bf05270 */
[----:B------:R-:W-:Y:S02]  /*07d0*/  @UP0 ULDC.64 UR10, c[0x0][0x8d0] ;  /* 0x00023400000a0ab9 */ /* 0x000fe40000000a00 */
[----:B------:R-:W-:-:S04]  /*07e0*/  UIMAD.WIDE.U32 UR4, UR9, UR10, URZ ;  /* 0x0000000a090472a5 */ /* 0x000fc8000f8e003f */
[----:B------:R-:W-:-:S04]  /*07f0*/  @UP0 USHF.R.U32.HI UR7, URZ, UR11, UR5 ;  /* 0x0000000b3f070299 */ /* 0x000fc80008011605 */
[----:B------:R-:W-:-:S12]  /*0800*/  UIMAD UR4, UR7, UR8, URZ ;  /* 0x00000008070472a4 */ /* 0x000fd8000f8e023f */
.L_x_7121:
        /* <DEDUP_REMOVED lines=23> */
.L_x_7122:
        /* <DEDUP_REMOVED lines=14> */
.L_x_7124:
[----:B------:R-:W-:-:S05]  /*0a60*/  ULDC UR4, c[0x0][0x8f4] ;  /* 0x00023d0000047ab9 */ /* 0x000fca0000000800 */
.L_x_7123:
        /* <DEDUP_REMOVED lines=22> */
.L_x_7126:
        /* <DEDUP_REMOVED lines=14> */
.L_x_7127:
        /* <DEDUP_REMOVED lines=11> */
.L_x_7128:
        /* <DEDUP_REMOVED lines=13> */
.L_x_7129:
        /* <DEDUP_REMOVED lines=101> */
.L_x_7132:
        /* <DEDUP_REMOVED lines=15> */
.L_x_7131:
        /* <DEDUP_REMOVED lines=22> */
.L_x_7134:
        /* <DEDUP_REMOVED lines=15> */
.L_x_7133:
        /* <DEDUP_REMOVED lines=8> */
.L_x_7250:
        /* <DEDUP_REMOVED lines=15> */
.L_x_7136:
        /* <DEDUP_REMOVED lines=102> */
.L_x_7148:
[----:B------:R-:W-:-:S13]  /*1f90*/  ISETP.NE.AND P0, PT, R231, 0x3, PT ;  /* 0x00000003e700780c */ /* 0x000fda0003f05270 */
[----:B------:R-:W-:Y:S05]  /*1fa0*/  @!P0 BRA `(.L_x_7138) ;  /* 0x0000000000048947 */ /* 0x000fea0003800000 */
[----:B------:R-:W-:Y:S01]  /*1fb0*/  BPT.TRAP 0x1 ;  /* 0x000000040000795c */ /* 0x000fe20000300000 */
.L_x_7138:
[----:B------:R-:W-:Y:S01]  /*1fc0*/  IMAD R0, R3, 0x8, R228 ;  /* 0x0000000803007824 */ /* 0x000fe200078e02e4 */
[----:B------:R-:W-:-:S04]  /*1fd0*/  SHF.L.U32 R9, R4, 0x1f, RZ ;  /* 0x0000001f04097819 */ /* 0x000fc800000006ff */
[----:B------:R2:W3:Y:S01]  /*1fe0*/  SYNCS.PHASECHK.TRANS64.TRYWAIT P1, [R0+URZ+0x30810], R9 ;  /* 0x03081009000075a7 */ /* 0x0004e2000802017f */
[----:B------:R-:W-:Y:S05]  /*1ff0*/  @!P0 BRA `(.L_x_7139) ;  /* 0x0000000000048947 */ /* 0x000fea0003800000 */
[----:B------:R-:W-:Y:S01]  /*2000*/  BPT.TRAP 0x1 ;  /* 0x000000040000795c */ /* 0x000fe20000300000 */
.L_x_7139:
[----:B---3--:R-:W-:Y:S05]  /*2010*/  @P1 BRA `(.L_x_7140) ;  /* 0x0000000000081947 */ /* 0x008fea0003800000 */
[----:B------:R-:W3:Y:S02]  /*2020*/  SYNCS.PHASECHK.TRANS64.TRYWAIT P1, [R0+URZ+0x30810], R9 ;  /* 0x03081009000075a7 */ /* 0x000ee4000802017f */
[----:B---3--:R-:W-:Y:S05]  /*2030*/  @!P1 BRA `(.L_x_7141) ;  /* 0x0000007c00849947 */ /* 0x008fea0003800000 */
.L_x_7140:
        /* <DEDUP_REMOVED lines=81> */
.L_x_7142:
[----:B------:R1:W1:Y:S01]  /*2550*/  SYNCS.PHASECHK.TRANS64.TRYWAIT P1, [R0+URZ+0x30830], R9 ;  /* 0x03083009000075a7 */ /* 0x000262000802017f */
[----:B------:R-:W-:Y:S05]  /*2560*/  @!P0 BRA `(.L_x_7143) ;  /* 0x0000000000048947 */ /* 0x000fea0003800000 */
[----:B------:R-:W-:Y:S01]  /*2570*/  BPT.TRAP 0x1 ;  /* 0x000000040000795c */ /* 0x000fe20000300000 */
.L_x_7143:
[----:B------:R-:W-:-:S05]  /*2580*/  VIADD R6, R228, 0x20000 ;  /* 0x00020000e4067836 */ /* 0x000fca0000000000 */
[----:B------:R-:W-:-:S04]  /*2590*/  SHF.R.U32.HI R6, RZ, 0x4, R6 ;  /* 0x00000004ff067819 */ /* 0x000fc80000011606 */
[----:B------:R-:W-:-:S04]  /*25a0*/  LOP3.LUT R225, R6, 0x3fff, RZ, 0xc0, !PT ;  /* 0x00003fff06e17812 */ /* 0x000fc800078ec0ff */
[----:B------:R-:W-:Y:S01]  /*25b0*/  LOP3.LUT R6, R225, 0x10000, RZ, 0xfc, !PT ;  /* 0x00010000e1067812 */ /* 0x000fe200078efcff */
[----:B-1----:R-:W-:Y:S06]  /*25c0*/  @P1 BRA `(.L_x_7144) ;  /* 0x0000000000081947 */ /* 0x002fec0003800000 */
[----:B------:R-:W1:Y:S02]  /*25d0*/  SYNCS.PHASECHK.TRANS64.TRYWAIT P1, [R0+URZ+0x30830], R9 ;  /* 0x03083009000075a7 */ /* 0x000e64000802017f */
[----:B-1----:R-:W-:Y:S05]  /*25e0*/  @!P1 BRA `(.L_x_7145) ;  /* 0x00000078002c9947 */ /* 0x002fea0003800000 */
.L_x_7144:
        /* <DEDUP_REMOVED lines=406> */
.L_x_7146:
        /* <DEDUP_REMOVED lines=49> */
.L_x_7147:
        /* <DEDUP_REMOVED lines=78> */
.L_x_7130:
        /* <DEDUP_REMOVED lines=111> */
.L_x_7151:
[----:B------:R-:W2:Y:S04]  /*4e30*/  LDG.E.STRONG.GPU R4, desc[UR46][R2.64] ;  /* 0x0000002e02047981 */ /* 0x000ea8000c1ef900 */
[----:B--2---:R-:W-:Y:S01]  /*4e40*/  CCTL.IVALL ;  /* 0x00000000ff00798f */ /* 0x004fe20002000000 */
[----:B------:R-:W-:Y:S05]  /*4e50*/  YIELD ;  /* 0x0000000000007946 */ /* 0x000fea0003800000 */
[----:B------:R-:W-:-:S13]  /*4e60*/  ISETP.NE.AND P0, PT, R4, UR17, PT ;  /* 0x0000001104007c0c */ /* 0x000fda000bf05270 */
[----:B------:R-:W-:Y:S05]  /*4e70*/  @P0 BRA `(.L_x_7151) ;  /* 0xfffffffc00ec0947 */ /* 0x000fea000383ffff */
.L_x_7150:
[----:B------:R-:W-:Y:S05]  /*4e80*/  BSYNC B0 ;  /* 0x0000000000007941 */ /* 0x000fea0003800000 */
.L_x_7149:
[----:B------:R-:W-:-:S03]  /*4e90*/  UMOV UR4, 0xffffffff ;  /* 0xffffffff00047882 */ /* 0x000fc60000000000 */
[----:B------:R-:W-:Y:S05]  /*4ea0*/  BRA.DIV UR4, `(.L_x_7152) ;  /* 0x0000005204107947 */ /* 0x000fea000b800000 */
[----:B------:R-:W-:Y:S01]  /*4eb0*/  NOP ;  /* 0x0000000000007918 */ /* 0x000fe20000000000 */
.L_x_7253:
        /* <DEDUP_REMOVED lines=15> */
.L_x_7155:
[----:B------:R-:W-:Y:S01]  /*4fb0*/  @P0 ELECT P2, URZ, PT ;  /* 0x00000000003f082f */ /* 0x000fe20003840000 */
[----:B------:R2:W-:-:S12]  /*4fc0*/  UBLKRED.G.S.ADD.F32.RN [UR4], [UR8], UR9, desc[UR10] ;  /* 0x00000a04080073bb */ /* 0x0005d800080a1409 */
[----:B------:R-:W-:Y:S02]  /*4fd0*/  @P2 PLOP3.LUT P0, PT, P2, PT, PT, 0x8, 0x0 ;  /* 0x000000000000281c */ /* 0x000fe4000170e170 */
[----:B------:R-:W-:-:S11]  /*4fe0*/  PLOP3.LUT P2, PT, PT, PT, PT, 0x8, 0x0 ;  /* 0x000000000000781c */ /* 0x000fd60003f4e170 */
[----:B--2---:R-:W-:Y:S05]  /*4ff0*/  @P0 BRA.U.ANY `(.L_x_7155) ;  /* 0xfffffffd00ec0947 */ /* 0x004fea000393ffff */
[----:B------:R0:W-:Y:S01]  /*5000*/  UTMACMDFLUSH ;  /* 0x00000000000079b7 */ /* 0x0001e20000000000 */
[----:B------:R-:W-:-:S04]  /*5010*/  DEPBAR.LE SB0, 0x0 ;  /* 0x000080000000791a */ /* 0x000fc80000000000 */
.L_x_7154:
[----:B------:R-:W-:Y:S05]  /*5020*/  BSYNC B0 ;  /* 0x0000000000007941 */ /* 0x000fea0003800000 */
.L_x_7153:
        /* <DEDUP_REMOVED lines=14> */
.L_x_7157:
[----:B------:R-:W-:Y:S05]  /*5110*/  BSYNC B0 ;  /* 0x0000000000007941 */ /* 0x000fea0003800000 */
.L_x_7156:
        /* <DEDUP_REMOVED lines=24> */
.L_x_7160:
[----:B-12---:R-:W2:Y:S04]  /*52a0*/  LDG.E.STRONG.GPU R0, desc[UR46][R2.64] ;  /* 0x0000002e02007981 */ /* 0x006ea8000c1ef900 */
[----:B--2---:R-:W-:Y:S01]  /*52b0*/  CCTL.IVALL ;  /* 0x00000000ff00798f */ /* 0x004fe20002000000 */
[----:B------:R-:W-:Y:S05]  /*52c0*/  YIELD ;  /* 0x0000000000007946 */ /* 0x000fea0003800000 */
[----:B------:R-:W-:-:S13]  /*52d0*/  ISETP.NE.AND P0, PT, R0, UR17, PT ;  /* 0x0000001100007c0c */ /* 0x000fda000bf05270 */
[----:B------:R-:W-:Y:S05]  /*52e0*/  @P0 BRA `(.L_x_7160) ;  /* 0xfffffffc00ec0947 */ /* 0x000fea000383ffff */
.L_x_7159:
[----:B------:R-:W-:Y:S05]  /*52f0*/  BSYNC B0 ;  /* 0x0000000000007941 */ /* 0x000fea0003800000 */
.L_x_7158:
[----:B------:R-:W-:-:S03]  /*5300*/  UMOV UR4, 0xffffffff ;  /* 0xffffffff00047882 */ /* 0x000fc60000000000 */
[----:B------:R-:W-:Y:S05]  /*5310*/  BRA.DIV UR4, `(.L_x_7161) ;  /* 0x0000004e04107947 */ /* 0x000fea000b800000 */
[----:B------:R-:W-:Y:S01]  /*5320*/  NOP ;  /* 0x0000000000007918 */ /* 0x000fe20000000000 */
.L_x_7256:
        /* <DEDUP_REMOVED lines=16> */
.L_x_7164:
[----:B------:R-:W-:Y:S01]  /*5430*/  @P0 ELECT P2, URZ, PT ;  /* 0x00000000003f082f */ /* 0x000fe20003840000 */
[----:B------:R3:W-:-:S12]  /*5440*/  UBLKRED.G.S.ADD.F32.RN [UR4], [UR8], UR6, desc[UR10] ;  /* 0x00000a04080073bb */ /* 0x0007d800080a1406 */
[----:B------:R-:W-:Y:S02]  /*5450*/  @P2 PLOP3.LUT P0, PT, P2, PT, PT, 0x8, 0x0 ;  /* 0x000000000000281c */ /* 0x000fe4000170e170 */
[----:B------:R-:W-:-:S11]  /*5460*/  PLOP3.LUT P2, PT, PT, PT, PT, 0x8, 0x0 ;  /* 0x000000000000781c */ /* 0x000fd60003f4e170 */
[----:B---3--:R-:W-:Y:S05]  /*5470*/  @P0 BRA.U.ANY `(.L_x_7164) ;  /* 0xfffffffd00ec0947 */ /* 0x008fea000393ffff */
[----:B------:R0:W-:Y:S01]  /*5480*/  UTMACMDFLUSH ;  /* 0x00000000000079b7 */ /* 0x0001e20000000000 */
[----:B------:R-:W-:-:S04]  /*5490*/  DEPBAR.LE SB0, 0x0 ;  /* 0x000080000000791a */ /* 0x000fc80000000000 */
.L_x_7163:
[----:B------:R-:W-:Y:S05]  /*54a0*/  BSYNC B0 ;  /* 0x0000000000007941 */ /* 0x000fea0003800000 */
.L_x_7162:
        /* <DEDUP_REMOVED lines=14> */
.L_x_7118:
        /* <DEDUP_REMOVED lines=29> */
.L_x_7166:
[----:B------:R-:W-:Y:S01]  /*5760*/  ULDC UR9, c[0x0][0x8cc] ;  /* 0x0002330000097ab9 */ /* 0x000fe20000000800 */
[----:B------:R-:W-:Y:S01]  /*5770*/  UMOV UR7, UR8 ;  /* 0x0000000800077c82 */ /* 0x000fe20008000000 */
[----:B------:R-:W-:-:S11]  /*5780*/  UISETP.NE.AND UP0, UPT, UR9, 0x1, UPT ;  /* 0x000000010900788c */ /* 0x000fd6000bf05270 */
[----:B------:R-:W-:Y:S02]  /*5790*/  @UP0 ULDC.64 UR10, c[0x0][0x8d0] ;  /* 0x00023400000a0ab9 */ /* 0x000fe40000000a00 */
[----:B------:R-:W-:-:S04]  /*57a0*/  UIMAD.WIDE.U32 UR4, UR8, UR10, URZ ;  /* 0x0000000a080472a5 */ /* 0x000fc8000f8e003f */
[----:B------:R-:W-:-:S04]  /*57b0*/  @UP0 USHF.R.U32.HI UR7, URZ, UR11, UR5 ;  /* 0x0000000b3f070299 */ /* 0x000fc80008011605 */
[----:B------:R-:W-:-:S12]  /*57c0*/  UIMAD UR4, UR7, UR9, URZ ;  /* 0x00000009070472a4 */ /* 0x000fd8000f8e023f */
.L_x_7167:
        /* <DEDUP_REMOVED lines=23> */
.L_x_7168:
        /* <DEDUP_REMOVED lines=13> */
.L_x_7170:
[----:B------:R-:W-:-:S05]  /*5a10*/  ULDC UR4, c[0x0][0x8f4] ;  /* 0x00023d0000047ab9 */ /* 0x000fca0000000800 */
.L_x_7169:
        /* <DEDUP_REMOVED lines=48> */
.L_x_7171:
        /* <DEDUP_REMOVED lines=13> */
.L_x_7172:
        /* <DEDUP_REMOVED lines=12> */
.L_x_7173:
        /* <DEDUP_REMOVED lines=68> */
.L_x_7177:
[----:B------:R-:W2:Y:S04]  /*62f0*/  LDG.E.STRONG.GPU R4, desc[UR46][R2.64] ;  /* 0x0000002e02047981 */ /* 0x000ea8000c1ef900 */
[----:B--2---:R-:W-:Y:S01]  /*6300*/  CCTL.IVALL ;  /* 0x00000000ff00798f */ /* 0x004fe20002000000 */
[----:B------:R-:W-:Y:S05]  /*6310*/  YIELD ;  /* 0x0000000000007946 */ /* 0x000fea0003800000 */
[----:B------:R-:W-:-:S13]  /*6320*/  ISETP.NE.AND P1, PT, R4, R5, PT ;  /* 0x000000050400720c */ /* 0x000fda0003f25270 */
[----:B------:R-:W-:Y:S05]  /*6330*/  @P1 BRA `(.L_x_7177) ;  /* 0xfffffffc00ec1947 */ /* 0x000fea000383ffff */
.L_x_7176:
[----:B------:R-:W-:Y:S05]  /*6340*/  BSYNC B0 ;  /* 0x0000000000007941 */ /* 0x000fea0003800000 */
.L_x_7175:
[----:B------:R-:W-:-:S03]  /*6350*/  UMOV UR6, 0xffffffff ;  /* 0xffffffff00067882 */ /* 0x000fc60000000000 */
[----:B------:R-:W-:Y:S05]  /*6360*/  BRA.DIV UR6, `(.L_x_7178) ;  /* 0x0000003e06187947 */ /* 0x000fea000b800000 */
[----:B------:R-:W-:Y:S01]  /*6370*/  NOP ;  /* 0x0000000000007918 */ /* 0x000fe20000000000 */
.L_x_7259:
        /* <DEDUP_REMOVED lines=22> */
.L_x_7180:
[----:B------:R-:W-:Y:S05]  /*64e0*/  BSYNC B0 ;  /* 0x0000000000007941 */ /* 0x000fea0003800000 */
.L_x_7179:
        /* <DEDUP_REMOVED lines=20> */
.L_x_7182:
[----:B------:R-:W-:Y:S05]  /*6630*/  BSYNC B0 ;  /* 0x0000000000007941 */ /* 0x000fea0003800000 */
.L_x_7181:
[----:B------:R-:W-:Y:S06]  /*6640*/  BAR.ARV 0xa, 0xa0 ;  /* 0x0282800000007b1d */ /* 0x000fec0000002000 */
[----:B------:R-:W-:Y:S04]  /*6650*/  BSSY B0, `(.L_x_7183) ;  /* 0x0000003000007945 */ /* 0x000fe80003800000 */
[----:B------:R-:W-:Y:S05]  /*6660*/  @!P0 BRA `(.L_x_7184) ;  /* 0x0000000000048947 */ /* 0x000fea0003800000 */
[----:B------:R-:W-:-:S04]  /*6670*/  DEPBAR.LE SB0, 0x0 ;  /* 0x000080000000791a */ /* 0x000fc80000000000 */
.L_x_7184:
[----:B------:R-:W-:Y:S05]  /*6680*/  BSYNC B0 ;  /* 0x0000000000007941 */ /* 0x000fea0003800000 */
.L_x_7183:
        /* <DEDUP_REMOVED lines=19> */
.L_x_7186:
[----:B------:R-:W-:Y:S05]  /*67c0*/  BSYNC B0 ;  /* 0x0000000000007941 */ /* 0x000fea0003800000 */
.L_x_7185:
[----:B------:R-:W-:Y:S01]  /*67d0*/  UIADD3 UR7, UR13, 0x1, URZ ;  /* 0x000000010d077890 */ /* 0x000fe2000fffe03f */
[----:B------:R-:W-:Y:S11]  /*67e0*/  BRA `(.L_x_7187) ;  /* 0x0000000000047947 */ /* 0x000ff60003800000 */
.L_x_7174:
[----:B------:R-:W-:-:S05]  /*67f0*/  UMOV UR7, UR13 ;  /* 0x0000000d00077c82 */ /* 0x000fca0008000000 */
.L_x_7187:
        /* <DEDUP_REMOVED lines=16> */
.L_x_7212:
        /* <DEDUP_REMOVED lines=18> */
.L_x_7190:
[----:B------:R-:W2:Y:S04]  /*6a20*/  LDG.E.STRONG.GPU R4, desc[UR46][R2.64] ;  /* 0x0000002e02047981 */ /* 0x000ea8000c1ef900 */
[----:B--2---:R-:W-:Y:S01]  /*6a30*/  CCTL.IVALL ;  /* 0x00000000ff00798f */ /* 0x004fe20002000000 */
[----:B------:R-:W-:Y:S05]  /*6a40*/  YIELD ;  /* 0x0000000000007946 */ /* 0x000fea0003800000 */
[----:B------:R-:W-:-:S13]  /*6a50*/  ISETP.NE.AND P1, PT, R4, R5, PT ;  /* 0x000000050400720c */ /* 0x000fda0003f25270 */
[----:B------:R-:W-:Y:S05]  /*6a60*/  @P1 BRA `(.L_x_7190) ;  /* 0xfffffffc00ec1947 */ /* 0x000fea000383ffff */
.L_x_7189:
[----:B------:R-:W-:Y:S05]  /*6a70*/  BSYNC B0 ;  /* 0x0000000000007941 */ /* 0x000fea0003800000 */
.L_x_7188:
[----:B------:R-:W-:-:S03]  /*6a80*/  UMOV UR24, 0xffffffff ;  /* 0xffffffff00187882 */ /* 0x000fc60000000000 */
[----:B------:R-:W-:Y:S05]  /*6a90*/  BRA.DIV UR24, `(.L_x_7191) ;  /* 0x0000003618687947 */ /* 0x000fea000b800000 */
[----:B------:R-:W-:Y:S01]  /*6aa0*/  NOP ;  /* 0x0000000000007918 */ /* 0x000fe20000000000 */
.L_x_7262:
        /* <DEDUP_REMOVED lines=19> */
.L_x_7193:
[----:B------:R-:W-:Y:S05]  /*6be0*/  BSYNC B0 ;  /* 0x0000000000007941 */ /* 0x000fea0003800000 */
.L_x_7192:
        /* <DEDUP_REMOVED lines=15> */
.L_x_7195:
[----:B------:R-:W-:Y:S05]  /*6ce0*/  BSYNC B0 ;  /* 0x0000000000007941 */ /* 0x000fea0003800000 */
.L_x_7194:
[----:B------:R-:W-:Y:S06]  /*6cf0*/  BAR.ARV 0xa, 0xa0 ;  /* 0x0282800000007b1d */ /* 0x000fec0000002000 */
[----:B------:R-:W-:Y:S04]  /*6d00*/  BSSY B0, `(.L_x_7196) ;  /* 0x0000003000007945 */ /* 0x000fe80003800000 */
[----:B------:R-:W-:Y:S05]  /*6d10*/  @!P0 BRA `(.L_x_7197) ;  /* 0x0000000000048947 */ /* 0x000fea0003800000 */
[----:B------:R-:W-:-:S04]  /*6d20*/  DEPBAR.LE SB0, 0x0 ;  /* 0x000080000000791a */ /* 0x000fc80000000000 */
.L_x_7197:
[----:B------:R-:W-:Y:S05]  /*6d30*/  BSYNC B0 ;  /* 0x0000000000007941 */ /* 0x000fea0003800000 */
.L_x_7196:
        /* <DEDUP_REMOVED lines=19> */
.L_x_7199:
[----:B------:R-:W-:Y:S05]  /*6e70*/  BSYNC B0 ;  /* 0x0000000000007941 */ /* 0x000fea0003800000 */
.L_x_7198:
        /* <DEDUP_REMOVED lines=17> */
.L_x_7202:
[----:B------:R-:W2:Y:S04]  /*6f90*/  LDG.E.STRONG.GPU R4, desc[UR46][R2.64] ;  /* 0x0000002e02047981 */ /* 0x000ea8000c1ef900 */
[----:B--2---:R-:W-:Y:S01]  /*6fa0*/  CCTL.IVALL ;  /* 0x00000000ff00798f */ /* 0x004fe20002000000 */
[----:B------:R-:W-:Y:S05]  /*6fb0*/  YIELD ;  /* 0x0000000000007946 */ /* 0x000fea0003800000 */
[----:B------:R-:W-:-:S13]  /*6fc0*/  ISETP.NE.AND P1, PT, R4, R5, PT ;  /* 0x000000050400720c */ /* 0x000fda0003f25270 */
[----:B------:R-:W-:Y:S05]  /*6fd0*/  @P1 BRA `(.L_x_7202) ;  /* 0xfffffffc00ec1947 */ /* 0x000fea000383ffff */
.L_x_7201:
[----:B------:R-:W-:Y:S05]  /*6fe0*/  BSYNC B0 ;  /* 0x0000000000007941 */ /* 0x000fea0003800000 */
.L_x_7200:
[----:B------:R-:W-:-:S03]  /*6ff0*/  UMOV UR18, 0xffffffff ;  /* 0xffffffff00127882 */ /* 0x000fc60000000000 */
[----:B------:R-:W-:Y:S05]  /*7000*/  BRA.DIV UR18, `(.L_x_7203) ;  /* 0x0000003212287947 */ /* 0x000fea000b800000 */
[----:B------:R-:W-:Y:S01]  /*7010*/  NOP ;  /* 0x0000000000007918 */ /* 0x000fe20000000000 */
.L_x_7265:
        /* <DEDUP_REMOVED lines=15> */
.L_x_7205:
[----:B------:R-:W-:Y:S05]  /*7110*/  BSYNC B0 ;  /* 0x0000000000007941 */ /* 0x000fea0003800000 */
.L_x_7204:
        /* <DEDUP_REMOVED lines=15> */
.L_x_7207:
[----:B------:R-:W-:Y:S05]  /*7210*/  BSYNC B0 ;  /* 0x0000000000007941 */ /* 0x000fea0003800000 */
.L_x_7206:
[----:B------:R-:W-:Y:S06]  /*7220*/  BAR.ARV 0xa, 0xa0 ;  /* 0x0282800000007b1d */ /* 0x000fec0000002000 */
[----:B------:R-:W-:Y:S04]  /*7230*/  BSSY B0, `(.L_x_7208) ;  /* 0x0000003000007945 */ /* 0x000fe80003800000 */
[----:B------:R-:W-:Y:S05]  /*7240*/  @!P0 BRA `(.L_x_7209) ;  /* 0x0000000000048947 */ /* 0x000fea0003800000 */
[----:B------:R-:W-:-:S04]  /*7250*/  DEPBAR.LE SB0, 0x0 ;  /* 0x000080000000791a */ /* 0x000fc80000000000 */
.L_x_7209:
[----:B------:R-:W-:Y:S05]  /*7260*/  BSYNC B0 ;  /* 0x0000000000007941 */ /* 0x000fea0003800000 */
.L_x_7208:
        /* <DEDUP_REMOVED lines=19> */
.L_x_7211:
[----:B------:R-:W-:Y:S05]  /*73a0*/  BSYNC B0 ;  /* 0x0000000000007941 */ /* 0x000fea0003800000 */
.L_x_7210:
[----:B------:R-:W-:Y:S02]  /*73b0*/  UIADD3 UR7, UR7, 0x2, URZ ;  /* 0x0000000207077890 */ /* 0x000fe4000fffe03f */
[----:B------:R-:W-:Y:S02]  /*73c0*/  UIADD3 UR6, UR6, 0x4000, URZ ;  /* 0x0000400006067890 */ /* 0x000fe4000fffe03f */
[----:B------:R-:W-:-:S06]  /*73d0*/  UISETP.GE.AND UP0, UPT, UR7, UR12, UPT ;  /* 0x0000000c0700728c */ /* 0x000fcc000bf06270 */
[----:B------:R-:W-:-:S13]  /*73e0*/  PLOP3.LUT P1, PT, PT, PT, UP0, 0x80, 0x0 ;  /* 0x000000000000781c */ /* 0x000fda0003f2f008 */
[----:B------:R-:W-:Y:S05]  /*73f0*/  @!P1 BRA `(.L_x_7212) ;  /* 0xfffffff400409947 */ /* 0x000fea000383ffff */
[----:B------:R-:W-:Y:S05]  /*7400*/  BRA `(.L_x_7125) ;  /* 0x0000002800587947 */ /* 0x000fea0003800000 */
.L_x_7165:
        /* <DEDUP_REMOVED lines=21> */
.L_x_7213:
[----:B------:R-:W1:Y:S01]  /*7560*/  LDC R3, c[0x0][0x8cc] ;  /* 0x00023300ff037b82 */ /* 0x000e620000000800 */
[----:B------:R-:W-:Y:S01]  /*7570*/  IMAD.MOV.U32 R0, RZ, RZ, R5 ;  /* 0x000000ffff007224 */ /* 0x000fe200078e0005 */
[----:B-1----:R-:W-:-:S13]  /*7580*/  ISETP.NE.AND P0, PT, R3, 0x1, PT ;  /* 0x000000010300780c */ /* 0x002fda0003f05270 */
[----:B------:R-:W1:Y:S02]  /*7590*/  @P0 LDC.64 R6, c[0x0][0x8d0] ;  /* 0x00023400ff060b82 */ /* 0x000e640000000a00 */
[----:B-1----:R-:W-:-:S05]  /*75a0*/  @P0 IMAD.HI.U32 R4, R5, R6, RZ ;  /* 0x0000000605040227 */ /* 0x002fca00078e00ff */
[----:B------:R-:W-:-:S05]  /*75b0*/  @P0 SHF.R.U32.HI R0, RZ, R7, R4 ;  /* 0x00000007ff000219 */ /* 0x000fca0000011604 */
[----:B------:R-:W-:-:S07]  /*75c0*/  IMAD R3, R0, R3, RZ ;  /* 0x0000000300037224 */ /* 0x000fce00078e02ff */
.L_x_7214:
        /* <DEDUP_REMOVED lines=23> */
.L_x_7215:
        /* <DEDUP_REMOVED lines=10> */
.L_x_7217:
[----:B------:R-:W2:Y:S02]  /*77e0*/  LDC R4, c[0x0][0x8f4] ;  /* 0x00023d00ff047b82 */ /* 0x000ea40000000800 */
.L_x_7216:
        /* <DEDUP_REMOVED lines=42> */
.L_x_7219:
        /* <DEDUP_REMOVED lines=20> */
.L_x_7220:
[----:B------:R-:W-:Y:S05]  /*7bd0*/  @!P0 BRA `(.L_x_7221) ;  /* 0x00000000000c8947 */ /* 0x000fea0003800000 */
[----:B------:R-:W2:Y:S04]  /*7be0*/  LDG.E R5, desc[UR46][R2.64] ;  /* 0x0000002e02057981 */ /* 0x000ea8000c1e1900 */
[----:B------:R-:W2:Y:S02]  /*7bf0*/  LDG.E R0, desc[UR46][R2.64+0x4] ;  /* 0x0000042e02007981 */ /* 0x000ea4000c1e1900 */
[----:B--2---:R-:W-:-:S07]  /*7c00*/  IMAD.IADD R0, R0, 0x1, -R5 ;  /* 0x0000000100007824 */ /* 0x004fce00078e0a05 */
.L_x_7221:
        /* <DEDUP_REMOVED lines=66> */
.L_x_7266:
        /* <DEDUP_REMOVED lines=15> */
.L_x_7224:
        /* <DEDUP_REMOVED lines=92> */
.L_x_7235:
[----:B-123--:R-:W-:-:S04]  /*86e0*/  SHF.L.U32 R18, R10, 0x1f, RZ ;  /* 0x0000001f0a127819 */ /* 0x00efc800000006ff */
[----:B------:R-:W2:Y:S02]  /*86f0*/  SYNCS.PHASECHK.TRANS64.TRYWAIT P1, [R15+URZ+0x30840], R18 ;  /* 0x030840120f0075a7 */ /* 0x000ea4000802017f */
[----:B--2---:R-:W-:Y:S05]  /*8700*/  @!P1 BRA `(.L_x_7227) ;  /* 0x0000001800989947 */ /* 0x004fea0003800000 */
.L_x_7267:
        /* <DEDUP_REMOVED lines=8> */
.L_x_7228:
        /* <DEDUP_REMOVED lines=37> */
.L_x_7268:
        /* <DEDUP_REMOVED lines=8> */
.L_x_7230:
        /* <DEDUP_REMOVED lines=37> */
.L_x_7269:
        /* <DEDUP_REMOVED lines=8> */
.L_x_7232:
        /* <DEDUP_REMOVED lines=31> */
.L_x_7271:
        /* <DEDUP_REMOVED lines=8> */
.L_x_7234:
        /* <DEDUP_REMOVED lines=37> */
.L_x_7226:
[----:B------:R-:W4:Y:S02]  /*91f0*/  LDL.LU R4, [R1+0x4] ;  /* 0x0000040001047983 */ /* 0x000f240000300800 */
[----:B----4-:R-:W-:Y:S02]  /*9200*/  ISETP.NE.AND P1, PT, R4, RZ, PT ;  /* 0x000000ff0400720c */ /* 0x010fe40003f25270 */
[----:B------:R4:W5:Y:S11]  /*9210*/  LDL R4, [R1] ;  /* 0x0000000001047983 */ /* 0x0009760000100800 */
[----:B----4-:R-:W-:Y:S05]  /*9220*/  @!P1 BRA `(.L_x_7225) ;  /* 0x00000004005c9947 */ /* 0x010fea0003800000 */
[----:B------:R-:W-:-:S04]  /*9230*/  SHF.L.U32 R12, R10, 0x1f, RZ ;  /* 0x0000001f0a0c7819 */ /* 0x000fc800000006ff */
[----:B------:R-:W4:Y:S02]  /*9240*/  SYNCS.PHASECHK.TRANS64.TRYWAIT P1, [R15+URZ+0x30840], R12 ;  /* 0x0308400c0f0075a7 */ /* 0x000f24000802017f */
[----:B----4-:R-:W-:Y:S05]  /*9250*/  @!P1 BRA `(.L_x_7236) ;  /* 0x0000001000189947 */ /* 0x010fea0003800000 */
.L_x_7272:
        /* <DEDUP_REMOVED lines=8> */
.L_x_7237:
        /* <DEDUP_REMOVED lines=34> */
.L_x_7273:
        /* <DEDUP_REMOVED lines=8> */
.L_x_7239:
        /* <DEDUP_REMOVED lines=34> */
.L_x_7225:
[----:B------:R-:W1:Y:S01]  /*97a0*/  S2R R0, SR_TID.X ;  /* 0x0000000000007919 */ /* 0x000e620000002100 */
[----:B------:R-:W-:Y:S01]  /*97b0*/  IMAD R3, R16, 0x8, R15 ;  /* 0x0000000810037824 */ /* 0x000fe200078e020f */
[----:B-1----:R-:W-:Y:S02]  /*97c0*/  LOP3.LUT R2, R0, 0x7f, RZ, 0xc0, !PT ;  /* 0x0000007f00027812 */ /* 0x002fe400078ec0ff */
[----:B------:R-:W-:Y:S02]  /*97d0*/  SHF.L.U32 R0, R10, 0x1f, RZ ;  /* 0x0000001f0a007819 */ /* 0x000fe400000006ff */
[----:B------:R-:W-:Y:S02]  /*97e0*/  ISETP.NE.AND P1, PT, R2, RZ, PT ;  /* 0x000000ff0200720c */ /* 0x000fe40003f25270 */
[----:B------:R-:W1:Y:S02]  /*97f0*/  SYNCS.PHASECHK.TRANS64.TRYWAIT P0, [R3+URZ+0x30840], R0 ;  /* 0x03084000030075a7 */ /* 0x000e64000800017f */
[----:B-1----:R-:W-:Y:S09]  /*9800*/  @!P0 BRA `(.L_x_7240) ;  /* 0x0000000800d48947 */ /* 0x002ff20003800000 */
.L_x_7274:
[----:B------:R-:W-:Y:S05]  /*9810*/  @P1 BRA `(.L_x_7241) ;  /* 0x0000000000181947 */ /* 0x000fea0003800000 */
[----:B------:R-:W1:Y:S01]  /*9820*/  S2R R2, SR_TID.X ;  /* 0x0000000000027919 */ /* 0x000e620000002100 */
[----:B------:R-:W-:-:S04]  /*9830*/  IMAD.MOV.U32 R0, RZ, RZ, 0x4100 ;  /* 0x00004100ff007424 */ /* 0x000fc800078e00ff */
[----:B------:R1:W-:Y:S02]  /*9840*/  SYNCS.ARRIVE.TRANS64 RZ, [R3+URZ+0x30830], R0 ;  /* 0x0308300003ff79a7 */ /* 0x0003e4000800003f */
[----:B-1----:R-:W-:-:S13]  /*9850*/  LOP3.LUT P0, RZ, R2, 0x1f, RZ, 0xc0, !PT ;  /* 0x0000001f02ff7812 */ /* 0x002fda000780c0ff */
[----:B------:R-:W-:Y:S05]  /*9860*/  @!P0 BRA `(.L_x_7241) ;  /* 0x0000000000048947 */ /* 0x000fea0003800000 */
[----:B------:R-:W-:Y:S01]  /*9870*/  BPT.TRAP 0x1 ;  /* 0x000000040000795c */ /* 0x000fe20000300000 */
.L_x_7241:
        /* <DEDUP_REMOVED lines=41> */
.L_x_7222:
[----:B------:R-:W-:Y:S05]  /*9b10*/  BSYNC B0 ;  /* 0x0000000000007941 */ /* 0x000fea0003800000 */
.L_x_7218:
[----:B------:R-:W-:-:S03]  /*9b20*/  UMOV UR7, 0xffffffff ;  /* 0xffffffff00077882 */ /* 0x000fc60000000000 */
[----:B------:R-:W-:Y:S05]  /*9b30*/  BRA.DIV UR7, `(.L_x_7242) ;  /* 0x0000000a071c7947 */ /* 0x000fea000b800000 */
[----:B------:R-:W-:-:S13]  /*9b40*/  ELECT P6, URZ, PT ;  /* 0x00000000003f782f */ /* 0x000fda00038c0000 */
.L_x_7277:
[----:B------:R-:W-:Y:S05]  /*9b50*/  @!P6 BRA `(.L_x_7125) ;  /* 0x000000000084e947 */ /* 0x000fea0003800000 */
[----:B------:R-:W-:-:S06]  /*9b60*/  ULOP3.LUT UR7, UR38, 0x2, URZ, 0xfc, !UPT ;  /* 0x0000000226077892 */ /* 0x000fcc000f8efc3f */
[----:B------:R-:W-:-:S05]  /*9b70*/  IMAD.U32 R0, RZ, RZ, UR7 ;  /* 0x00000007ff007e24 */ /* 0x000fca000f8e00ff */
[----:B------:R-:W-:-:S13]  /*9b80*/  ISETP.NE.AND P2, PT, R0, 0x3, PT ;  /* 0x000000030000780c */ /* 0x000fda0003f45270 */
[----:B------:R-:W-:Y:S05]  /*9b90*/  @!P2 BRA `(.L_x_7243) ;  /* 0x000000000004a947 */ /* 0x000fea0003800000 */
[----:B------:R-:W-:Y:S01]  /*9ba0*/  BPT.TRAP 0x1 ;  /* 0x000000040000795c */ /* 0x000fe20000300000 */
.L_x_7243:
        /* <DEDUP_REMOVED lines=15> */
.L_x_7278:
[----:B------:R-:W2:Y:S02]  /*9ca0*/  SYNCS.PHASECHK.TRANS64.TRYWAIT P0, [R3+URZ], R0 ;  /* 0x00000000030075a7 */ /* 0x000ea4000800017f */
[----:B--2---:R-:W-:Y:S05]  /*9cb0*/  @!P0 BRA `(.L_x_7245) ;  /* 0x0000000400f08947 */ /* 0x004fea0003800000 */
.L_x_7279:
[----:B------:R-:W-:Y:S05]  /*9cc0*/  @!P2 BRA `(.L_x_7246) ;  /* 0x000000000004a947 */ /* 0x000fea0003800000 */
[----:B------:R-:W-:Y:S01]  /*9cd0*/  BPT.TRAP 0x1 ;  /* 0x000000040000795c */ /* 0x000fe20000300000 */
.L_x_7246:
[----:B--2---:R-:W-:-:S04]  /*9ce0*/  VIADD R3, R8, 0x30840 ;  /* 0x0003084008037836 */ /* 0x004fc80000000000 */
[----:B------:R-:W-:-:S04]  /*9cf0*/  IMAD R5, R2, 0x8, R3 ;  /* 0x0000000802057824 */ /* 0x000fc800078e0203 */
[----:B------:R-:W2:Y:S02]  /*9d00*/  SYNCS.PHASECHK.TRANS64.TRYWAIT P0, [R5+URZ], R4 ;  /* 0x00000004050075a7 */ /* 0x000ea4000800017f */
[----:B--2---:R-:W-:Y:S05]  /*9d10*/  @!P0 BRA `(.L_x_7247) ;  /* 0x0000000400ec8947 */ /* 0x004fea0003800000 */
.L_x_7280:
[----:B------:R-:W-:-:S07]  /*9d20*/  IMAD R3, R6, 0x8, R3 ;  /* 0x0000000806037824 */ /* 0x000fce00078e0203 */
.L_x_7248:
[----:B---3--:R3:W4:Y:S02]  /*9d30*/  SYNCS.PHASECHK.TRANS64.TRYWAIT P0, [R3+URZ], R0 ;  /* 0x00000000030075a7 */ /* 0x008724000800017f */
[----:B----4-:R-:W-:Y:S05]  /*9d40*/  @!P0 NANOSLEEP.SYNCS 0x989680 ;  /* 0x009896800000895d */ /* 0x010fea0003900000 */
[----:B------:R-:W4:Y:S02]  /*9d50*/  @!P0 SYNCS.PHASECHK.TRANS64 P0, [R3+URZ], R0 ;  /* 0x00000000030085a7 */ /* 0x000f24000800007f */
[----:B----4-:R-:W-:Y:S05]  /*9d60*/  @!P0 BRA `(.L_x_7248) ;  /* 0xfffffffc00f08947 */ /* 0x010fea000383ffff */
.L_x_7125:
[----:B------:R-:W-:Y:S05]  /*9d70*/  BSYNC B6 ;  /* 0x0000000000067941 */ /* 0x000fea0003800000 */
.L_x_7117:
[----:B------:R-:W-:Y:S05]  /*9d80*/  EXIT ;  /* 0x000000000000794d */ /* 0x000fea0003800000 */
.L_x_7135:
[----:B------:R-:W-:Y:S02]  /*9d90*/  IMAD.MOV.U32 R12, RZ, RZ, RZ ;  /* 0x000000ffff0c7224 */ /* 0x000fe400078e00ff */
[----:B------:R-:W-:Y:S02]  /*9da0*/  IMAD.MOV.U32 R11, RZ, RZ, 0x1f ;  /* 0x0000001fff0b7424 */ /* 0x000fe400078e00ff */
[----:B------:R-:W-:-:S07]  /*9db0*/  IMAD.MOV.U32 R15, RZ, RZ, -0x1 ;  /* 0xffffffffff0f7424 */ /* 0x000fce00078e00ff */
[----:B------:R-:W-:Y:S05]  /*9dc0*/  WARPSYNC.COLLECTIVE R15, `(.L_x_7249) ;  /* 0x000000000f087348 */ /* 0x000fea0003c00000 */
[----:B------:R1:W2:Y:S02]  /*9dd0*/  SHFL.IDX P6, R14, R13, R12, R11 ;  /* 0x0000000c0d0e7389 */ /* 0x0002a400000c000b */
[----:B-12---:R-:W-:Y:S01]  /*9de0*/  ENDCOLLECTIVE ;  /* 0x000000000000791b */ /* 0x006fe20003800000 */
.L_x_7249:
[----:B------:R-:W-:Y:S05]  /*9df0*/  BRA `(.L_x_7250) ;  /* 0xffffff7800907947 */ /* 0x000fea000383ffff */
.L_x_7137:
[----:B---3--:R3:W4:Y:S02]  /*9e00*/  SYNCS.PHASECHK.TRANS64.TRYWAIT P0, [R228+URZ+0x30800], R9 ;  /* 0x03080009e40075a7 */ /* 0x008724000800017f */
[----:B----4-:R-:W-:Y:S05]  /*9e10*/  @!P0 NANOSLEEP.SYNCS 0x989680 ;  /* 0x009896800000895d */ /* 0x010fea0003900000 */
[----:B------:R-:W4:Y:S02]  /*9e20*/  @!P0 SYNCS.PHASECHK.TRANS64 P0, [R228+URZ+0x30800], R9 ;  /* 0x03080009e40085a7 */ /* 0x000f24000800007f */
[----:B----4-:R-:W-:Y:S05]  /*9e30*/  @!P0 BRA `(.L_x_7137) ;  /* 0xfffffffc00f08947 */ /* 0x010fea000383ffff */
[----:B------:R-:W-:Y:S05]  /*9e40*/  BRA `(.L_x_7136) ;  /* 0xffffff7800b87947 */ /* 0x000fea000383ffff */
.L_x_7141:
[----:B---3--:R3:W4:Y:S02]  /*9e50*/  SYNCS.PHASECHK.TRANS64.TRYWAIT P1, [R0+URZ+0x30810], R9 ;  /* 0x03081009000075a7 */ /* 0x008724000802017f */
[----:B----4-:R-:W-:Y:S05]  /*9e60*/  @!P1 NANOSLEEP.SYNCS 0x989680 ;  /* 0x009896800000995d */ /* 0x010fea0003900000 */
[----:B------:R-:W4:Y:S02]  /*9e70*/  @!P1 SYNCS.PHASECHK.TRANS64 P1, [R0+URZ+0x30810], R9 ;  /* 0x03081009000095a7 */ /* 0x000f24000802007f */
[----:B----4-:R-:W-:Y:S05]  /*9e80*/  @!P1 BRA `(.L_x_7141) ;  /* 0xfffffffc00f09947 */ /* 0x010fea000383ffff */
[----:B------:R-:W-:Y:S05]  /*9e90*/  BRA `(.L_x_7140) ;  /* 0xffffff8000687947 */ /* 0x000fea000383ffff */
.L_x_7145:
[----:B------:R1:W1:Y:S02]  /*9ea0*/  SYNCS.PHASECHK.TRANS64.TRYWAIT P1, [R0+URZ+0x30830], R9 ;  /* 0x03083009000075a7 */ /* 0x000264000802017f */
[----:B-1----:R-:W-:Y:S05]  /*9eb0*/  @!P1 NANOSLEEP.SYNCS 0x989680 ;  /* 0x009896800000995d */ /* 0x002fea0003900000 */
[----:B------:R-:W1:Y:S02]  /*9ec0*/  @!P1 SYNCS.PHASECHK.TRANS64 P1, [R0+URZ+0x30830], R9 ;  /* 0x03083009000095a7 */ /* 0x000e64000802007f */
[----:B-1----:R-:W-:Y:S05]  /*9ed0*/  @!P1 BRA `(.L_x_7145) ;  /* 0xfffffffc00f09947 */ /* 0x002fea000383ffff */
[----:B------:R-:W-:Y:S05]  /*9ee0*/  BRA `(.L_x_7144) ;  /* 0xffffff8400c07947 */ /* 0x000fea000383ffff */
.L_x_7152:
[----:B------:R-:W-:Y:S01]  /*9ef0*/  BSSY B0, `(.L_x_7251) ;  /* 0x0000005000007945 */ /* 0x000fe20003800000 */
[----:B------:R-:W-:-:S07]  /*9f00*/  IMAD.MOV.U32 R15, RZ, RZ, -0x1 ;  /* 0xffffffffff0f7424 */ /* 0x000fce00078e00ff */
[----:B-1----:R-:W-:Y:S05]  /*9f10*/  WARPSYNC.COLLECTIVE R15, `(.L_x_7252) ;  /* 0x000000000f087348 */ /* 0x002fea0003c00000 */
[----:B------:R-:W-:Y:S01]  /*9f20*/  NOP ;  /* 0x0000000000007918 */ /* 0x000fe20000000000 */
[----:B-1----:R-:W-:Y:S01]  /*9f30*/  ENDCOLLECTIVE ;  /* 0x000000000000791b */ /* 0x002fe20003800000 */
.L_x_7252:
[----:B------:R-:W-:Y:S05]  /*9f40*/  BSYNC B0 ;  /* 0x0000000000007941 */ /* 0x000fea0003800000 */
.L_x_7251:
[----:B------:R-:W-:Y:S05]  /*9f50*/  BRA `(.L_x_7253) ;  /* 0xffffffac00d87947 */ /* 0x000fea000383ffff */
.L_x_7161:
[----:B------:R-:W-:Y:S01]  /*9f60*/  BSSY B0, `(.L_x_7254) ;  /* 0x0000005000007945 */ /* 0x000fe20003800000 */
[----:B------:R-:W-:-:S07]  /*9f70*/  IMAD.MOV.U32 R15, RZ, RZ, -0x1 ;  /* 0xffffffffff0f7424 */ /* 0x000fce00078e00ff */
[----:B-12---:R-:W-:Y:S05]  /*9f80*/  WARPSYNC.COLLECTIVE R15, `(.L_x_7255) ;  /* 0x000000000f087348 */ /* 0x006fea0003c00000 */
[----:B------:R-:W-:Y:S01]  /*9f90*/  NOP ;  /* 0x0000000000007918 */ /* 0x000fe20000000000 */
[----:B-12---:R-:W-:Y:S01]  /*9fa0*/  ENDCOLLECTIVE ;  /* 0x000000000000791b */ /* 0x006fe20003800000 */
.L_x_7255:
[----:B------:R-:W-:Y:S05]  /*9fb0*/  BSYNC B0 ;  /* 0x0000000000007941 */ /* 0x000fea0003800000 */
.L_x_7254:
[----:B------:R-:W-:Y:S05]  /*9fc0*/  BRA `(.L_x_7256) ;  /* 0xffffffb000d87947 */ /* 0x000fea000383ffff */
.L_x_7178:
[----:B------:R-:W-:Y:S01]  /*9fd0*/  BSSY B0, `(.L_x_7257) ;  /* 0x0000005000007945 */ /* 0x000fe20003800000 */
[----:B------:R-:W-:-:S07]  /*9fe0*/  IMAD.MOV.U32 R15, RZ, RZ, -0x1 ;  /* 0xffffffffff0f7424 */ /* 0x000fce00078e00ff */
[----:B------:R-:W-:Y:S05]  /*9ff0*/  WARPSYNC.COLLECTIVE R15, `(.L_x_7258) ;  /* 0x000000000f087348 */ /* 0x000fea0003c00000 */
[----:B------:R-:W-:Y:S01]  /*a000*/  NOP ;  /* 0x0000000000007918 */ /* 0x000fe20000000000 */
[----:B------:R-:W-:Y:S01]  /*a010*/  ENDCOLLECTIVE ;  /* 0x000000000000791b */ /* 0x000fe20003800000 */
.L_x_7258:
[----:B------:R-:W-:Y:S05]  /*a020*/  BSYNC B0 ;  /* 0x0000000000007941 */ /* 0x000fea0003800000 */
.L_x_7257:
[----:B------:R-:W-:Y:S05]  /*a030*/  BRA `(.L_x_7259) ;  /* 0xffffffc000d07947 */ /* 0x000fea000383ffff */
.L_x_7191:
[----:B------:R-:W-:Y:S01]  /*a040*/  BSSY B0, `(.L_x_7260) ;  /* 0x0000005000007945 */ /* 0x000fe20003800000 */
[----:B------:R-:W-:-:S07]  /*a050*/  IMAD.MOV.U32 R15, RZ, RZ, -0x1 ;  /* 0xffffffffff0f7424 */ /* 0x000fce00078e00ff */
[----:B------:R-:W-:Y:S05]  /*a060*/  WARPSYNC.COLLECTIVE R15, `(.L_x_7261) ;  /* 0x000000000f087348 */ /* 0x000fea0003c00000 */
[----:B------:R-:W-:Y:S01]  /*a070*/  NOP ;  /* 0x0000000000007918 */ /* 0x000fe20000000000 */
[----:B------:R-:W-:Y:S01]  /*a080*/  ENDCOLLECTIVE ;  /* 0x000000000000791b */ /* 0x000fe20003800000 */
.L_x_7261:
[----:B------:R-:W-:Y:S05]  /*a090*/  BSYNC B0 ;  /* 0x0000000000007941 */ /* 0x000fea0003800000 */
.L_x_7260:
[----:B------:R-:W-:Y:S05]  /*a0a0*/  BRA `(.L_x_7262) ;  /* 0xffffffc800807947 */ /* 0x000fea000383ffff */
.L_x_7203:
[----:B------:R-:W-:Y:S01]  /*a0b0*/  BSSY B0, `(.L_x_7263) ;  /* 0x0000005000007945 */ /* 0x000fe20003800000 */
[----:B------:R-:W-:-:S07]  /*a0c0*/  IMAD.MOV.U32 R15, RZ, RZ, -0x1 ;  /* 0xffffffffff0f7424 */ /* 0x000fce00078e00ff */
[----:B------:R-:W-:Y:S05]  /*a0d0*/  WARPSYNC.COLLECTIVE R15, `(.L_x_7264) ;  /* 0x000000000f087348 */ /* 0x000fea0003c00000 */
[----:B------:R-:W-:Y:S01]  /*a0e0*/  NOP ;  /* 0x0000000000007918 */ /* 0x000fe20000000000 */
[----:B------:R-:W-:Y:S01]  /*a0f0*/  ENDCOLLECTIVE ;  /* 0x000000000000791b */ /* 0x000fe20003800000 */
.L_x_7264:
[----:B------:R-:W-:Y:S05]  /*a100*/  BSYNC B0 ;  /* 0x0000000000007941 */ /* 0x000fea0003800000 */
.L_x_7263:
[----:B------:R-:W-:Y:S05]  /*a110*/  BRA `(.L_x_7265) ;  /* 0xffffffcc00c07947 */ /* 0x000fea000383ffff */
.L_x_7223:
[----:B-1----:R1:W2:Y:S02]  /*a120*/  SYNCS.PHASECHK.TRANS64.TRYWAIT P0, [R15+URZ+0x30820], R2 ;  /* 0x030820020f0075a7 */ /* 0x0022a4000800017f */
[----:B--2---:R-:W-:Y:S05]  /*a130*/  @!P0 NANOSLEEP.SYNCS 0x989680 ;  /* 0x009896800000895d */ /* 0x004fea0003900000 */
[----:B------:R-:W2:Y:S02]  /*a140*/  @!P0 SYNCS.PHASECHK.TRANS64 P0, [R15+URZ+0x30820], R2 ;  /* 0x030820020f0085a7 */ /* 0x000ea4000800007f */
[----:B--2---:R-:W-:Y:S05]  /*a150*/  @!P0 BRA `(.L_x_7223) ;  /* 0xfffffffc00f08947 */ /* 0x004fea000383ffff */
[----:B------:R-:W-:Y:S05]  /*a160*/  BRA `(.L_x_7266) ;  /* 0xffffffdc00b07947 */ /* 0x000fea000383ffff */
.L_x_7227:
[----:B--2---:R2:W3:Y:S02]  /*a170*/  SYNCS.PHASECHK.TRANS64.TRYWAIT P1, [R15+URZ+0x30840], R18 ;  /* 0x030840120f0075a7 */ /* 0x0044e4000802017f */
[----:B---3--:R-:W-:Y:S05]  /*a180*/  @!P1 NANOSLEEP.SYNCS 0x989680 ;  /* 0x009896800000995d */ /* 0x008fea0003900000 */
[----:B------:R-:W3:Y:S02]  /*a190*/  @!P1 SYNCS.PHASECHK.TRANS64 P1, [R15+URZ+0x30840], R18 ;  /* 0x030840120f0095a7 */ /* 0x000ee4000802007f */
[----:B---3--:R-:W-:Y:S05]  /*a1a0*/  @!P1 BRA `(.L_x_7227) ;  /* 0xfffffffc00f09947 */ /* 0x008fea000383ffff */
[----:B------:R-:W-:Y:S05]  /*a1b0*/  BRA `(.L_x_7267) ;  /* 0xffffffe400547947 */ /* 0x000fea000383ffff */
.L_x_7229:
[----:B-1----:R1:W3:Y:S02]  /*a1c0*/  SYNCS.PHASECHK.TRANS64.TRYWAIT P1, [R15+URZ+0x30828], R18 ;  /* 0x030828120f0075a7 */ /* 0x0022e4000802017f */
[----:B---3--:R-:W-:Y:S05]  /*a1d0*/  @!P1 NANOSLEEP.SYNCS 0x989680 ;  /* 0x009896800000995d */ /* 0x008fea0003900000 */
[----:B------:R-:W3:Y:S02]  /*a1e0*/  @!P1 SYNCS.PHASECHK.TRANS64 P1, [R15+URZ+0x30828], R18 ;  /* 0x030828120f0095a7 */ /* 0x000ee4000802007f */
[----:B---3--:R-:W-:Y:S05]  /*a1f0*/  @!P1 BRA `(.L_x_7229) ;  /* 0xfffffffc00f09947 */ /* 0x008fea000383ffff */
[----:B------:R-:W-:Y:S05]  /*a200*/  BRA `(.L_x_7268) ;  /* 0xffffffe400f47947 */ /* 0x000fea000383ffff */
.L_x_7231:
[----:B---3--:R3:W4:Y:S02]  /*a210*/  SYNCS.PHASECHK.TRANS64.TRYWAIT P1, [R15+URZ+0x30848], R18 ;  /* 0x030848120f0075a7 */ /* 0x008724000802017f */
[----:B----4-:R-:W-:Y:S05]  /*a220*/  @!P1 NANOSLEEP.SYNCS 0x989680 ;  /* 0x009896800000995d */ /* 0x010fea0003900000 */
[----:B------:R-:W4:Y:S02]  /*a230*/  @!P1 SYNCS.PHASECHK.TRANS64 P1, [R15+URZ+0x30848], R18 ;  /* 0x030848120f0095a7 */ /* 0x000f24000802007f */
[----:B----4-:R-:W-:Y:S05]  /*a240*/  @!P1 BRA `(.L_x_7231) ;  /* 0xfffffffc00f09947 */ /* 0x010fea000383ffff */
[----:B------:R-:W-:Y:S05]  /*a250*/  BRA `(.L_x_7269) ;  /* 0xffffffe800947947 */ /* 0x000fea000383ffff */
.L_x_7233:
[----:B------:R-:W-:-:S07]  /*a260*/  SHF.L.U32 R4, R10, 0x1f, RZ ;  /* 0x0000001f0a047819 */ /* 0x000fce00000006ff */
.L_x_7270:
[----:B----4-:R4:W1:Y:S02]  /*a270*/  SYNCS.PHASECHK.TRANS64.TRYWAIT P1, [R15+URZ+0x30820], R4 ;  /* 0x030820040f0075a7 */ /* 0x010864000802017f */
[----:B-1----:R-:W-:Y:S05]  /*a280*/  @!P1 NANOSLEEP.SYNCS 0x989680 ;  /* 0x009896800000995d */ /* 0x002fea0003900000 */
[----:B------:R-:W1:Y:S02]  /*a290*/  @!P1 SYNCS.PHASECHK.TRANS64 P1, [R15+URZ+0x30820], R4 ;  /* 0x030820040f0095a7 */ /* 0x000e64000802007f */
[----:B-1----:R-:W-:Y:S05]  /*a2a0*/  @!P1 BRA `(.L_x_7270) ;  /* 0xfffffffc00f09947 */ /* 0x002fea000383ffff */
[----:B------:R-:W-:Y:S05]  /*a2b0*/  BRA `(.L_x_7271) ;  /* 0xffffffec00187947 */ /* 0x000fea000383ffff */
.L_x_7236:
[----:B----4-:R4:W1:Y:S02]  /*a2c0*/  SYNCS.PHASECHK.TRANS64.TRYWAIT P1, [R15+URZ+0x30840], R12 ;  /* 0x0308400c0f0075a7 */ /* 0x010864000802017f */
[----:B-1----:R-:W-:Y:S05]  /*a2d0*/  @!P1 NANOSLEEP.SYNCS 0x989680 ;  /* 0x009896800000995d */ /* 0x002fea0003900000 */
[----:B------:R-:W1:Y:S02]  /*a2e0*/  @!P1 SYNCS.PHASECHK.TRANS64 P1, [R15+URZ+0x30840], R12 ;  /* 0x0308400c0f0095a7 */ /* 0x000e64000802007f */
[----:B-1----:R-:W-:Y:S05]  /*a2f0*/  @!P1 BRA `(.L_x_7236) ;  /* 0xfffffffc00f09947 */ /* 0x002fea000383ffff */
[----:B------:R-:W-:Y:S05]  /*a300*/  BRA `(.L_x_7272) ;  /* 0xffffffec00d47947 */ /* 0x000fea000383ffff */
.L_x_7238:
[----:B-1----:R1:W2:Y:S02]  /*a310*/  SYNCS.PHASECHK.TRANS64.TRYWAIT P1, [R15+URZ+0x30828], R12 ;  /* 0x0308280c0f0075a7 */ /* 0x0022a4000802017f */
[----:B--2---:R-:W-:Y:S05]  /*a320*/  @!P1 NANOSLEEP.SYNCS 0x989680 ;  /* 0x009896800000995d */ /* 0x004fea0003900000 */
[----:B------:R-:W2:Y:S02]  /*a330*/  @!P1 SYNCS.PHASECHK.TRANS64 P1, [R15+URZ+0x30828], R12 ;  /* 0x0308280c0f0095a7 */ /* 0x000ea4000802007f */
[----:B--2---:R-:W-:Y:S05]  /*a340*/  @!P1 BRA `(.L_x_7238) ;  /* 0xfffffffc00f09947 */ /* 0x004fea000383ffff */
[----:B------:R-:W-:Y:S05]  /*a350*/  BRA `(.L_x_7273) ;  /* 0xfffffff000687947 */ /* 0x000fea000383ffff */
.L_x_7240:
[----:B------:R1:W1:Y:S02]  /*a360*/  SYNCS.PHASECHK.TRANS64.TRYWAIT P0, [R3+URZ+0x30840], R0 ;  /* 0x03084000030075a7 */ /* 0x000264000800017f */
[----:B-1----:R-:W-:Y:S05]  /*a370*/  @!P0 NANOSLEEP.SYNCS 0x989680 ;  /* 0x009896800000895d */ /* 0x002fea0003900000 */
[----:B------:R-:W1:Y:S02]  /*a380*/  @!P0 SYNCS.PHASECHK.TRANS64 P0, [R3+URZ+0x30840], R0 ;  /* 0x03084000030085a7 */ /* 0x000e64000800007f */
[----:B-1----:R-:W-:Y:S05]  /*a390*/  @!P0 BRA `(.L_x_7240) ;  /* 0xfffffffc00f08947 */ /* 0x002fea000383ffff */
[----:B------:R-:W-:Y:S05]  /*a3a0*/  BRA `(.L_x_7274) ;  /* 0xfffffff400187947 */ /* 0x000fea000383ffff */
.L_x_7242:
[----:B------:R-:W-:Y:S01]  /*a3b0*/  BSSY B0, `(.L_x_7275) ;  /* 0x0000006000007945 */ /* 0x000fe20003800000 */
[----:B------:R-:W-:-:S07]  /*a3c0*/  IMAD.MOV.U32 R15, RZ, RZ, -0x1 ;  /* 0xffffffffff0f7424 */ /* 0x000fce00078e00ff */
[----:B------:R-:W-:Y:S05]  /*a3d0*/  WARPSYNC.COLLECTIVE R15, `(.L_x_7276) ;  /* 0x000000000f0c7348 */ /* 0x000fea0003c00000 */
[----:B------:R-:W-:Y:S02]  /*a3e0*/  ELECT P6, UR62, PT ;  /* 0x00000000003e782f */ /* 0x000fe400038c0000 */
[----:B------:R-:W-:Y:S01]  /*a3f0*/  MOV R14, UR62 ;  /* 0x0000003e000e7c02 */ /* 0x000fe20008000f00 */
[----:B------:R-:W-:Y:S10]  /*a400*/  ENDCOLLECTIVE ;  /* 0x000000000000791b */ /* 0x000ff40003800000 */
.L_x_7276:
[----:B------:R-:W-:Y:S05]  /*a410*/  BSYNC B0 ;  /* 0x0000000000007941 */ /* 0x000fea0003800000 */
.L_x_7275:
[----:B------:R-:W-:Y:S05]  /*a420*/  BRA `(.L_x_7277) ;  /* 0xfffffff400c87947 */ /* 0x000fea000383ffff */
.L_x_7244:
[----:B-1----:R1:W2:Y:S02]  /*a430*/  SYNCS.PHASECHK.TRANS64.TRYWAIT P0, [R7+URZ], R4 ;  /* 0x00000004070075a7 */ /* 0x0022a4000800017f */
[----:B--2---:R-:W-:Y:S05]  /*a440*/  @!P0 NANOSLEEP.SYNCS 0x989680 ;  /* 0x009896800000895d */ /* 0x004fea0003900000 */
[----:B------:R-:W2:Y:S02]  /*a450*/  @!P0 SYNCS.PHASECHK.TRANS64 P0, [R7+URZ], R4 ;  /* 0x00000004070085a7 */ /* 0x000ea4000800007f */
[----:B--2---:R-:W-:Y:S05]  /*a460*/  @!P0 BRA `(.L_x_7244) ;  /* 0xfffffffc00f08947 */ /* 0x004fea000383ffff */
[----:B------:R-:W-:Y:S05]  /*a470*/  BRA `(.L_x_7278) ;  /* 0xfffffff800087947 */ /* 0x000fea000383ffff */
.L_x_7245:
[----:B--2---:R2:W3:Y:S02]  /*a480*/  SYNCS.PHASECHK.TRANS64.TRYWAIT P0, [R3+URZ], R0 ;  /* 0x00000000030075a7 */ /* 0x0044e4000800017f */
[----:B---3--:R-:W-:Y:S05]  /*a490*/  @!P0 NANOSLEEP.SYNCS 0x989680 ;  /* 0x009896800000895d */ /* 0x008fea0003900000 */
[----:B------:R-:W3:Y:S02]  /*a4a0*/  @!P0 SYNCS.PHASECHK.TRANS64 P0, [R3+URZ], R0 ;  /* 0x00000000030085a7 */ /* 0x000ee4000800007f */
[----:B---3--:R-:W-:Y:S05]  /*a4b0*/  @!P0 BRA `(.L_x_7245) ;  /* 0xfffffffc00f08947 */ /* 0x008fea000383ffff */
[----:B------:R-:W-:Y:S05]  /*a4c0*/  BRA `(.L_x_7279) ;  /* 0xfffffff400fc7947 */ /* 0x000fea000383ffff */
.L_x_7247:
[----:B--2---:R2:W3:Y:S02]  /*a4d0*/  SYNCS.PHASECHK.TRANS64.TRYWAIT P0, [R5+URZ], R4 ;  /* 0x00000004050075a7 */ /* 0x0044e4000800017f */
[----:B---3--:R-:W-:Y:S05]  /*a4e0*/  @!P0 NANOSLEEP.SYNCS 0x989680 ;  /* 0x009896800000895d */ /* 0x008fea0003900000 */
[----:B------:R-:W3:Y:S02]  /*a4f0*/  @!P0 SYNCS.PHASECHK.TRANS64 P0, [R5+URZ], R4 ;  /* 0x00000004050085a7 */ /* 0x000ee4000800007f */
[----:B---3--:R-:W-:Y:S05]  /*a500*/  @!P0 BRA `(.L_x_7247) ;  /* 0xfffffffc00f08947 */ /* 0x008fea000383ffff */
[----:B------:R-:W-:Y:S05]  /*a510*/  BRA `(.L_x_7280) ;  /* 0xfffffff800007947 */ /* 0x000fea000383ffff */
.L_x_7281:
        /* <DEDUP_REMOVED lines=14> */
.L_x_7343:


//--------------------- .text._ZN7cutlass13device_kernelIN5flash22FlashAttnBwdPreprocessIN4cute5tupleIJNS3_1CILi64EEENS5_ILi128EEEEEENS_10bfloat16_tEfNS_4arch4Sm90ELb1ELb1EEEEEvNT_6ParamsE --------------------------
	.section	.text._ZN7cutlass13device_kernelIN5flash22FlashAttnBwdPreprocessIN4cute5tupleIJNS3_1CILi64EEENS5_ILi128EEEEEENS_10bfloat16_tEfNS_4arch4Sm90ELb1ELb1EEEEEvNT_6ParamsE,"ax",@progbits
	.align	128
.text._ZN7cutlass13device_kernelIN5flash22FlashAttnBwdPreprocessIN4cute5tupleIJNS3_1CILi64EEENS5_ILi128EEEEEENS_10bfloat16_tEfNS_4arch4Sm90ELb1ELb1EEEEEvNT_6ParamsE:
        .type           _ZN7cutlass13device_kernelIN5flash22FlashAttnBwdPreprocessIN4cute5tupleIJNS3_1CILi64EEENS5_ILi128EEEEEENS_10bfloat16_tEfNS_4arch4Sm90ELb1ELb1EEEEEvNT_6ParamsE,@function
        .size           _ZN7cutlass13device_kernelIN5flash22FlashAttnBwdPreprocessIN4cute5tupleIJNS3_1CILi64EEENS5_ILi128EEEEEENS_10bfloat16_tEfNS_4arch4Sm90ELb1ELb1EEEEEvNT_6ParamsE,(.L_x_7344 - _ZN7cutlass13device_kernelIN5flash22FlashAttnBwdPreprocessIN4cute5tupleIJNS3_1CILi64EEENS5_ILi128EEEEEENS_10bfloat16_tEfNS_4arch4Sm90ELb1ELb1EEEEEvNT_6ParamsE)
        .other          _ZN7cutlass13device_kernelIN5flash22FlashAttnBwdPreprocessIN4cute5tupleIJNS3_1CILi64EEENS5_ILi128EEEEEENS_10bfloat16_tEfNS_4arch4Sm90ELb1ELb1EEEEEvNT_6ParamsE,@"STO_CUDA_ENTRY STV_DEFAULT"
_ZN7cutlass13device_kernelIN5flash22FlashAttnBwdPreprocessIN4cute5tupleIJNS3_1CILi64EEENS5_ILi128EEEEEENS_10bfloat16_tEfNS_4arch4Sm90ELb1ELb1EEEEEvNT_6ParamsE:
        /* <DEDUP_REMOVED lines=11> */
[----:B------:R-:W-:Y:S01]  /*00b0*/  ISETP.NE.U32.AND P2, PT, R4, RZ, PT ;  /* 0x000000ff0400720c */ /* 0x000fe20003f45070 */
[----:B-1----:R-:W-:-:S04]  /*00c0*/  IMAD.WIDE R6, R0, 0x4, R6 ;  /* 0x0000000400067825 */ /* 0x002fc800078e0206 */
[----:B------:R-:W0:Y:S01]  /*00d0*/  @P1 LDC.64 R8, c[0x0][0x2f8] ;  /* 0x0000be00ff081b82 */ /* 0x000e220000000a00 */
[----:B------:R-:W-:-:S05]  /*00e0*/  IMAD.U32 R4, RZ, RZ, UR6 ;  /* 0x00000006ff047e24 */ /* 0x000fca000f8e00ff */
[----:B------:R1:W5:Y:S01]  /*00f0*/  @P0 LDG.E R48, desc[UR4][R6.64] ;  /* 0x0000000406300981 */ /* 0x000362000c1e1900 */
[----:B------:R-:W-:Y:S01]  /*0100*/  ISETP.NE.AND.EX P2, PT, R5, RZ, PT, P2 ;  /* 0x000000ff0500720c */ /* 0x000fe20003f45320 */
[----:B------:R-:W2:Y:S01]  /*0110*/  S2R R2, SR_CTAID.X ;  /* 0x0000000000027919 */ /* 0x000ea20000002500 */
[----:B------:R-:W3:Y:S01]  /*0120*/  S2R R3, SR_TID.X ;  /* 0x0000000000037919 */ /* 0x000ee20000002100 */
[----:B0-----:R-:W-:-:S05]  /*0130*/  @P1 IMAD.WIDE R8, R0, 0x4, R8 ;  /* 0x0000000400081825 */ /* 0x001fca00078e0208 */
[----:B------:R1:W5:Y:S01]  /*0140*/  @P1 LDG.E R4, desc[UR4][R8.64] ;  /* 0x0000000408041981 */ /* 0x000362000c1e1900 */
[----:B--2---:R-:W-:Y:S01]  /*0150*/  IMAD.SHL.U32 R5, R2, 0x40, RZ ;  /* 0x0000004002057824 */ /* 0x004fe200078e00ff */
[----:B---3--:R-:W-:Y:S06]  /*0160*/  @P1 BRA `(.L_x_7282) ;  /* 0x0000000000101947 */ /* 0x008fec0003800000 */
[----:B------:R-:W-:Y:S05]  /*0170*/  @!P0 BRA `(.L_x_7282) ;  /* 0x00000000000c8947 */ /* 0x000fea0003800000 */
[----:B-1----:R-:W2:Y:S04]  /*0180*/  LDG.E R9, desc[UR4][R6.64] ;  /* 0x0000000406097981 */ /* 0x002ea8000c1e1900 */
[----:B-----5:R-:W2:Y:S02]  /*0190*/  LDG.E R4, desc[UR4][R6.64+0x4] ;  /* 0x0000040406047981 */ /* 0x020ea4000c1e1900 */
[----:B--2---:R-:W-:-:S07]  /*01a0*/  IADD3 R4, -R9, R4, RZ ;  /* 0x0000000409047210 */ /* 0x004fce0007ffe1ff */
.L_x_7282:
[----:B-----5:R-:W-:-:S13]  /*01b0*/  ISETP.LE.AND P1, PT, R4, R5, PT ;  /* 0x000000050400720c */ /* 0x020fda0003f23270 */
[----:B------:R-:W-:Y:S05]  /*01c0*/  @P2 EXIT P1 ;  /* 0x000000000000294d */ /* 0x000fea0000800000 */
[----:B------:R-:W0:Y:S01]  /*01d0*/  S2UR UR6, SR_CTAID.Y ;  /* 0x00000000000679c3 */ /* 0x000e220000002600 */
[----:B------:R-:W-:Y:S01]  /*01e0*/  IMAD.IADD R47, R4, 0x1, -R5 ;  /* 0x00000001042f7824 */ /* 0x000fe200078e0a05 */
[C---:B------:R-:W-:Y:S01]  /*01f0*/  ISETP.GT.AND P1, PT, R3.reuse, 0x3f, PT ;  /* 0x0000003f0300780c */ /* 0x040fe20003f24270 */
[----:B------:R-:W-:Y:S01]  /*0200*/  BSSY B0, `(.L_x_7283) ;  /* 0x0000025000007945 */ /* 0x000fe20003800000 */
[----:B-1----:R-:W-:Y:S02]  /*0210*/  SHF.R.S32.HI R6, RZ, 0x1f, R3 ;  /* 0x0000001fff067819 */ /* 0x002fe40000011403 */
[----:B------:R-:W-:Y:S02]  /*0220*/  CS2R R14, SRZ ;  /* 0x00000000000e7805 */ /* 0x000fe4000001ff00 */
[----:B------:R-:W-:Y:S01]  /*0230*/  ISETP.GE.OR P4, PT, R3, R47, P1 ;  /* 0x0000002f0300720c */ /* 0x000fe20000f86670 */
[----:B------:R-:W-:Y:S01]  /*0240*/  @P0 IMAD.MOV.U32 R14, RZ, RZ, R48 ;  /* 0x000000ffff0e0224 */ /* 0x000fe200078e0030 */
[----:B------:R-:W1:Y:S01]  /*0250*/  LDC.64 R10, c[0x0][0x230] ;  /* 0x00008c00ff0a7b82 */ /* 0x000e620000000a00 */
[----:B------:R-:W-:Y:S01]  /*0260*/  LEA.HI R7, R6, R3, RZ, 0x4 ;  /* 0x0000000306077211 */ /* 0x000fe200078f20ff */
[----:B------:R-:W-:Y:S01]  /*0270*/  IMAD.MOV.U32 R40, RZ, RZ, 0x7f800000 ;  /* 0x7f800000ff287424 */ /* 0x000fe200078e00ff */
[----:B------:R-:W-:-:S02]  /*0280*/  SHF.R.S32.HI R41, RZ, 0x1f, R0 ;  /* 0x0000001fff297819 */ /* 0x000fc40000011400 */
[----:B------:R-:W-:Y:S02]  /*0290*/  LOP3.LUT R8, R7, 0xfffffff0, RZ, 0xc0, !PT ;  /* 0xfffffff007087812 */ /* 0x000fe400078ec0ff */
[----:B------:R-:W-:Y:S02]  /*02a0*/  SHF.R.S32.HI R6, RZ, 0x4, R7 ;  /* 0x00000004ff067819 */ /* 0x000fe40000011407 */
[----:B------:R-:W-:Y:S02]  /*02b0*/  IADD3 R45, -R8, R3, RZ ;  /* 0x00000003082d7210 */ /* 0x000fe40007ffe1ff */
[----:B------:R-:W-:Y:S02]  /*02c0*/  @P0 SHF.R.S32.HI R15, RZ, 0x1f, R48 ;  /* 0x0000001fff0f0819 */ /* 0x000fe40000011430 */
[----:B------:R-:W-:Y:S01]  /*02d0*/  ISETP.GE.AND P3, PT, R6, R47, PT ;  /* 0x0000002f0600720c */ /* 0x000fe20003f66270 */
[----:B------:R-:W-:Y:S01]  /*02e0*/  IMAD.SHL.U32 R8, R45, 0x8, RZ ;  /* 0x000000082d087824 */ /* 0x000fe200078e00ff */
[----:B------:R-:W-:Y:S01]  /*02f0*/  SEL R7, R0, RZ, !P2 ;  /* 0x000000ff00077207 */ /* 0x000fe20005000000 */
[----:B0-----:R-:W-:Y:S01]  /*0300*/  USHF.R.S32.HI UR7, URZ, 0x1f, UR6 ;  /* 0x0000001f3f077899 */ /* 0x001fe20008011406 */
[----:B------:R-:W-:Y:S01]  /*0310*/  SEL R41, R41, RZ, !P2 ;  /* 0x000000ff29297207 */ /* 0x000fe20005000000 */
[----:B------:R-:W-:Y:S10]  /*0320*/  @P4 BRA `(.L_x_7284) ;  /* 0x0000000000484947 */ /* 0x000ff40003800000 */
[----:B------:R-:W0:Y:S01]  /*0330*/  LDC.64 R18, c[0x0][0x290] ;  /* 0x0000a400ff127b82 */ /* 0x000e220000000a00 */
[----:B------:R-:W-:Y:S01]  /*0340*/  SHF.R.S32.HI R13, RZ, 0x1f, R5 ;  /* 0x0000001fff0d7819 */ /* 0x000fe20000011405 */
[----:B------:R-:W-:Y:S01]  /*0350*/  ULDC.64 UR8, c[0x0][0x298] ;  /* 0x0000a60000087ab9 */ /* 0x000fe20000000a00 */
[--C-:B------:R-:W-:Y:S02]  /*0360*/  SHF.R.S32.HI R16, RZ, 0x1f, R3.reuse ;  /* 0x0000001fff107819 */ /* 0x100fe40000011403 */
[----:B------:R-:W-:-:S04]  /*0370*/  IADD3 R12, P2, P4, R14, R5, R3 ;  /* 0x000000050e0c7210 */ /* 0x000fc80007c5e003 */
[----:B------:R-:W-:Y:S01]  /*0380*/  IADD3.X R13, R15, R13, R16, P2, P4 ;  /* 0x0000000d0f0d7210 */ /* 0x000fe200017e8410 */
[C---:B0-----:R-:W-:Y:S02]  /*0390*/  IMAD R16, R18.reuse, UR7, RZ ;  /* 0x0000000712107c24 */ /* 0x041fe4000f8e02ff */
        /* <DEDUP_REMOVED lines=11> */
.L_x_7284:
[----:B------:R-:W-:Y:S05]  /*0450*/  BSYNC B0 ;  /* 0x0000000000007941 */ /* 0x000fea0003800000 */
.L_x_7283:
[----:B------:R-:W-:Y:S01]  /*0460*/  ULDC UR8, c[0x0][0x21c] ;  /* 0x0000870000087ab9 */ /* 0x000fe20000000800 */
[----:B0-----:R-:W0:Y:S01]  /*0470*/  LDC.64 R16, c[0x0][0x250] ;  /* 0x00009400ff107b82 */ /* 0x001e220000000a00 */
[----:B------:R-:W-:Y:S02]  /*0480*/  ISETP.LT.AND P6, PT, R8, UR8, !P3 ;  /* 0x0000000808007c0c */ /* 0x000fe4000dfc1270 */
[----:B------:R-:W-:Y:S02]  /*0490*/  SHF.R.S32.HI R42, RZ, 0x1f, R6 ;  /* 0x0000001fff2a7819 */ /* 0x000fe40000011406 */
[----:B------:R-:W-:Y:S01]  /*04a0*/  IADD3 R36, P2, R6, R14, RZ ;  /* 0x0000000e06247210 */ /* 0x000fe20007f5e0ff */
[----:B-1----:R-:W-:Y:S01]  /*04b0*/  IMAD R14, R10, UR7, RZ ;  /* 0x000000070a0e7c24 */ /* 0x002fe2000f8e02ff */
[----:B------:R-:W-:Y:S02]  /*04c0*/  SHF.R.S32.HI R9, RZ, 0x1f, R8 ;  /* 0x0000001fff097819 */ /* 0x000fe40000011408 */
[----:B------:R-:W-:Y:S01]  /*04d0*/  IADD3 R44, R6, 0x10, RZ ;  /* 0x00000010062c7810 */ /* 0x000fe20007ffe0ff */
[----:B------:R-:W-:Y:S01]  /*04e0*/  IMAD.X R37, R42, 0x1, R15, P2 ;  /* 0x000000012a257824 */ /* 0x000fe200010e060f */
[----:B------:R-:W-:Y:S01]  /*04f0*/  ISETP.GE.AND P2, PT, R8, UR8, PT ;  /* 0x0000000808007c0c */ /* 0x000fe2000bf46270 */
[----:B------:R-:W-:Y:S01]  /*0500*/  IMAD R11, R11, UR6, R14 ;  /* 0x000000060b0b7c24 */ /* 0x000fe2000f8e020e */
[----:B------:R-:W-:Y:S01]  /*0510*/  ULDC.64 UR8, c[0x0][0x238] ;  /* 0x00008e0000087ab9 */ /* 0x000fe20000000a00 */
[----:B------:R-:W1:Y:S01]  /*0520*/  @P6 LDC.64 R12, c[0x0][0x228] ;  /* 0x00008a00ff0c6b82 */ /* 0x000e620000000a00 */
[----:B------:R-:W-:Y:S01]  /*0530*/  IMAD.WIDE.U32 R14, R10, UR6, R8 ;  /* 0x000000060a0e7c25 */ /* 0x000fe2000f8e0008 */
[----:B------:R-:W-:-:S02]  /*0540*/  ISETP.LT.AND P4, PT, R44, R47, !P2 ;  /* 0x0000002f2c00720c */ /* 0x000fc40005781270 */
[----:B------:R-:W-:Y:S01]  /*0550*/  IADD3 R43, R6, 0x20, RZ ;  /* 0x00000020062b7810 */ /* 0x000fe20007ffe0ff */
[----:B------:R-:W-:Y:S02]  /*0560*/  IMAD.IADD R15, R15, 0x1, R11 ;  /* 0x000000010f0f7824 */ /* 0x000fe400078e020b */
[----:B------:R-:W-:Y:S01]  /*0570*/  IMAD R18, R41, UR8, RZ ;  /* 0x0000000829127c24 */ /* 0x000fe2000f8e02ff */
[----:B------:R-:W2:Y:S01]  /*0580*/  @P6 LDC.64 R20, c[0x0][0x210] ;  /* 0x00008400ff146b82 */ /* 0x000ea20000000a00 */
[----:B------:R-:W-:-:S04]  /*0590*/  IMAD.WIDE R36, R2, 0x40, R36 ;  /* 0x0000004002247825 */ /* 0x000fc800078e0224 */
[C---:B------:R-:W-:Y:S02]  /*05a0*/  IMAD R19, R7.reuse, UR9, R18 ;  /* 0x0000000907137c24 */ /* 0x040fe4000f8e0212 */
[----:B0-----:R-:W-:Y:S01]  /*05b0*/  IMAD R22, R16, UR7, RZ ;  /* 0x0000000710167c24 */ /* 0x001fe2000f8e02ff */
[----:B------:R-:W0:Y:S01]  /*05c0*/  @P6 LDC.64 R10, c[0x0][0x248] ;  /* 0x00009200ff0a6b82 */ /* 0x000e220000000a00 */
[----:B------:R-:W-:Y:S01]  /*05d0*/  IMAD.WIDE.U32 R38, R7, UR8, R14 ;  /* 0x0000000807267c25 */ /* 0x000fe2000f8e000e */
[----:B------:R-:W-:-:S03]  /*05e0*/  ULDC.64 UR8, c[0x0][0x258] ;  /* 0x0000960000087ab9 */ /* 0x000fc60000000a00 */
[----:B------:R-:W-:Y:S02]  /*05f0*/  IMAD R17, R17, UR6, R22 ;  /* 0x0000000611117c24 */ /* 0x000fe4000f8e0216 */
[----:B------:R-:W-:Y:S01]  /*0600*/  IMAD.WIDE.U32 R8, R16, UR6, R8 ;  /* 0x0000000610087c25 */ /* 0x000fe2000f8e0008 */
[----:B------:R-:W3:Y:S03]  /*0610*/  @P6 LDC.64 R22, c[0x0][0x240] ;  /* 0x00009000ff166b82 */ /* 0x000ee60000000a00 */
[-C--:B-1----:R-:W-:Y:S01]  /*0620*/  @P6 IMAD R18, R37, R12.reuse, RZ ;  /* 0x0000000c25126224 */ /* 0x082fe200078e02ff */
[----:B------:R-:W-:Y:S01]  /*0630*/  IADD3 R9, R9, R17, RZ ;  /* 0x0000001109097210 */ /* 0x000fe20007ffe0ff */
[----:B------:R-:W-:Y:S02]  /*0640*/  IMAD.IADD R39, R39, 0x1, R19 ;  /* 0x0000000127277824 */ /* 0x000fe400078e0213 */
[C---:B------:R-:W-:Y:S01]  /*0650*/  @P6 IMAD R15, R36.reuse, R13, R18 ;  /* 0x0000000d240f6224 */ /* 0x040fe200078e0212 */
[----:B------:R-:W1:Y:S01]  /*0660*/  @P4 LDC.64 R60, c[0x0][0x210] ;  /* 0x00008400ff3c4b82 */ /* 0x000e620000000a00 */
[----:B------:R-:W-:-:S04]  /*0670*/  @P6 IMAD.WIDE.U32 R12, R36, R12, R38 ;  /* 0x0000000c240c6225 */ /* 0x000fc800078e0026 */
[----:B------:R-:W-:Y:S01]  /*0680*/  IMAD R14, R41, UR8, RZ ;  /* 0x00000008290e7c24 */ /* 0x000fe2000f8e02ff */
[C---:B--2---:R-:W-:Y:S01]  /*0690*/  @P6 LEA R20, P5, R12.reuse, R20, 0x1 ;  /* 0x000000140c146211 */ /* 0x044fe200078a08ff */
[----:B------:R-:W-:Y:S01]  /*06a0*/  IMAD.WIDE.U32 R58, R7, UR8, R8 ;  /* 0x00000008073a7c25 */ /* 0x000fe2000f8e0008 */
[----:B------:R-:W2:Y:S03]  /*06b0*/  @P4 LDC.64 R18, c[0x0][0x228] ;  /* 0x00008a00ff124b82 */ /* 0x000ea60000000a00 */
[----:B------:R-:W-:Y:S01]  /*06c0*/  @P6 IMAD.IADD R8, R13, 0x1, R15 ;  /* 0x000000010d086824 */ /* 0x000fe200078e020f */
[----:B------:R-:W-:Y:S01]  /*06d0*/  @P6 MOV R52, R58 ;  /* 0x0000003a00346202 */ /* 0x000fe20000000f00 */
[----:B------:R-:W-:Y:S01]  /*06e0*/  IMAD R53, R7, UR9, R14 ;  /* 0x0000000907357c24 */ /* 0x000fe2000f8e020e */
[----:B------:R-:W-:Y:S01]  /*06f0*/  CS2R R14, SRZ ;  /* 0x00000000000e7805 */ /* 0x000fe2000001ff00 */
[-C--:B0-----:R-:W-:Y:S01]  /*0700*/  @P6 IMAD R9, R37, R10.reuse, RZ ;  /* 0x0000000a25096224 */ /* 0x081fe200078e02ff */
[----:B------:R-:W-:Y:S01]  /*0710*/  @P6 LEA.HI.X R21, R12, R21, R8, 0x1, P5 ;  /* 0x000000150c156211 */ /* 0x000fe200028f0c08 */
[----:B------:R-:W-:Y:S01]  /*0720*/  IMAD.IADD R53, R59, 0x1, R53 ;  /* 0x000000013b357824 */ /* 0x000fe200078e0235 */
[C---:B------:R-:W-:Y:S01]  /*0730*/  @P4 IADD3 R27, P5, R36.reuse, 0x10, RZ ;  /* 0x00000010241b4810 */ /* 0x040fe20007fbe0ff */
[C---:B------:R-:W-:Y:S01]  /*0740*/  @P6 IMAD R13, R36.reuse, R11, R9 ;  /* 0x0000000b240d6224 */ /* 0x040fe200078e0209 */
[----:B------:R-:W0:Y:S01]  /*0750*/  @P4 LDC.64 R16, c[0x0][0x248] ;  /* 0x00009200ff104b82 */ /* 0x000e220000000a00 */
[----:B------:R-:W-:-:S04]  /*0760*/  @P6 IMAD.WIDE.U32 R10, R36, R10, R52 ;  /* 0x0000000a240a6225 */ /* 0x000fc800078e0034 */
[----:B------:R-:W-:Y:S01]  /*0770*/  @P4 IMAD.X R9, RZ, RZ, R37, P5 ;  /* 0x000000ffff094224 */ /* 0x000fe200028e0625 */
[C---:B---3--:R-:W-:Y:S01]  /*0780*/  @P6 LEA R22, P5, R10.reuse, R22, 0x1 ;  /* 0x000000160a166211 */ /* 0x048fe200078a08ff */
[----:B------:R-:W-:Y:S01]  /*0790*/  @P6 IMAD.IADD R8, R11, 0x1, R13 ;  /* 0x000000010b086824 */ /* 0x000fe200078e020d */
[----:B------:R-:W3:Y:S01]  /*07a0*/  @P4 LDC.64 R32, c[0x0][0x240] ;  /* 0x00009000ff204b82 */ /* 0x000ee20000000a00 */
[----:B------:R-:W-:Y:S02]  /*07b0*/  @P4 IMAD.MOV.U32 R24, RZ, RZ, R38 ;  /* 0x000000ffff184224 */ /* 0x000fe400078e0026 */
[----:B------:R-:W-:Y:S01]  /*07c0*/  @P4 IMAD.MOV.U32 R25, RZ, RZ, R39 ;  /* 0x000000ffff194224 */ /* 0x000fe200078e0027 */
[----:B------:R-:W-:Y:S01]  /*07d0*/  @P6 LEA.HI.X R23, R10, R23, R8, 0x1, P5 ;  /* 0x000000170a176211 */ /* 0x000fe200028f0c08 */
[-C--:B--2---:R-:W-:Y:S01]  /*07e0*/  @P4 IMAD R12, R9, R18.reuse, RZ ;  /* 0x00000012090c4224 */ /* 0x084fe200078e02ff */
[----:B------:R-:W-:Y:S02]  /*07f0*/  CS2R R8, SRZ ;  /* 0x0000000000087805 */ /* 0x000fe4000001ff00 */
[----:B------:R-:W-:Y:S01]  /*0800*/  CS2R R10, SRZ ;  /* 0x00000000000a7805 */ /* 0x000fe2000001ff00 */
[----:B------:R-:W-:Y:S01]  /*0810*/  VIADD R46, R6, 0x30 ;  /* 0x00000030062e7836 */ /* 0x000fe20000000000 */
[----:B------:R-:W-:Y:S01]  /*0820*/  ISETP.LT.AND P5, PT, R43, R47, !P2 ;  /* 0x0000002f2b00720c */ /* 0x000fe200057a1270 */
[C---:B------:R-:W-:Y:S01]  /*0830*/  @P4 IMAD R29, R27.reuse, R19, R12 ;  /* 0x000000131b1d4224 */ /* 0x040fe200078e020c */
[----:B------:R-:W-:Y:S01]  /*0840*/  CS2R R12, SRZ ;  /* 0x00000000000c7805 */ /* 0x000fe2000001ff00 */
[----:B------:R-:W-:Y:S01]  /*0850*/  @P4 IMAD.WIDE.U32 R18, R27, R18, R24 ;  /* 0x000000121b124225 */ /* 0x000fe200078e0018 */
[----:B------:R2:W4:Y:S01]  /*0860*/  @P6 LDG.E.128 R8, desc[UR4][R20.64] ;  /* 0x0000000414086981 */ /* 0x000522000c1e1d00 */
[----:B------:R-:W-:-:S03]  /*0870*/  ISETP.LT.AND P2, PT, R46, R47, !P2 ;  /* 0x0000002f2e00720c */ /* 0x000fc60005741270 */
[----:B------:R0:W4:Y:S01]  /*0880*/  @P6 LDG.E.128 R12, desc[UR4][R22.64] ;  /* 0x00000004160c6981 */ /* 0x000122000c1e1d00 */
[----:B------:R-:W-:Y:S02]  /*0890*/  @P4 IADD3 R19, R19, R29, RZ ;  /* 0x0000001d13134210 */ /* 0x000fe40007ffe0ff */
[C---:B-1----:R-:W-:Y:S02]  /*08a0*/  @P4 LEA R60, P6, R18.reuse, R60, 0x1 ;  /* 0x0000003c123c4211 */ /* 0x042fe400078c08ff */
[----:B------:R-:W1:Y:S01]  /*08b0*/  @P5 LDC.64 R56, c[0x0][0x228] ;  /* 0x00008a00ff385b82 */ /* 0x000e620000000a00 */
[----:B--2---:R-:W-:Y:S01]  /*08c0*/  @P4 IMAD.MOV.U32 R20, RZ, RZ, R58 ;  /* 0x000000ffff144224 */ /* 0x004fe200078e003a */
[----:B------:R-:W-:Y:S01]  /*08d0*/  @P4 LEA.HI.X R61, R18, R61, R19, 0x1, P6 ;  /* 0x0000003d123d4211 */ /* 0x000fe200030f0c13 */
[----:B------:R-:W-:Y:S01]  /*08e0*/  @P4 IMAD.MOV.U32 R21, RZ, RZ, R53 ;  /* 0x000000ffff154224 */ /* 0x000fe200078e0035 */
[----:B------:R-:W-:Y:S01]  /*08f0*/  @P4 IADD3 R27, P6, R36, 0x10, RZ ;  /* 0x00000010241b4810 */ /* 0x000fe20007fde0ff */
[----:B------:R-:W-:Y:S01]  /*0900*/  @P5 IMAD.MOV.U32 R54, RZ, RZ, R38 ;  /* 0x000000ffff365224 */ /* 0x000fe200078e0026 */
[----:B------:R-:W-:-:S02]  /*0910*/  @P5 MOV R55, R39 ;  /* 0x0000002700375202 */ /* 0x000fc40000000f00 */
[----:B------:R-:W2:Y:S01]  /*0920*/  @P2 LDC.64 R34, c[0x0][0x228] ;  /* 0x00008a00ff222b82 */ /* 0x000ea20000000a00 */
[----:B------:R-:W-:-:S04]  /*0930*/  @P4 IMAD.X R19, RZ, RZ, R37, P6 ;  /* 0x000000ffff134224 */ /* 0x000fc800030e0625 */
[-C--:B0-----:R-:W-:Y:S01]  /*0940*/  @P4 IMAD R18, R19, R16.reuse, RZ ;  /* 0x0000001013124224 */ /* 0x081fe200078e02ff */
[C---:B------:R-:W-:Y:S02]  /*0950*/  @P5 IADD3 R19, P6, R36.reuse, 0x20, RZ ;  /* 0x0000002024135810 */ /* 0x040fe40007fde0ff */
[----:B------:R-:W0:Y:S01]  /*0960*/  @P5 LDC.64 R50, c[0x0][0x248] ;  /* 0x00009200ff325b82 */ /* 0x000e220000000a00 */
[C---:B------:R-:W-:Y:S01]  /*0970*/  @P4 IMAD R25, R27.reuse, R17, R18 ;  /* 0x000000111b194224 */ /* 0x040fe200078e0212 */
[----:B------:R-:W-:Y:S01]  /*0980*/  @P5 IADD3.X R23, RZ, R37, RZ, P6, !PT ;  /* 0x00000025ff175210 */ /* 0x000fe200037fe4ff */
[----:B------:R-:W-:Y:S01]  /*0990*/  @P4 IMAD.WIDE.U32 R16, R27, R16, R20 ;  /* 0x000000101b104225 */ /* 0x000fe200078e0014 */
[----:B------:R-:W-:-:S03]  /*09a0*/  @P5 IADD3 R18, P6, R36, 0x20, RZ ;  /* 0x0000002024125810 */ /* 0x000fc60007fde0ff */
[----:B------:R-:W-:Y:S01]  /*09b0*/  @P4 IMAD.IADD R17, R17, 0x1, R25 ;  /* 0x0000000111114824 */ /* 0x000fe200078e0219 */
[----:B------:R-:W-:Y:S01]  /*09c0*/  @P5 IADD3.X R49, RZ, R37, RZ, P6, !PT ;  /* 0x00000025ff315210 */ /* 0x000fe200037fe4ff */
[----:B------:R-:W0:Y:S01]  /*09d0*/  @P5 LDC.64 R30, c[0x0][0x210] ;  /* 0x00008400ff1e5b82 */ /* 0x000e220000000a00 */
[C---:B---3--:R-:W-:Y:S01]  /*09e0*/  @P4 LEA R32, P6, R16.reuse, R32, 0x1 ;  /* 0x0000002010204211 */ /* 0x048fe200078c08ff */
[-C--:B-1----:R-:W-:Y:S01]  /*09f0*/  @P5 IMAD R20, R23, R56.reuse, RZ ;  /* 0x0000003817145224 */ /* 0x082fe200078e02ff */
[----:B------:R-:W-:Y:S01]  /*0a00*/  CS2R R22, SRZ ;  /* 0x0000000000167805 */ /* 0x000fe2000001ff00 */
[C---:B------:R-:W-:Y:S01]  /*0a10*/  @P5 IMAD.WIDE.U32 R54, R19.reuse, R56, R54 ;  /* 0x0000003813365225 */ /* 0x040fe200078e0036 */
[----:B------:R-:W-:Y:S02]  /*0a20*/  @P4 LEA.HI.X R33, R16, R33, R17, 0x1, P6 ;  /* 0x0000002110214211 */ /* 0x000fe400030f0c11 */
[----:B------:R-:W-:Y:S01]  /*0a30*/  @P2 IADD3 R52, P6, R36, 0x30, RZ ;  /* 0x0000003024342810 */ /* 0x000fe20007fde0ff */
[----:B------:R-:W1:Y:S01]  /*0a40*/  @P2 LDC.64 R24, c[0x0][0x248] ;  /* 0x00009200ff182b82 */ /* 0x000e620000000a00 */
[----:B------:R-:W-:-:S02]  /*0a50*/  @P5 IMAD R57, R19, R57, R20 ;  /* 0x0000003913395224 */ /* 0x000fc400078e0214 */
[----:B------:R-:W-:Y:S01]  /*0a60*/  @P2 IADD3.X R21, RZ, R37, RZ, P6, !PT ;  /* 0x00000025ff152210 */ /* 0x000fe200037fe4ff */
[----:B------:R-:W-:Y:S02]  /*0a70*/  @P5 IMAD.MOV.U32 R16, RZ, RZ, R58 ;  /* 0x000000ffff105224 */ /* 0x000fe400078e003a */
[----:B------:R-:W-:Y:S02]  /*0a80*/  @P5 IMAD.MOV.U32 R17, RZ, RZ, R53 ;  /* 0x000000ffff115224 */ /* 0x000fe400078e0035 */
[----:B------:R-:W3:Y:S01]  /*0a90*/  @P2 LDC.64 R28, c[0x0][0x210] ;  /* 0x00008400ff1c2b82 */ /* 0x000ee20000000a00 */
[----:B--2---:R-:W-:Y:S01]  /*0aa0*/  @P2 IMAD R56, R21, R34, RZ ;  /* 0x0000002215382224 */ /* 0x004fe200078e02ff */
[----:B------:R-:W-:Y:S01]  /*0ab0*/  CS2R R20, SRZ ;  /* 0x0000000000147805 */ /* 0x000fe2000001ff00 */
[----:B0-----:R-:W-:Y:S02]  /*0ac0*/  @P5 IMAD R49, R49, R50, RZ ;  /* 0x0000003231315224 */ /* 0x001fe400078e02ff */
[----:B------:R-:W-:-:S02]  /*0ad0*/  @P2 IMAD R35, R52, R35, R56 ;  /* 0x0000002334232224 */ /* 0x000fc400078e0238 */
[C---:B------:R-:W-:Y:S01]  /*0ae0*/  @P5 IMAD R49, R18.reuse, R51, R49 ;  /* 0x0000003312315224 */ /* 0x040fe200078e0231 */
[----:B------:R-:W0:Y:S01]  /*0af0*/  @P5 LDC.64 R26, c[0x0][0x240] ;  /* 0x00009000ff1a5b82 */ /* 0x000e220000000a00 */
[----:B------:R-:W-:Y:S01]  /*0b00*/  @P5 IMAD.WIDE.U32 R50, R18, R50, R16 ;  /* 0x0000003212325225 */ /* 0x000fe200078e0010 */
[----:B------:R2:W4:Y:S01]  /*0b10*/  @P4 LDG.E.128 R20, desc[UR4][R32.64] ;  /* 0x0000000420144981 */ /* 0x000522000c1e1d00 */
[----:B------:R-:W-:Y:S02]  /*0b20*/  CS2R R16, SRZ ;  /* 0x0000000000107805 */ /* 0x000fe4000001ff00 */
[----:B------:R-:W-:Y:S02]  /*0b30*/  CS2R R18, SRZ ;  /* 0x0000000000127805 */ /* 0x000fe4000001ff00 */
[----:B------:R-:W-:Y:S01]  /*0b40*/  @P2 IADD3 R56, P6, R36, 0x30, RZ ;  /* 0x0000003024382810 */ /* 0x000fe20007fde0ff */
[----:B------:R-:W-:-:S03]  /*0b50*/  @P5 IMAD.IADD R55, R55, 0x1, R57 ;  /* 0x0000000137375824 */ /* 0x000fc600078e0239 */
[----:B------:R-:W4:Y:S01]  /*0b60*/  @P4 LDG.E.128 R16, desc[UR4][R60.64] ;  /* 0x000000043c104981 */ /* 0x000f22000c1e1d00 */
[----:B--2---:R-:W2:Y:S01]  /*0b70*/  @P2 LDC.64 R32, c[0x0][0x240] ;  /* 0x00009000ff202b82 */ /* 0x004ea20000000a00 */
[----:B------:R-:W-:Y:S01]  /*0b80*/  @P5 LEA R36, P4, R54, R30, 0x1 ;  /* 0x0000001e36245211 */ /* 0x000fe200078808ff */
[----:B------:R-:W-:Y:S02]  /*0b90*/  @P2 IMAD.X R30, RZ, RZ, R37, P6 ;  /* 0x000000ffff1e2224 */ /* 0x000fe400030e0625 */
[----:B------:R-:W-:Y:S01]  /*0ba0*/  @P2 IMAD.WIDE.U32 R38, R52, R34, R38 ;  /* 0x0000002234262225 */ /* 0x000fe200078e0026 */
[----:B------:R-:W-:-:S03]  /*0bb0*/  @P5 LEA.HI.X R37, R54, R31, R55, 0x1, P4 ;  /* 0x0000001f36255211 */ /* 0x000fc600020f0c37 */
[----:B-1----:R-:W-:Y:S02]  /*0bc0*/  @P2 IMAD R30, R30, R24, RZ ;  /* 0x000000181e1e2224 */ /* 0x002fe400078e02ff */
[----:B------:R-:W-:Y:S01]  /*0bd0*/  @P2 IMAD.MOV.U32 R59, RZ, RZ, R53 ;  /* 0x000000ffff3b2224 */ /* 0x000fe200078e0035 */
[----:B---3--:R-:W-:Y:S01]  /*0be0*/  @P2 LEA R52, P4, R38, R28, 0x1 ;  /* 0x0000001c26342211 */ /* 0x008fe200078808ff */
[----:B------:R-:W-:Y:S01]  /*0bf0*/  @P2 IMAD.IADD R35, R39, 0x1, R35 ;  /* 0x0000000127232824 */ /* 0x000fe200078e0223 */
[----:B------:R-:W-:Y:S01]  /*0c00*/  @P5 IADD3 R49, R51, R49, RZ ;  /* 0x0000003133315210 */ /* 0x000fe20007ffe0ff */
[----:B------:R-:W-:Y:S01]  /*0c10*/  @P2 IMAD R31, R56, R25, R30 ;  /* 0x00000019381f2224 */ /* 0x000fe200078e021e */
[----:B0-----:R-:W-:Y:S01]  /*0c20*/  @P5 LEA R34, P6, R50, R26, 0x1 ;  /* 0x0000001a32225211 */ /* 0x001fe200078c08ff */
[----:B------:R-:W-:Y:S01]  /*0c30*/  @P2 IMAD.WIDE.U32 R58, R56, R24, R58 ;  /* 0x00000018383a2225 */ /* 0x000fe200078e003a */
[----:B------:R-:W-:Y:S02]  /*0c40*/  @P2 LEA.HI.X R53, R38, R29, R35, 0x1, P4 ;  /* 0x0000001d26352211 */ /* 0x000fe400020f0c23 */
[----:B------:R-:W-:-:S02]  /*0c50*/  CS2R R24, SRZ ;  /* 0x0000000000187805 */ /* 0x000fc4000001ff00 */
[----:B------:R-:W-:Y:S02]  /*0c60*/  @P5 LEA.HI.X R35, R50, R27, R49, 0x1, P6 ;  /* 0x0000001b32235211 */ /* 0x000fe400030f0c31 */
[----:B------:R-:W-:Y:S02]  /*0c70*/  CS2R R26, SRZ ;  /* 0x00000000001a7805 */ /* 0x000fe4000001ff00 */
[----:B------:R-:W-:Y:S02]  /*0c80*/  @P2 IADD3 R38, R59, R31, RZ ;  /* 0x0000001f3b262210 */ /* 0x000fe40007ffe0ff */
[----:B------:R-:W-:Y:S02]  /*0c90*/  CS2R R28, SRZ ;  /* 0x00000000001c7805 */ /* 0x000fe4000001ff00 */
[----:B------:R-:W-:Y:S02]  /*0ca0*/  CS2R R30, SRZ ;  /* 0x00000000001e7805 */ /* 0x000fe4000001ff00 */
[C---:B--2---:R-:W-:Y:S01]  /*0cb0*/  @P2 LEA R50, P4, R58.reuse, R32, 0x1 ;  /* 0x000000203a322211 */ /* 0x044fe200078808ff */
[----:B------:R0:W2:Y:S03]  /*0cc0*/  @P5 LDG.E.128 R24, desc[UR4][R36.64] ;  /* 0x0000000424185981 */ /* 0x0000a6000c1e1d00 */
[----:B------:R-:W-:-:S02]  /*0cd0*/  @P2 LEA.HI.X R51, R58, R33, R38, 0x1, P4 ;  /* 0x000000213a332211 */ /* 0x000fc400020f0c26 */
[----:B------:R-:W-:Y:S01]  /*0ce0*/  CS2R R32, SRZ ;  /* 0x0000000000207805 */ /* 0x000fe2000001ff00 */
[----:B------:R1:W3:Y:S01]  /*0cf0*/  @P5 LDG.E.128 R28, desc[UR4][R34.64] ;  /* 0x00000004221c5981 */ /* 0x0002e2000c1e1d00 */
[----:B------:R-:W-:Y:S02]  /*0d00*/  CS2R R38, SRZ ;  /* 0x0000000000267805 */ /* 0x000fe4000001ff00 */
[----:B0-----:R-:W-:Y:S02]  /*0d10*/  CS2R R36, SRZ ;  /* 0x0000000000247805 */ /* 0x001fe4000001ff00 */
[----:B-1----:R-:W-:-:S04]  /*0d20*/  CS2R R34, SRZ ;  /* 0x0000000000227805 */ /* 0x002fc8000001ff00 */
[----:B------:R0:W3:Y:S04]  /*0d30*/  @P2 LDG.E.128 R36, desc[UR4][R50.64] ;  /* 0x0000000432242981 */ /* 0x0000e8000c1e1d00 */
[----:B------:R1:W3:Y:S01]  /*0d40*/  @P2 LDG.E.128 R32, desc[UR4][R52.64] ;  /* 0x0000000434202981 */ /* 0x0002e2000c1e1d00 */
[----:B------:R-:W-:Y:S02]  /*0d50*/  ISETP.NE.AND P5, PT, R45, RZ, PT ;  /* 0x000000ff2d00720c */ /* 0x000fe40003fa5270 */
[----:B------:R-:W-:Y:S01]  /*0d60*/  @P0 LEA R48, R0, R48, 0x6 ;  /* 0x0000003000300211 */ /* 0x000fe200078e30ff */
[----:B------:R-:W-:Y:S01]  /*0d70*/  BSSY B0, `(.L_x_7285) ;  /* 0x00000a3000007945 */ /* 0x000fe20003800000 */
[-C--:B------:R-:W-:Y:S02]  /*0d80*/  ISETP.GE.AND P4, PT, R44, R47.reuse, PT ;  /* 0x0000002f2c00720c */ /* 0x080fe40003f86270 */
[----:B------:R-:W-:Y:S01]  /*0d90*/  ISETP.GE.AND P2, PT, R43, R47, PT ;  /* 0x0000002f2b00720c */ /* 0x000fe20003f46270 */
[C---:B----4-:R-:W-:Y:S01]  /*0da0*/  IMAD.U32 R49, R8.reuse, 0x10000, RZ ;  /* 0x0001000008317824 */ /* 0x050fe200078e00ff */
[----:B------:R-:W-:-:S02]  /*0db0*/  LOP3.LUT R8, R8, 0xffff0000, RZ, 0xc0, !PT ;  /* 0xffff000008087812 */ /* 0x000fc400078ec0ff */
[C---:B------:R-:W-:Y:S01]  /*0dc0*/  LOP3.LUT R59, R12.reuse, 0xffff0000, RZ, 0xc0, !PT ;  /* 0xffff00000c3b7812 */ /* 0x040fe200078ec0ff */
[C---:B------:R-:W-:Y:S01]  /*0dd0*/  IMAD.U32 R54, R9.reuse, 0x10000, RZ ;  /* 0x0001000009367824 */ /* 0x040fe200078e00ff */
[----:B------:R-:W-:Y:S01]  /*0de0*/  LOP3.LUT R55, R9, 0xffff0000, RZ, 0xc0, !PT ;  /* 0xffff000009377812 */ /* 0x000fe200078ec0ff */
[----:B------:R-:W-:Y:S01]  /*0df0*/  IMAD.U32 R58, R12, 0x10000, RZ ;  /* 0x000100000c3a7824 */ /* 0x000fe200078e00ff */
[----:B------:R-:W-:Y:S01]  /*0e00*/  SHF.L.U32 R9, R10, 0x10, RZ ;  /* 0x000000100a097819 */ /* 0x000fe200000006ff */
[----:B------:R-:W-:Y:S01]  /*0e10*/  FMUL.FTZ R8, R8, R59 ;  /* 0x0000003b08087220 */ /* 0x000fe20000410000 */
[----:B------:R-:W-:Y:S02]  /*0e20*/  LOP3.LUT R57, R10, 0xffff0000, RZ, 0xc0, !PT ;  /* 0xffff00000a397812 */ /* 0x000fe400078ec0ff */
[C---:B0-----:R-:W-:Y:S02]  /*0e30*/  SHF.L.U32 R51, R13.reuse, 0x10, RZ ;  /* 0x000000100d337819 */ /* 0x041fe400000006ff */
[----:B------:R-:W-:Y:S01]  /*0e40*/  LOP3.LUT R50, R13, 0xffff0000, RZ, 0xc0, !PT ;  /* 0xffff00000d327812 */ /* 0x000fe200078ec0ff */
[C---:B------:R-:W-:Y:S01]  /*0e50*/  IMAD.U32 R13, R15.reuse, 0x10000, RZ ;  /* 0x000100000f0d7824 */ /* 0x040fe200078e00ff */
[----:B------:R-:W-:Y:S01]  /*0e60*/  LOP3.LUT R10, R15, 0xffff0000, RZ, 0xc0, !PT ;  /* 0xffff00000f0a7812 */ /* 0x000fe200078ec0ff */
[C---:B------:R-:W-:Y:S01]  /*0e70*/  IMAD.U32 R12, R14.reuse, 0x10000, RZ ;  /* 0x000100000e0c7824 */ /* 0x040fe200078e00ff */
[----:B------:R-:W-:Y:S01]  /*0e80*/  LOP3.LUT R14, R14, 0xffff0000, RZ, 0xc0, !PT ;  /* 0xffff00000e0e7812 */ /* 0x000fe200078ec0ff */
[----:B------:R-:W-:Y:S01]  /*0e90*/  IMAD.U32 R56, R11, 0x10000, RZ ;  /* 0x000100000b387824 */ /* 0x000fe200078e00ff */
[C---:B-1----:R-:W-:Y:S01]  /*0ea0*/  LOP3.LUT R52, R20.reuse, 0xffff0000, RZ, 0xc0, !PT ;  /* 0xffff000014347812 */ /* 0x042fe200078ec0ff */
[----:B------:R-:W-:Y:S01]  /*0eb0*/  IMAD.U32 R15, R20, 0x10000, RZ ;  /* 0x00010000140f7824 */ /* 0x000fe200078e00ff */
[----:B------:R-:W-:-:S02]  /*0ec0*/  LOP3.LUT R53, R16, 0xffff0000, RZ, 0xc0, !PT ;  /* 0xffff000010357812 */ /* 0x000fc400078ec0ff */
[----:B------:R-:W-:-:S03]  /*0ed0*/  SHF.L.U32 R16, R16, 0x10, RZ ;  /* 0x0000001010107819 */ /* 0x000fc600000006ff */
[----:B------:R-:W-:Y:S01]  /*0ee0*/  FMUL.FTZ R59, R53, R52 ;  /* 0x00000034353b7220 */ /* 0x000fe20000410000 */
[----:B------:R-:W-:Y:S01]  /*0ef0*/  FFMA.FTZ R53, R49, R58, R8 ;  /* 0x0000003a31357223 */ /* 0x000fe20000010008 */
[----:B------:R-:W-:Y:S01]  /*0f00*/  SHF.L.U32 R49, R21, 0x10, RZ ;  /* 0x0000001015317819 */ /* 0x000fe200000006ff */
[C---:B------:R-:W-:Y:S02]  /*0f10*/  IMAD.U32 R8, R17.reuse, 0x10000, RZ ;  /* 0x0001000011087824 */ /* 0x040fe400078e00ff */
[----:B------:R-:W-:Y:S01]  /*0f20*/  FFMA.FTZ R15, R16, R15, R59 ;  /* 0x0000000f100f7223 */ /* 0x000fe2000001003b */
[----:B------:R-:W-:Y:S02]  /*0f30*/  LOP3.LUT R17, R17, 0xffff0000, RZ, 0xc0, !PT ;  /* 0xffff000011117812 */ /* 0x000fe400078ec0ff */
[----:B------:R-:W-:Y:S01]  /*0f40*/  LOP3.LUT R16, R21, 0xffff0000, RZ, 0xc0, !PT ;  /* 0xffff000015107812 */ /* 0x000fe200078ec0ff */
[----:B------:R-:W-:Y:S01]  /*0f50*/  FFMA.FTZ R20, R8, R49, R15 ;  /* 0x0000003108147223 */ /* 0x000fe2000001000f */
[----:B------:R-:W-:Y:S01]  /*0f60*/  FFMA.FTZ R54, R54, R51, R53 ;  /* 0x0000003336367223 */ /* 0x000fe20000010035 */
[----:B------:R-:W-:-:S02]  /*0f70*/  IMAD.U32 R8, R18, 0x10000, RZ ;  /* 0x0001000012087824 */ /* 0x000fc400078e00ff */
[----:B------:R-:W-:Y:S02]  /*0f80*/  IMAD.U32 R15, R22, 0x10000, RZ ;  /* 0x00010000160f7824 */ /* 0x000fe400078e00ff */
[----:B------:R-:W-:Y:S01]  /*0f90*/  FFMA.FTZ R17, R17, R16, R20 ;  /* 0x0000001011117223 */ /* 0x000fe20000010014 */
[----:B------:R-:W-:-:S03]  /*0fa0*/  FFMA.FTZ R50, R55, R50, R54 ;  /* 0x0000003237327223 */ /* 0x000fc60000010036 */
[----:B------:R-:W-:Y:S01]  /*0fb0*/  FFMA.FTZ R17, R8, R15, R17 ;  /* 0x0000000f08117223 */ /* 0x000fe20000010011 */
[----:B------:R-:W-:Y:S01]  /*0fc0*/  FFMA.FTZ R12, R9, R12, R50 ;  /* 0x0000000c090c7223 */ /* 0x000fe20000010032 */
[C---:B------:R-:W-:Y:S01]  /*0fd0*/  IMAD.U32 R15, R23.reuse, 0x10000, RZ ;  /* 0x00010000170f7824 */ /* 0x040fe200078e00ff */
[----:B------:R-:W-:Y:S01]  /*0fe0*/  LOP3.LUT R8, R23, 0xffff0000, RZ, 0xc0, !PT ;  /* 0xffff000017087812 */ /* 0x000fe200078ec0ff */
[C---:B--2---:R-:W-:Y:S01]  /*0ff0*/  IMAD.U32 R21, R24.reuse, 0x10000, RZ ;  /* 0x0001000018157824 */ /* 0x044fe200078e00ff */
[----:B------:R-:W-:Y:S02]  /*1000*/  LOP3.LUT R24, R24, 0xffff0000, RZ, 0xc0, !PT ;  /* 0xffff000018187812 */ /* 0x000fe400078ec0ff */
[----:B------:R-:W-:Y:S02]  /*1010*/  LOP3.LUT R9, R22, 0xffff0000, RZ, 0xc0, !PT ;  /* 0xffff000016097812 */ /* 0x000fe400078ec0ff */
[C---:B---3--:R-:W-:Y:S02]  /*1020*/  SHF.L.U32 R50, R28.reuse, 0x10, RZ ;  /* 0x000000101c327819 */ /* 0x048fe400000006ff */
[----:B------:R-:W-:Y:S01]  /*1030*/  LOP3.LUT R23, R28, 0xffff0000, RZ, 0xc0, !PT ;  /* 0xffff00001c177812 */ /* 0x000fe200078ec0ff */
[C---:B------:R-:W-:Y:S01]  /*1040*/  IMAD.U32 R28, R29.reuse, 0x10000, RZ ;  /* 0x000100001d1c7824 */ /* 0x040fe200078e00ff */
[----:B------:R-:W-:-:S02]  /*1050*/  LOP3.LUT R20, R29, 0xffff0000, RZ, 0xc0, !PT ;  /* 0xffff00001d147812 */ /* 0x000fc400078ec0ff */
[----:B------:R-:W-:Y:S01]  /*1060*/  LOP3.LUT R18, R18, 0xffff0000, RZ, 0xc0, !PT ;  /* 0xffff000012127812 */ /* 0x000fe200078ec0ff */
[----:B------:R-:W-:Y:S01]  /*1070*/  FMUL.FTZ R24, R24, R23 ;  /* 0x0000001718187220 */ /* 0x000fe20000410000 */
[----:B------:R-:W-:Y:S02]  /*1080*/  LOP3.LUT R29, R36, 0xffff0000, RZ, 0xc0, !PT ;  /* 0xffff0000241d7812 */ /* 0x000fe400078ec0ff */
[----:B------:R-:W-:Y:S01]  /*1090*/  LOP3.LUT R22, R32, 0xffff0000, RZ, 0xc0, !PT ;  /* 0xffff000020167812 */ /* 0x000fe200078ec0ff */
[----:B------:R-:W-:Y:S01]  /*10a0*/  FFMA.FTZ R9, R18, R9, R17 ;  /* 0x0000000912097223 */ /* 0x000fe20000010011 */
[----:B------:R-:W-:Y:S01]  /*10b0*/  IMAD.U32 R32, R32, 0x10000, RZ ;  /* 0x0001000020207824 */ /* 0x000fe200078e00ff */
[----:B------:R-:W-:Y:S01]  /*10c0*/  SHF.L.U32 R17, R25, 0x10, RZ ;  /* 0x0000001019117819 */ /* 0x000fe200000006ff */
[----:B------:R-:W-:Y:S02]  /*10d0*/  IMAD.U32 R23, R36, 0x10000, RZ ;  /* 0x0001000024177824 */ /* 0x000fe400078e00ff */
[----:B------:R-:W-:Y:S01]  /*10e0*/  FMUL.FTZ R29, R22, R29 ;  /* 0x0000001d161d7220 */ /* 0x000fe20000410000 */
[----:B------:R-:W-:Y:S01]  /*10f0*/  FFMA.FTZ R24, R21, R50, R24 ;  /* 0x0000003215187223 */ /* 0x000fe20000010018 */
[----:B------:R-:W-:Y:S01]  /*1100*/  SHF.L.U32 R21, R33, 0x10, RZ ;  /* 0x0000001021157819 */ /* 0x000fe200000006ff */
[----:B------:R-:W-:-:S02]  /*1110*/  IMAD.U32 R22, R37, 0x10000, RZ ;  /* 0x0001000025167824 */ /* 0x000fc400078e00ff */
[----:B------:R-:W-:Y:S01]  /*1120*/  FFMA.FTZ R32, R32, R23, R29 ;  /* 0x0000001720207223 */ /* 0x000fe2000001001d */
[----:B------:R-:W-:Y:S01]  /*1130*/  FFMA.FTZ R57, R57, R14, R12 ;  /* 0x0000000e39397223 */ /* 0x000fe2000001000c */
[----:B------:R-:W-:Y:S01]  /*1140*/  LOP3.LUT R25, R25, 0xffff0000, RZ, 0xc0, !PT ;  /* 0xffff000019197812 */ /* 0x000fe200078ec0ff */
[----:B------:R-:W-:Y:S01]  /*1150*/  FFMA.FTZ R28, R17, R28, R24 ;  /* 0x0000001c111c7223 */ /* 0x000fe20000010018 */
[----:B------:R-:W-:Y:S01]  /*1160*/  SHF.L.U32 R12, R19, 0x10, RZ ;  /* 0x00000010130c7819 */ /* 0x000fe200000006ff */
[----:B------:R-:W-:Y:S01]  /*1170*/  FFMA.FTZ R22, R21, R22, R32 ;  /* 0x0000001615167223 */ /* 0x000fe20000010020 */
[----:B------:R-:W-:Y:S02]  /*1180*/  LOP3.LUT R33, R33, 0xffff0000, RZ, 0xc0, !PT ;  /* 0xffff000021217812 */ /* 0x000fe400078ec0ff */
[----:B------:R-:W-:Y:S01]  /*1190*/  LOP3.LUT R24, R37, 0xffff0000, RZ, 0xc0, !PT ;  /* 0xffff000025187812 */ /* 0x000fe200078ec0ff */
[----:B------:R-:W-:Y:S01]  /*11a0*/  FFMA.FTZ R56, R56, R13, R57 ;  /* 0x0000000d38387223 */ /* 0x000fe20000010039 */
[----:B------:R-:W-:-:S02]  /*11b0*/  IMAD.U32 R13, R26, 0x10000, RZ ;  /* 0x000100001a0d7824 */ /* 0x000fc400078e00ff */
[----:B------:R-:W-:Y:S01]  /*11c0*/  FFMA.FTZ R28, R25, R20, R28 ;  /* 0x00000014191c7223 */ /* 0x000fe2000001001c */
[----:B------:R-:W-:Y:S01]  /*11d0*/  IMAD.U32 R18, R30, 0x10000, RZ ;  /* 0x000100001e127824 */ /* 0x000fe200078e00ff */
[----:B------:R-:W-:Y:S01]  /*11e0*/  SHF.L.U32 R20, R38, 0x10, RZ ;  /* 0x0000001026147819 */ /* 0x000fe200000006ff */
[----:B------:R-:W-:Y:S01]  /*11f0*/  FFMA.FTZ R12, R12, R15, R9 ;  /* 0x0000000f0c0c7223 */ /* 0x000fe20000010009 */
        /* <DEDUP_REMOVED lines=8> */
[----:B------:R-:W-:Y:S01]  /*1280*/  IMAD.U32 R9, R27, 0x10000, RZ ;  /* 0x000100001b097824 */ /* 0x000fe200078e00ff */
[----:B------:R-:W-:Y:S01]  /*1290*/  SHF.L.U32 R16, R31, 0x10, RZ ;  /* 0x000000101f107819 */ /* 0x000fe200000006ff */
[----:B------:R-:W-:Y:S01]  /*12a0*/  FFMA.FTZ R26, R26, R15, R13 ;  /* 0x0000000f1a1a7223 */ /* 0x000fe2000001000d */
[----:B------:R-:W-:Y:S02]  /*12b0*/  IMAD.U32 R13, R35, 0x10000, RZ ;  /* 0x00010000230d7824 */ /* 0x000fe400078e00ff */
[----:B------:R-:W-:Y:S01]  /*12c0*/  FFMA.FTZ R34, R34, R21, R17 ;  /* 0x0000001522227223 */ /* 0x000fe20000010011 */
[----:B------:R-:W-:Y:S02]  /*12d0*/  IMAD.U32 R18, R39, 0x10000, RZ ;  /* 0x0001000027127824 */ /* 0x000fe400078e00ff */
[----:B------:R-:W-:Y:S01]  /*12e0*/  FFMA.FTZ R26, R9, R16, R26 ;  /* 0x00000010091a7223 */ /* 0x000fe2000001001a */
[----:B------:R-:W-:-:S02]  /*12f0*/  LOP3.LUT R11, R11, 0xffff0000, RZ, 0xc0, !PT ;  /* 0xffff00000b0b7812 */ /* 0x000fc400078ec0ff */
[----:B------:R-:W-:Y:S01]  /*1300*/  LOP3.LUT R19, R19, 0xffff0000, RZ, 0xc0, !PT ;  /* 0xffff000013137812 */ /* 0x000fe200078ec0ff */
[----:B------:R-:W-:Y:S01]  /*1310*/  FFMA.FTZ R18, R13, R18, R34 ;  /* 0x000000120d127223 */ /* 0x000fe20000010022 */
[----:B------:R-:W-:Y:S02]  /*1320*/  LOP3.LUT R27, R27, 0xffff0000, RZ, 0xc0, !PT ;  /* 0xffff00001b1b7812 */ /* 0x000fe400078ec0ff */
[----:B------:R-:W-:Y:S02]  /*1330*/  LOP3.LUT R14, R31, 0xffff0000, RZ, 0xc0, !PT ;  /* 0xffff00001f0e7812 */ /* 0x000fe400078ec0ff */
[----:B------:R-:W-:Y:S02]  /*1340*/  LOP3.LUT R35, R35, 0xffff0000, RZ, 0xc0, !PT ;  /* 0xffff000023237812 */ /* 0x000fe400078ec0ff */
[----:B------:R-:W-:Y:S01]  /*1350*/  LOP3.LUT R16, R39, 0xffff0000, RZ, 0xc0, !PT ;  /* 0xffff000027107812 */ /* 0x000fe200078ec0ff */
[----:B------:R-:W-:Y:S01]  /*1360*/  FFMA.FTZ R10, R11, R10, R56 ;  /* 0x0000000a0b0a7223 */ /* 0x000fe20000010038 */
[----:B------:R-:W-:Y:S01]  /*1370*/  FFMA.FTZ R12, R19, R8, R12 ;  /* 0x00000008130c7223 */ /* 0x000fe2000001000c */
[----:B------:R-:W-:-:S02]  /*1380*/  FFMA.FTZ R26, R27, R14, R26 ;  /* 0x0000000e1b1a7223 */ /* 0x000fc4000001001a */
        /* <DEDUP_REMOVED lines=28> */
[----:B------:R-:W3:Y:S04]  /*1550*/  SHFL.BFLY PT, R18, R17, 0x1, 0x1f ;  /* 0x0c201f0011127f89 */ /* 0x000ee800000e0000 */
[----:B------:R-:W4:Y:S01]  /*1560*/  SHFL.BFLY PT, R22, R19, 0x1, 0x1f ;  /* 0x0c201f0013167f89 */ /* 0x000f2200000e0000 */
[----:B------:R-:W-:Y:S01]  /*1570*/  @P0 SHF.R.S32.HI R11, RZ, 0x1f, R48 ;  /* 0x0000001fff0b0819 */ /* 0x000fe20000011430 */
[----:B------:R-:W-:-:S03]  /*1580*/  IMAD.MOV.U32 R10, RZ, RZ, RZ ;  /* 0x000000ffff0a7224 */ /* 0x000fc600078e00ff */
[----:B------:R-:W-:-:S04]  /*1590*/  @P0 LEA.HI R11, R11, R48, RZ, 0x6 ;  /* 0x000000300b0b0211 */ /* 0x000fc800078f30ff */
[----:B------:R-:W-:Y:S02]  /*15a0*/  @P0 LOP3.LUT R10, R11, 0xffffffc0, RZ, 0xc0, !PT ;  /* 0xffffffc00b0a0812 */ /* 0x000fe400078ec0ff */
[----:B------:R-:W-:Y:S01]  /*15b0*/  ISETP.GE.AND P0, PT, R46, R47, PT ;  /* 0x0000002f2e00720c */ /* 0x000fe20003f06270 */
[----:B0-----:R-:W-:Y:S01]  /*15c0*/  FADD.FTZ R20, R12, R13 ;  /* 0x0000000d0c147221 */ /* 0x001fe20000010000 */
[----:B--2---:R-:W-:Y:S01]  /*15d0*/  FADD.FTZ R15, R15, R16 ;  /* 0x000000100f0f7221 */ /* 0x004fe20000010000 */
[----:B---3--:R-:W-:Y:S01]  /*15e0*/  FADD.FTZ R18, R17, R18 ;  /* 0x0000001211127221 */ /* 0x008fe20000010000 */
[----:B----4-:R-:W-:Y:S01]  /*15f0*/  FADD.FTZ R19, R19, R22 ;  /* 0x0000001613137221 */ /* 0x010fe20000010000 */
[----:B------:R-:W-:Y:S08]  /*1600*/  @P5 BRA `(.L_x_7286) ;  /* 0x0000000000645947 */ /* 0x000ff00003800000 */
[----:B------:R-:W0:Y:S01]  /*1610*/  LDC.64 R16, c[0x0][0x278] ;  /* 0x00009e00ff107b82 */ /* 0x000e220000000a00 */
[----:B------:R-:W-:Y:S01]  /*1620*/  SHF.R.S32.HI R14, RZ, 0x1f, R10 ;  /* 0x0000001fff0e7819 */ /* 0x000fe2000001140a */
[----:B------:R-:W-:Y:S01]  /*1630*/  ULDC.64 UR8, c[0x0][0x280] ;  /* 0x0000a00000087ab9 */ /* 0x000fe20000000a00 */
[----:B------:R-:W-:Y:S02]  /*1640*/  IADD3 R12, P5, R5, R10, RZ ;  /* 0x0000000a050c7210 */ /* 0x000fe40007fbe0ff */
[----:B------:R-:W-:Y:S02]  /*1650*/  FSEL R15, R15, RZ, !P4 ;  /* 0x000000ff0f0f7208 */ /* 0x000fe40006000000 */
[----:B------:R-:W-:Y:S02]  /*1660*/  LEA.HI.X.SX32 R13, R5, R14, 0x1, P5 ;  /* 0x0000000e050d7211 */ /* 0x000fe400028f0eff */
[----:B------:R-:W-:Y:S01]  /*1670*/  FSEL R19, R19, RZ, !P0 ;  /* 0x000000ff13137208 */ /* 0x000fe20004000000 */
[----:B0-----:R-:W-:-:S02]  /*1680*/  IMAD R14, R16, UR7, RZ ;  /* 0x00000007100e7c24 */ /* 0x001fc4000f8e02ff */
[----:B------:R-:W-:-:S04]  /*1690*/  IMAD.WIDE.U32 R12, R16, UR6, R12 ;  /* 0x00000006100c7c25 */ /* 0x000fc8000f8e000c */
[----:B------:R-:W-:Y:S01]  /*16a0*/  IMAD R11, R17, UR6, R14 ;  /* 0x00000006110b7c24 */ /* 0x000fe2000f8e020e */
[----:B------:R-:W-:Y:S01]  /*16b0*/  FSEL R17, R18, RZ, !P2 ;  /* 0x000000ff12117208 */ /* 0x000fe20005000000 */
[----:B------:R-:W-:Y:S02]  /*16c0*/  IMAD R14, R41, UR8, RZ ;  /* 0x00000008290e7c24 */ /* 0x000fe4000f8e02ff */
[----:B------:R-:W-:Y:S02]  /*16d0*/  IMAD.IADD R13, R13, 0x1, R11 ;  /* 0x000000010d0d7824 */ /* 0x000fe400078e020b */
[C---:B------:R-:W-:Y:S02]  /*16e0*/  IMAD R11, R7.reuse, UR9, R14 ;  /* 0x00000009070b7c24 */ /* 0x040fe4000f8e020e */
[----:B------:R-:W-:Y:S01]  /*16f0*/  IMAD.WIDE.U32 R12, R7, UR8, R12 ;  /* 0x00000008070c7c25 */ /* 0x000fe2000f8e000c */
[----:B------:R-:W-:Y:S02]  /*1700*/  ULDC.64 UR8, c[0x0][0x260] ;  /* 0x0000980000087ab9 */ /* 0x000fe40000000a00 */
[----:B------:R-:W-:-:S04]  /*1710*/  IADD3 R6, P5, R6, R12, RZ ;  /* 0x0000000c06067210 */ /* 0x000fc80007fbe0ff */
[----:B------:R-:W-:Y:S02]  /*1720*/  IADD3.X R13, R42, R13, R11, P5, !PT ;  /* 0x0000000d2a0d7210 */ /* 0x000fe40002ffe40b */
[----:B------:R-:W-:Y:S02]  /*1730*/  LEA R12, P5, R6, UR8, 0x2 ;  /* 0x00000008060c7c11 */ /* 0x000fe4000f8a10ff */
[----:B------:R-:W-:Y:S02]  /*1740*/  FSEL R11, R20, RZ, !P3 ;  /* 0x000000ff140b7208 */ /* 0x000fe40005800000 */
[----:B------:R-:W-:-:S05]  /*1750*/  LEA.HI.X R13, R6, UR9, R13, 0x2, P5 ;  /* 0x00000009060d7c11 */ /* 0x000fca000a8f140d */
[----:B------:R0:W-:Y:S04]  /*1760*/  STG.E desc[UR4][R12.64], R11 ;  /* 0x0000000b0c007986 */ /* 0x0001e8000c101904 */
[----:B------:R0:W-:Y:S04]  /*1770*/  STG.E desc[UR4][R12.64+0x40], R15 ;  /* 0x0000400f0c007986 */ /* 0x0001e8000c101904 */
[----:B------:R0:W-:Y:S04]  /*1780*/  STG.E desc[UR4][R12.64+0x80], R17 ;  /* 0x000080110c007986 */ /* 0x0001e8000c101904 */
[----:B------:R0:W-:Y:S02]  /*1790*/  STG.E desc[UR4][R12.64+0xc0], R19 ;  /* 0x0000c0130c007986 */ /* 0x0001e4000c101904 */
.L_x_7286:
[----:B------:R-:W-:Y:S05]  /*17a0*/  BSYNC B0 ;  /* 0x0000000000007941 */ /* 0x000fea0003800000 */
.L_x_7285:
[----:B------:R-:W-:Y:S01]  /*17b0*/  IADD3 R4, R4, 0x3f, RZ ;  /* 0x0000003f04047810 */ /* 0x000fe20007ffe0ff */
[----:B0-----:R-:W-:Y:S01]  /*17c0*/  IMAD.SHL.U32 R12, R10, 0x80, RZ ;  /* 0x000000800a0c7824 */ /* 0x001fe200078e00ff */
[----:B------:R-:W-:Y:S01]  /*17d0*/  SHF.L.U32 R6, R3, 0x2, RZ ;  /* 0x0000000203067819 */ /* 0x000fe200000006ff */
[----:B------:R-:W-:Y:S01]  /*17e0*/  IMAD.SHL.U32 R13, R2, 0x2000, RZ ;  /* 0x00002000020d7824 */ /* 0x000fe200078e00ff */
[----:B------:R-:W-:Y:S01]  /*17f0*/  SHF.R.S32.HI R11, RZ, 0x1f, R4 ;  /* 0x0000001fff0b7819 */ /* 0x000fe20000011404 */
[----:B------:R-:W-:Y:S01]  /*1800*/  BSSY B0, `(.L_x_7287) ;  /* 0x0000025000007945 */ /* 0x000fe20003800000 */
[----:B------:R-:W-:Y:S02]  /*1810*/  SHF.R.S32.HI R14, RZ, 0x1f, R12 ;  /* 0x0000001fff0e7819 */ /* 0x000fe4000001140c */
[----:B------:R-:W-:Y:S02]  /*1820*/  LEA.HI R11, R11, R4, RZ, 0x6 ;  /* 0x000000040b0b7211 */ /* 0x000fe400078f30ff */
[----:B------:R-:W-:-:S02]  /*1830*/  IADD3 R12, P0, P2, R12, R6, R13 ;  /* 0x000000060c0c7210 */ /* 0x000fc40007a1e00d */
[----:B------:R-:W-:Y:S02]  /*1840*/  LOP3.LUT R4, R11, 0xffffffc0, RZ, 0xc0, !PT ;  /* 0xffffffc00b047812 */ /* 0x000fe400078ec0ff */
[----:B------:R-:W-:Y:S02]  /*1850*/  SHF.R.S32.HI R13, RZ, 0x1f, R13 ;  /* 0x0000001fff0d7819 */ /* 0x000fe4000001140d */
[----:B------:R-:W-:Y:S01]  /*1860*/  SHF.R.S32.HI R6, RZ, 0x1f, R6 ;  /* 0x0000001fff067819 */ /* 0x000fe20000011406 */
[----:B------:R-:W-:-:S03]  /*1870*/  IMAD.IADD R4, R4, 0x1, -R5 ;  /* 0x0000000104047824 */ /* 0x000fc600078e0a05 */
[----:B------:R-:W-:Y:S01]  /*1880*/  IADD3.X R13, R14, R6, R13, P0, P2 ;  /* 0x000000060e0d7210 */ /* 0x000fe200007e440d */
[----:B-1----:R-:W-:Y:S01]  /*1890*/  IMAD R6, R8, UR7, RZ ;  /* 0x0000000708067c24 */ /* 0x002fe2000f8e02ff */
[----:B------:R-:W-:-:S03]  /*18a0*/  ISETP.GE.OR P1, PT, R3, R4, P1 ;  /* 0x000000040300720c */ /* 0x000fc60000f26670 */
[----:B------:R-:W-:Y:S02]  /*18b0*/  IMAD R9, R9, UR6, R6 ;  /* 0x0000000609097c24 */ /* 0x000fe4000f8e0206 */
[----:B------:R-:W-:-:S05]  /*18c0*/  IMAD.WIDE.U32 R12, R8, UR6, R12 ;  /* 0x00000006080c7c25 */ /* 0x000fca000f8e000c */
[----:B------:R-:W-:-:S03]  /*18d0*/  IADD3 R11, R13, R9, RZ ;  /* 0x000000090d0b7210 */ /* 0x000fc60007ffe0ff */
[----:B------:R-:W-:Y:S05]  /*18e0*/  @P1 BRA `(.L_x_7288) ;  /* 0x0000000000581947 */ /* 0x000fea0003800000 */
[----:B------:R-:W0:Y:S01]  /*18f0*/  LDC.64 R8, c[0x0][0x2a8] ;  /* 0x0000aa00ff087b82 */ /* 0x000e220000000a00 */
[----:B------:R-:W-:Y:S01]  /*1900*/  SHF.R.S32.HI R6, RZ, 0x1f, R5 ;  /* 0x0000001fff067819 */ /* 0x000fe20000011405 */
[----:B------:R-:W-:Y:S01]  /*1910*/  ULDC.64 UR8, c[0x0][0x2b0] ;  /* 0x0000ac0000087ab9 */ /* 0x000fe20000000a00 */
[--C-:B------:R-:W-:Y:S02]  /*1920*/  IADD3 R4, P0, P1, R10, R5, R3.reuse ;  /* 0x000000050a047210 */ /* 0x100fe4000791e003 */
[----:B------:R-:W-:Y:S02]  /*1930*/  SHF.R.S32.HI R14, RZ, 0x1f, R10 ;  /* 0x0000001fff0e7819 */ /* 0x000fe4000001140a */
[----:B------:R-:W-:-:S04]  /*1940*/  SHF.R.S32.HI R5, RZ, 0x1f, R3 ;  /* 0x0000001fff057819 */ /* 0x000fc80000011403 */
[----:B------:R-:W-:Y:S02]  /*1950*/  IADD3.X R5, R14, R6, R5, P0, P1 ;  /* 0x000000060e057210 */ /* 0x000fe400007e2405 */
[----:B-----5:R-:W-:Y:S01]  /*1960*/  FSETP.NEU.FTZ.AND P0, PT, R40, -INF , PT ;  /* 0xff8000002800780b */ /* 0x020fe20003f1d000 */
[C---:B0-----:R-:W-:Y:S02]  /*1970*/  IMAD R6, R8.reuse, UR7, RZ ;  /* 0x0000000708067c24 */ /* 0x041fe4000f8e02ff */
[----:B------:R-:W-:-:S04]  /*1980*/  IMAD.WIDE.U32 R4, R8, UR6, R4 ;  /* 0x0000000608047c25 */ /* 0x000fc8000f8e0004 */
[----:B------:R-:W-:Y:S02]  /*1990*/  IMAD R9, R9, UR6, R6 ;  /* 0x0000000609097c24 */ /* 0x000fe4000f8e0206 */
[----:B------:R-:W-:Y:S02]  /*19a0*/  IMAD R6, R41, UR8, RZ ;  /* 0x0000000829067c24 */ /* 0x000fe4000f8e02ff */
[----:B------:R-:W-:Y:S02]  /*19b0*/  IMAD.IADD R5, R5, 0x1, R9 ;  /* 0x0000000105057824 */ /* 0x000fe400078e0209 */
[C---:B------:R-:W-:Y:S02]  /*19c0*/  IMAD R9, R7.reuse, UR9, R6 ;  /* 0x0000000907097c24 */ /* 0x040fe4000f8e0206 */
[----:B------:R-:W-:Y:S01]  /*19d0*/  FMUL.FTZ R6, R40, 1.4426950216293334961 ;  /* 0x3fb8aa3b28067820 */ /* 0x000fe20000410000 */
[----:B------:R-:W-:Y:S01]  /*19e0*/  IMAD.WIDE.U32 R4, R7, UR8, R4 ;  /* 0x0000000807047c25 */ /* 0x000fe2000f8e0004 */
[----:B------:R-:W-:-:S04]  /*19f0*/  ULDC.64 UR8, c[0x0][0x2a0] ;  /* 0x0000a80000087ab9 */ /* 0x000fc80000000a00 */
[----:B------:R-:W-:Y:S02]  /*1a00*/  IADD3 R5, R5, R9, RZ ;  /* 0x0000000905057210 */ /* 0x000fe40007ffe0ff */
[----:B------:R-:W-:-:S04]  /*1a10*/  LEA R8, P1, R4, UR8, 0x2 ;  /* 0x0000000804087c11 */ /* 0x000fc8000f8210ff */
[----:B------:R-:W-:Y:S02]  /*1a20*/  LEA.HI.X R9, R4, UR9, R5, 0x2, P1 ;  /* 0x0000000904097c11 */ /* 0x000fe400088f1405 */
[----:B------:R-:W-:-:S05]  /*1a30*/  FSEL R5, R6, RZ, P0 ;  /* 0x000000ff06057208 */ /* 0x000fca0000000000 */
[----:B------:R0:W-:Y:S02]  /*1a40*/  STG.E desc[UR4][R8.64], R5 ;  /* 0x0000000508007986 */ /* 0x0001e4000c101904 */
.L_x_7288:
[----:B------:R-:W-:Y:S05]  /*1a50*/  BSYNC B0 ;  /* 0x0000000000007941 */ /* 0x000fea0003800000 */
.L_x_7287:
[----:B------:R-:W-:Y:S01]  /*1a60*/  ULDC.64 UR10, c[0x0][0x2e8] ;  /* 0x0000ba00000a7ab9 */ /* 0x000fe20000000a00 */
[----:B------:R-:W-:Y:S01]  /*1a70*/  ULDC.64 UR8, c[0x0][0x2d8] ;  /* 0x0000b60000087ab9 */ /* 0x000fe20000000a00 */
[----:B------:R-:W-:Y:S01]  /*1a80*/  ISETP.NE.U32.AND P0, PT, RZ, UR10, PT ;  /* 0x0000000aff007c0c */ /* 0x000fe2000bf05070 */
[----:B------:R-:W-:Y:S02]  /*1a90*/  IMAD.MOV.U32 R10, RZ, RZ, R12 ;  /* 0x000000ffff0a7224 */ /* 0x000fe400078e000c */
[----:B------:R-:W-:Y:S01]  /*1aa0*/  IMAD R6, R41, UR8, RZ ;  /* 0x0000000829067c24 */ /* 0x000fe2000f8e02ff */
[----:B------:R-:W-:Y:S01]  /*1ab0*/  ISETP.NE.AND.EX P0, PT, RZ, UR11, PT, P0 ;  /* 0x0000000bff007c0c */ /* 0x000fe2000bf05300 */
[----:B0-----:R-:W-:-:S03]  /*1ac0*/  IMAD.WIDE.U32 R4, R7, UR8, R10 ;  /* 0x0000000807047c25 */ /* 0x001fc6000f8e000a */
[----:B------:R-:W-:Y:S01]  /*1ad0*/  ISETP.NE.OR P0, PT, R3, RZ, !P0 ;  /* 0x000000ff0300720c */ /* 0x000fe20004705670 */
[----:B------:R-:W-:Y:S01]  /*1ae0*/  IMAD R7, R7, UR9, R6 ;  /* 0x0000000907077c24 */ /* 0x000fe2000f8e0206 */
[----:B------:R-:W-:Y:S02]  /*1af0*/  ULDC.64 UR8, c[0x0][0x2b8] ;  /* 0x0000ae0000087ab9 */ /* 0x000fe40000000a00 */
        /* <DEDUP_REMOVED lines=20> */
.L_x_7289:
        /* <DEDUP_REMOVED lines=12> */
.L_x_7344:


//--------------------- .nv.global.init           --------------------------
	.section	.nv.global.init,"aw",@progbits
.nv.global.init:
	.type		$str$23,@object
	.size		$str$23,($str$24 - $str$23)
$str$23:
        /*0000*/ 	.byte	0x28, 0x61, 0x64, 0x64, 0x72, 0x65, 0x73, 0x73, 0x20, 0x26, 0x20, 0x6d, 0x61, 0x73, 0x6b, 0x29
        /*0010*/ 	.byte	0x20, 0x3d, 0x3d, 0x20, 0x30, 0x00
	.type		$str$24,@object
	.size		$str$24,(__unnamed_4 - $str$24)
$str$24:
        /*0016*/ 	.byte	0x2f, 0x74, 0x6d, 0x70, 0x2f, 0x6f, 0x73, 0x73, 0x5f, 0x6b, 0x65, 0x72, 0x6e, 0x65, 0x6c, 0x73
        /*0026*/ 	.byte	0x5f, 0x73, 0x72, 0x63, 0x2f, 0x66, 0x6c, 0x61, 0x73, 0x68, 0x5f, 0x61, 0x74, 0x74, 0x65, 0x6e
        /*0036*/ 	.byte	0x74, 0x69, 0x6f, 0x6e, 0x2f, 0x63, 0x73, 0x72, 0x63, 0x2f, 0x63, 0x75, 0x74, 0x6c, 0x61, 0x73
        /*0046*/ 	.byte	0x73, 0x2f, 0x69, 0x6e, 0x63, 0x6c, 0x75, 0x64, 0x65, 0x2f, 0x63, 0x75, 0x74, 0x65, 0x2f, 0x70
        /*0056*/ 	.byte	0x6f, 0x69, 0x6e, 0x74, 0x65, 0x72, 0x5f, 0x66, 0x6c, 0x61, 0x67, 0x67, 0x65, 0x64, 0x2e, 0x68
        /*0066*/ 	.byte	0x70, 0x70, 0x00
	.type		__unnamed_4,@object
	.size		__unnamed_4,(__unnamed_2 - __unnamed_4)
__unnamed_4:
        /* <DEDUP_REMOVED lines=20> */
        /*01a9*/ 	.byte	0x75, 0x74, 0x65, 0x3a, 0x3a, 0x43, 0x3c, 0x36, 0x34, 0x3e, 0x3e, 0x3e, 0x3e, 0x5d, 0x00
	.type		__unnamed_2,@object
	.size		__unnamed_2,(__unnamed_6 - __unnamed_2)
__unnamed_2:
        /* <DEDUP_REMOVED lines=22> */
        /*0318*/ 	.byte	0x31, 0x39, 0x32, 0x3e, 0x3e, 0x3e, 0x3e, 0x20, 0x26, 0x5d, 0x00
	.type		__unnamed_6,@object
	.size		__unnamed_6,(__unnamed_3 - __unnamed_6)
__unnamed_6:
        /* <DEDUP_REMOVED lines=23> */
	.type		__unnamed_3,@object
	.size		__unnamed_3,(__unnamed_1 - __unnamed_3)
__unnamed_3:
        /* <DEDUP_REMOVED lines=24> */
        /*060f*/ 	.byte	0x5d, 0x00
	.type		__unnamed_1,@object
	.size		__unnamed_1,(__unnamed_5 - __unnamed_1)
__unnamed_1:
        /* <DEDUP_REMOVED lines=29> */
	.type		__unnamed_5,@object
	.size		__unnamed_5,(.L_4 - __unnamed_5)
__unnamed_5:
        /* <DEDUP_REMOVED lines=30> */
.L_4:


//--------------------- .nv.shared._ZN7cutlass13device_kernelIN5flash11enable_sm90INS1_16FlashAttnBwdSm90INS1_25CollectiveMainloopBwdSm90ILi2ELi2ELi2EN4cute5tupleIJNS5_1CILi1EEES8_S8_EEENS6_IJNS7_ILi64EEENS7_ILi128EEESB_EEENS_10bfloat16_tEfNS_4arch4Sm90ELb0ELb0ELb1ELb0ELb0ELb1ELb0ELb0ELi2ELi1ELi2ELi1ELb0EEENS1_21CollectiveEpilogueBwdISC_SD_SF_Li256ELb0ELb0ELi1EEENS1_19SingleTileSchedulerILb0ELb0ELb0ELi128EEEEEEEEEvNT_6ParamsE --------------------------
	.section	.nv.shared._ZN7cutlass13device_kernelIN5flash11enable_sm90INS1_16FlashAttnBwdSm90INS1_25CollectiveMainloopBwdSm90ILi2ELi2ELi2EN4cute5tupleIJNS5_1CILi1EEES8_S8_EEENS6_IJNS7_ILi64EEENS7_ILi128EEESB_EEENS_10bfloat16_tEfNS_4arch4Sm90ELb0ELb0ELb1ELb0ELb0ELb1ELb0ELb0ELi2ELi1ELi2ELi1ELb0EEENS1_21CollectiveEpilogueBwdISC_SD_SF_Li256ELb0ELb0ELi1EEENS1_19SingleTileSchedulerILb0ELb0ELb0ELi128EEEEEEEEEvNT_6ParamsE,"aw",@nobits
	.sectionflags	@""
	.align	16
	.zero		1024


//--------------------- .nv.shared.reserved.0     --------------------------
	.section	.nv.shared.reserved.0,"aw",@nobits
	.weak		__nv_reservedSMEM_offset_0_alias
	.size		__nv_reservedSMEM_offset_0_alias, 0, 0
	.other		__nv_reservedSMEM_offset_0_alias,@"STO_CUDA_RESERVED_SHARED STV_DEFAULT"
__nv_reservedSMEM_offset_0_alias:
	.zero		0


//--------------------- .nv.global                --------------------------
	.section	.nv.global,"aw",@nobits
.nv.global:
	.type		_ZN77_INTERNAL_f7f207f7_41_flash_bwd_hdim128_bf16_softcapall_sm90_cu_49158569_27684cute1_E,@object
	.size		_ZN77_INTERNAL_f7f207f7_41_flash_bwd_hdim128_bf16_softcapall_sm90_cu_49158569_27684cute1_E,(_ZN77_INTERNAL_f7f207f7_41_flash_bwd_hdim128_bf16_softcapall_sm90_cu_49158569_27684cuda3std3__45__cpo6cbeginE - _ZN77_INTERNAL_f7f207f7_41_flash_bwd_hdim128_bf16_softcapall_sm90_cu_49158569_27684cute1_E)
_ZN77_INTERNAL_f7f207f7_41_flash_bwd_hdim128_bf16_softcapall_sm90_cu_49158569_27684cute1_E:
	.zero		1
	.type		_ZN77_INTERNAL_f7f207f7_41_flash_bwd_hdim128_bf16_softcapall_sm90_cu_49158569_27684cuda3std3__45__cpo6cbeginE,@object
	.size		_ZN77_INTERNAL_f7f207f7_41_flash_bwd_hdim128_bf16_softcapall_sm90_cu_49158569_27684cuda3std3__45__cpo6cbeginE,(_ZN77_INTERNAL_f7f207f7_41_flash_bwd_hdim128_bf16_softcapall_sm90_cu_49158569_27684cuda3std3__48in_placeE - _ZN77_INTERNAL_f7f207f7_41_flash_bwd_hdim128_bf16_softcapall_sm90_cu_49158569_27684cuda3std3__45__cpo6cbeginE)
_ZN77_INTERNAL_f7f207f7_41_flash_bwd_hdim128_bf16_softcapall_sm90_cu_49158569_27684cuda3std3__45__cpo6cbeginE:
	.zero		1
	.type		_ZN77_INTERNAL_f7f207f7_41_flash_bwd_hdim128_bf16_softcapall_sm90_cu_49158569_27684cuda3std3__48in_placeE,@object
	.size		_ZN77_INTERNAL_f7f207f7_41_flash_bwd_hdim128_bf16_softcapall_sm90_cu_49158569_27684cuda3std3__48in_placeE,(_ZN77_INTERNAL_f7f207f7_41_flash_bwd_hdim128_bf16_softcapall_sm90_cu_49158569_27684cuda3std6ranges3__45__cpo9iter_moveE - _ZN77_INTERNAL_f7f207f7_41_flash_bwd_hdim128_bf16_softcapall_sm90_cu_49158569_27684cuda3std3__48in_placeE)
_ZN77_INTERNAL_f7f207f7_41_flash_bwd_hdim128_bf16_softcapall_sm90_cu_49158569_27684cuda3std3__48in_placeE:
	.zero		1
	.type		_ZN77_INTERNAL_f7f207f7_41_flash_bwd_hdim128_bf16_softcapall_sm90_cu_49158569_27684cuda3std6ranges3__45__cpo9iter_moveE,@object
	.size		_ZN77_INTERNAL_f7f207f7_41_flash_bwd_hdim128_bf16_softcapall_sm90_cu_49158569_27684cuda3std6ranges3__45__cpo9iter_moveE,(_ZN77_INTERNAL_f7f207f7_41_flash_bwd_hdim128_bf16_softcapall_sm90_cu_49158569_27684cuda3std3__45__cpo5beginE - _ZN77_INTERNAL_f7f207f7_41_flash_bwd_hdim128_bf16_softcapall_sm90_cu_49158569_27684cuda3std6ranges3__45__cpo9iter_moveE)
_ZN77_INTERNAL_f7f207f7_41_flash_bwd_hdim128_bf16_softcapall_sm90_cu_49158569_27684cuda3std6ranges3__45__cpo9iter_moveE:
	.zero		1
	.type		_ZN77_INTERNAL_f7f207f7_41_flash_bwd_hdim128_bf16_softcapall_sm90_cu_49158569_27684cuda3std3__45__cpo5beginE,@object
	.size		_ZN77_INTERNAL_f7f207f7_41_flash_bwd_hdim128_bf16_softcapall_sm90_cu_49158569_27684cuda3std3__45__cpo5beginE,(_ZN77_INTERNAL_f7f207f7_41_flash_bwd_hdim128_bf16_softcapall_sm90_cu_49158569_27684cuda3std3__479_GLOBAL__N__f7f207f7_41_flash_bwd_hdim128_bf16_softcapall_sm90_cu_49158569_27686ignoreE - _ZN77_INTERNAL_f7f207f7_41_flash_bwd_hdim128_bf16_softcapall_sm90_cu_49158569_27684cuda3std3__45__cpo5beginE)
_ZN77_INTERNAL_f7f207f7_41_flash_bwd_hdim128_bf16_softcapall_sm90_cu_49158569_27684cuda3std3__45__cpo5beginE:
	.zero		1
	.type		_ZN77_INTERNAL_f7f207f7_41_flash_bwd_hdim128_bf16_softcapall_sm90_cu_49158569_27684cuda3std3__479_GLOBAL__N__f7f207f7_41_flash_bwd_hdim128_bf16_softcapall_sm90_cu_49158569_27686ignoreE,@object
	.size		_ZN77_INTERNAL_f7f207f7_41_flash_bwd_hdim128_bf16_softcapall_sm90_cu_49158569_27684cuda3std3__479_GLOBAL__N__f7f207f7_41_flash_bwd_hdim128_bf16_softcapall_sm90_cu_49158569_27686ignoreE,(_ZN77_INTERNAL_f7f207f7_41_flash_bwd_hdim128_bf16_softcapall_sm90_cu_49158569_27684cute7productE - _ZN77_INTERNAL_f7f207f7_41_flash_bwd_hdim128_bf16_softcapall_sm90_cu_49158569_27684cuda3std3__479_GLOBAL__N__f7f207f7_41_flash_bwd_hdim128_bf16_softcapall_sm90_cu_49158569_27686ignoreE)
_ZN77_INTERNAL_f7f207f7_41_flash_bwd_hdim128_bf16_softcapall_sm90_cu_49158569_27684cuda3std3__479_GLOBAL__N__f7f207f7_41_flash_bwd_hdim128_bf16_softcapall_sm90_cu_49158569_27686ignoreE:
	.zero		1
	.type		_ZN77_INTERNAL_f7f207f7_41_flash_bwd_hdim128_bf16_softcapall_sm90_cu_49158569_27684cute7productE,@object
	.size		_ZN77_INTERNAL_f7f207f7_41_flash_bwd_hdim128_bf16_softcapall_sm90_cu_49158569_27684cute7productE,(_ZN77_INTERNAL_f7f207f7_41_flash_bwd_hdim128_bf16_softcapall_sm90_cu_49158569_27684cuda3std3__45__cpo3endE - _ZN77_INTERNAL_f7f207f7_41_flash_bwd_hdim128_bf16_softcapall_sm90_cu_49158569_27684cute7productE)
_ZN77_INTERNAL_f7f207f7_41_flash_bwd_hdim128_bf16_softcapall_sm90_cu_49158569_27684cute7productE:
	.zero		1
	.type		_ZN77_INTERNAL_f7f207f7_41_flash_bwd_hdim128_bf16_softcapall_sm90_cu_49158569_27684cuda3std3__45__cpo3endE,@object
	.size		_ZN77_INTERNAL_f7f207f7_41_flash_bwd_hdim128_bf16_softcapall_sm90_cu_49158569_27684cuda3std3__45__cpo3endE,(_ZN77_INTERNAL_f7f207f7_41_flash_bwd_hdim128_bf16_softcapall_sm90_cu_49158569_27684cuda3std3__419piecewise_constructE - _ZN77_INTERNAL_f7f207f7_41_flash_bwd_hdim128_bf16_softcapall_sm90_cu_49158569_27684cuda3std3__45__cpo3endE)
_ZN77_INTERNAL_f7f207f7_41_flash_bwd_hdim128_bf16_softcapall_sm90_cu_49158569_27684cuda3std3__45__cpo3endE:
	.zero		1
	.type		_ZN77_INTERNAL_f7f207f7_41_flash_bwd_hdim128_bf16_softcapall_sm90_cu_49158569_27684cuda3std3__419piecewise_constructE,@object
	.size		_ZN77_INTERNAL_f7f207f7_41_flash_bwd_hdim128_bf16_softcapall_sm90_cu_49158569_27684cuda3std3__419piecewise_constructE,(_ZN77_INTERNAL_f7f207f7_41_flash_bwd_hdim128_bf16_softcapall_sm90_cu_49158569_27684cuda3std3__45__cpo4cendE - _ZN77_INTERNAL_f7f207f7_41_flash_bwd_hdim128_bf16_softcapall_sm90_cu_49158569_27684cuda3std3__419piecewise_constructE)
_ZN77_INTERNAL_f7f207f7_41_flash_bwd_hdim128_bf16_softcapall_sm90_cu_49158569_27684cuda3std3__419piecewise_constructE:
	.zero		1
	.type		_ZN77_INTERNAL_f7f207f7_41_flash_bwd_hdim128_bf16_softcapall_sm90_cu_49158569_27684cuda3std3__45__cpo4cendE,@object
	.size		_ZN77_INTERNAL_f7f207f7_41_flash_bwd_hdim128_bf16_softcapall_sm90_cu_49158569_27684cuda3std3__45__cpo4cendE,(_ZN77_INTERNAL_f7f207f7_41_flash_bwd_hdim128_bf16_softcapall_sm90_cu_49158569_27684cuda3std6ranges3__45__cpo4swapE - _ZN77_INTERNAL_f7f207f7_41_flash_bwd_hdim128_bf16_softcapall_sm90_cu_49158569_27684cuda3std3__45__cpo4cendE)
_ZN77_INTERNAL_f7f207f7_41_flash_bwd_hdim128_bf16_softcapall_sm90_cu_49158569_27684cuda3std3__45__cpo4cendE:
	.zero		1
	.type		_ZN77_INTERNAL_f7f207f7_41_flash_bwd_hdim128_bf16_softcapall_sm90_cu_49158569_27684cuda3std6ranges3__45__cpo4swapE,@object
	.size		_ZN77_INTERNAL_f7f207f7_41_flash_bwd_hdim128_bf16_softcapall_sm90_cu_49158569_27684cuda3std6ranges3__45__cpo4swapE,(.L_13 - _ZN77_INTERNAL_f7f207f7_41_flash_bwd_hdim128_bf16_softcapall_sm90_cu_49158569_27684cuda3std6ranges3__45__cpo4swapE)
_ZN77_INTERNAL_f7f207f7_41_flash_bwd_hdim128_bf16_softcapall_sm90_cu_49158569_27684cuda3std6ranges3__45__cpo4swapE:
	.zero		1
.L_13:


//--------------------- .nv.shared._ZN7cutlass13device_kernelIN5flash11enable_sm90INS1_16FlashAttnBwdSm90INS1_25CollectiveMainloopBwdSm90ILi2ELi2ELi2EN4cute5tupleIJNS5_1CILi1EEES8_S8_EEENS6_IJNS7_ILi64EEENS7_ILi128EEESB_EEENS_10bfloat16_tEfNS_4arch4Sm90ELb0ELb0ELb1ELb0ELb1ELb1ELb0ELb0ELi2ELi1ELi2ELi1ELb0EEENS1_21CollectiveEpilogueBwdISC_SD_SF_Li256ELb0ELb0ELi1EEENS1_19SingleTileSchedulerILb0ELb0ELb0ELi128EEEEEEEEEvNT_6ParamsE --------------------------
	.section	.nv.shared._ZN7cutlass13device_kernelIN5flash11enable_sm90INS1_16FlashAttnBwdSm90INS1_25CollectiveMainloopBwdSm90ILi2ELi2ELi2EN4cute5tupleIJNS5_1CILi1EEES8_S8_EEENS6_IJNS7_ILi64EEENS7_ILi128EEESB_EEENS_10bfloat16_tEfNS_4arch4Sm90ELb0ELb0ELb1ELb0ELb1ELb1ELb0ELb0ELi2ELi1ELi2ELi1ELb0EEENS1_21CollectiveEpilogueBwdISC_SD_SF_Li256ELb0ELb0ELi1EEENS1_19SingleTileSchedulerILb0ELb0ELb0ELi128EEEEEEEEEvNT_6ParamsE,"aw",@nobits
	.sectionflags	@""
	.align	16
	.zero		1024


//--------------------- .nv.shared._ZN7cutlass13device_kernelIN5flash11enable_sm90INS1_16FlashAttnBwdSm90INS1_25CollectiveMainloopBwdSm90ILi2ELi2ELi2EN4cute5tupleIJNS5_1CILi1EEES8_S8_EEENS6_IJNS7_ILi64EEENS7_ILi128EEESB_EEENS_10bfloat16_tEfNS_4arch4Sm90ELb0ELb0ELb1ELb0ELb0ELb1ELb0ELb0ELi2ELi1ELi2ELi1ELb0EEENS1_24CollectiveEpilogueBwdGQAISC_fSF_Li256ELb0ELb0EEENS1_19SingleTileSchedulerILb0ELb0ELb0ELi128EEEEEEEEEvNT_6ParamsE --------------------------
	.section	.nv.shared._ZN7cutlass13device_kernelIN5flash11enable_sm90INS1_16FlashAttnBwdSm90INS1_25CollectiveMainloopBwdSm90ILi2ELi2ELi2EN4cute5tupleIJNS5_1CILi1EEES8_S8_EEENS6_IJNS7_ILi64EEENS7_ILi128EEESB_EEENS_10bfloat16_tEfNS_4arch4Sm90ELb0ELb0ELb1ELb0ELb0ELb1ELb0ELb0ELi2ELi1ELi2ELi1ELb0EEENS1_24CollectiveEpilogueBwdGQAISC_fSF_Li256ELb0ELb0EEENS1_19SingleTileSchedulerILb0ELb0ELb0ELi128EEEEEEEEEvNT_6ParamsE,"aw",@nobits
	.sectionflags	@""
	.align	16
	.zero		1024


//--------------------- .nv.shared._ZN7cutlass13device_kernelIN5flash11enable_sm90INS1_16FlashAttnBwdSm90INS1_25CollectiveMainloopBwdSm90ILi2ELi2ELi2EN4cute5tupleIJNS5_1CILi1EEES8_S8_EEENS6_IJNS7_ILi64EEENS7_ILi128EEESB_EEENS_10bfloat16_tEfNS_4arch4Sm90ELb0ELb0ELb1ELb0ELb1ELb1ELb0ELb0ELi2ELi1ELi2ELi1ELb0EEENS1_24CollectiveEpilogueBwdGQAISC_fSF_Li256ELb0ELb1EEENS1_19SingleTileSchedulerILb0ELb0ELb0ELi128EEEEEEEEEvNT_6ParamsE --------------------------
	.section	.nv.shared._ZN7cutlass13device_kernelIN5flash11enable_sm90INS1_16FlashAttnBwdSm90INS1_25CollectiveMainloopBwdSm90ILi2ELi2ELi2EN4cute5tupleIJNS5_1CILi1EEES8_S8_EEENS6_IJNS7_ILi64EEENS7_ILi128EEESB_EEENS_10bfloat16_tEfNS_4arch4Sm90ELb0ELb0ELb1ELb0ELb1ELb1ELb0ELb0ELi2ELi1ELi2ELi1ELb0EEENS1_24CollectiveEpilogueBwdGQAISC_fSF_Li256ELb0ELb1EEENS1_19SingleTileSchedulerILb0ELb0ELb0ELi128EEEEEEEEEvNT_6ParamsE,"aw",@nobits
	.sectionflags	@""
	.align	16
	.zero		1024


//--------------------- .nv.shared._ZN7cutlass13device_kernelIN5flash11enable_sm90INS1_16FlashAttnBwdSm90INS1_25CollectiveMainloopBwdSm90ILi2ELi2ELi2EN4cute5tupleIJNS5_1CILi1EEES8_S8_EEENS6_IJNS7_ILi64EEENS7_ILi128EEESB_EEENS_10bfloat16_tEfNS_4arch4Sm90ELb0ELb0ELb1ELb1ELb0ELb1ELb0ELb0ELi2ELi1ELi2ELi1ELb0EEENS1_21CollectiveEpilogueBwdISC_SD_SF_Li256ELb1ELb0ELi1EEENS1_19SingleTileSchedulerILb1ELb0ELb0ELi128EEEEEEEEEvNT_6ParamsE --------------------------
	.section	.nv.shared._ZN7cutlass13device_kernelIN5flash11enable_sm90INS1_16FlashAttnBwdSm90INS1_25CollectiveMainloopBwdSm90ILi2ELi2ELi2EN4cute5tupleIJNS5_1CILi1EEES8_S8_EEENS6_IJNS7_ILi64EEENS7_ILi128EEESB_EEENS_10bfloat16_tEfNS_4arch4Sm90ELb0ELb0ELb1ELb1ELb0ELb1ELb0ELb0ELi2ELi1ELi2ELi1ELb0EEENS1_21CollectiveEpilogueBwdISC_SD_SF_Li256ELb1ELb0ELi1EEENS1_19SingleTileSchedulerILb1ELb0ELb0ELi128EEEEEEEEEvNT_6ParamsE,"aw",@nobits
	.sectionflags	@""
	.align	16
	.zero		1024


//--------------------- .nv.shared._ZN7cutlass13device_kernelIN5flash11enable_sm90INS1_16FlashAttnBwdSm90INS1_25CollectiveMainloopBwdSm90ILi2ELi2ELi2EN4cute5tupleIJNS5_1CILi1EEES8_S8_EEENS6_IJNS7_ILi64EEENS7_ILi128EEESB_EEENS_10bfloat16_tEfNS_4arch4Sm90ELb0ELb0ELb1ELb1ELb1ELb1ELb0ELb0ELi2ELi1ELi2ELi1ELb0EEENS1_21CollectiveEpilogueBwdISC_SD_SF_Li256ELb1ELb0ELi1EEENS1_19SingleTileSchedulerILb1ELb0ELb0ELi128EEEEEEEEEvNT_6ParamsE --------------------------
	.section	.nv.shared._ZN7cutlass13device_kernelIN5flash11enable_sm90INS1_16FlashAttnBwdSm90INS1_25CollectiveMainloopBwdSm90ILi2ELi2ELi2EN4cute5tupleIJNS5_1CILi1EEES8_S8_EEENS6_IJNS7_ILi64EEENS7_ILi128EEESB_EEENS_10bfloat16_tEfNS_4arch4Sm90ELb0ELb0ELb1ELb1ELb1ELb1ELb0ELb0ELi2ELi1ELi2ELi1ELb0EEENS1_21CollectiveEpilogueBwdISC_SD_SF_Li256ELb1ELb0ELi1EEENS1_19SingleTileSchedulerILb1ELb0ELb0ELi128EEEEEEEEEvNT_6ParamsE,"aw",@nobits
	.sectionflags	@""
	.align	16
	.zero		1024


//--------------------- .nv.shared._ZN7cutlass13device_kernelIN5flash11enable_sm90INS1_16FlashAttnBwdSm90INS1_25CollectiveMainloopBwdSm90ILi2ELi2ELi2EN4cute5tupleIJNS5_1CILi1EEES8_S8_EEENS6_IJNS7_ILi64EEENS7_ILi128EEESB_EEENS_10bfloat16_tEfNS_4arch4Sm90ELb0ELb0ELb1ELb1ELb0ELb1ELb0ELb0ELi2ELi1ELi2ELi1ELb0EEENS1_24CollectiveEpilogueBwdGQAISC_fSF_Li256ELb1ELb0EEENS1_19SingleTileSchedulerILb1ELb0ELb0ELi128EEEEEEEEEvNT_6ParamsE --------------------------
	.section	.nv.shared._ZN7cutlass13device_kernelIN5flash11enable_sm90INS1_16FlashAttnBwdSm90INS1_25CollectiveMainloopBwdSm90ILi2ELi2ELi2EN4cute5tupleIJNS5_1CILi1EEES8_S8_EEENS6_IJNS7_ILi64EEENS7_ILi128EEESB_EEENS_10bfloat16_tEfNS_4arch4Sm90ELb0ELb0ELb1ELb1ELb0ELb1ELb0ELb0ELi2ELi1ELi2ELi1ELb0EEENS1_24CollectiveEpilogueBwdGQAISC_fSF_Li256ELb1ELb0EEENS1_19SingleTileSchedulerILb1ELb0ELb0ELi128EEEEEEEEEvNT_6ParamsE,"aw",@nobits
	.sectionflags	@""
	.align	16
	.zero		1024


//--------------------- .nv.shared._ZN7cutlass13device_kernelIN5flash11enable_sm90INS1_16FlashAttnBwdSm90INS1_25CollectiveMainloopBwdSm90ILi2ELi2ELi2EN4cute5tupleIJNS5_1CILi1EEES8_S8_EEENS6_IJNS7_ILi64EEENS7_ILi128EEESB_EEENS_10bfloat16_tEfNS_4arch4Sm90ELb0ELb0ELb1ELb1ELb1ELb1ELb0ELb0ELi2ELi1ELi2ELi1ELb0EEENS1_24CollectiveEpilogueBwdGQAISC_fSF_Li256ELb1ELb1EEENS1_19SingleTileSchedulerILb1ELb0ELb0ELi128EEEEEEEEEvNT_6ParamsE --------------------------
	.section	.nv.shared._ZN7cutlass13device_kernelIN5flash11enable_sm90INS1_16FlashAttnBwdSm90INS1_25CollectiveMainloopBwdSm90ILi2ELi2ELi2EN4cute5tupleIJNS5_1CILi1EEES8_S8_EEENS6_IJNS7_ILi64EEENS7_ILi128EEESB_EEENS_10bfloat16_tEfNS_4arch4Sm90ELb0ELb0ELb1ELb1ELb1ELb1ELb0ELb0ELi2ELi1ELi2ELi1ELb0EEENS1_24CollectiveEpilogueBwdGQAISC_fSF_Li256ELb1ELb1EEENS1_19SingleTileSchedulerILb1ELb0ELb0ELi128EEEEEEEEEvNT_6ParamsE,"aw",@nobits
	.sectionflags	@""
	.align	16
	.zero		1024


//--------------------- .nv.shared._ZN7cutlass13device_kernelIN5flash11enable_sm90INS1_16FlashAttnBwdSm90INS1_25CollectiveMainloopBwdSm90ILi2ELi2ELi2EN4cute5tupleIJNS5_1CILi1EEES8_S8_EEENS6_IJNS7_ILi64EEENS7_ILi128EEESB_EEENS_10bfloat16_tEfNS_4arch4Sm90ELb0ELb1ELb1ELb0ELb0ELb1ELb0ELb0ELi2ELi1ELi2ELi1ELb0EEENS1_21CollectiveEpilogueBwdISC_SD_SF_Li256ELb0ELb0ELi1EEENS1_19SingleTileSchedulerILb0ELb0ELb0ELi128EEEEEEEEEvNT_6ParamsE --------------------------
	.section	.nv.shared._ZN7cutlass13device_kernelIN5flash11enable_sm90INS1_16FlashAttnBwdSm90INS1_25CollectiveMainloopBwdSm90ILi2ELi2ELi2EN4cute5tupleIJNS5_1CILi1EEES8_S8_EEENS6_IJNS7_ILi64EEENS7_ILi128EEESB_EEENS_10bfloat16_tEfNS_4arch4Sm90ELb0ELb1ELb1ELb0ELb0ELb1ELb0ELb0ELi2ELi1ELi2ELi1ELb0EEENS1_21CollectiveEpilogueBwdISC_SD_SF_Li256ELb0ELb0ELi1EEENS1_19SingleTileSchedulerILb0ELb0ELb0ELi128EEEEEEEEEvNT_6ParamsE,"aw",@nobits
	.sectionflags	@""
	.align	16
	.zero		1024


//--------------------- .nv.shared._ZN7cutlass13device_kernelIN5flash11enable_sm90INS1_16FlashAttnBwdSm90INS1_25CollectiveMainloopBwdSm90ILi2ELi2ELi2EN4cute5tupleIJNS5_1CILi1EEES8_S8_EEENS6_IJNS7_ILi64EEENS7_ILi128EEESB_EEENS_10bfloat16_tEfNS_4arch4Sm90ELb0ELb1ELb1ELb0ELb1ELb1ELb0ELb0ELi2ELi1ELi2ELi1ELb0EEENS1_21CollectiveEpilogueBwdISC_SD_SF_Li256ELb0ELb0ELi1EEENS1_19SingleTileSchedulerILb0ELb0ELb0ELi128EEEEEEEEEvNT_6ParamsE --------------------------
	.section	.nv.shared._ZN7cutlass13device_kernelIN5flash11enable_sm90INS1_16FlashAttnBwdSm90INS1_25CollectiveMainloopBwdSm90ILi2ELi2ELi2EN4cute5tupleIJNS5_1CILi1EEES8_S8_EEENS6_IJNS7_ILi64EEENS7_ILi128EEESB_EEENS_10bfloat16_tEfNS_4arch4Sm90ELb0ELb1ELb1ELb0ELb1ELb1ELb0ELb0ELi2ELi1ELi2ELi1ELb0EEENS1_21CollectiveEpilogueBwdISC_SD_SF_Li256ELb0ELb0ELi1EEENS1_19SingleTileSchedulerILb0ELb0ELb0ELi128EEEEEEEEEvNT_6ParamsE,"aw",@nobits
	.sectionflags	@""
	.align	16
	.zero		1024


//--------------------- .nv.shared._ZN7cutlass13device_kernelIN5flash11enable_sm90INS1_16FlashAttnBwdSm90INS1_25CollectiveMainloopBwdSm90ILi2ELi2ELi2EN4cute5tupleIJNS5_1CILi1EEES8_S8_EEENS6_IJNS7_ILi64EEENS7_ILi128EEESB_EEENS_10bfloat16_tEfNS_4arch4Sm90ELb0ELb1ELb1ELb0ELb0ELb1ELb0ELb0ELi2ELi1ELi2ELi1ELb0EEENS1_24CollectiveEpilogueBwdGQAISC_fSF_Li256ELb0ELb0EEENS1_19SingleTileSchedulerILb0ELb0ELb0ELi128EEEEEEEEEvNT_6ParamsE --------------------------
	.section	.nv.shared._ZN7cutlass13device_kernelIN5flash11enable_sm90INS1_16FlashAttnBwdSm90INS1_25CollectiveMainloopBwdSm90ILi2ELi2ELi2EN4cute5tupleIJNS5_1CILi1EEES8_S8_EEENS6_IJNS7_ILi64EEENS7_ILi128EEESB_EEENS_10bfloat16_tEfNS_4arch4Sm90ELb0ELb1ELb1ELb0ELb0ELb1ELb0ELb0ELi2ELi1ELi2ELi1ELb0EEENS1_24CollectiveEpilogueBwdGQAISC_fSF_Li256ELb0ELb0EEENS1_19SingleTileSchedulerILb0ELb0ELb0ELi128EEEEEEEEEvNT_6ParamsE,"aw",@nobits
	.sectionflags	@""
	.align	16
	.zero		1024


//--------------------- .nv.shared._ZN7cutlass13device_kernelIN5flash11enable_sm90INS1_16FlashAttnBwdSm90INS1_25CollectiveMainloopBwdSm90ILi2ELi2ELi2EN4cute5tupleIJNS5_1CILi1EEES8_S8_EEENS6_IJNS7_ILi64EEENS7_ILi128EEESB_EEENS_10bfloat16_tEfNS_4arch4Sm90ELb0ELb1ELb1ELb0ELb1ELb1ELb0ELb0ELi2ELi1ELi2ELi1ELb0EEENS1_24CollectiveEpilogueBwdGQAISC_fSF_Li256ELb0ELb1EEENS1_19SingleTileSchedulerILb0ELb0ELb0ELi128EEEEEEEEEvNT_6ParamsE --------------------------
	.section	.nv.shared._ZN7cutlass13device_kernelIN5flash11enable_sm90INS1_16FlashAttnBwdSm90INS1_25CollectiveMainloopBwdSm90ILi2ELi2ELi2EN4cute5tupleIJNS5_1CILi1EEES8_S8_EEENS6_IJNS7_ILi64EEENS7_ILi128EEESB_EEENS_10bfloat16_tEfNS_4arch4Sm90ELb0ELb1ELb1ELb0ELb1ELb1ELb0ELb0ELi2ELi1ELi2ELi1ELb0EEENS1_24CollectiveEpilogueBwdGQAISC_fSF_Li256ELb0ELb1EEENS1_19SingleTileSchedulerILb0ELb0ELb0ELi128EEEEEEEEEvNT_6ParamsE,"aw",@nobits
	.sectionflags	@""
	.align	16
	.zero		1024


//--------------------- .nv.shared._ZN7cutlass13device_kernelIN5flash11enable_sm90INS1_16FlashAttnBwdSm90INS1_25CollectiveMainloopBwdSm90ILi2ELi2ELi2EN4cute5tupleIJNS5_1CILi1EEES8_S8_EEENS6_IJNS7_ILi64EEENS7_ILi128EEESB_EEENS_10bfloat16_tEfNS_4arch4Sm90ELb0ELb1ELb1ELb1ELb0ELb1ELb0ELb0ELi2ELi1ELi2ELi1ELb0EEENS1_21CollectiveEpilogueBwdISC_SD_SF_Li256ELb1ELb0ELi1EEENS1_19SingleTileSchedulerILb1ELb0ELb0ELi128EEEEEEEEEvNT_6ParamsE --------------------------
	.section	.nv.shared._ZN7cutlass13device_kernelIN5flash11enable_sm90INS1_16FlashAttnBwdSm90INS1_25CollectiveMainloopBwdSm90ILi2ELi2ELi2EN4cute5tupleIJNS5_1CILi1EEES8_S8_EEENS6_IJNS7_ILi64EEENS7_ILi128EEESB_EEENS_10bfloat16_tEfNS_4arch4Sm90ELb0ELb1ELb1ELb1ELb0ELb1ELb0ELb0ELi2ELi1ELi2ELi1ELb0EEENS1_21CollectiveEpilogueBwdISC_SD_SF_Li256ELb1ELb0ELi1EEENS1_19SingleTileSchedulerILb1ELb0ELb0ELi128EEEEEEEEEvNT_6ParamsE,"aw",@nobits
	.sectionflags	@""
	.align	16
	.zero		1024


//--------------------- .nv.shared._ZN7cutlass13device_kernelIN5flash11enable_sm90INS1_16FlashAttnBwdSm90INS1_25CollectiveMainloopBwdSm90ILi2ELi2ELi2EN4cute5tupleIJNS5_1CILi1EEES8_S8_EEENS6_IJNS7_ILi64EEENS7_ILi128EEESB_EEENS_10bfloat16_tEfNS_4arch4Sm90ELb0ELb1ELb1ELb1ELb1ELb1ELb0ELb0ELi2ELi1ELi2ELi1ELb0EEENS1_21CollectiveEpilogueBwdISC_SD_SF_Li256ELb1ELb0ELi1EEENS1_19SingleTileSchedulerILb1ELb0ELb0ELi128EEEEEEEEEvNT_6ParamsE --------------------------
	.section	.nv.shared._ZN7cutlass13device_kernelIN5flash11enable_sm90INS1_16FlashAttnBwdSm90INS1_25CollectiveMainloopBwdSm90ILi2ELi2ELi2EN4cute5tupleIJNS5_1CILi1EEES8_S8_EEENS6_IJNS7_ILi64EEENS7_ILi128EEESB_EEENS_10bfloat16_tEfNS_4arch4Sm90ELb0ELb1ELb1ELb1ELb1ELb1ELb0ELb0ELi2ELi1ELi2ELi1ELb0EEENS1_21CollectiveEpilogueBwdISC_SD_SF_Li256ELb1ELb0ELi1EEENS1_19SingleTileSchedulerILb1ELb0ELb0ELi128EEEEEEEEEvNT_6ParamsE,"aw",@nobits
	.sectionflags	@""
	.align	16
	.zero		1024


//--------------------- .nv.shared._ZN7cutlass13device_kernelIN5flash11enable_sm90INS1_16FlashAttnBwdSm90INS1_25CollectiveMainloopBwdSm90ILi2ELi2ELi2EN4cute5tupleIJNS5_1CILi1EEES8_S8_EEENS6_IJNS7_ILi64EEENS7_ILi128EEESB_EEENS_10bfloat16_tEfNS_4arch4Sm90ELb0ELb1ELb1ELb1ELb0ELb1ELb0ELb0ELi2ELi1ELi2ELi1ELb0EEENS1_24CollectiveEpilogueBwdGQAISC_fSF_Li256ELb1ELb0EEENS1_19SingleTileSchedulerILb1ELb0ELb0ELi128EEEEEEEEEvNT_6ParamsE --------------------------
	.section	.nv.shared._ZN7cutlass13device_kernelIN5flash11enable_sm90INS1_16FlashAttnBwdSm90INS1_25CollectiveMainloopBwdSm90ILi2ELi2ELi2EN4cute5tupleIJNS5_1CILi1EEES8_S8_EEENS6_IJNS7_ILi64EEENS7_ILi128EEESB_EEENS_10bfloat16_tEfNS_4arch4Sm90ELb0ELb1ELb1ELb1ELb0ELb1ELb0ELb0ELi2ELi1ELi2ELi1ELb0EEENS1_24CollectiveEpilogueBwdGQAISC_fSF_Li256ELb1ELb0EEENS1_19SingleTileSchedulerILb1ELb0ELb0ELi128EEEEEEEEEvNT_6ParamsE,"aw",@nobits
	.sectionflags	@""
	.align	16
	.zero		1024


//--------------------- .nv.shared._ZN7cutlass13device_kernelIN5flash11enable_sm90INS1_16FlashAttnBwdSm90INS1_25CollectiveMainloopBwdSm90ILi2ELi2ELi2EN4cute5tupleIJNS5_1CILi1EEES8_S8_EEENS6_IJNS7_ILi64EEENS7_ILi128EEESB_EEENS_10bfloat16_tEfNS_4arch4Sm90ELb0ELb1ELb1ELb1ELb1ELb1ELb0ELb0ELi2ELi1ELi2ELi1ELb0EEENS1_24CollectiveEpilogueBwdGQAISC_fSF_Li256ELb1ELb1EEENS1_19SingleTileSchedulerILb1ELb0ELb0ELi128EEEEEEEEEvNT_6ParamsE --------------------------
	.section	.nv.shared._ZN7cutlass13device_kernelIN5flash11enable_sm90INS1_16FlashAttnBwdSm90INS1_25CollectiveMainloopBwdSm90ILi2ELi2ELi2EN4cute5tupleIJNS5_1CILi1EEES8_S8_EEENS6_IJNS7_ILi64EEENS7_ILi128EEESB_EEENS_10bfloat16_tEfNS_4arch4Sm90ELb0ELb1ELb1ELb1ELb1ELb1ELb0ELb0ELi2ELi1ELi2ELi1ELb0EEENS1_24CollectiveEpilogueBwdGQAISC_fSF_Li256ELb1ELb1EEENS1_19SingleTileSchedulerILb1ELb0ELb0ELi128EEEEEEEEEvNT_6ParamsE,"aw",@nobits
	.sectionflags	@""
	.align	16
	.zero		1024


//--------------------- .nv.shared._ZN7cutlass13device_kernelIN5flash11enable_sm90INS1_16FlashAttnBwdSm90INS1_25CollectiveMainloopBwdSm90ILi2ELi2ELi2EN4cute5tupleIJNS5_1CILi1EEES8_S8_EEENS6_IJNS7_ILi64EEENS7_ILi128EEESB_EEENS_10bfloat16_tEfNS_4arch4Sm90ELb1ELb0ELb1ELb0ELb0ELb1ELb0ELb0ELi2ELi1ELi2ELi1ELb0EEENS1_21CollectiveEpilogueBwdISC_SD_SF_Li256ELb0ELb0ELi1EEENS1_25SingleTileBwdLPTSchedulerILb0ELi128ELb0EEEEEEEEEvNT_6ParamsE --------------------------
	.section	.nv.shared._ZN7cutlass13device_kernelIN5flash11enable_sm90INS1_16FlashAttnBwdSm90INS1_25CollectiveMainloopBwdSm90ILi2ELi2ELi2EN4cute5tupleIJNS5_1CILi1EEES8_S8_EEENS6_IJNS7_ILi64EEENS7_ILi128EEESB_EEENS_10bfloat16_tEfNS_4arch4Sm90ELb1ELb0ELb1ELb0ELb0ELb1ELb0ELb0ELi2ELi1ELi2ELi1ELb0EEENS1_21CollectiveEpilogueBwdISC_SD_SF_Li256ELb0ELb0ELi1EEENS1_25SingleTileBwdLPTSchedulerILb0ELi128ELb0EEEEEEEEEvNT_6ParamsE,"aw",@nobits
	.sectionflags	@""
	.align	16
	.zero		1024


//--------------------- .nv.shared._ZN7cutlass13device_kernelIN5flash11enable_sm90INS1_16FlashAttnBwdSm90INS1_25CollectiveMainloopBwdSm90ILi2ELi2ELi2EN4cute5tupleIJNS5_1CILi1EEES8_S8_EEENS6_IJNS7_ILi64EEENS7_ILi128EEESB_EEENS_10bfloat16_tEfNS_4arch4Sm90ELb1ELb0ELb1ELb0ELb1ELb1ELb0ELb0ELi2ELi1ELi2ELi1ELb0EEENS1_21CollectiveEpilogueBwdISC_SD_SF_Li256ELb0ELb0ELi1EEENS1_25SingleTileBwdLPTSchedulerILb0ELi128ELb1EEEEEEEEEvNT_6ParamsE --------------------------
	.section	.nv.shared._ZN7cutlass13device_kernelIN5flash11enable_sm90INS1_16FlashAttnBwdSm90INS1_25CollectiveMainloopBwdSm90ILi2ELi2ELi2EN4cute5tupleIJNS5_1CILi1EEES8_S8_EEENS6_IJNS7_ILi64EEENS7_ILi128EEESB_EEENS_10bfloat16_tEfNS_4arch4Sm90ELb1ELb0ELb1ELb0ELb1ELb1ELb0ELb0ELi2ELi1ELi2ELi1ELb0EEENS1_21CollectiveEpilogueBwdISC_SD_SF_Li256ELb0ELb0ELi1EEENS1_25SingleTileBwdLPTSchedulerILb0ELi128ELb1EEEEEEEEEvNT_6ParamsE,"aw",@nobits
	.sectionflags	@""
	.align	16
	.zero		1024


//--------------------- .nv.shared._ZN7cutlass13device_kernelIN5flash11enable_sm90INS1_16FlashAttnBwdSm90INS1_25CollectiveMainloopBwdSm90ILi2ELi2ELi2EN4cute5tupleIJNS5_1CILi1EEES8_S8_EEENS6_IJNS7_ILi64EEENS7_ILi128EEESB_EEENS_10bfloat16_tEfNS_4arch4Sm90ELb1ELb0ELb1ELb0ELb0ELb1ELb0ELb0ELi2ELi1ELi2ELi1ELb0EEENS1_24CollectiveEpilogueBwdGQAISC_fSF_Li256ELb0ELb0EEENS1_25SingleTileBwdLPTSchedulerILb0ELi128ELb0EEEEEEEEEvNT_6ParamsE --------------------------
	.section	.nv.shared._ZN7cutlass13device_kernelIN5flash11enable_sm90INS1_16FlashAttnBwdSm90INS1_25CollectiveMainloopBwdSm90ILi2ELi2ELi2EN4cute5tupleIJNS5_1CILi1EEES8_S8_EEENS6_IJNS7_ILi64EEENS7_ILi128EEESB_EEENS_10bfloat16_tEfNS_4arch4Sm90ELb1ELb0ELb1ELb0ELb0ELb1ELb0ELb0ELi2ELi1ELi2ELi1ELb0EEENS1_24CollectiveEpilogueBwdGQAISC_fSF_Li256ELb0ELb0EEENS1_25SingleTileBwdLPTSchedulerILb0ELi128ELb0EEEEEEEEEvNT_6ParamsE,"aw",@nobits
	.sectionflags	@""
	.align	16
	.zero		1024


//--------------------- .nv.shared._ZN7cutlass13device_kernelIN5flash11enable_sm90INS1_16FlashAttnBwdSm90INS1_25CollectiveMainloopBwdSm90ILi2ELi2ELi2EN4cute5tupleIJNS5_1CILi1EEES8_S8_EEENS6_IJNS7_ILi64EEENS7_ILi128EEESB_EEENS_10bfloat16_tEfNS_4arch4Sm90ELb1ELb0ELb1ELb0ELb1ELb1ELb0ELb0ELi2ELi1ELi2ELi1ELb0EEENS1_24CollectiveEpilogueBwdGQAISC_fSF_Li256ELb0ELb1EEENS1_25SingleTileBwdLPTSchedulerILb0ELi128ELb1EEEEEEEEEvNT_6ParamsE --------------------------
	.section	.nv.shared._ZN7cutlass13device_kernelIN5flash11enable_sm90INS1_16FlashAttnBwdSm90INS1_25CollectiveMainloopBwdSm90ILi2ELi2ELi2EN4cute5tupleIJNS5_1CILi1EEES8_S8_EEENS6_IJNS7_ILi64EEENS7_ILi128EEESB_EEENS_10bfloat16_tEfNS_4arch4Sm90ELb1ELb0ELb1ELb0ELb1ELb1ELb0ELb0ELi2ELi1ELi2ELi1ELb0EEENS1_24CollectiveEpilogueBwdGQAISC_fSF_Li256ELb0ELb1EEENS1_25SingleTileBwdLPTSchedulerILb0ELi128ELb1EEEEEEEEEvNT_6ParamsE,"aw",@nobits
	.sectionflags	@""
	.align	16
	.zero		1024


//--------------------- .nv.shared._ZN7cutlass13device_kernelIN5flash11enable_sm90INS1_16FlashAttnBwdSm90INS1_25CollectiveMainloopBwdSm90ILi2ELi2ELi2EN4cute5tupleIJNS5_1CILi1EEES8_S8_EEENS6_IJNS7_ILi64EEENS7_ILi128EEESB_EEENS_10bfloat16_tEfNS_4arch4Sm90ELb1ELb0ELb1ELb1ELb0ELb1ELb0ELb0ELi2ELi1ELi2ELi1ELb0EEENS1_21CollectiveEpilogueBwdISC_SD_SF_Li256ELb1ELb0ELi1EEENS1_25SingleTileBwdLPTSchedulerILb1ELi128ELb0EEEEEEEEEvNT_6ParamsE --------------------------
	.section	.nv.shared._ZN7cutlass13device_kernelIN5flash11enable_sm90INS1_16FlashAttnBwdSm90INS1_25CollectiveMainloopBwdSm90ILi2ELi2ELi2EN4cute5tupleIJNS5_1CILi1EEES8_S8_EEENS6_IJNS7_ILi64EEENS7_ILi128EEESB_EEENS_10bfloat16_tEfNS_4arch4Sm90ELb1ELb0ELb1ELb1ELb0ELb1ELb0ELb0ELi2ELi1ELi2ELi1ELb0EEENS1_21CollectiveEpilogueBwdISC_SD_SF_Li256ELb1ELb0ELi1EEENS1_25SingleTileBwdLPTSchedulerILb1ELi128ELb0EEEEEEEEEvNT_6ParamsE,"aw",@nobits
	.sectionflags	@""
	.align	16
	.zero		1024


//--------------------- .nv.shared._ZN7cutlass13device_kernelIN5flash11enable_sm90INS1_16FlashAttnBwdSm90INS1_25CollectiveMainloopBwdSm90ILi2ELi2ELi2EN4cute5tupleIJNS5_1CILi1EEES8_S8_EEENS6_IJNS7_ILi64EEENS7_ILi128EEESB_EEENS_10bfloat16_tEfNS_4arch4Sm90ELb1ELb0ELb1ELb1ELb1ELb1ELb0ELb0ELi2ELi1ELi2ELi1ELb0EEENS1_21CollectiveEpilogueBwdISC_SD_SF_Li256ELb1ELb0ELi1EEENS1_25SingleTileBwdLPTSchedulerILb1ELi128ELb1EEEEEEEEEvNT_6ParamsE --------------------------
	.section	.nv.shared._ZN7cutlass13device_kernelIN5flash11enable_sm90INS1_16FlashAttnBwdSm90INS1_25CollectiveMainloopBwdSm90ILi2ELi2ELi2EN4cute5tupleIJNS5_1CILi1EEES8_S8_EEENS6_IJNS7_ILi64EEENS7_ILi128EEESB_EEENS_10bfloat16_tEfNS_4arch4Sm90ELb1ELb0ELb1ELb1ELb1ELb1ELb0ELb0ELi2ELi1ELi2ELi1ELb0EEENS1_21CollectiveEpilogueBwdISC_SD_SF_Li256ELb1ELb0ELi1EEENS1_25SingleTileBwdLPTSchedulerILb1ELi128ELb1EEEEEEEEEvNT_6ParamsE,"aw",@nobits
	.sectionflags	@""
	.align	16
	.zero		1024


//--------------------- .nv.shared._ZN7cutlass13device_kernelIN5flash11enable_sm90INS1_16FlashAttnBwdSm90INS1_25CollectiveMainloopBwdSm90ILi2ELi2ELi2EN4cute5tupleIJNS5_1CILi1EEES8_S8_EEENS6_IJNS7_ILi64EEENS7_ILi128EEESB_EEENS_10bfloat16_tEfNS_4arch4Sm90ELb1ELb0ELb1ELb1ELb0ELb1ELb0ELb0ELi2ELi1ELi2ELi1ELb0EEENS1_24CollectiveEpilogueBwdGQAISC_fSF_Li256ELb1ELb0EEENS1_25SingleTileBwdLPTSchedulerILb1ELi128ELb0EEEEEEEEEvNT_6ParamsE --------------------------
	.section	.nv.shared._ZN7cutlass13device_kernelIN5flash11enable_sm90INS1_16FlashAttnBwdSm90INS1_25CollectiveMainloopBwdSm90ILi2ELi2ELi2EN4cute5tupleIJNS5_1CILi1EEES8_S8_EEENS6_IJNS7_ILi64EEENS7_ILi128EEESB_EEENS_10bfloat16_tEfNS_4arch4Sm90ELb1ELb0ELb1ELb1ELb0ELb1ELb0ELb0ELi2ELi1ELi2ELi1ELb0EEENS1_24CollectiveEpilogueBwdGQAISC_fSF_Li256ELb1ELb0EEENS1_25SingleTileBwdLPTSchedulerILb1ELi128ELb0EEEEEEEEEvNT_6ParamsE,"aw",@nobits
	.sectionflags	@""
	.align	16
	.zero		1024


//--------------------- .nv.shared._ZN7cutlass13device_kernelIN5flash11enable_sm90INS1_16FlashAttnBwdSm90INS1_25CollectiveMainloopBwdSm90ILi2ELi2ELi2EN4cute5tupleIJNS5_1CILi1EEES8_S8_EEENS6_IJNS7_ILi64EEENS7_ILi128EEESB_EEENS_10bfloat16_tEfNS_4arch4Sm90ELb1ELb0ELb1ELb1ELb1ELb1ELb0ELb0ELi2ELi1ELi2ELi1ELb0EEENS1_24CollectiveEpilogueBwdGQAISC_fSF_Li256ELb1ELb1EEENS1_25SingleTileBwdLPTSchedulerILb1ELi128ELb1EEEEEEEEEvNT_6ParamsE --------------------------
	.section	.nv.shared._ZN7cutlass13device_kernelIN5flash11enable_sm90INS1_16FlashAttnBwdSm90INS1_25CollectiveMainloopBwdSm90ILi2ELi2ELi2EN4cute5tupleIJNS5_1CILi1EEES8_S8_EEENS6_IJNS7_ILi64EEENS7_ILi128EEESB_EEENS_10bfloat16_tEfNS_4arch4Sm90ELb1ELb0ELb1ELb1ELb1ELb1ELb0ELb0ELi2ELi1ELi2ELi1ELb0EEENS1_24CollectiveEpilogueBwdGQAISC_fSF_Li256ELb1ELb1EEENS1_25SingleTileBwdLPTSchedulerILb1ELi128ELb1EEEEEEEEEvNT_6ParamsE,"aw",@nobits
	.sectionflags	@""
	.align	16
	.zero		1024


//--------------------- .nv.shared._ZN7cutlass13device_kernelIN5flash11enable_sm90INS1_16FlashAttnBwdSm90INS1_25CollectiveMainloopBwdSm90ILi2ELi2ELi2EN4cute5tupleIJNS5_1CILi1EEES8_S8_EEENS6_IJNS7_ILi80EEENS7_ILi128EEESB_EEENS_10bfloat16_tEfNS_4arch4Sm90ELb0ELb0ELb0ELb0ELb0ELb1ELb0ELb1ELi2ELi1ELi2ELi1ELb0EEENS1_21CollectiveEpilogueBwdISC_SD_SF_Li256ELb0ELb0ELi1EEENS1_19SingleTileSchedulerILb0ELb0ELb0ELi128EEEEEEEEEvNT_6ParamsE --------------------------
	.section	.nv.shared._ZN7cutlass13device_kernelIN5flash11enable_sm90INS1_16FlashAttnBwdSm90INS1_25CollectiveMainloopBwdSm90ILi2ELi2ELi2EN4cute5tupleIJNS5_1CILi1EEES8_S8_EEENS6_IJNS7_ILi80EEENS7_ILi128EEESB_EEENS_10bfloat16_tEfNS_4arch4Sm90ELb0ELb0ELb0ELb0ELb0ELb1ELb0ELb1ELi2ELi1ELi2ELi1ELb0EEENS1_21CollectiveEpilogueBwdISC_SD_SF_Li256ELb0ELb0ELi1EEENS1_19SingleTileSchedulerILb0ELb0ELb0ELi128EEEEEEEEEvNT_6ParamsE,"aw",@nobits
	.sectionflags	@""
	.align	16
	.zero		1024


//--------------------- .nv.shared._ZN7cutlass13device_kernelIN5flash11enable_sm90INS1_16FlashAttnBwdSm90INS1_25CollectiveMainloopBwdSm90ILi2ELi2ELi2EN4cute5tupleIJNS5_1CILi1EEES8_S8_EEENS6_IJNS7_ILi80EEENS7_ILi128EEESB_EEENS_10bfloat16_tEfNS_4arch4Sm90ELb0ELb0ELb0ELb0ELb1ELb1ELb0ELb1ELi2ELi1ELi2ELi1ELb0EEENS1_21CollectiveEpilogueBwdISC_SD_SF_Li256ELb0ELb0ELi1EEENS1_19SingleTileSchedulerILb0ELb0ELb0ELi128EEEEEEEEEvNT_6ParamsE --------------------------
	.section	.nv.shared._ZN7cutlass13device_kernelIN5flash11enable_sm90INS1_16FlashAttnBwdSm90INS1_25CollectiveMainloopBwdSm90ILi2ELi2ELi2EN4cute5tupleIJNS5_1CILi1EEES8_S8_EEENS6_IJNS7_ILi80EEENS7_ILi128EEESB_EEENS_10bfloat16_tEfNS_4arch4Sm90ELb0ELb0ELb0ELb0ELb1ELb1ELb0ELb1ELi2ELi1ELi2ELi1ELb0EEENS1_21CollectiveEpilogueBwdISC_SD_SF_Li256ELb0ELb0ELi1EEENS1_19SingleTileSchedulerILb0ELb0ELb0ELi128EEEEEEEEEvNT_6ParamsE,"aw",@nobits
	.sectionflags	@""
	.align	16
	.zero		1024


//--------------------- .nv.shared._ZN7cutlass13device_kernelIN5flash11enable_sm90INS1_16FlashAttnBwdSm90INS1_25CollectiveMainloopBwdSm90ILi2ELi2ELi2EN4cute5tupleIJNS5_1CILi1EEES8_S8_EEENS6_IJNS7_ILi80EEENS7_ILi128EEESB_EEENS_10bfloat16_tEfNS_4arch4Sm90ELb0ELb0ELb0ELb0ELb0ELb1ELb0ELb1ELi2ELi1ELi2ELi1ELb0EEENS1_24CollectiveEpilogueBwdGQAISC_fSF_Li256ELb0ELb0EEENS1_19SingleTileSchedulerILb0ELb0ELb0ELi128EEEEEEEEEvNT_6ParamsE --------------------------
	.section	.nv.shared._ZN7cutlass13device_kernelIN5flash11enable_sm90INS1_16FlashAttnBwdSm90INS1_25CollectiveMainloopBwdSm90ILi2ELi2ELi2EN4cute5tupleIJNS5_1CILi1EEES8_S8_EEENS6_IJNS7_ILi80EEENS7_ILi128EEESB_EEENS_10bfloat16_tEfNS_4arch4Sm90ELb0ELb0ELb0ELb0ELb0ELb1ELb0ELb1ELi2ELi1ELi2ELi1ELb0EEENS1_24CollectiveEpilogueBwdGQAISC_fSF_Li256ELb0ELb0EEENS1_19SingleTileSchedulerILb0ELb0ELb0ELi128EEEEEEEEEvNT_6ParamsE,"aw",@nobits
	.sectionflags	@""
	.align	16
	.zero		1024


//--------------------- .nv.shared._ZN7cutlass13device_kernelIN5flash11enable_sm90INS1_16FlashAttnBwdSm90INS1_25CollectiveMainloopBwdSm90ILi2ELi2ELi2EN4cute5tupleIJNS5_1CILi1EEES8_S8_EEENS6_IJNS7_ILi80EEENS7_ILi128EEESB_EEENS_10bfloat16_tEfNS_4arch4Sm90ELb0ELb0ELb0ELb0ELb1ELb1ELb0ELb1ELi2ELi1ELi2ELi1ELb0EEENS1_24CollectiveEpilogueBwdGQAISC_fSF_Li256ELb0ELb1EEENS1_19SingleTileSchedulerILb0ELb0ELb0ELi128EEEEEEEEEvNT_6ParamsE --------------------------
	.section	.nv.shared._ZN7cutlass13device_kernelIN5flash11enable_sm90INS1_16FlashAttnBwdSm90INS1_25CollectiveMainloopBwdSm90ILi2ELi2ELi2EN4cute5tupleIJNS5_1CILi1EEES8_S8_EEENS6_IJNS7_ILi80EEENS7_ILi128EEESB_EEENS_10bfloat16_tEfNS_4arch4Sm90ELb0ELb0ELb0ELb0ELb1ELb1ELb0ELb1ELi2ELi1ELi2ELi1ELb0EEENS1_24CollectiveEpilogueBwdGQAISC_fSF_Li256ELb0ELb1EEENS1_19SingleTileSchedulerILb0ELb0ELb0ELi128EEEEEEEEEvNT_6ParamsE,"aw",@nobits
	.sectionflags	@""
	.align	16
	.zero		1024


//--------------------- .nv.shared._ZN7cutlass13device_kernelIN5flash22FlashAttnBwdPreprocessIN4cute5tupleIJNS3_1CILi80EEENS5_ILi128EEEEEENS_10bfloat16_tEfNS_4arch4Sm90ELb1ELb0EEEEEvNT_6ParamsE --------------------------
	.section	.nv.shared._ZN7cutlass13device_kernelIN5flash22FlashAttnBwdPreprocessIN4cute5tupleIJNS3_1CILi80EEENS5_ILi128EEEEEENS_10bfloat16_tEfNS_4arch4Sm90ELb1ELb0EEEEEvNT_6ParamsE,"aw",@nobits
	.sectionflags	@""
	.align	16
	.zero		1024


//--------------------- .nv.shared._ZN7cutlass13device_kernelIN5flash11enable_sm90INS1_16FlashAttnBwdSm90INS1_25CollectiveMainloopBwdSm90ILi2ELi2ELi2EN4cute5tupleIJNS5_1CILi1EEES8_S8_EEENS6_IJNS7_ILi80EEENS7_ILi128EEESB_EEENS_10bfloat16_tEfNS_4arch4Sm90ELb0ELb0ELb0ELb1ELb0ELb1ELb0ELb1ELi2ELi1ELi2ELi1ELb0EEENS1_21CollectiveEpilogueBwdISC_SD_SF_Li256ELb1ELb0ELi1EEENS1_19SingleTileSchedulerILb1ELb0ELb0ELi128EEEEEEEEEvNT_6ParamsE --------------------------
	.section	.nv.shared._ZN7cutlass13device_kernelIN5flash11enable_sm90INS1_16FlashAttnBwdSm90INS1_25CollectiveMainloopBwdSm90ILi2ELi2ELi2EN4cute5tupleIJNS5_1CILi1EEES8_S8_EEENS6_IJNS7_ILi80EEENS7_ILi128EEESB_EEENS_10bfloat16_tEfNS_4arch4Sm90ELb0ELb0ELb0ELb1ELb0ELb1ELb0ELb1ELi2ELi1ELi2ELi1ELb0EEENS1_21CollectiveEpilogueBwdISC_SD_SF_Li256ELb1ELb0ELi1EEENS1_19SingleTileSchedulerILb1ELb0ELb0ELi128EEEEEEEEEvNT_6ParamsE,"aw",@nobits
	.sectionflags	@""
	.align	16
	.zero		1024


//--------------------- .nv.shared._ZN7cutlass13device_kernelIN5flash11enable_sm90INS1_16FlashAttnBwdSm90INS1_25CollectiveMainloopBwdSm90ILi2ELi2ELi2EN4cute5tupleIJNS5_1CILi1EEES8_S8_EEENS6_IJNS7_ILi80EEENS7_ILi128EEESB_EEENS_10bfloat16_tEfNS_4arch4Sm90ELb0ELb0ELb0ELb1ELb1ELb1ELb0ELb1ELi2ELi1ELi2ELi1ELb0EEENS1_21CollectiveEpilogueBwdISC_SD_SF_Li256ELb1ELb0ELi1EEENS1_19SingleTileSchedulerILb1ELb0ELb0ELi128EEEEEEEEEvNT_6ParamsE --------------------------
	.section	.nv.shared._ZN7cutlass13device_kernelIN5flash11enable_sm90INS1_16FlashAttnBwdSm90INS1_25CollectiveMainloopBwdSm90ILi2ELi2ELi2EN4cute5tupleIJNS5_1CILi1EEES8_S8_EEENS6_IJNS7_ILi80EEENS7_ILi128EEESB_EEENS_10bfloat16_tEfNS_4arch4Sm90ELb0ELb0ELb0ELb1ELb1ELb1ELb0ELb1ELi2ELi1ELi2ELi1ELb0EEENS1_21CollectiveEpilogueBwdISC_SD_SF_Li256ELb1ELb0ELi1EEENS1_19SingleTileSchedulerILb1ELb0ELb0ELi128EEEEEEEEEvNT_6ParamsE,"aw",@nobits
	.sectionflags	@""
	.align	16
	.zero		1024


//--------------------- .nv.shared._ZN7cutlass13device_kernelIN5flash11enable_sm90INS1_16FlashAttnBwdSm90INS1_25CollectiveMainloopBwdSm90ILi2ELi2ELi2EN4cute5tupleIJNS5_1CILi1EEES8_S8_EEENS6_IJNS7_ILi80EEENS7_ILi128EEESB_EEENS_10bfloat16_tEfNS_4arch4Sm90ELb0ELb0ELb0ELb1ELb0ELb1ELb0ELb1ELi2ELi1ELi2ELi1ELb0EEENS1_24CollectiveEpilogueBwdGQAISC_fSF_Li256ELb1ELb0EEENS1_19SingleTileSchedulerILb1ELb0ELb0ELi128EEEEEEEEEvNT_6ParamsE --------------------------
	.section	.nv.shared._ZN7cutlass13device_kernelIN5flash11enable_sm90INS1_16FlashAttnBwdSm90INS1_25CollectiveMainloopBwdSm90ILi2ELi2ELi2EN4cute5tupleIJNS5_1CILi1EEES8_S8_EEENS6_IJNS7_ILi80EEENS7_ILi128EEESB_EEENS_10bfloat16_tEfNS_4arch4Sm90ELb0ELb0ELb0ELb1ELb0ELb1ELb0ELb1ELi2ELi1ELi2ELi1ELb0EEENS1_24CollectiveEpilogueBwdGQAISC_fSF_Li256ELb1ELb0EEENS1_19SingleTileSchedulerILb1ELb0ELb0ELi128EEEEEEEEEvNT_6ParamsE,"aw",@nobits
	.sectionflags	@""
	.align	16
	.zero		1024


//--------------------- .nv.shared._ZN7cutlass13device_kernelIN5flash32FlashAttnBwdPostprocessConvertdQIN4cute5tupleIJNS3_1CILi80EEENS5_ILi128EEEEEENS_10bfloat16_tEfNS_4arch4Sm90ELi256ENS3_8TiledMMAINS3_8MMA_AtomIJNS3_4SM904GMMA27MMA_64x16x16_F32BF16BF16_SSILNSF_5MajorE1ELSH_0ELNSF_7ScaleInE1ELSI_1EEEEEENS3_6LayoutINS4_IJNS5_ILi2EEENS5_ILi1EEESN_EEENS4_IJSN_NS5_ILi0EEESP_EEEEENS4_IJNS3_10UnderscoreESS_SS_EEEEELb1EEEEEvNT_6ParamsE --------------------------
	.section	.nv.shared._ZN7cutlass13device_kernelIN5flash32FlashAttnBwdPostprocessConvertdQIN4cute5tupleIJNS3_1CILi80EEENS5_ILi128EEEEEENS_10bfloat16_tEfNS_4arch4Sm90ELi256ENS3_8TiledMMAINS3_8MMA_AtomIJNS3_4SM904GMMA27MMA_64x16x16_F32BF16BF16_SSILNSF_5MajorE1ELSH_0ELNSF_7ScaleInE1ELSI_1EEEEEENS3_6LayoutINS4_IJNS5_ILi2EEENS5_ILi1EEESN_EEENS4_IJSN_NS5_ILi0EEESP_EEEEENS4_IJNS3_10UnderscoreESS_SS_EEEEELb1EEEEEvNT_6ParamsE,"aw",@nobits
	.sectionflags	@""
	.align	16
	.zero		1024


//--------------------- .nv.shared._ZN7cutlass13device_kernelIN5flash11enable_sm90INS1_16FlashAttnBwdSm90INS1_25CollectiveMainloopBwdSm90ILi2ELi2ELi2EN4cute5tupleIJNS5_1CILi1EEES8_S8_EEENS6_IJNS7_ILi80EEENS7_ILi128EEESB_EEENS_10bfloat16_tEfNS_4arch4Sm90ELb0ELb0ELb0ELb1ELb1ELb1ELb0ELb1ELi2ELi1ELi2ELi1ELb0EEENS1_24CollectiveEpilogueBwdGQAISC_fSF_Li256ELb1ELb1EEENS1_19SingleTileSchedulerILb1ELb0ELb0ELi128EEEEEEEEEvNT_6ParamsE --------------------------
	.section	.nv.shared._ZN7cutlass13device_kernelIN5flash11enable_sm90INS1_16FlashAttnBwdSm90INS1_25CollectiveMainloopBwdSm90ILi2ELi2ELi2EN4cute5tupleIJNS5_1CILi1EEES8_S8_EEENS6_IJNS7_ILi80EEENS7_ILi128EEESB_EEENS_10bfloat16_tEfNS_4arch4Sm90ELb0ELb0ELb0ELb1ELb1ELb1ELb0ELb1ELi2ELi1ELi2ELi1ELb0EEENS1_24CollectiveEpilogueBwdGQAISC_fSF_Li256ELb1ELb1EEENS1_19SingleTileSchedulerILb1ELb0ELb0ELi128EEEEEEEEEvNT_6ParamsE,"aw",@nobits
	.sectionflags	@""
	.align	16
	.zero		1024


//--------------------- .nv.shared._ZN7cutlass13device_kernelIN5flash22FlashAttnBwdPreprocessIN4cute5tupleIJNS3_1CILi80EEENS5_ILi128EEEEEENS_10bfloat16_tEfNS_4arch4Sm90ELb1ELb1EEEEEvNT_6ParamsE --------------------------
	.section	.nv.shared._ZN7cutlass13device_kernelIN5flash22FlashAttnBwdPreprocessIN4cute5tupleIJNS3_1CILi80EEENS5_ILi128EEEEEENS_10bfloat16_tEfNS_4arch4Sm90ELb1ELb1EEEEEvNT_6ParamsE,"aw",@nobits
	.sectionflags	@""
	.align	16
	.zero		1024


//--------------------- .nv.shared._ZN7cutlass13device_kernelIN5flash11enable_sm90INS1_16FlashAttnBwdSm90INS1_25CollectiveMainloopBwdSm90ILi2ELi2ELi2EN4cute5tupleIJNS5_1CILi1EEES8_S8_EEENS6_IJNS7_ILi64EEENS7_ILi128EEESB_EEENS_10bfloat16_tEfNS_4arch4Sm90ELb0ELb1ELb0ELb0ELb0ELb1ELb0ELb0ELi2ELi1ELi2ELi1ELb0EEENS1_21CollectiveEpilogueBwdISC_SD_SF_Li256ELb0ELb0ELi1EEENS1_19SingleTileSchedulerILb0ELb0ELb0ELi128EEEEEEEEEvNT_6ParamsE --------------------------
	.section	.nv.shared._ZN7cutlass13device_kernelIN5flash11enable_sm90INS1_16FlashAttnBwdSm90INS1_25CollectiveMainloopBwdSm90ILi2ELi2ELi2EN4cute5tupleIJNS5_1CILi1EEES8_S8_EEENS6_IJNS7_ILi64EEENS7_ILi128EEESB_EEENS_10bfloat16_tEfNS_4arch4Sm90ELb0ELb1ELb0ELb0ELb0ELb1ELb0ELb0ELi2ELi1ELi2ELi1ELb0EEENS1_21CollectiveEpilogueBwdISC_SD_SF_Li256ELb0ELb0ELi1EEENS1_19SingleTileSchedulerILb0ELb0ELb0ELi128EEEEEEEEEvNT_6ParamsE,"aw",@nobits
	.sectionflags	@""
	.align	16
	.zero		1024


//--------------------- .nv.shared._ZN7cutlass13device_kernelIN5flash11enable_sm90INS1_16FlashAttnBwdSm90INS1_25CollectiveMainloopBwdSm90ILi2ELi2ELi2EN4cute5tupleIJNS5_1CILi1EEES8_S8_EEENS6_IJNS7_ILi64EEENS7_ILi128EEESB_EEENS_10bfloat16_tEfNS_4arch4Sm90ELb0ELb1ELb0ELb0ELb1ELb1ELb0ELb0ELi2ELi1ELi2ELi1ELb0EEENS1_21CollectiveEpilogueBwdISC_SD_SF_Li256ELb0ELb0ELi1EEENS1_19SingleTileSchedulerILb0ELb0ELb0ELi128EEEEEEEEEvNT_6ParamsE --------------------------
	.section	.nv.shared._ZN7cutlass13device_kernelIN5flash11enable_sm90INS1_16FlashAttnBwdSm90INS1_25CollectiveMainloopBwdSm90ILi2ELi2ELi2EN4cute5tupleIJNS5_1CILi1EEES8_S8_EEENS6_IJNS7_ILi64EEENS7_ILi128EEESB_EEENS_10bfloat16_tEfNS_4arch4Sm90ELb0ELb1ELb0ELb0ELb1ELb1ELb0ELb0ELi2ELi1ELi2ELi1ELb0EEENS1_21CollectiveEpilogueBwdISC_SD_SF_Li256ELb0ELb0ELi1EEENS1_19SingleTileSchedulerILb0ELb0ELb0ELi128EEEEEEEEEvNT_6ParamsE,"aw",@nobits
	.sectionflags	@""
	.align	16
	.zero		1024


//--------------------- .nv.shared._ZN7cutlass13device_kernelIN5flash11enable_sm90INS1_16FlashAttnBwdSm90INS1_25CollectiveMainloopBwdSm90ILi2ELi2ELi2EN4cute5tupleIJNS5_1CILi1EEES8_S8_EEENS6_IJNS7_ILi64EEENS7_ILi128EEESB_EEENS_10bfloat16_tEfNS_4arch4Sm90ELb0ELb1ELb0ELb0ELb0ELb1ELb0ELb0ELi2ELi1ELi2ELi1ELb0EEENS1_24CollectiveEpilogueBwdGQAISC_fSF_Li256ELb0ELb0EEENS1_19SingleTileSchedulerILb0ELb0ELb0ELi128EEEEEEEEEvNT_6ParamsE --------------------------
	.section	.nv.shared._ZN7cutlass13device_kernelIN5flash11enable_sm90INS1_16FlashAttnBwdSm90INS1_25CollectiveMainloopBwdSm90ILi2ELi2ELi2EN4cute5tupleIJNS5_1CILi1EEES8_S8_EEENS6_IJNS7_ILi64EEENS7_ILi128EEESB_EEENS_10bfloat16_tEfNS_4arch4Sm90ELb0ELb1ELb0ELb0ELb0ELb1ELb0ELb0ELi2ELi1ELi2ELi1ELb0EEENS1_24CollectiveEpilogueBwdGQAISC_fSF_Li256ELb0ELb0EEENS1_19SingleTileSchedulerILb0ELb0ELb0ELi128EEEEEEEEEvNT_6ParamsE,"aw",@nobits
	.sectionflags	@""
	.align	16
	.zero		1024


//--------------------- .nv.shared._ZN7cutlass13device_kernelIN5flash11enable_sm90INS1_16FlashAttnBwdSm90INS1_25CollectiveMainloopBwdSm90ILi2ELi2ELi2EN4cute5tupleIJNS5_1CILi1EEES8_S8_EEENS6_IJNS7_ILi64EEENS7_ILi128EEESB_EEENS_10bfloat16_tEfNS_4arch4Sm90ELb0ELb1ELb0ELb0ELb1ELb1ELb0ELb0ELi2ELi1ELi2ELi1ELb0EEENS1_24CollectiveEpilogueBwdGQAISC_fSF_Li256ELb0ELb1EEENS1_19SingleTileSchedulerILb0ELb0ELb0ELi128EEEEEEEEEvNT_6ParamsE --------------------------
	.section	.nv.shared._ZN7cutlass13device_kernelIN5flash11enable_sm90INS1_16FlashAttnBwdSm90INS1_25CollectiveMainloopBwdSm90ILi2ELi2ELi2EN4cute5tupleIJNS5_1CILi1EEES8_S8_EEENS6_IJNS7_ILi64EEENS7_ILi128EEESB_EEENS_10bfloat16_tEfNS_4arch4Sm90ELb0ELb1ELb0ELb0ELb1ELb1ELb0ELb0ELi2ELi1ELi2ELi1ELb0EEENS1_24CollectiveEpilogueBwdGQAISC_fSF_Li256ELb0ELb1EEENS1_19SingleTileSchedulerILb0ELb0ELb0ELi128EEEEEEEEEvNT_6ParamsE,"aw",@nobits
	.sectionflags	@""
	.align	16
	.zero		1024


//--------------------- .nv.shared._ZN7cutlass13device_kernelIN5flash11enable_sm90INS1_16FlashAttnBwdSm90INS1_25CollectiveMainloopBwdSm90ILi2ELi2ELi2EN4cute5tupleIJNS5_1CILi1EEES8_S8_EEENS6_IJNS7_ILi64EEENS7_ILi128EEESB_EEENS_10bfloat16_tEfNS_4arch4Sm90ELb0ELb1ELb0ELb1ELb0ELb1ELb0ELb0ELi2ELi1ELi2ELi1ELb0EEENS1_21CollectiveEpilogueBwdISC_SD_SF_Li256ELb1ELb0ELi1EEENS1_19SingleTileSchedulerILb1ELb0ELb0ELi128EEEEEEEEEvNT_6ParamsE --------------------------
	.section	.nv.shared._ZN7cutlass13device_kernelIN5flash11enable_sm90INS1_16FlashAttnBwdSm90INS1_25CollectiveMainloopBwdSm90ILi2ELi2ELi2EN4cute5tupleIJNS5_1CILi1EEES8_S8_EEENS6_IJNS7_ILi64EEENS7_ILi128EEESB_EEENS_10bfloat16_tEfNS_4arch4Sm90ELb0ELb1ELb0ELb1ELb0ELb1ELb0ELb0ELi2ELi1ELi2ELi1ELb0EEENS1_21CollectiveEpilogueBwdISC_SD_SF_Li256ELb1ELb0ELi1EEENS1_19SingleTileSchedulerILb1ELb0ELb0ELi128EEEEEEEEEvNT_6ParamsE,"aw",@nobits
	.sectionflags	@""
	.align	16
	.zero		1024


//--------------------- .nv.shared._ZN7cutlass13device_kernelIN5flash11enable_sm90INS1_16FlashAttnBwdSm90INS1_25CollectiveMainloopBwdSm90ILi2ELi2ELi2EN4cute5tupleIJNS5_1CILi1EEES8_S8_EEENS6_IJNS7_ILi64EEENS7_ILi128EEESB_EEENS_10bfloat16_tEfNS_4arch4Sm90ELb0ELb1ELb0ELb1ELb1ELb1ELb0ELb0ELi2ELi1ELi2ELi1ELb0EEENS1_21CollectiveEpilogueBwdISC_SD_SF_Li256ELb1ELb0ELi1EEENS1_19SingleTileSchedulerILb1ELb0ELb0ELi128EEEEEEEEEvNT_6ParamsE --------------------------
	.section	.nv.shared._ZN7cutlass13device_kernelIN5flash11enable_sm90INS1_16FlashAttnBwdSm90INS1_25CollectiveMainloopBwdSm90ILi2ELi2ELi2EN4cute5tupleIJNS5_1CILi1EEES8_S8_EEENS6_IJNS7_ILi64EEENS7_ILi128EEESB_EEENS_10bfloat16_tEfNS_4arch4Sm90ELb0ELb1ELb0ELb1ELb1ELb1ELb0ELb0ELi2ELi1ELi2ELi1ELb0EEENS1_21CollectiveEpilogueBwdISC_SD_SF_Li256ELb1ELb0ELi1EEENS1_19SingleTileSchedulerILb1ELb0ELb0ELi128EEEEEEEEEvNT_6ParamsE,"aw",@nobits
	.sectionflags	@""
	.align	16
	.zero		1024


//--------------------- .nv.shared._ZN7cutlass13device_kernelIN5flash11enable_sm90INS1_16FlashAttnBwdSm90INS1_25CollectiveMainloopBwdSm90ILi2ELi2ELi2EN4cute5tupleIJNS5_1CILi1EEES8_S8_EEENS6_IJNS7_ILi64EEENS7_ILi128EEESB_EEENS_10bfloat16_tEfNS_4arch4Sm90ELb0ELb1ELb0ELb1ELb0ELb1ELb0ELb0ELi2ELi1ELi2ELi1ELb0EEENS1_24CollectiveEpilogueBwdGQAISC_fSF_Li256ELb1ELb0EEENS1_19SingleTileSchedulerILb1ELb0ELb0ELi128EEEEEEEEEvNT_6ParamsE --------------------------
	.section	.nv.shared._ZN7cutlass13device_kernelIN5flash11enable_sm90INS1_16FlashAttnBwdSm90INS1_25CollectiveMainloopBwdSm90ILi2ELi2ELi2EN4cute5tupleIJNS5_1CILi1EEES8_S8_EEENS6_IJNS7_ILi64EEENS7_ILi128EEESB_EEENS_10bfloat16_tEfNS_4arch4Sm90ELb0ELb1ELb0ELb1ELb0ELb1ELb0ELb0ELi2ELi1ELi2ELi1ELb0EEENS1_24CollectiveEpilogueBwdGQAISC_fSF_Li256ELb1ELb0EEENS1_19SingleTileSchedulerILb1ELb0ELb0ELi128EEEEEEEEEvNT_6ParamsE,"aw",@nobits
	.sectionflags	@""
	.align	16
	.zero		1024


//--------------------- .nv.shared._ZN7cutlass13device_kernelIN5flash11enable_sm90INS1_16FlashAttnBwdSm90INS1_25CollectiveMainloopBwdSm90ILi2ELi2ELi2EN4cute5tupleIJNS5_1CILi1EEES8_S8_EEENS6_IJNS7_ILi64EEENS7_ILi128EEESB_EEENS_10bfloat16_tEfNS_4arch4Sm90ELb0ELb1ELb0ELb1ELb1ELb1ELb0ELb0ELi2ELi1ELi2ELi1ELb0EEENS1_24CollectiveEpilogueBwdGQAISC_fSF_Li256ELb1ELb1EEENS1_19SingleTileSchedulerILb1ELb0ELb0ELi128EEEEEEEEEvNT_6ParamsE --------------------------
	.section	.nv.shared._ZN7cutlass13device_kernelIN5flash11enable_sm90INS1_16FlashAttnBwdSm90INS1_25CollectiveMainloopBwdSm90ILi2ELi2ELi2EN4cute5tupleIJNS5_1CILi1EEES8_S8_EEENS6_IJNS7_ILi64EEENS7_ILi128EEESB_EEENS_10bfloat16_tEfNS_4arch4Sm90ELb0ELb1ELb0ELb1ELb1ELb1ELb0ELb0ELi2ELi1ELi2ELi1ELb0EEENS1_24CollectiveEpilogueBwdGQAISC_fSF_Li256ELb1ELb1EEENS1_19SingleTileSchedulerILb1ELb0ELb0ELi128EEEEEEEEEvNT_6ParamsE,"aw",@nobits
	.sectionflags	@""
	.align	16
	.zero		1024


//--------------------- .nv.shared._ZN7cutlass13device_kernelIN5flash11enable_sm90INS1_16FlashAttnBwdSm90INS1_25CollectiveMainloopBwdSm90ILi2ELi2ELi2EN4cute5tupleIJNS5_1CILi1EEES8_S8_EEENS6_IJNS7_ILi64EEENS7_ILi128EEESB_EEENS_10bfloat16_tEfNS_4arch4Sm90ELb1ELb0ELb0ELb0ELb0ELb1ELb0ELb0ELi2ELi1ELi2ELi1ELb0EEENS1_21CollectiveEpilogueBwdISC_SD_SF_Li256ELb0ELb0ELi1EEENS1_25SingleTileBwdLPTSchedulerILb0ELi128ELb0EEEEEEEEEvNT_6ParamsE --------------------------
	.section	.nv.shared._ZN7cutlass13device_kernelIN5flash11enable_sm90INS1_16FlashAttnBwdSm90INS1_25CollectiveMainloopBwdSm90ILi2ELi2ELi2EN4cute5tupleIJNS5_1CILi1EEES8_S8_EEENS6_IJNS7_ILi64EEENS7_ILi128EEESB_EEENS_10bfloat16_tEfNS_4arch4Sm90ELb1ELb0ELb0ELb0ELb0ELb1ELb0ELb0ELi2ELi1ELi2ELi1ELb0EEENS1_21CollectiveEpilogueBwdISC_SD_SF_Li256ELb0ELb0ELi1EEENS1_25SingleTileBwdLPTSchedulerILb0ELi128ELb0EEEEEEEEEvNT_6ParamsE,"aw",@nobits
	.sectionflags	@""
	.align	16
	.zero		1024


//--------------------- .nv.shared._ZN7cutlass13device_kernelIN5flash11enable_sm90INS1_16FlashAttnBwdSm90INS1_25CollectiveMainloopBwdSm90ILi2ELi2ELi2EN4cute5tupleIJNS5_1CILi1EEES8_S8_EEENS6_IJNS7_ILi64EEENS7_ILi128EEESB_EEENS_10bfloat16_tEfNS_4arch4Sm90ELb1ELb0ELb0ELb0ELb1ELb1ELb0ELb0ELi2ELi1ELi2ELi1ELb0EEENS1_21CollectiveEpilogueBwdISC_SD_SF_Li256ELb0ELb0ELi1EEENS1_25SingleTileBwdLPTSchedulerILb0ELi128ELb1EEEEEEEEEvNT_6ParamsE --------------------------
	.section	.nv.shared._ZN7cutlass13device_kernelIN5flash11enable_sm90INS1_16FlashAttnBwdSm90INS1_25CollectiveMainloopBwdSm90ILi2ELi2ELi2EN4cute5tupleIJNS5_1CILi1EEES8_S8_EEENS6_IJNS7_ILi64EEENS7_ILi128EEESB_EEENS_10bfloat16_tEfNS_4arch4Sm90ELb1ELb0ELb0ELb0ELb1ELb1ELb0ELb0ELi2ELi1ELi2ELi1ELb0EEENS1_21CollectiveEpilogueBwdISC_SD_SF_Li256ELb0ELb0ELi1EEENS1_25SingleTileBwdLPTSchedulerILb0ELi128ELb1EEEEEEEEEvNT_6ParamsE,"aw",@nobits
	.sectionflags	@""
	.align	16
	.zero		1024


//--------------------- .nv.shared._ZN7cutlass13device_kernelIN5flash11enable_sm90INS1_16FlashAttnBwdSm90INS1_25CollectiveMainloopBwdSm90ILi2ELi2ELi2EN4cute5tupleIJNS5_1CILi1EEES8_S8_EEENS6_IJNS7_ILi64EEENS7_ILi128EEESB_EEENS_10bfloat16_tEfNS_4arch4Sm90ELb1ELb0ELb0ELb0ELb0ELb1ELb0ELb0ELi2ELi1ELi2ELi1ELb0EEENS1_24CollectiveEpilogueBwdGQAISC_fSF_Li256ELb0ELb0EEENS1_25SingleTileBwdLPTSchedulerILb0ELi128ELb0EEEEEEEEEvNT_6ParamsE --------------------------
	.section	.nv.shared._ZN7cutlass13device_kernelIN5flash11enable_sm90INS1_16FlashAttnBwdSm90INS1_25CollectiveMainloopBwdSm90ILi2ELi2ELi2EN4cute5tupleIJNS5_1CILi1EEES8_S8_EEENS6_IJNS7_ILi64EEENS7_ILi128EEESB_EEENS_10bfloat16_tEfNS_4arch4Sm90ELb1ELb0ELb0ELb0ELb0ELb1ELb0ELb0ELi2ELi1ELi2ELi1ELb0EEENS1_24CollectiveEpilogueBwdGQAISC_fSF_Li256ELb0ELb0EEENS1_25SingleTileBwdLPTSchedulerILb0ELi128ELb0EEEEEEEEEvNT_6ParamsE,"aw",@nobits
	.sectionflags	@""
	.align	16
	.zero		1024


//--------------------- .nv.shared._ZN7cutlass13device_kernelIN5flash11enable_sm90INS1_16FlashAttnBwdSm90INS1_25CollectiveMainloopBwdSm90ILi2ELi2ELi2EN4cute5tupleIJNS5_1CILi1EEES8_S8_EEENS6_IJNS7_ILi64EEENS7_ILi128EEESB_EEENS_10bfloat16_tEfNS_4arch4Sm90ELb1ELb0ELb0ELb0ELb1ELb1ELb0ELb0ELi2ELi1ELi2ELi1ELb0EEENS1_24CollectiveEpilogueBwdGQAISC_fSF_Li256ELb0ELb1EEENS1_25SingleTileBwdLPTSchedulerILb0ELi128ELb1EEEEEEEEEvNT_6ParamsE --------------------------
	.section	.nv.shared._ZN7cutlass13device_kernelIN5flash11enable_sm90INS1_16FlashAttnBwdSm90INS1_25CollectiveMainloopBwdSm90ILi2ELi2ELi2EN4cute5tupleIJNS5_1CILi1EEES8_S8_EEENS6_IJNS7_ILi64EEENS7_ILi128EEESB_EEENS_10bfloat16_tEfNS_4arch4Sm90ELb1ELb0ELb0ELb0ELb1ELb1ELb0ELb0ELi2ELi1ELi2ELi1ELb0EEENS1_24CollectiveEpilogueBwdGQAISC_fSF_Li256ELb0ELb1EEENS1_25SingleTileBwdLPTSchedulerILb0ELi128ELb1EEEEEEEEEvNT_6ParamsE,"aw",@nobits
	.sectionflags	@""
	.align	16
	.zero		1024


//--------------------- .nv.shared._ZN7cutlass13device_kernelIN5flash22FlashAttnBwdPreprocessIN4cute5tupleIJNS3_1CILi64EEENS5_ILi128EEEEEENS_10bfloat16_tEfNS_4arch4Sm90ELb1ELb0EEEEEvNT_6ParamsE --------------------------
	.section	.nv.shared._ZN7cutlass13device_kernelIN5flash22FlashAttnBwdPreprocessIN4cute5tupleIJNS3_1CILi64EEENS5_ILi128EEEEEENS_10bfloat16_tEfNS_4arch4Sm90ELb1ELb0EEEEEvNT_6ParamsE,"aw",@nobits
	.sectionflags	@""
	.align	16
	.zero		1024


//--------------------- .nv.shared._ZN7cutlass13device_kernelIN5flash11enable_sm90INS1_16FlashAttnBwdSm90INS1_25CollectiveMainloopBwdSm90ILi2ELi2ELi2EN4cute5tupleIJNS5_1CILi1EEES8_S8_EEENS6_IJNS7_ILi64EEENS7_ILi128EEESB_EEENS_10bfloat16_tEfNS_4arch4Sm90ELb1ELb0ELb0ELb1ELb0ELb1ELb0ELb0ELi2ELi1ELi2ELi1ELb0EEENS1_21CollectiveEpilogueBwdISC_SD_SF_Li256ELb1ELb0ELi1EEENS1_25SingleTileBwdLPTSchedulerILb1ELi128ELb0EEEEEEEEEvNT_6ParamsE --------------------------
	.section	.nv.shared._ZN7cutlass13device_kernelIN5flash11enable_sm90INS1_16FlashAttnBwdSm90INS1_25CollectiveMainloopBwdSm90ILi2ELi2ELi2EN4cute5tupleIJNS5_1CILi1EEES8_S8_EEENS6_IJNS7_ILi64EEENS7_ILi128EEESB_EEENS_10bfloat16_tEfNS_4arch4Sm90ELb1ELb0ELb0ELb1ELb0ELb1ELb0ELb0ELi2ELi1ELi2ELi1ELb0EEENS1_21CollectiveEpilogueBwdISC_SD_SF_Li256ELb1ELb0ELi1EEENS1_25SingleTileBwdLPTSchedulerILb1ELi128ELb0EEEEEEEEEvNT_6ParamsE,"aw",@nobits
	.sectionflags	@""
	.align	16
	.zero		1024


//--------------------- .nv.shared._ZN7cutlass13device_kernelIN5flash11enable_sm90INS1_16FlashAttnBwdSm90INS1_25CollectiveMainloopBwdSm90ILi2ELi2ELi2EN4cute5tupleIJNS5_1CILi1EEES8_S8_EEENS6_IJNS7_ILi64EEENS7_ILi128EEESB_EEENS_10bfloat16_tEfNS_4arch4Sm90ELb1ELb0ELb0ELb1ELb1ELb1ELb0ELb0ELi2ELi1ELi2ELi1ELb0EEENS1_21CollectiveEpilogueBwdISC_SD_SF_Li256ELb1ELb0ELi1EEENS1_25SingleTileBwdLPTSchedulerILb1ELi128ELb1EEEEEEEEEvNT_6ParamsE --------------------------
	.section	.nv.shared._ZN7cutlass13device_kernelIN5flash11enable_sm90INS1_16FlashAttnBwdSm90INS1_25CollectiveMainloopBwdSm90ILi2ELi2ELi2EN4cute5tupleIJNS5_1CILi1EEES8_S8_EEENS6_IJNS7_ILi64EEENS7_ILi128EEESB_EEENS_10bfloat16_tEfNS_4arch4Sm90ELb1ELb0ELb0ELb1ELb1ELb1ELb0ELb0ELi2ELi1ELi2ELi1ELb0EEENS1_21CollectiveEpilogueBwdISC_SD_SF_Li256ELb1ELb0ELi1EEENS1_25SingleTileBwdLPTSchedulerILb1ELi128ELb1EEEEEEEEEvNT_6ParamsE,"aw",@nobits
	.sectionflags	@""
	.align	16
	.zero		1024


//--------------------- .nv.shared._ZN7cutlass13device_kernelIN5flash11enable_sm90INS1_16FlashAttnBwdSm90INS1_25CollectiveMainloopBwdSm90ILi2ELi2ELi2EN4cute5tupleIJNS5_1CILi1EEES8_S8_EEENS6_IJNS7_ILi64EEENS7_ILi128EEESB_EEENS_10bfloat16_tEfNS_4arch4Sm90ELb1ELb0ELb0ELb1ELb0ELb1ELb0ELb0ELi2ELi1ELi2ELi1ELb0EEENS1_24CollectiveEpilogueBwdGQAISC_fSF_Li256ELb1ELb0EEENS1_25SingleTileBwdLPTSchedulerILb1ELi128ELb0EEEEEEEEEvNT_6ParamsE --------------------------
	.section	.nv.shared._ZN7cutlass13device_kernelIN5flash11enable_sm90INS1_16FlashAttnBwdSm90INS1_25CollectiveMainloopBwdSm90ILi2ELi2ELi2EN4cute5tupleIJNS5_1CILi1EEES8_S8_EEENS6_IJNS7_ILi64EEENS7_ILi128EEESB_EEENS_10bfloat16_tEfNS_4arch4Sm90ELb1ELb0ELb0ELb1ELb0ELb1ELb0ELb0ELi2ELi1ELi2ELi1ELb0EEENS1_24CollectiveEpilogueBwdGQAISC_fSF_Li256ELb1ELb0EEENS1_25SingleTileBwdLPTSchedulerILb1ELi128ELb0EEEEEEEEEvNT_6ParamsE,"aw",@nobits
	.sectionflags	@""
	.align	16
	.zero		1024


//--------------------- .nv.shared._ZN7cutlass13device_kernelIN5flash32FlashAttnBwdPostprocessConvertdQIN4cute5tupleIJNS3_1CILi128EEES6_EEENS_10bfloat16_tEfNS_4arch4Sm90ELi256ENS3_8TiledMMAINS3_8MMA_AtomIJNS3_4SM904GMMA28MMA_64x128x16_F32BF16BF16_RSILNSE_5MajorE0ELSG_1ELNSE_7ScaleInE1ELSH_1EEEEEENS3_6LayoutINS4_IJNS5_ILi2EEENS5_ILi1EEESM_EEENS4_IJSM_NS5_ILi0EEESO_EEEEENS4_IJNS3_10UnderscoreESR_SR_EEEEELb0EEEEEvNT_6ParamsE --------------------------
	.section	.nv.shared._ZN7cutlass13device_kernelIN5flash32FlashAttnBwdPostprocessConvertdQIN4cute5tupleIJNS3_1CILi128EEES6_EEENS_10bfloat16_tEfNS_4arch4Sm90ELi256ENS3_8TiledMMAINS3_8MMA_AtomIJNS3_4SM904GMMA28MMA_64x128x16_F32BF16BF16_RSILNSE_5MajorE0ELSG_1ELNSE_7ScaleInE1ELSH_1EEEEEENS3_6LayoutINS4_IJNS5_ILi2EEENS5_ILi1EEESM_EEENS4_IJSM_NS5_ILi0EEESO_EEEEENS4_IJNS3_10UnderscoreESR_SR_EEEEELb0EEEEEvNT_6ParamsE,"aw",@nobits
	.sectionflags	@""
	.align	16
	.zero		1024


//--------------------- .nv.shared._ZN7cutlass13device_kernelIN5flash32FlashAttnBwdPostprocessConvertdQIN4cute5tupleIJNS3_1CILi64EEENS5_ILi128EEEEEENS_10bfloat16_tEfNS_4arch4Sm90ELi256ENS3_8TiledMMAINS3_8MMA_AtomIJNS3_4SM904GMMA27MMA_64x64x16_F32BF16BF16_SSILNSF_5MajorE0ELSH_1ELNSF_7ScaleInE1ELSI_1EEEEEENS3_6LayoutINS4_IJNS5_ILi1EEENS5_ILi2EEESM_EEENS4_IJNS5_ILi0EEESM_SP_EEEEENS4_IJNS3_10UnderscoreESS_SS_EEEEELb0EEEEEvNT_6ParamsE --------------------------
	.section	.nv.shared._ZN7cutlass13device_kernelIN5flash32FlashAttnBwdPostprocessConvertdQIN4cute5tupleIJNS3_1CILi64EEENS5_ILi128EEEEEENS_10bfloat16_tEfNS_4arch4Sm90ELi256ENS3_8TiledMMAINS3_8MMA_AtomIJNS3_4SM904GMMA27MMA_64x64x16_F32BF16BF16_SSILNSF_5MajorE0ELSH_1ELNSF_7ScaleInE1ELSI_1EEEEEENS3_6LayoutINS4_IJNS5_ILi1EEENS5_ILi2EEESM_EEENS4_IJNS5_ILi0EEESM_SP_EEEEENS4_IJNS3_10UnderscoreESS_SS_EEEEELb0EEEEEvNT_6ParamsE,"aw",@nobits
	.sectionflags	@""
	.align	16
	.zero		1024


//--------------------- .nv.shared._ZN7cutlass13device_kernelIN5flash11enable_sm90INS1_16FlashAttnBwdSm90INS1_25CollectiveMainloopBwdSm90ILi2ELi2ELi2EN4cute5tupleIJNS5_1CILi1EEES8_S8_EEENS6_IJNS7_ILi64EEENS7_ILi128EEESB_EEENS_10bfloat16_tEfNS_4arch4Sm90ELb1ELb0ELb0ELb1ELb1ELb1ELb0ELb0ELi2ELi1ELi2ELi1ELb0EEENS1_24CollectiveEpilogueBwdGQAISC_fSF_Li256ELb1ELb1EEENS1_25SingleTileBwdLPTSchedulerILb1ELi128ELb1EEEEEEEEEvNT_6ParamsE --------------------------
	.section	.nv.shared._ZN7cutlass13device_kernelIN5flash11enable_sm90INS1_16FlashAttnBwdSm90INS1_25CollectiveMainloopBwdSm90ILi2ELi2ELi2EN4cute5tupleIJNS5_1CILi1EEES8_S8_EEENS6_IJNS7_ILi64EEENS7_ILi128EEESB_EEENS_10bfloat16_tEfNS_4arch4Sm90ELb1ELb0ELb0ELb1ELb1ELb1ELb0ELb0ELi2ELi1ELi2ELi1ELb0EEENS1_24CollectiveEpilogueBwdGQAISC_fSF_Li256ELb1ELb1EEENS1_25SingleTileBwdLPTSchedulerILb1ELi128ELb1EEEEEEEEEvNT_6ParamsE,"aw",@nobits
	.sectionflags	@""
	.align	16
	.zero		1024


//--------------------- .nv.shared._ZN7cutlass13device_kernelIN5flash22FlashAttnBwdPreprocessIN4cute5tupleIJNS3_1CILi64EEENS5_ILi128EEEEEENS_10bfloat16_tEfNS_4arch4Sm90ELb1ELb1EEEEEvNT_6ParamsE --------------------------
	.section	.nv.shared._ZN7cutlass13device_kernelIN5flash22FlashAttnBwdPreprocessIN4cute5tupleIJNS3_1CILi64EEENS5_ILi128EEEEEENS_10bfloat16_tEfNS_4arch4Sm90ELb1ELb1EEEEEvNT_6ParamsE,"aw",@nobits
	.sectionflags	@""
	.align	16
	.zero		1024


//--------------------- .nv.constant0._ZN7cutlass13device_kernelIN5flash11enable_sm90INS1_16FlashAttnBwdSm90INS1_25CollectiveMainloopBwdSm90ILi2ELi2ELi2EN4cute5tupleIJNS5_1CILi1EEES8_S8_EEENS6_IJNS7_ILi64EEENS7_ILi128EEESB_EEENS_10bfloat16_tEfNS_4arch4Sm90ELb0ELb0ELb1ELb0ELb0ELb1ELb0ELb0ELi2ELi1ELi2ELi1ELb0EEENS1_21CollectiveEpilogueBwdISC_SD_SF_Li256ELb0ELb0ELi1EEENS1_19SingleTileSchedulerILb0ELb0ELb0ELi128EEEEEEEEEvNT_6ParamsE --------------------------
	.section	.nv.constant0._ZN7cutlass13device_kernelIN5flash11enable_sm90INS1_16FlashAttnBwdSm90INS1_25CollectiveMainloopBwdSm90ILi2ELi2ELi2EN4cute5tupleIJNS5_1CILi1EEES8_S8_EEENS6_IJNS7_ILi64EEENS7_ILi128EEESB_EEENS_10bfloat16_tEfNS_4arch4Sm90ELb0ELb0ELb1ELb0ELb0ELb1ELb0ELb0ELi2ELi1ELi2ELi1ELb0EEENS1_21CollectiveEpilogueBwdISC_SD_SF_Li256ELb0ELb0ELi1EEENS1_19SingleTileSchedulerILb0ELb0ELb0ELi128EEEEEEEEEvNT_6ParamsE,"a",@progbits
	.sectionflags	@""
	.align	4
.nv.constant0._ZN7cutlass13device_kernelIN5flash11enable_sm90INS1_16FlashAttnBwdSm90INS1_25CollectiveMainloopBwdSm90ILi2ELi2ELi2EN4cute5tupleIJNS5_1CILi1EEES8_S8_EEENS6_IJNS7_ILi64EEENS7_ILi128EEESB_EEENS_10bfloat16_tEfNS_4arch4Sm90ELb0ELb0ELb1ELb0ELb0ELb1ELb0ELb0ELi2ELi1ELi2ELi1ELb0EEENS1_21CollectiveEpilogueBwdISC_SD_SF_Li256ELb0ELb0ELi1EEENS1_19SingleTileSchedulerILb0ELb0ELb0ELi128EEEEEEEEEvNT_6ParamsE:
	.zero		2944


//--------------------- .nv.constant0._ZN7cutlass13device_kernelIN5flash11enable_sm90INS1_16FlashAttnBwdSm90INS1_25CollectiveMainloopBwdSm90ILi2ELi2ELi2EN4cute5tupleIJNS5_1CILi1EEES8_S8_EEENS6_IJNS7_ILi64EEENS7_ILi128EEESB_EEENS_10bfloat16_tEfNS_4arch4Sm90ELb0ELb0ELb1ELb0ELb1ELb1ELb0ELb0ELi2ELi1ELi2ELi1ELb0EEENS1_21CollectiveEpilogueBwdISC_SD_SF_Li256ELb0ELb0ELi1EEENS1_19SingleTileSchedulerILb0ELb0ELb0ELi128EEEEEEEEEvNT_6ParamsE --------------------------
	.section	.nv.constant0._ZN7cutlass13device_kernelIN5flash11enable_sm90INS1_16FlashAttnBwdSm90INS1_25CollectiveMainloopBwdSm90ILi2ELi2ELi2EN4cute5tupleIJNS5_1CILi1EEES8_S8_EEENS6_IJNS7_ILi64EEENS7_ILi128EEESB_EEENS_10bfloat16_tEfNS_4arch4Sm90ELb0ELb0ELb1ELb0ELb1ELb1ELb0ELb0ELi2ELi1ELi2ELi1ELb0EEENS1_21CollectiveEpilogueBwdISC_SD_SF_Li256ELb0ELb0ELi1EEENS1_19SingleTileSchedulerILb0ELb0ELb0ELi128EEEEEEEEEvNT_6ParamsE,"a",@progbits
	.sectionflags	@""
	.align	4
.nv.constant0._ZN7cutlass13device_kernelIN5flash11enable_sm90INS1_16FlashAttnBwdSm90INS1_25CollectiveMainloopBwdSm90ILi2ELi2ELi2EN4cute5tupleIJNS5_1CILi1EEES8_S8_EEENS6_IJNS7_ILi64EEENS7_ILi128EEESB_EEENS_10bfloat16_tEfNS_4arch4Sm90ELb0ELb0ELb1ELb0ELb1ELb1ELb0ELb0ELi2ELi1ELi2ELi1ELb0EEENS1_21CollectiveEpilogueBwdISC_SD_SF_Li256ELb0ELb0ELi1EEENS1_19SingleTileSchedulerILb0ELb0ELb0ELi128EEEEEEEEEvNT_6ParamsE:
	.zero		2944


//--------------------- .nv.constant0._ZN7cutlass13device_kernelIN5flash11enable_sm90INS1_16FlashAttnBwdSm90INS1_25CollectiveMainloopBwdSm90ILi2ELi2ELi2EN4cute5tupleIJNS5_1CILi1EEES8_S8_EEENS6_IJNS7_ILi64EEENS7_ILi128EEESB_EEENS_10bfloat16_tEfNS_4arch4Sm90ELb0ELb0ELb1ELb0ELb0ELb1ELb0ELb0ELi2ELi1ELi2ELi1ELb0EEENS1_24CollectiveEpilogueBwdGQAISC_fSF_Li256ELb0ELb0EEENS1_19SingleTileSchedulerILb0ELb0ELb0ELi128EEEEEEEEEvNT_6ParamsE --------------------------
	.section	.nv.constant0._ZN7cutlass13device_kernelIN5flash11enable_sm90INS1_16FlashAttnBwdSm90INS1_25CollectiveMainloopBwdSm90ILi2ELi2ELi2EN4cute5tupleIJNS5_1CILi1EEES8_S8_EEENS6_IJNS7_ILi64EEENS7_ILi128EEESB_EEENS_10bfloat16_tEfNS_4arch4Sm90ELb0ELb0ELb1ELb0ELb0ELb1ELb0ELb0ELi2ELi1ELi2ELi1ELb0EEENS1_24CollectiveEpilogueBwdGQAISC_fSF_Li256ELb0ELb0EEENS1_19SingleTileSchedulerILb0ELb0ELb0ELi128EEEEEEEEEvNT_6ParamsE,"a",@progbits
	.sectionflags	@""
	.align	4
.nv.constant0._ZN7cutlass13device_kernelIN5flash11enable_sm90INS1_16FlashAttnBwdSm90INS1_25CollectiveMainloopBwdSm90ILi2ELi2ELi2EN4cute5tupleIJNS5_1CILi1EEES8_S8_EEENS6_IJNS7_ILi64EEENS7_ILi128EEESB_EEENS_10bfloat16_tEfNS_4arch4Sm90ELb0ELb0ELb1ELb0ELb0ELb1ELb0ELb0ELi2ELi1ELi2ELi1ELb0EEENS1_24CollectiveEpilogueBwdGQAISC_fSF_Li256ELb0ELb0EEENS1_19SingleTileSchedulerILb0ELb0ELb0ELi128EEEEEEEEEvNT_6ParamsE:
	.zero		2304


//--------------------- .nv.constant0._ZN7cutlass13device_kernelIN5flash11enable_sm90INS1_16FlashAttnBwdSm90INS1_25CollectiveMainloopBwdSm90ILi2ELi2ELi2EN4cute5tupleIJNS5_1CILi1EEES8_S8_EEENS6_IJNS7_ILi64EEENS7_ILi128EEESB_EEENS_10bfloat16_tEfNS_4arch4Sm90ELb0ELb0ELb1ELb0ELb1ELb1ELb0ELb0ELi2ELi1ELi2ELi1ELb0EEENS1_24CollectiveEpilogueBwdGQAISC_fSF_Li256ELb0ELb1EEENS1_19SingleTileSchedulerILb0ELb0ELb0ELi128EEEEEEEEEvNT_6ParamsE --------------------------
	.section	.nv.constant0._ZN7cutlass13device_kernelIN5flash11enable_sm90INS1_16FlashAttnBwdSm90INS1_25CollectiveMainloopBwdSm90ILi2ELi2ELi2EN4cute5tupleIJNS5_1CILi1EEES8_S8_EEENS6_IJNS7_ILi64EEENS7_ILi128EEESB_EEENS_10bfloat16_tEfNS_4arch4Sm90ELb0ELb0ELb1ELb0ELb1ELb1ELb0ELb0ELi2ELi1ELi2ELi1ELb0EEENS1_24CollectiveEpilogueBwdGQAISC_fSF_Li256ELb0ELb1EEENS1_19SingleTileSchedulerILb0ELb0ELb0ELi128EEEEEEEEEvNT_6ParamsE,"a",@progbits
	.sectionflags	@""
	.align	4
.nv.constant0._ZN7cutlass13device_kernelIN5flash11enable_sm90INS1_16FlashAttnBwdSm90INS1_25CollectiveMainloopBwdSm90ILi2ELi2ELi2EN4cute5tupleIJNS5_1CILi1EEES8_S8_EEENS6_IJNS7_ILi64EEENS7_ILi128EEESB_EEENS_10bfloat16_tEfNS_4arch4Sm90ELb0ELb0ELb1ELb0ELb1ELb1ELb0ELb0ELi2ELi1ELi2ELi1ELb0EEENS1_24CollectiveEpilogueBwdGQAISC_fSF_Li256ELb0ELb1EEENS1_19SingleTileSchedulerILb0ELb0ELb0ELi128EEEEEEEEEvNT_6ParamsE:
	.zero		2304


//--------------------- .nv.constant0._ZN7cutlass13device_kernelIN5flash11enable_sm90INS1_16FlashAttnBwdSm90INS1_25CollectiveMainloopBwdSm90ILi2ELi2ELi2EN4cute5tupleIJNS5_1CILi1EEES8_S8_EEENS6_IJNS7_ILi64EEENS7_ILi128EEESB_EEENS_10bfloat16_tEfNS_4arch4Sm90ELb0ELb0ELb1ELb1ELb0ELb1ELb0ELb0ELi2ELi1ELi2ELi1ELb0EEENS1_21CollectiveEpilogueBwdISC_SD_SF_Li256ELb1ELb0ELi1EEENS1_19SingleTileSchedulerILb1ELb0ELb0ELi128EEEEEEEEEvNT_6ParamsE --------------------------
	.section	.nv.constant0._ZN7cutlass13device_kernelIN5flash11enable_sm90INS1_16FlashAttnBwdSm90INS1_25CollectiveMainloopBwdSm90ILi2ELi2ELi2EN4cute5tupleIJNS5_1CILi1EEES8_S8_EEENS6_IJNS7_ILi64EEENS7_ILi128EEESB_EEENS_10bfloat16_tEfNS_4arch4Sm90ELb0ELb0ELb1ELb1ELb0ELb1ELb0ELb0ELi2ELi1ELi2ELi1ELb0EEENS1_21CollectiveEpilogueBwdISC_SD_SF_Li256ELb1ELb0ELi1EEENS1_19SingleTileSchedulerILb1ELb0ELb0ELi128EEEEEEEEEvNT_6ParamsE,"a",@progbits
	.sectionflags	@""
	.align	4
.nv.constant0._ZN7cutlass13device_kernelIN5flash11enable_sm90INS1_16FlashAttnBwdSm90INS1_25CollectiveMainloopBwdSm90ILi2ELi2ELi2EN4cute5tupleIJNS5_1CILi1EEES8_S8_EEENS6_IJNS7_ILi64EEENS7_ILi128EEESB_EEENS_10bfloat16_tEfNS_4arch4Sm90ELb0ELb0ELb1ELb1ELb0ELb1ELb0ELb0ELi2ELi1ELi2ELi1ELb0EEENS1_21CollectiveEpilogueBwdISC_SD_SF_Li256ELb1ELb0ELi1EEENS1_19SingleTileSchedulerILb1ELb0ELb0ELi128EEEEEEEEEvNT_6ParamsE:
	.zero		2304


//--------------------- .nv.constant0._ZN7cutlass13device_kernelIN5flash11enable_sm90INS1_16FlashAttnBwdSm90INS1_25CollectiveMainloopBwdSm90ILi2ELi2ELi2EN4cute5tupleIJNS5_1CILi1EEES8_S8_EEENS6_IJNS7_ILi64EEENS7_ILi128EEESB_EEENS_10bfloat16_tEfNS_4arch4Sm90ELb0ELb0ELb1ELb1ELb1ELb1ELb0ELb0ELi2ELi1ELi2ELi1ELb0EEENS1_21CollectiveEpilogueBwdISC_SD_SF_Li256ELb1ELb0ELi1EEENS1_19SingleTileSchedulerILb1ELb0ELb0ELi128EEEEEEEEEvNT_6ParamsE --------------------------
	.section	.nv.constant0._ZN7cutlass13device_kernelIN5flash11enable_sm90INS1_16FlashAttnBwdSm90INS1_25CollectiveMainloopBwdSm90ILi2ELi2ELi2EN4cute5tupleIJNS5_1CILi1EEES8_S8_EEENS6_IJNS7_ILi64EEENS7_ILi128EEESB_EEENS_10bfloat16_tEfNS_4arch4Sm90ELb0ELb0ELb1ELb1ELb1ELb1ELb0ELb0ELi2ELi1ELi2ELi1ELb0EEENS1_21CollectiveEpilogueBwdISC_SD_SF_Li256ELb1ELb0ELi1EEENS1_19SingleTileSchedulerILb1ELb0ELb0ELi128EEEEEEEEEvNT_6ParamsE,"a",@progbits
	.sectionflags	@""
	.align	4
.nv.constant0._ZN7cutlass13device_kernelIN5flash11enable_sm90INS1_16FlashAttnBwdSm90INS1_25CollectiveMainloopBwdSm90ILi2ELi2ELi2EN4cute5tupleIJNS5_1CILi1EEES8_S8_EEENS6_IJNS7_ILi64EEENS7_ILi128EEESB_EEENS_10bfloat16_tEfNS_4arch4Sm90ELb0ELb0ELb1ELb1ELb1ELb1ELb0ELb0ELi2ELi1ELi2ELi1ELb0EEENS1_21CollectiveEpilogueBwdISC_SD_SF_Li256ELb1ELb0ELi1EEENS1_19SingleTileSchedulerILb1ELb0ELb0ELi128EEEEEEEEEvNT_6ParamsE:
	.zero		2304


//--------------------- .nv.constant0._ZN7cutlass13device_kernelIN5flash11enable_sm90INS1_16FlashAttnBwdSm90INS1_25CollectiveMainloopBwdSm90ILi2ELi2ELi2EN4cute5tupleIJNS5_1CILi1EEES8_S8_EEENS6_IJNS7_ILi64EEENS7_ILi128EEESB_EEENS_10bfloat16_tEfNS_4arch4Sm90ELb0ELb0ELb1ELb1ELb0ELb1ELb0ELb0ELi2ELi1ELi2ELi1ELb0EEENS1_24CollectiveEpilogueBwdGQAISC_fSF_Li256ELb1ELb0EEENS1_19SingleTileSchedulerILb1ELb0ELb0ELi128EEEEEEEEEvNT_6ParamsE --------------------------
	.section	.nv.constant0._ZN7cutlass13device_kernelIN5flash11enable_sm90INS1_16FlashAttnBwdSm90INS1_25CollectiveMainloopBwdSm90ILi2ELi2ELi2EN4cute5tupleIJNS5_1CILi1EEES8_S8_EEENS6_IJNS7_ILi64EEENS7_ILi128EEESB_EEENS_10bfloat16_tEfNS_4arch4Sm90ELb0ELb0ELb1ELb1ELb0ELb1ELb0ELb0ELi2ELi1ELi2ELi1ELb0EEENS1_24CollectiveEpilogueBwdGQAISC_fSF_Li256ELb1ELb0EEENS1_19SingleTileSchedulerILb1ELb0ELb0ELi128EEEEEEEEEvNT_6ParamsE,"a",@progbits
	.sectionflags	@""
	.align	4
.nv.constant0._ZN7cutlass13device_kernelIN5flash11enable_sm90INS1_16FlashAttnBwdSm90INS1_25CollectiveMainloopBwdSm90ILi2ELi2ELi2EN4cute5tupleIJNS5_1CILi1EEES8_S8_EEENS6_IJNS7_ILi64EEENS7_ILi128EEESB_EEENS_10bfloat16_tEfNS_4arch4Sm90ELb0ELb0ELb1ELb1ELb0ELb1ELb0ELb0ELi2ELi1ELi2ELi1ELb0EEENS1_24CollectiveEpilogueBwdGQAISC_fSF_Li256ELb1ELb0EEENS1_19SingleTileSchedulerILb1ELb0ELb0ELi128EEEEEEEEEvNT_6ParamsE:
	.zero		2304


//--------------------- .nv.constant0._ZN7cutlass13device_kernelIN5flash11enable_sm90INS1_16FlashAttnBwdSm90INS1_25CollectiveMainloopBwdSm90ILi2ELi2ELi2EN4cute5tupleIJNS5_1CILi1EEES8_S8_EEENS6_IJNS7_ILi64EEENS7_ILi128EEESB_EEENS_10bfloat16_tEfNS_4arch4Sm90ELb0ELb0ELb1ELb1ELb1ELb1ELb0ELb0ELi2ELi1ELi2ELi1ELb0EEENS1_24CollectiveEpilogueBwdGQAISC_fSF_Li256ELb1ELb1EEENS1_19SingleTileSchedulerILb1ELb0ELb0ELi128EEEEEEEEEvNT_6ParamsE --------------------------
	.section	.nv.constant0._ZN7cutlass13device_kernelIN5flash11enable_sm90INS1_16FlashAttnBwdSm90INS1_25CollectiveMainloopBwdSm90ILi2ELi2ELi2EN4cute5tupleIJNS5_1CILi1EEES8_S8_EEENS6_IJNS7_ILi64EEENS7_ILi128EEESB_EEENS_10bfloat16_tEfNS_4arch4Sm90ELb0ELb0ELb1ELb1ELb1ELb1ELb0ELb0ELi2ELi1ELi2ELi1ELb0EEENS1_24CollectiveEpilogueBwdGQAISC_fSF_Li256ELb1ELb1EEENS1_19SingleTileSchedulerILb1ELb0ELb0ELi128EEEEEEEEEvNT_6ParamsE,"a",@progbits
	.sectionflags	@""
	.align	4
.nv.constant0._ZN7cutlass13device_kernelIN5flash11enable_sm90INS1_16FlashAttnBwdSm90INS1_25CollectiveMainloopBwdSm90ILi2ELi2ELi2EN4cute5tupleIJNS5_1CILi1EEES8_S8_EEENS6_IJNS7_ILi64EEENS7_ILi128EEESB_EEENS_10bfloat16_tEfNS_4arch4Sm90ELb0ELb0ELb1ELb1ELb1ELb1ELb0ELb0ELi2ELi1ELi2ELi1ELb0EEENS1_24CollectiveEpilogueBwdGQAISC_fSF_Li256ELb1ELb1EEENS1_19SingleTileSchedulerILb1ELb0ELb0ELi128EEEEEEEEEvNT_6ParamsE:
	.zero		2304


//--------------------- .nv.constant0._ZN7cutlass13device_kernelIN5flash11enable_sm90INS1_16FlashAttnBwdSm90INS1_25CollectiveMainloopBwdSm90ILi2ELi2ELi2EN4cute5tupleIJNS5_1CILi1EEES8_S8_EEENS6_IJNS7_ILi64EEENS7_ILi128EEESB_EEENS_10bfloat16_tEfNS_4arch4Sm90ELb0ELb1ELb1ELb0ELb0ELb1ELb0ELb0ELi2ELi1ELi2ELi1ELb0EEENS1_21CollectiveEpilogueBwdISC_SD_SF_Li256ELb0ELb0ELi1EEENS1_19SingleTileSchedulerILb0ELb0ELb0ELi128EEEEEEEEEvNT_6ParamsE --------------------------
	.section	.nv.constant0._ZN7cutlass13device_kernelIN5flash11enable_sm90INS1_16FlashAttnBwdSm90INS1_25CollectiveMainloopBwdSm90ILi2ELi2ELi2EN4cute5tupleIJNS5_1CILi1EEES8_S8_EEENS6_IJNS7_ILi64EEENS7_ILi128EEESB_EEENS_10bfloat16_tEfNS_4arch4Sm90ELb0ELb1ELb1ELb0ELb0ELb1ELb0ELb0ELi2ELi1ELi2ELi1ELb0EEENS1_21CollectiveEpilogueBwdISC_SD_SF_Li256ELb0ELb0ELi1EEENS1_19SingleTileSchedulerILb0ELb0ELb0ELi128EEEEEEEEEvNT_6ParamsE,"a",@progbits
	.sectionflags	@""
	.align	4
.nv.constant0._ZN7cutlass13device_kernelIN5flash11enable_sm90INS1_16FlashAttnBwdSm90INS1_25CollectiveMainloopBwdSm90ILi2ELi2ELi2EN4cute5tupleIJNS5_1CILi1EEES8_S8_EEENS6_IJNS7_ILi64EEENS7_ILi128EEESB_EEENS_10bfloat16_tEfNS_4arch4Sm90ELb0ELb1ELb1ELb0ELb0ELb1ELb0ELb0ELi2ELi1ELi2ELi1ELb0EEENS1_21CollectiveEpilogueBwdISC_SD_SF_Li256ELb0ELb0ELi1EEENS1_19SingleTileSchedulerILb0ELb0ELb0ELi128EEEEEEEEEvNT_6ParamsE:
	.zero		2944


//--------------------- .nv.constant0._ZN7cutlass13device_kernelIN5flash11enable_sm90INS1_16FlashAttnBwdSm90INS1_25CollectiveMainloopBwdSm90ILi2ELi2ELi2EN4cute5tupleIJNS5_1CILi1EEES8_S8_EEENS6_IJNS7_ILi64EEENS7_ILi128EEESB_EEENS_10bfloat16_tEfNS_4arch4Sm90ELb0ELb1ELb1ELb0ELb1ELb1ELb0ELb0ELi2ELi1ELi2ELi1ELb0EEENS1_21CollectiveEpilogueBwdISC_SD_SF_Li256ELb0ELb0ELi1EEENS1_19SingleTileSchedulerILb0ELb0ELb0ELi128EEEEEEEEEvNT_6ParamsE --------------------------
	.section	.nv.constant0._ZN7cutlass13device_kernelIN5flash11enable_sm90INS1_16FlashAttnBwdSm90INS1_25CollectiveMainloopBwdSm90ILi2ELi2ELi2EN4cute5tupleIJNS5_1CILi1EEES8_S8_EEENS6_IJNS7_ILi64EEENS7_ILi128EEESB_EEENS_10bfloat16_tEfNS_4arch4Sm90ELb0ELb1ELb1ELb0ELb1ELb1ELb0ELb0ELi2ELi1ELi2ELi1ELb0EEENS1_21CollectiveEpilogueBwdISC_SD_SF_Li256ELb0ELb0ELi1EEENS1_19SingleTileSchedulerILb0ELb0ELb0ELi128EEEEEEEEEvNT_6ParamsE,"a",@progbits
	.sectionflags	@""
	.align	4
.nv.constant0._ZN7cutlass13device_kernelIN5flash11enable_sm90INS1_16FlashAttnBwdSm90INS1_25CollectiveMainloopBwdSm90ILi2ELi2ELi2EN4cute5tupleIJNS5_1CILi1EEES8_S8_EEENS6_IJNS7_ILi64EEENS7_ILi128EEESB_EEENS_10bfloat16_tEfNS_4arch4Sm90ELb0ELb1ELb1ELb0ELb1ELb1ELb0ELb0ELi2ELi1ELi2ELi1ELb0EEENS1_21CollectiveEpilogueBwdISC_SD_SF_Li256ELb0ELb0ELi1EEENS1_19SingleTileSchedulerILb0ELb0ELb0ELi128EEEEEEEEEvNT_6ParamsE:
	.zero		2944


//--------------------- .nv.constant0._ZN7cutlass13device_kernelIN5flash11enable_sm90INS1_16FlashAttnBwdSm90INS1_25CollectiveMainloopBwdSm90ILi2ELi2ELi2EN4cute5tupleIJNS5_1CILi1EEES8_S8_EEENS6_IJNS7_ILi64EEENS7_ILi128EEESB_EEENS_10bfloat16_tEfNS_4arch4Sm90ELb0ELb1ELb1ELb0ELb0ELb1ELb0ELb0ELi2ELi1ELi2ELi1ELb0EEENS1_24CollectiveEpilogueBwdGQAISC_fSF_Li256ELb0ELb0EEENS1_19SingleTileSchedulerILb0ELb0ELb0ELi128EEEEEEEEEvNT_6ParamsE --------------------------
	.section	.nv.constant0._ZN7cutlass13device_kernelIN5flash11enable_sm90INS1_16FlashAttnBwdSm90INS1_25CollectiveMainloopBwdSm90ILi2ELi2ELi2EN4cute5tupleIJNS5_1CILi1EEES8_S8_EEENS6_IJNS7_ILi64EEENS7_ILi128EEESB_EEENS_10bfloat16_tEfNS_4arch4Sm90ELb0ELb1ELb1ELb0ELb0ELb1ELb0ELb0ELi2ELi1ELi2ELi1ELb0EEENS1_24CollectiveEpilogueBwdGQAISC_fSF_Li256ELb0ELb0EEENS1_19SingleTileSchedulerILb0ELb0ELb0ELi128EEEEEEEEEvNT_6ParamsE,"a",@progbits
	.sectionflags	@""
	.align	4
.nv.constant0._ZN7cutlass13device_kernelIN5flash11enable_sm90INS1_16FlashAttnBwdSm90INS1_25CollectiveMainloopBwdSm90ILi2ELi2ELi2EN4cute5tupleIJNS5_1CILi1EEES8_S8_EEENS6_IJNS7_ILi64EEENS7_ILi128EEESB_EEENS_10bfloat16_tEfNS_4arch4Sm90ELb0ELb1ELb1ELb0ELb0ELb1ELb0ELb0ELi2ELi1ELi2ELi1ELb0EEENS1_24CollectiveEpilogueBwdGQAISC_fSF_Li256ELb0ELb0EEENS1_19SingleTileSchedulerILb0ELb0ELb0ELi128EEEEEEEEEvNT_6ParamsE:
	.zero		2304


//--------------------- .nv.constant0._ZN7cutlass13device_kernelIN5flash11enable_sm90INS1_16FlashAttnBwdSm90INS1_25CollectiveMainloopBwdSm90ILi2ELi2ELi2EN4cute5tupleIJNS5_1CILi1EEES8_S8_EEENS6_IJNS7_ILi64EEENS7_ILi128EEESB_EEENS_10bfloat16_tEfNS_4arch4Sm90ELb0ELb1ELb1ELb0ELb1ELb1ELb0ELb0ELi2ELi1ELi2ELi1ELb0EEENS1_24CollectiveEpilogueBwdGQAISC_fSF_Li256ELb0ELb1EEENS1_19SingleTileSchedulerILb0ELb0ELb0ELi128EEEEEEEEEvNT_6ParamsE --------------------------
	.section	.nv.constant0._ZN7cutlass13device_kernelIN5flash11enable_sm90INS1_16FlashAttnBwdSm90INS1_25CollectiveMainloopBwdSm90ILi2ELi2ELi2EN4cute5tupleIJNS5_1CILi1EEES8_S8_EEENS6_IJNS7_ILi64EEENS7_ILi128EEESB_EEENS_10bfloat16_tEfNS_4arch4Sm90ELb0ELb1ELb1ELb0ELb1ELb1ELb0ELb0ELi2ELi1ELi2ELi1ELb0EEENS1_24CollectiveEpilogueBwdGQAISC_fSF_Li256ELb0ELb1EEENS1_19SingleTileSchedulerILb0ELb0ELb0ELi128EEEEEEEEEvNT_6ParamsE,"a",@progbits
	.sectionflags	@""
	.align	4
.nv.constant0._ZN7cutlass13device_kernelIN5flash11enable_sm90INS1_16FlashAttnBwdSm90INS1_25CollectiveMainloopBwdSm90ILi2ELi2ELi2EN4cute5tupleIJNS5_1CILi1EEES8_S8_EEENS6_IJNS7_ILi64EEENS7_ILi128EEESB_EEENS_10bfloat16_tEfNS_4arch4Sm90ELb0ELb1ELb1ELb0ELb1ELb1ELb0ELb0ELi2ELi1ELi2ELi1ELb0EEENS1_24CollectiveEpilogueBwdGQAISC_fSF_Li256ELb0ELb1EEENS1_19SingleTileSchedulerILb0ELb0ELb0ELi128EEEEEEEEEvNT_6ParamsE:
	.zero		2304


//--------------------- .nv.constant0._ZN7cutlass13device_kernelIN5flash11enable_sm90INS1_16FlashAttnBwdSm90INS1_25CollectiveMainloopBwdSm90ILi2ELi2ELi2EN4cute5tupleIJNS5_1CILi1EEES8_S8_EEENS6_IJNS7_ILi64EEENS7_ILi128EEESB_EEENS_10bfloat16_tEfNS_4arch4Sm90ELb0ELb1ELb1ELb1ELb0ELb1ELb0ELb0ELi2ELi1ELi2ELi1ELb0EEENS1_21CollectiveEpilogueBwdISC_SD_SF_Li256ELb1ELb0ELi1EEENS1_19SingleTileSchedulerILb1ELb0ELb0ELi128EEEEEEEEEvNT_6ParamsE --------------------------
	.section	.nv.constant0._ZN7cutlass13device_kernelIN5flash11enable_sm90INS1_16FlashAttnBwdSm90INS1_25CollectiveMainloopBwdSm90ILi2ELi2ELi2EN4cute5tupleIJNS5_1CILi1EEES8_S8_EEENS6_IJNS7_ILi64EEENS7_ILi128EEESB_EEENS_10bfloat16_tEfNS_4arch4Sm90ELb0ELb1ELb1ELb1ELb0ELb1ELb0ELb0ELi2ELi1ELi2ELi1ELb0EEENS1_21CollectiveEpilogueBwdISC_SD_SF_Li256ELb1ELb0ELi1EEENS1_19SingleTileSchedulerILb1ELb0ELb0ELi128EEEEEEEEEvNT_6ParamsE,"a",@progbits
	.sectionflags	@""
	.align	4
.nv.constant0._ZN7cutlass13device_kernelIN5flash11enable_sm90INS1_16FlashAttnBwdSm90INS1_25CollectiveMainloopBwdSm90ILi2ELi2ELi2EN4cute5tupleIJNS5_1CILi1EEES8_S8_EEENS6_IJNS7_ILi64EEENS7_ILi128EEESB_EEENS_10bfloat16_tEfNS_4arch4Sm90ELb0ELb1ELb1ELb1ELb0ELb1ELb0ELb0ELi2ELi1ELi2ELi1ELb0EEENS1_21CollectiveEpilogueBwdISC_SD_SF_Li256ELb1ELb0ELi1EEENS1_19SingleTileSchedulerILb1ELb0ELb0ELi128EEEEEEEEEvNT_6ParamsE:
	.zero		2304


//--------------------- .nv.constant0._ZN7cutlass13device_kernelIN5flash11enable_sm90INS1_16FlashAttnBwdSm90INS1_25CollectiveMainloopBwdSm90ILi2ELi2ELi2EN4cute5tupleIJNS5_1CILi1EEES8_S8_EEENS6_IJNS7_ILi64EEENS7_ILi128EEESB_EEENS_10bfloat16_tEfNS_4arch4Sm90ELb0ELb1ELb1ELb1ELb1ELb1ELb0ELb0ELi2ELi1ELi2ELi1ELb0EEENS1_21CollectiveEpilogueBwdISC_SD_SF_Li256ELb1ELb0ELi1EEENS1_19SingleTileSchedulerILb1ELb0ELb0ELi128EEEEEEEEEvNT_6ParamsE --------------------------
	.section	.nv.constant0._ZN7cutlass13device_kernelIN5flash11enable_sm90INS1_16FlashAttnBwdSm90INS1_25CollectiveMainloopBwdSm90ILi2ELi2ELi2EN4cute5tupleIJNS5_1CILi1EEES8_S8_EEENS6_IJNS7_ILi64EEENS7_ILi128EEESB_EEENS_10bfloat16_tEfNS_4arch4Sm90ELb0ELb1ELb1ELb1ELb1ELb1ELb0ELb0ELi2ELi1ELi2ELi1ELb0EEENS1_21CollectiveEpilogueBwdISC_SD_SF_Li256ELb1ELb0ELi1EEENS1_19SingleTileSchedulerILb1ELb0ELb0ELi128EEEEEEEEEvNT_6ParamsE,"a",@progbits
	.sectionflags	@""
	.align	4
.nv.constant0._ZN7cutlass13device_kernelIN5flash11enable_sm90INS1_16FlashAttnBwdSm90INS1_25CollectiveMainloopBwdSm90ILi2ELi2ELi2EN4cute5tupleIJNS5_1CILi1EEES8_S8_EEENS6_IJNS7_ILi64EEENS7_ILi128EEESB_EEENS_10bfloat16_tEfNS_4arch4Sm90ELb0ELb1ELb1ELb1ELb1ELb1ELb0ELb0ELi2ELi1ELi2ELi1ELb0EEENS1_21CollectiveEpilogueBwdISC_SD_SF_Li256ELb1ELb0ELi1EEENS1_19SingleTileSchedulerILb1ELb0ELb0ELi128EEEEEEEEEvNT_6ParamsE:
	.zero		2304


//--------------------- .nv.constant0._ZN7cutlass13device_kernelIN5flash11enable_sm90INS1_16FlashAttnBwdSm90INS1_25CollectiveMainloopBwdSm90ILi2ELi2ELi2EN4cute5tupleIJNS5_1CILi1EEES8_S8_EEENS6_IJNS7_ILi64EEENS7_ILi128EEESB_EEENS_10bfloat16_tEfNS_4arch4Sm90ELb0ELb1ELb1ELb1ELb0ELb1ELb0ELb0ELi2ELi1ELi2ELi1ELb0EEENS1_24CollectiveEpilogueBwdGQAISC_fSF_Li256ELb1ELb0EEENS1_19SingleTileSchedulerILb1ELb0ELb0ELi128EEEEEEEEEvNT_6ParamsE --------------------------
	.section	.nv.constant0._ZN7cutlass13device_kernelIN5flash11enable_sm90INS1_16FlashAttnBwdSm90INS1_25CollectiveMainloopBwdSm90ILi2ELi2ELi2EN4cute5tupleIJNS5_1CILi1EEES8_S8_EEENS6_IJNS7_ILi64EEENS7_ILi128EEESB_EEENS_10bfloat16_tEfNS_4arch4Sm90ELb0ELb1ELb1ELb1ELb0ELb1ELb0ELb0ELi2ELi1ELi2ELi1ELb0EEENS1_24CollectiveEpilogueBwdGQAISC_fSF_Li256ELb1ELb0EEENS1_19SingleTileSchedulerILb1ELb0ELb0ELi128EEEEEEEEEvNT_6ParamsE,"a",@progbits
	.sectionflags	@""
	.align	4
.nv.constant0._ZN7cutlass13device_kernelIN5flash11enable_sm90INS1_16FlashAttnBwdSm90INS1_25CollectiveMainloopBwdSm90ILi2ELi2ELi2EN4cute5tupleIJNS5_1CILi1EEES8_S8_EEENS6_IJNS7_ILi64EEENS7_ILi128EEESB_EEENS_10bfloat16_tEfNS_4arch4Sm90ELb0ELb1ELb1ELb1ELb0ELb1ELb0ELb0ELi2ELi1ELi2ELi1ELb0EEENS1_24CollectiveEpilogueBwdGQAISC_fSF_Li256ELb1ELb0EEENS1_19SingleTileSchedulerILb1ELb0ELb0ELi128EEEEEEEEEvNT_6ParamsE:
	.zero		2304


//--------------------- .nv.constant0._ZN7cutlass13device_kernelIN5flash11enable_sm90INS1_16FlashAttnBwdSm90INS1_25CollectiveMainloopBwdSm90ILi2ELi2ELi2EN4cute5tupleIJNS5_1CILi1EEES8_S8_EEENS6_IJNS7_ILi64EEENS7_ILi128EEESB_EEENS_10bfloat16_tEfNS_4arch4Sm90ELb0ELb1ELb1ELb1ELb1ELb1ELb0ELb0ELi2ELi1ELi2ELi1ELb0EEENS1_24CollectiveEpilogueBwdGQAISC_fSF_Li256ELb1ELb1EEENS1_19SingleTileSchedulerILb1ELb0ELb0ELi128EEEEEEEEEvNT_6ParamsE --------------------------
	.section	.nv.constant0._ZN7cutlass13device_kernelIN5flash11enable_sm90INS1_16FlashAttnBwdSm90INS1_25CollectiveMainloopBwdSm90ILi2ELi2ELi2EN4cute5tupleIJNS5_1CILi1EEES8_S8_EEENS6_IJNS7_ILi64EEENS7_ILi128EEESB_EEENS_10bfloat16_tEfNS_4arch4Sm90ELb0ELb1ELb1ELb1ELb1ELb1ELb0ELb0ELi2ELi1ELi2ELi1ELb0EEENS1_24CollectiveEpilogueBwdGQAISC_fSF_Li256ELb1ELb1EEENS1_19SingleTileSchedulerILb1ELb0ELb0ELi128EEEEEEEEEvNT_6ParamsE,"a",@progbits
	.sectionflags	@""
	.align	4
.nv.constant0._ZN7cutlass13device_kernelIN5flash11enable_sm90INS1_16FlashAttnBwdSm90INS1_25CollectiveMainloopBwdSm90ILi2ELi2ELi2EN4cute5tupleIJNS5_1CILi1EEES8_S8_EEENS6_IJNS7_ILi64EEENS7_ILi128EEESB_EEENS_10bfloat16_tEfNS_4arch4Sm90ELb0ELb1ELb1ELb1ELb1ELb1ELb0ELb0ELi2ELi1ELi2ELi1ELb0EEENS1_24CollectiveEpilogueBwdGQAISC_fSF_Li256ELb1ELb1EEENS1_19SingleTileSchedulerILb1ELb0ELb0ELi128EEEEEEEEEvNT_6ParamsE:
	.zero		2304


//--------------------- .nv.constant0._ZN7cutlass13device_kernelIN5flash11enable_sm90INS1_16FlashAttnBwdSm90INS1_25CollectiveMainloopBwdSm90ILi2ELi2ELi2EN4cute5tupleIJNS5_1CILi1EEES8_S8_EEENS6_IJNS7_ILi64EEENS7_ILi128EEESB_EEENS_10bfloat16_tEfNS_4arch4Sm90ELb1ELb0ELb1ELb0ELb0ELb1ELb0ELb0ELi2ELi1ELi2ELi1ELb0EEENS1_21CollectiveEpilogueBwdISC_SD_SF_Li256ELb0ELb0ELi1EEENS1_25SingleTileBwdLPTSchedulerILb0ELi128ELb0EEEEEEEEEvNT_6ParamsE --------------------------
	.section	.nv.constant0._ZN7cutlass13device_kernelIN5flash11enable_sm90INS1_16FlashAttnBwdSm90INS1_25CollectiveMainloopBwdSm90ILi2ELi2ELi2EN4cute5tupleIJNS5_1CILi1EEES8_S8_EEENS6_IJNS7_ILi64EEENS7_ILi128EEESB_EEENS_10bfloat16_tEfNS_4arch4Sm90ELb1ELb0ELb1ELb0ELb0ELb1ELb0ELb0ELi2ELi1ELi2ELi1ELb0EEENS1_21CollectiveEpilogueBwdISC_SD_SF_Li256ELb0ELb0ELi1EEENS1_25SingleTileBwdLPTSchedulerILb0ELi128ELb0EEEEEEEEEvNT_6ParamsE,"a",@progbits
	.sectionflags	@""
	.align	4
.nv.constant0._ZN7cutlass13device_kernelIN5flash11enable_sm90INS1_16FlashAttnBwdSm90INS1_25CollectiveMainloopBwdSm90ILi2ELi2ELi2EN4cute5tupleIJNS5_1CILi1EEES8_S8_EEENS6_IJNS7_ILi64EEENS7_ILi128EEESB_EEENS_10bfloat16_tEfNS_4arch4Sm90ELb1ELb0ELb1ELb0ELb0ELb1ELb0ELb0ELi2ELi1ELi2ELi1ELb0EEENS1_21CollectiveEpilogueBwdISC_SD_SF_Li256ELb0ELb0ELi1EEENS1_25SingleTileBwdLPTSchedulerILb0ELi128ELb0EEEEEEEEEvNT_6ParamsE:
	.zero		2944


//--------------------- .nv.constant0._ZN7cutlass13device_kernelIN5flash11enable_sm90INS1_16FlashAttnBwdSm90INS1_25CollectiveMainloopBwdSm90ILi2ELi2ELi2EN4cute5tupleIJNS5_1CILi1EEES8_S8_EEENS6_IJNS7_ILi64EEENS7_ILi128EEESB_EEENS_10bfloat16_tEfNS_4arch4Sm90ELb1ELb0ELb1ELb0ELb1ELb1ELb0ELb0ELi2ELi1ELi2ELi1ELb0EEENS1_21CollectiveEpilogueBwdISC_SD_SF_Li256ELb0ELb0ELi1EEENS1_25SingleTileBwdLPTSchedulerILb0ELi128ELb1EEEEEEEEEvNT_6ParamsE --------------------------
	.section	.nv.constant0._ZN7cutlass13device_kernelIN5flash11enable_sm90INS1_16FlashAttnBwdSm90INS1_25CollectiveMainloopBwdSm90ILi2ELi2ELi2EN4cute5tupleIJNS5_1CILi1EEES8_S8_EEENS6_IJNS7_ILi64EEENS7_ILi128EEESB_EEENS_10bfloat16_tEfNS_4arch4Sm90ELb1ELb0ELb1ELb0ELb1ELb1ELb0ELb0ELi2ELi1ELi2ELi1ELb0EEENS1_21CollectiveEpilogueBwdISC_SD_SF_Li256ELb0ELb0ELi1EEENS1_25SingleTileBwdLPTSchedulerILb0ELi128ELb1EEEEEEEEEvNT_6ParamsE,"a",@progbits
	.sectionflags	@""
	.align	4
.nv.constant0._ZN7cutlass13device_kernelIN5flash11enable_sm90INS1_16FlashAttnBwdSm90INS1_25CollectiveMainloopBwdSm90ILi2ELi2ELi2EN4cute5tupleIJNS5_1CILi1EEES8_S8_EEENS6_IJNS7_ILi64EEENS7_ILi128EEESB_EEENS_10bfloat16_tEfNS_4arch4Sm90ELb1ELb0ELb1ELb0ELb1ELb1ELb0ELb0ELi2ELi1ELi2ELi1ELb0EEENS1_21CollectiveEpilogueBwdISC_SD_SF_Li256ELb0ELb0ELi1EEENS1_25SingleTileBwdLPTSchedulerILb0ELi128ELb1EEEEEEEEEvNT_6ParamsE:
	.zero		2944


//--------------------- .nv.constant0._ZN7cutlass13device_kernelIN5flash11enable_sm90INS1_16FlashAttnBwdSm90INS1_25CollectiveMainloopBwdSm90ILi2ELi2ELi2EN4cute5tupleIJNS5_1CILi1EEES8_S8_EEENS6_IJNS7_ILi64EEENS7_ILi128EEESB_EEENS_10bfloat16_tEfNS_4arch4Sm90ELb1ELb0ELb1ELb0ELb0ELb1ELb0ELb0ELi2ELi1ELi2ELi1ELb0EEENS1_24CollectiveEpilogueBwdGQAISC_fSF_Li256ELb0ELb0EEENS1_25SingleTileBwdLPTSchedulerILb0ELi128ELb0EEEEEEEEEvNT_6ParamsE --------------------------
	.section	.nv.constant0._ZN7cutlass13device_kernelIN5flash11enable_sm90INS1_16FlashAttnBwdSm90INS1_25CollectiveMainloopBwdSm90ILi2ELi2ELi2EN4cute5tupleIJNS5_1CILi1EEES8_S8_EEENS6_IJNS7_ILi64EEENS7_ILi128EEESB_EEENS_10bfloat16_tEfNS_4arch4Sm90ELb1ELb0ELb1ELb0ELb0ELb1ELb0ELb0ELi2ELi1ELi2ELi1ELb0EEENS1_24CollectiveEpilogueBwdGQAISC_fSF_Li256ELb0ELb0EEENS1_25SingleTileBwdLPTSchedulerILb0ELi128ELb0EEEEEEEEEvNT_6ParamsE,"a",@progbits
	.sectionflags	@""
	.align	4
.nv.constant0._ZN7cutlass13device_kernelIN5flash11enable_sm90INS1_16FlashAttnBwdSm90INS1_25CollectiveMainloopBwdSm90ILi2ELi2ELi2EN4cute5tupleIJNS5_1CILi1EEES8_S8_EEENS6_IJNS7_ILi64EEENS7_ILi128EEESB_EEENS_10bfloat16_tEfNS_4arch4Sm90ELb1ELb0ELb1ELb0ELb0ELb1ELb0ELb0ELi2ELi1ELi2ELi1ELb0EEENS1_24CollectiveEpilogueBwdGQAISC_fSF_Li256ELb0ELb0EEENS1_25SingleTileBwdLPTSchedulerILb0ELi128ELb0EEEEEEEEEvNT_6ParamsE:
	.zero		2432


//--------------------- .nv.constant0._ZN7cutlass13device_kernelIN5flash11enable_sm90INS1_16FlashAttnBwdSm90INS1_25CollectiveMainloopBwdSm90ILi2ELi2ELi2EN4cute5tupleIJNS5_1CILi1EEES8_S8_EEENS6_IJNS7_ILi64EEENS7_ILi128EEESB_EEENS_10bfloat16_tEfNS_4arch4Sm90ELb1ELb0ELb1ELb0ELb1ELb1ELb0ELb0ELi2ELi1ELi2ELi1ELb0EEENS1_24CollectiveEpilogueBwdGQAISC_fSF_Li256ELb0ELb1EEENS1_25SingleTileBwdLPTSchedulerILb0ELi128ELb1EEEEEEEEEvNT_6ParamsE --------------------------
	.section	.nv.constant0._ZN7cutlass13device_kernelIN5flash11enable_sm90INS1_16FlashAttnBwdSm90INS1_25CollectiveMainloopBwdSm90ILi2ELi2ELi2EN4cute5tupleIJNS5_1CILi1EEES8_S8_EEENS6_IJNS7_ILi64EEENS7_ILi128EEESB_EEENS_10bfloat16_tEfNS_4arch4Sm90ELb1ELb0ELb1ELb0ELb1ELb1ELb0ELb0ELi2ELi1ELi2ELi1ELb0EEENS1_24CollectiveEpilogueBwdGQAISC_fSF_Li256ELb0ELb1EEENS1_25SingleTileBwdLPTSchedulerILb0ELi128ELb1EEEEEEEEEvNT_6ParamsE,"a",@progbits
	.sectionflags	@""
	.align	4
.nv.constant0._ZN7cutlass13device_kernelIN5flash11enable_sm90INS1_16FlashAttnBwdSm90INS1_25CollectiveMainloopBwdSm90ILi2ELi2ELi2EN4cute5tupleIJNS5_1CILi1EEES8_S8_EEENS6_IJNS7_ILi64EEENS7_ILi128EEESB_EEENS_10bfloat16_tEfNS_4arch4Sm90ELb1ELb0ELb1ELb0ELb1ELb1ELb0ELb0ELi2ELi1ELi2ELi1ELb0EEENS1_24CollectiveEpilogueBwdGQAISC_fSF_Li256ELb0ELb1EEENS1_25SingleTileBwdLPTSchedulerILb0ELi128ELb1EEEEEEEEEvNT_6ParamsE:
	.zero		2432


//--------------------- .nv.constant0._ZN7cutlass13device_kernelIN5flash11enable_sm90INS1_16FlashAttnBwdSm90INS1_25CollectiveMainloopBwdSm90ILi2ELi2ELi2EN4cute5tupleIJNS5_1CILi1EEES8_S8_EEENS6_IJNS7_ILi64EEENS7_ILi128EEESB_EEENS_10bfloat16_tEfNS_4arch4Sm90ELb1ELb0ELb1ELb1ELb0ELb1ELb0ELb0ELi2ELi1ELi2ELi1ELb0EEENS1_21CollectiveEpilogueBwdISC_SD_SF_Li256ELb1ELb0ELi1EEENS1_25SingleTileBwdLPTSchedulerILb1ELi128ELb0EEEEEEEEEvNT_6ParamsE --------------------------
	.section	.nv.constant0._ZN7cutlass13device_kernelIN5flash11enable_sm90INS1_16FlashAttnBwdSm90INS1_25CollectiveMainloopBwdSm90ILi2ELi2ELi2EN4cute5tupleIJNS5_1CILi1EEES8_S8_EEENS6_IJNS7_ILi64EEENS7_ILi128EEESB_EEENS_10bfloat16_tEfNS_4arch4Sm90ELb1ELb0ELb1ELb1ELb0ELb1ELb0ELb0ELi2ELi1ELi2ELi1ELb0EEENS1_21CollectiveEpilogueBwdISC_SD_SF_Li256ELb1ELb0ELi1EEENS1_25SingleTileBwdLPTSchedulerILb1ELi128ELb0EEEEEEEEEvNT_6ParamsE,"a",@progbits
	.sectionflags	@""
	.align	4
.nv.constant0._ZN7cutlass13device_kernelIN5flash11enable_sm90INS1_16FlashAttnBwdSm90INS1_25CollectiveMainloopBwdSm90ILi2ELi2ELi2EN4cute5tupleIJNS5_1CILi1EEES8_S8_EEENS6_IJNS7_ILi64EEENS7_ILi128EEESB_EEENS_10bfloat16_tEfNS_4arch4Sm90ELb1ELb0ELb1ELb1ELb0ELb1ELb0ELb0ELi2ELi1ELi2ELi1ELb0EEENS1_21CollectiveEpilogueBwdISC_SD_SF_Li256ELb1ELb0ELi1EEENS1_25SingleTileBwdLPTSchedulerILb1ELi128ELb0EEEEEEEEEvNT_6ParamsE:
	.zero		2304


//--------------------- .nv.constant0._ZN7cutlass13device_kernelIN5flash11enable_sm90INS1_16FlashAttnBwdSm90INS1_25CollectiveMainloopBwdSm90ILi2ELi2ELi2EN4cute5tupleIJNS5_1CILi1EEES8_S8_EEENS6_IJNS7_ILi64EEENS7_ILi128EEESB_EEENS_10bfloat16_tEfNS_4arch4Sm90ELb1ELb0ELb1ELb1ELb1ELb1ELb0ELb0ELi2ELi1ELi2ELi1ELb0EEENS1_21CollectiveEpilogueBwdISC_SD_SF_Li256ELb1ELb0ELi1EEENS1_25SingleTileBwdLPTSchedulerILb1ELi128ELb1EEEEEEEEEvNT_6ParamsE --------------------------
	.section	.nv.constant0._ZN7cutlass13device_kernelIN5flash11enable_sm90INS1_16FlashAttnBwdSm90INS1_25CollectiveMainloopBwdSm90ILi2ELi2ELi2EN4cute5tupleIJNS5_1CILi1EEES8_S8_EEENS6_IJNS7_ILi64EEENS7_ILi128EEESB_EEENS_10bfloat16_tEfNS_4arch4Sm90ELb1ELb0ELb1ELb1ELb1ELb1ELb0ELb0ELi2ELi1ELi2ELi1ELb0EEENS1_21CollectiveEpilogueBwdISC_SD_SF_Li256ELb1ELb0ELi1EEENS1_25SingleTileBwdLPTSchedulerILb1ELi128ELb1EEEEEEEEEvNT_6ParamsE,"a",@progbits
	.sectionflags	@""
	.align	4
.nv.constant0._ZN7cutlass13device_kernelIN5flash11enable_sm90INS1_16FlashAttnBwdSm90INS1_25CollectiveMainloopBwdSm90ILi2ELi2ELi2EN4cute5tupleIJNS5_1CILi1EEES8_S8_EEENS6_IJNS7_ILi64EEENS7_ILi128EEESB_EEENS_10bfloat16_tEfNS_4arch4Sm90ELb1ELb0ELb1ELb1ELb1ELb1ELb0ELb0ELi2ELi1ELi2ELi1ELb0EEENS1_21CollectiveEpilogueBwdISC_SD_SF_Li256ELb1ELb0ELi1EEENS1_25SingleTileBwdLPTSchedulerILb1ELi128ELb1EEEEEEEEEvNT_6ParamsE:
	.zero		2304


//--------------------- .nv.constant0._ZN7cutlass13device_kernelIN5flash11enable_sm90INS1_16FlashAttnBwdSm90INS1_25CollectiveMainloopBwdSm90ILi2ELi2ELi2EN4cute5tupleIJNS5_1CILi1EEES8_S8_EEENS6_IJNS7_ILi64EEENS7_ILi128EEESB_EEENS_10bfloat16_tEfNS_4arch4Sm90ELb1ELb0ELb1ELb1ELb0ELb1ELb0ELb0ELi2ELi1ELi2ELi1ELb0EEENS1_24CollectiveEpilogueBwdGQAISC_fSF_Li256ELb1ELb0EEENS1_25SingleTileBwdLPTSchedulerILb1ELi128ELb0EEEEEEEEEvNT_6ParamsE --------------------------
	.section	.nv.constant0._ZN7cutlass13device_kernelIN5flash11enable_sm90INS1_16FlashAttnBwdSm90INS1_25CollectiveMainloopBwdSm90ILi2ELi2ELi2EN4cute5tupleIJNS5_1CILi1EEES8_S8_EEENS6_IJNS7_ILi64EEENS7_ILi128EEESB_EEENS_10bfloat16_tEfNS_4arch4Sm90ELb1ELb0ELb1ELb1ELb0ELb1ELb0ELb0ELi2ELi1ELi2ELi1ELb0EEENS1_24CollectiveEpilogueBwdGQAISC_fSF_Li256ELb1ELb0EEENS1_25SingleTileBwdLPTSchedulerILb1ELi128ELb0EEEEEEEEEvNT_6ParamsE,"a",@progbits
	.sectionflags	@""
	.align	4
.nv.constant0._ZN7cutlass13device_kernelIN5flash11enable_sm90INS1_16FlashAttnBwdSm90INS1_25CollectiveMainloopBwdSm90ILi2ELi2ELi2EN4cute5tupleIJNS5_1CILi1EEES8_S8_EEENS6_IJNS7_ILi64EEENS7_ILi128EEESB_EEENS_10bfloat16_tEfNS_4arch4Sm90ELb1ELb0ELb1ELb1ELb0ELb1ELb0ELb0ELi2ELi1ELi2ELi1ELb0EEENS1_24CollectiveEpilogueBwdGQAISC_fSF_Li256ELb1ELb0EEENS1_25SingleTileBwdLPTSchedulerILb1ELi128ELb0EEEEEEEEEvNT_6ParamsE:
	.zero		2432


//--------------------- .nv.constant0._ZN7cutlass13device_kernelIN5flash11enable_sm90INS1_16FlashAttnBwdSm90INS1_25CollectiveMainloopBwdSm90ILi2ELi2ELi2EN4cute5tupleIJNS5_1CILi1EEES8_S8_EEENS6_IJNS7_ILi64EEENS7_ILi128EEESB_EEENS_10bfloat16_tEfNS_4arch4Sm90ELb1ELb0ELb1ELb1ELb1ELb1ELb0ELb0ELi2ELi1ELi2ELi1ELb0EEENS1_24CollectiveEpilogueBwdGQAISC_fSF_Li256ELb1ELb1EEENS1_25SingleTileBwdLPTSchedulerILb1ELi128ELb1EEEEEEEEEvNT_6ParamsE --------------------------
	.section	.nv.constant0._ZN7cutlass13device_kernelIN5flash11enable_sm90INS1_16FlashAttnBwdSm90INS1_25CollectiveMainloopBwdSm90ILi2ELi2ELi2EN4cute5tupleIJNS5_1CILi1EEES8_S8_EEENS6_IJNS7_ILi64EEENS7_ILi128EEESB_EEENS_10bfloat16_tEfNS_4arch4Sm90ELb1ELb0ELb1ELb1ELb1ELb1ELb0ELb0ELi2ELi1ELi2ELi1ELb0EEENS1_24CollectiveEpilogueBwdGQAISC_fSF_Li256ELb1ELb1EEENS1_25SingleTileBwdLPTSchedulerILb1ELi128ELb1EEEEEEEEEvNT_6ParamsE,"a",@progbits
	.sectionflags	@""
	.align	4
.nv.constant0._ZN7cutlass13device_kernelIN5flash11enable_sm90INS1_16FlashAttnBwdSm90INS1_25CollectiveMainloopBwdSm90ILi2ELi2ELi2EN4cute5tupleIJNS5_1CILi1EEES8_S8_EEENS6_IJNS7_ILi64EEENS7_ILi128EEESB_EEENS_10bfloat16_tEfNS_4arch4Sm90ELb1ELb0ELb1ELb1ELb1ELb1ELb0ELb0ELi2ELi1ELi2ELi1ELb0EEENS1_24CollectiveEpilogueBwdGQAISC_fSF_Li256ELb1ELb1EEENS1_25SingleTileBwdLPTSchedulerILb1ELi128ELb1EEEEEEEEEvNT_6ParamsE:
	.zero		2432


//--------------------- .nv.constant0._ZN7cutlass13device_kernelIN5flash11enable_sm90INS1_16FlashAttnBwdSm90INS1_25CollectiveMainloopBwdSm90ILi2ELi2ELi2EN4cute5tupleIJNS5_1CILi1EEES8_S8_EEENS6_IJNS7_ILi80EEENS7_ILi128EEESB_EEENS_10bfloat16_tEfNS_4arch4Sm90ELb0ELb0ELb0ELb0ELb0ELb1ELb0ELb1ELi2ELi1ELi2ELi1ELb0EEENS1_21CollectiveEpilogueBwdISC_SD_SF_Li256ELb0ELb0ELi1EEENS1_19SingleTileSchedulerILb0ELb0ELb0ELi128EEEEEEEEEvNT_6ParamsE --------------------------
	.section	.nv.constant0._ZN7cutlass13device_kernelIN5flash11enable_sm90INS1_16FlashAttnBwdSm90INS1_25CollectiveMainloopBwdSm90ILi2ELi2ELi2EN4cute5tupleIJNS5_1CILi1EEES8_S8_EEENS6_IJNS7_ILi80EEENS7_ILi128EEESB_EEENS_10bfloat16_tEfNS_4arch4Sm90ELb0ELb0ELb0ELb0ELb0ELb1ELb0ELb1ELi2ELi1ELi2ELi1ELb0EEENS1_21CollectiveEpilogueBwdISC_SD_SF_Li256ELb0ELb0ELi1EEENS1_19SingleTileSchedulerILb0ELb0ELb0ELi128EEEEEEEEEvNT_6ParamsE,"a",@progbits
	.sectionflags	@""
	.align	4
.nv.constant0._ZN7cutlass13device_kernelIN5flash11enable_sm90INS1_16FlashAttnBwdSm90INS1_25CollectiveMainloopBwdSm90ILi2ELi2ELi2EN4cute5tupleIJNS5_1CILi1EEES8_S8_EEENS6_IJNS7_ILi80EEENS7_ILi128EEESB_EEENS_10bfloat16_tEfNS_4arch4Sm90ELb0ELb0ELb0ELb0ELb0ELb1ELb0ELb1ELi2ELi1ELi2ELi1ELb0EEENS1_21CollectiveEpilogueBwdISC_SD_SF_Li256ELb0ELb0ELi1EEENS1_19SingleTileSchedulerILb0ELb0ELb0ELi128EEEEEEEEEvNT_6ParamsE:
	.zero		2944


//--------------------- .nv.constant0._ZN7cutlass13device_kernelIN5flash11enable_sm90INS1_16FlashAttnBwdSm90INS1_25CollectiveMainloopBwdSm90ILi2ELi2ELi2EN4cute5tupleIJNS5_1CILi1EEES8_S8_EEENS6_IJNS7_ILi80EEENS7_ILi128EEESB_EEENS_10bfloat16_tEfNS_4arch4Sm90ELb0ELb0ELb0ELb0ELb1ELb1ELb0ELb1ELi2ELi1ELi2ELi1ELb0EEENS1_21CollectiveEpilogueBwdISC_SD_SF_Li256ELb0ELb0ELi1EEENS1_19SingleTileSchedulerILb0ELb0ELb0ELi128EEEEEEEEEvNT_6ParamsE --------------------------
	.section	.nv.constant0._ZN7cutlass13device_kernelIN5flash11enable_sm90INS1_16FlashAttnBwdSm90INS1_25CollectiveMainloopBwdSm90ILi2ELi2ELi2EN4cute5tupleIJNS5_1CILi1EEES8_S8_EEENS6_IJNS7_ILi80EEENS7_ILi128EEESB_EEENS_10bfloat16_tEfNS_4arch4Sm90ELb0ELb0ELb0ELb0ELb1ELb1ELb0ELb1ELi2ELi1ELi2ELi1ELb0EEENS1_21CollectiveEpilogueBwdISC_SD_SF_Li256ELb0ELb0ELi1EEENS1_19SingleTileSchedulerILb0ELb0ELb0ELi128EEEEEEEEEvNT_6ParamsE,"a",@progbits
	.sectionflags	@""
	.align	4
.nv.constant0._ZN7cutlass13device_kernelIN5flash11enable_sm90INS1_16FlashAttnBwdSm90INS1_25CollectiveMainloopBwdSm90ILi2ELi2ELi2EN4cute5tupleIJNS5_1CILi1EEES8_S8_EEENS6_IJNS7_ILi80EEENS7_ILi128EEESB_EEENS_10bfloat16_tEfNS_4arch4Sm90ELb0ELb0ELb0ELb0ELb1ELb1ELb0ELb1ELi2ELi1ELi2ELi1ELb0EEENS1_21CollectiveEpilogueBwdISC_SD_SF_Li256ELb0ELb0ELi1EEENS1_19SingleTileSchedulerILb0ELb0ELb0ELi128EEEEEEEEEvNT_6ParamsE:
	.zero		2944


//--------------------- .nv.constant0._ZN7cutlass13device_kernelIN5flash11enable_sm90INS1_16FlashAttnBwdSm90INS1_25CollectiveMainloopBwdSm90ILi2ELi2ELi2EN4cute5tupleIJNS5_1CILi1EEES8_S8_EEENS6_IJNS7_ILi80EEENS7_ILi128EEESB_EEENS_10bfloat16_tEfNS_4arch4Sm90ELb0ELb0ELb0ELb0ELb0ELb1ELb0ELb1ELi2ELi1ELi2ELi1ELb0EEENS1_24CollectiveEpilogueBwdGQAISC_fSF_Li256ELb0ELb0EEENS1_19SingleTileSchedulerILb0ELb0ELb0ELi128EEEEEEEEEvNT_6ParamsE --------------------------
	.section	.nv.constant0._ZN7cutlass13device_kernelIN5flash11enable_sm90INS1_16FlashAttnBwdSm90INS1_25CollectiveMainloopBwdSm90ILi2ELi2ELi2EN4cute5tupleIJNS5_1CILi1EEES8_S8_EEENS6_IJNS7_ILi80EEENS7_ILi128EEESB_EEENS_10bfloat16_tEfNS_4arch4Sm90ELb0ELb0ELb0ELb0ELb0ELb1ELb0ELb1ELi2ELi1ELi2ELi1ELb0EEENS1_24CollectiveEpilogueBwdGQAISC_fSF_Li256ELb0ELb0EEENS1_19SingleTileSchedulerILb0ELb0ELb0ELi128EEEEEEEEEvNT_6ParamsE,"a",@progbits
	.sectionflags	@""
	.align	4
.nv.constant0._ZN7cutlass13device_kernelIN5flash11enable_sm90INS1_16FlashAttnBwdSm90INS1_25CollectiveMainloopBwdSm90ILi2ELi2ELi2EN4cute5tupleIJNS5_1CILi1EEES8_S8_EEENS6_IJNS7_ILi80EEENS7_ILi128EEESB_EEENS_10bfloat16_tEfNS_4arch4Sm90ELb0ELb0ELb0ELb0ELb0ELb1ELb0ELb1ELi2ELi1ELi2ELi1ELb0EEENS1_24CollectiveEpilogueBwdGQAISC_fSF_Li256ELb0ELb0EEENS1_19SingleTileSchedulerILb0ELb0ELb0ELi128EEEEEEEEEvNT_6ParamsE:
	.zero		2304


//--------------------- .nv.constant0._ZN7cutlass13device_kernelIN5flash11enable_sm90INS1_16FlashAttnBwdSm90INS1_25CollectiveMainloopBwdSm90ILi2ELi2ELi2EN4cute5tupleIJNS5_1CILi1EEES8_S8_EEENS6_IJNS7_ILi80EEENS7_ILi128EEESB_EEENS_10bfloat16_tEfNS_4arch4Sm90ELb0ELb0ELb0ELb0ELb1ELb1ELb0ELb1ELi2ELi1ELi2ELi1ELb0EEENS1_24CollectiveEpilogueBwdGQAISC_fSF_Li256ELb0ELb1EEENS1_19SingleTileSchedulerILb0ELb0ELb0ELi128EEEEEEEEEvNT_6ParamsE --------------------------
	.section	.nv.constant0._ZN7cutlass13device_kernelIN5flash11enable_sm90INS1_16FlashAttnBwdSm90INS1_25CollectiveMainloopBwdSm90ILi2ELi2ELi2EN4cute5tupleIJNS5_1CILi1EEES8_S8_EEENS6_IJNS7_ILi80EEENS7_ILi128EEESB_EEENS_10bfloat16_tEfNS_4arch4Sm90ELb0ELb0ELb0ELb0ELb1ELb1ELb0ELb1ELi2ELi1ELi2ELi1ELb0EEENS1_24CollectiveEpilogueBwdGQAISC_fSF_Li256ELb0ELb1EEENS1_19SingleTileSchedulerILb0ELb0ELb0ELi128EEEEEEEEEvNT_6ParamsE,"a",@progbits
	.sectionflags	@""
	.align	4
.nv.constant0._ZN7cutlass13device_kernelIN5flash11enable_sm90INS1_16FlashAttnBwdSm90INS1_25CollectiveMainloopBwdSm90ILi2ELi2ELi2EN4cute5tupleIJNS5_1CILi1EEES8_S8_EEENS6_IJNS7_ILi80EEENS7_ILi128EEESB_EEENS_10bfloat16_tEfNS_4arch4Sm90ELb0ELb0ELb0ELb0ELb1ELb1ELb0ELb1ELi2ELi1ELi2ELi1ELb0EEENS1_24CollectiveEpilogueBwdGQAISC_fSF_Li256ELb0ELb1EEENS1_19SingleTileSchedulerILb0ELb0ELb0ELi128EEEEEEEEEvNT_6ParamsE:
	.zero		2304


//--------------------- .nv.constant0._ZN7cutlass13device_kernelIN5flash22FlashAttnBwdPreprocessIN4cute5tupleIJNS3_1CILi80EEENS5_ILi128EEEEEENS_10bfloat16_tEfNS_4arch4Sm90ELb1ELb0EEEEEvNT_6ParamsE --------------------------
	.section	.nv.constant0._ZN7cutlass13device_kernelIN5flash22FlashAttnBwdPreprocessIN4cute5tupleIJNS3_1CILi80EEENS5_ILi128EEEEEENS_10bfloat16_tEfNS_4arch4Sm90ELb1ELb0EEEEEvNT_6ParamsE,"a",@progbits
	.sectionflags	@""
	.align	4
.nv.constant0._ZN7cutlass13device_kernelIN5flash22FlashAttnBwdPreprocessIN4cute5tupleIJNS3_1CILi80EEENS5_ILi128EEEEEENS_10bfloat16_tEfNS_4arch4Sm90ELb1ELb0EEEEEvNT_6ParamsE:
	.zero		768


//--------------------- .nv.constant0._ZN7cutlass13device_kernelIN5flash11enable_sm90INS1_16FlashAttnBwdSm90INS1_25CollectiveMainloopBwdSm90ILi2ELi2ELi2EN4cute5tupleIJNS5_1CILi1EEES8_S8_EEENS6_IJNS7_ILi80EEENS7_ILi128EEESB_EEENS_10bfloat16_tEfNS_4arch4Sm90ELb0ELb0ELb0ELb1ELb0ELb1ELb0ELb1ELi2ELi1ELi2ELi1ELb0EEENS1_21CollectiveEpilogueBwdISC_SD_SF_Li256ELb1ELb0ELi1EEENS1_19SingleTileSchedulerILb1ELb0ELb0ELi128EEEEEEEEEvNT_6ParamsE --------------------------
	.section	.nv.constant0._ZN7cutlass13device_kernelIN5flash11enable_sm90INS1_16FlashAttnBwdSm90INS1_25CollectiveMainloopBwdSm90ILi2ELi2ELi2EN4cute5tupleIJNS5_1CILi1EEES8_S8_EEENS6_IJNS7_ILi80EEENS7_ILi128EEESB_EEENS_10bfloat16_tEfNS_4arch4Sm90ELb0ELb0ELb0ELb1ELb0ELb1ELb0ELb1ELi2ELi1ELi2ELi1ELb0EEENS1_21CollectiveEpilogueBwdISC_SD_SF_Li256ELb1ELb0ELi1EEENS1_19SingleTileSchedulerILb1ELb0ELb0ELi128EEEEEEEEEvNT_6ParamsE,"a",@progbits
	.sectionflags	@""
	.align	4
.nv.constant0._ZN7cutlass13device_kernelIN5flash11enable_sm90INS1_16FlashAttnBwdSm90INS1_25CollectiveMainloopBwdSm90ILi2ELi2ELi2EN4cute5tupleIJNS5_1CILi1EEES8_S8_EEENS6_IJNS7_ILi80EEENS7_ILi128EEESB_EEENS_10bfloat16_tEfNS_4arch4Sm90ELb0ELb0ELb0ELb1ELb0ELb1ELb0ELb1ELi2ELi1ELi2ELi1ELb0EEENS1_21CollectiveEpilogueBwdISC_SD_SF_Li256ELb1ELb0ELi1EEENS1_19SingleTileSchedulerILb1ELb0ELb0ELi128EEEEEEEEEvNT_6ParamsE:
	.zero		2304


//--------------------- .nv.constant0._ZN7cutlass13device_kernelIN5flash11enable_sm90INS1_16FlashAttnBwdSm90INS1_25CollectiveMainloopBwdSm90ILi2ELi2ELi2EN4cute5tupleIJNS5_1CILi1EEES8_S8_EEENS6_IJNS7_ILi80EEENS7_ILi128EEESB_EEENS_10bfloat16_tEfNS_4arch4Sm90ELb0ELb0ELb0ELb1ELb1ELb1ELb0ELb1ELi2ELi1ELi2ELi1ELb0EEENS1_21CollectiveEpilogueBwdISC_SD_SF_Li256ELb1ELb0ELi1EEENS1_19SingleTileSchedulerILb1ELb0ELb0ELi128EEEEEEEEEvNT_6ParamsE --------------------------
	.section	.nv.constant0._ZN7cutlass13device_kernelIN5flash11enable_sm90INS1_16FlashAttnBwdSm90INS1_25CollectiveMainloopBwdSm90ILi2ELi2ELi2EN4cute5tupleIJNS5_1CILi1EEES8_S8_EEENS6_IJNS7_ILi80EEENS7_ILi128EEESB_EEENS_10bfloat16_tEfNS_4arch4Sm90ELb0ELb0ELb0ELb1ELb1ELb1ELb0ELb1ELi2ELi1ELi2ELi1ELb0EEENS1_21CollectiveEpilogueBwdISC_SD_SF_Li256ELb1ELb0ELi1EEENS1_19SingleTileSchedulerILb1ELb0ELb0ELi128EEEEEEEEEvNT_6ParamsE,"a",@progbits
	.sectionflags	@""
	.align	4
.nv.constant0._ZN7cutlass13device_kernelIN5flash11enable_sm90INS1_16FlashAttnBwdSm90INS1_25CollectiveMainloopBwdSm90ILi2ELi2ELi2EN4cute5tupleIJNS5_1CILi1EEES8_S8_EEENS6_IJNS7_ILi80EEENS7_ILi128EEESB_EEENS_10bfloat16_tEfNS_4arch4Sm90ELb0ELb0ELb0ELb1ELb1ELb1ELb0ELb1ELi2ELi1ELi2ELi1ELb0EEENS1_21CollectiveEpilogueBwdISC_SD_SF_Li256ELb1ELb0ELi1EEENS1_19SingleTileSchedulerILb1ELb0ELb0ELi128EEEEEEEEEvNT_6ParamsE:
	.zero		2304


//--------------------- .nv.constant0._ZN7cutlass13device_kernelIN5flash11enable_sm90INS1_16FlashAttnBwdSm90INS1_25CollectiveMainloopBwdSm90ILi2ELi2ELi2EN4cute5tupleIJNS5_1CILi1EEES8_S8_EEENS6_IJNS7_ILi80EEENS7_ILi128EEESB_EEENS_10bfloat16_tEfNS_4arch4Sm90ELb0ELb0ELb0ELb1ELb0ELb1ELb0ELb1ELi2ELi1ELi2ELi1ELb0EEENS1_24CollectiveEpilogueBwdGQAISC_fSF_Li256ELb1ELb0EEENS1_19SingleTileSchedulerILb1ELb0ELb0ELi128EEEEEEEEEvNT_6ParamsE --------------------------
	.section	.nv.constant0._ZN7cutlass13device_kernelIN5flash11enable_sm90INS1_16FlashAttnBwdSm90INS1_25CollectiveMainloopBwdSm90ILi2ELi2ELi2EN4cute5tupleIJNS5_1CILi1EEES8_S8_EEENS6_IJNS7_ILi80EEENS7_ILi128EEESB_EEENS_10bfloat16_tEfNS_4arch4Sm90ELb0ELb0ELb0ELb1ELb0ELb1ELb0ELb1ELi2ELi1ELi2ELi1ELb0EEENS1_24CollectiveEpilogueBwdGQAISC_fSF_Li256ELb1ELb0EEENS1_19SingleTileSchedulerILb1ELb0ELb0ELi128EEEEEEEEEvNT_6ParamsE,"a",@progbits
	.sectionflags	@""
	.align	4
.nv.constant0._ZN7cutlass13device_kernelIN5flash11enable_sm90INS1_16FlashAttnBwdSm90INS1_25CollectiveMainloopBwdSm90ILi2ELi2ELi2EN4cute5tupleIJNS5_1CILi1EEES8_S8_EEENS6_IJNS7_ILi80EEENS7_ILi128EEESB_EEENS_10bfloat16_tEfNS_4arch4Sm90ELb0ELb0ELb0ELb1ELb0ELb1ELb0ELb1ELi2ELi1ELi2ELi1ELb0EEENS1_24CollectiveEpilogueBwdGQAISC_fSF_Li256ELb1ELb0EEENS1_19SingleTileSchedulerILb1ELb0ELb0ELi128EEEEEEEEEvNT_6ParamsE:
	.zero		2304


//--------------------- .nv.constant0._ZN7cutlass13device_kernelIN5flash32FlashAttnBwdPostprocessConvertdQIN4cute5tupleIJNS3_1CILi80EEENS5_ILi128EEEEEENS_10bfloat16_tEfNS_4arch4Sm90ELi256ENS3_8TiledMMAINS3_8MMA_AtomIJNS3_4SM904GMMA27MMA_64x16x16_F32BF16BF16_SSILNSF_5MajorE1ELSH_0ELNSF_7ScaleInE1ELSI_1EEEEEENS3_6LayoutINS4_IJNS5_ILi2EEENS5_ILi1EEESN_EEENS4_IJSN_NS5_ILi0EEESP_EEEEENS4_IJNS3_10UnderscoreESS_SS_EEEEELb1EEEEEvNT_6ParamsE --------------------------
	.section	.nv.constant0._ZN7cutlass13device_kernelIN5flash32FlashAttnBwdPostprocessConvertdQIN4cute5tupleIJNS3_1CILi80EEENS5_ILi128EEEEEENS_10bfloat16_tEfNS_4arch4Sm90ELi256ENS3_8TiledMMAINS3_8MMA_AtomIJNS3_4SM904GMMA27MMA_64x16x16_F32BF16BF16_SSILNSF_5MajorE1ELSH_0ELNSF_7ScaleInE1ELSI_1EEEEEENS3_6LayoutINS4_IJNS5_ILi2EEENS5_ILi1EEESN_EEENS4_IJSN_NS5_ILi0EEESP_EEEEENS4_IJNS3_10UnderscoreESS_SS_EEEEELb1EEEEEvNT_6ParamsE,"a",@progbits
	.sectionflags	@""
	.align	4
.nv.constant0._ZN7cutlass13device_kernelIN5flash32FlashAttnBwdPostprocessConvertdQIN4cute5tupleIJNS3_1CILi80EEENS5_ILi128EEEEEENS_10bfloat16_tEfNS_4arch4Sm90ELi256ENS3_8TiledMMAINS3_8MMA_AtomIJNS3_4SM904GMMA27MMA_64x16x16_F32BF16BF16_SSILNSF_5MajorE1ELSH_0ELNSF_7ScaleInE1ELSI_1EEEEEENS3_6LayoutINS4_IJNS5_ILi2EEENS5_ILi1EEESN_EEENS4_IJSN_NS5_ILi0EEESP_EEEEENS4_IJNS3_10UnderscoreESS_SS_EEEEELb1EEEEEvNT_6ParamsE:
	.zero		640


//--------------------- .nv.constant0._ZN7cutlass13device_kernelIN5flash11enable_sm90INS1_16FlashAttnBwdSm90INS1_25CollectiveMainloopBwdSm90ILi2ELi2ELi2EN4cute5tupleIJNS5_1CILi1EEES8_S8_EEENS6_IJNS7_ILi80EEENS7_ILi128EEESB_EEENS_10bfloat16_tEfNS_4arch4Sm90ELb0ELb0ELb0ELb1ELb1ELb1ELb0ELb1ELi2ELi1ELi2ELi1ELb0EEENS1_24CollectiveEpilogueBwdGQAISC_fSF_Li256ELb1ELb1EEENS1_19SingleTileSchedulerILb1ELb0ELb0ELi128EEEEEEEEEvNT_6ParamsE --------------------------
	.section	.nv.constant0._ZN7cutlass13device_kernelIN5flash11enable_sm90INS1_16FlashAttnBwdSm90INS1_25CollectiveMainloopBwdSm90ILi2ELi2ELi2EN4cute5tupleIJNS5_1CILi1EEES8_S8_EEENS6_IJNS7_ILi80EEENS7_ILi128EEESB_EEENS_10bfloat16_tEfNS_4arch4Sm90ELb0ELb0ELb0ELb1ELb1ELb1ELb0ELb1ELi2ELi1ELi2ELi1ELb0EEENS1_24CollectiveEpilogueBwdGQAISC_fSF_Li256ELb1ELb1EEENS1_19SingleTileSchedulerILb1ELb0ELb0ELi128EEEEEEEEEvNT_6ParamsE,"a",@progbits
	.sectionflags	@""
	.align	4
.nv.constant0._ZN7cutlass13device_kernelIN5flash11enable_sm90INS1_16FlashAttnBwdSm90INS1_25CollectiveMainloopBwdSm90ILi2ELi2ELi2EN4cute5tupleIJNS5_1CILi1EEES8_S8_EEENS6_IJNS7_ILi80EEENS7_ILi128EEESB_EEENS_10bfloat16_tEfNS_4arch4Sm90ELb0ELb0ELb0ELb1ELb1ELb1ELb0ELb1ELi2ELi1ELi2ELi1ELb0EEENS1_24CollectiveEpilogueBwdGQAISC_fSF_Li256ELb1ELb1EEENS1_19SingleTileSchedulerILb1ELb0ELb0ELi128EEEEEEEEEvNT_6ParamsE:
	.zero		2304


//--------------------- .nv.constant0._ZN7cutlass13device_kernelIN5flash22FlashAttnBwdPreprocessIN4cute5tupleIJNS3_1CILi80EEENS5_ILi128EEEEEENS_10bfloat16_tEfNS_4arch4Sm90ELb1ELb1EEEEEvNT_6ParamsE --------------------------
	.section	.nv.constant0._ZN7cutlass13device_kernelIN5flash22FlashAttnBwdPreprocessIN4cute5tupleIJNS3_1CILi80EEENS5_ILi128EEEEEENS_10bfloat16_tEfNS_4arch4Sm90ELb1ELb1EEEEEvNT_6ParamsE,"a",@progbits
	.sectionflags	@""
	.align	4
.nv.constant0._ZN7cutlass13device_kernelIN5flash22FlashAttnBwdPreprocessIN4cute5tupleIJNS3_1CILi80EEENS5_ILi128EEEEEENS_10bfloat16_tEfNS_4arch4Sm90ELb1ELb1EEEEEvNT_6ParamsE:
	.zero		768


//--------------------- .nv.constant0._ZN7cutlass13device_kernelIN5flash11enable_sm90INS1_16FlashAttnBwdSm90INS1_25CollectiveMainloopBwdSm90ILi2ELi2ELi2EN4cute5tupleIJNS5_1CILi1EEES8_S8_EEENS6_IJNS7_ILi64EEENS7_ILi128EEESB_EEENS_10bfloat16_tEfNS_4arch4Sm90ELb0ELb1ELb0ELb0ELb0ELb1ELb0ELb0ELi2ELi1ELi2ELi1ELb0EEENS1_21CollectiveEpilogueBwdISC_SD_SF_Li256ELb0ELb0ELi1EEENS1_19SingleTileSchedulerILb0ELb0ELb0ELi128EEEEEEEEEvNT_6ParamsE --------------------------
	.section	.nv.constant0._ZN7cutlass13device_kernelIN5flash11enable_sm90INS1_16FlashAttnBwdSm90INS1_25CollectiveMainloopBwdSm90ILi2ELi2ELi2EN4cute5tupleIJNS5_1CILi1EEES8_S8_EEENS6_IJNS7_ILi64EEENS7_ILi128EEESB_EEENS_10bfloat16_tEfNS_4arch4Sm90ELb0ELb1ELb0ELb0ELb0ELb1ELb0ELb0ELi2ELi1ELi2ELi1ELb0EEENS1_21CollectiveEpilogueBwdISC_SD_SF_Li256ELb0ELb0ELi1EEENS1_19SingleTileSchedulerILb0ELb0ELb0ELi128EEEEEEEEEvNT_6ParamsE,"a",@progbits
	.sectionflags	@""
	.align	4
.nv.constant0._ZN7cutlass13device_kernelIN5flash11enable_sm90INS1_16FlashAttnBwdSm90INS1_25CollectiveMainloopBwdSm90ILi2ELi2ELi2EN4cute5tupleIJNS5_1CILi1EEES8_S8_EEENS6_IJNS7_ILi64EEENS7_ILi128EEESB_EEENS_10bfloat16_tEfNS_4arch4Sm90ELb0ELb1ELb0ELb0ELb0ELb1ELb0ELb0ELi2ELi1ELi2ELi1ELb0EEENS1_21CollectiveEpilogueBwdISC_SD_SF_Li256ELb0ELb0ELi1EEENS1_19SingleTileSchedulerILb0ELb0ELb0ELi128EEEEEEEEEvNT_6ParamsE:
	.zero		2944


//--------------------- .nv.constant0._ZN7cutlass13device_kernelIN5flash11enable_sm90INS1_16FlashAttnBwdSm90INS1_25CollectiveMainloopBwdSm90ILi2ELi2ELi2EN4cute5tupleIJNS5_1CILi1EEES8_S8_EEENS6_IJNS7_ILi64EEENS7_ILi128EEESB_EEENS_10bfloat16_tEfNS_4arch4Sm90ELb0ELb1ELb0ELb0ELb1ELb1ELb0ELb0ELi2ELi1ELi2ELi1ELb0EEENS1_21CollectiveEpilogueBwdISC_SD_SF_Li256ELb0ELb0ELi1EEENS1_19SingleTileSchedulerILb0ELb0ELb0ELi128EEEEEEEEEvNT_6ParamsE --------------------------
	.section	.nv.constant0._ZN7cutlass13device_kernelIN5flash11enable_sm90INS1_16FlashAttnBwdSm90INS1_25CollectiveMainloopBwdSm90ILi2ELi2ELi2EN4cute5tupleIJNS5_1CILi1EEES8_S8_EEENS6_IJNS7_ILi64EEENS7_ILi128EEESB_EEENS_10bfloat16_tEfNS_4arch4Sm90ELb0ELb1ELb0ELb0ELb1ELb1ELb0ELb0ELi2ELi1ELi2ELi1ELb0EEENS1_21CollectiveEpilogueBwdISC_SD_SF_Li256ELb0ELb0ELi1EEENS1_19SingleTileSchedulerILb0ELb0ELb0ELi128EEEEEEEEEvNT_6ParamsE,"a",@progbits
	.sectionflags	@""
	.align	4
.nv.constant0._ZN7cutlass13device_kernelIN5flash11enable_sm90INS1_16FlashAttnBwdSm90INS1_25CollectiveMainloopBwdSm90ILi2ELi2ELi2EN4cute5tupleIJNS5_1CILi1EEES8_S8_EEENS6_IJNS7_ILi64EEENS7_ILi128EEESB_EEENS_10bfloat16_tEfNS_4arch4Sm90ELb0ELb1ELb0ELb0ELb1ELb1ELb0ELb0ELi2ELi1ELi2ELi1ELb0EEENS1_21CollectiveEpilogueBwdISC_SD_SF_Li256ELb0ELb0ELi1EEENS1_19SingleTileSchedulerILb0ELb0ELb0ELi128EEEEEEEEEvNT_6ParamsE:
	.zero		2944


//--------------------- .nv.constant0._ZN7cutlass13device_kernelIN5flash11enable_sm90INS1_16FlashAttnBwdSm90INS1_25CollectiveMainloopBwdSm90ILi2ELi2ELi2EN4cute5tupleIJNS5_1CILi1EEES8_S8_EEENS6_IJNS7_ILi64EEENS7_ILi128EEESB_EEENS_10bfloat16_tEfNS_4arch4Sm90ELb0ELb1ELb0ELb0ELb0ELb1ELb0ELb0ELi2ELi1ELi2ELi1ELb0EEENS1_24CollectiveEpilogueBwdGQAISC_fSF_Li256ELb0ELb0EEENS1_19SingleTileSchedulerILb0ELb0ELb0ELi128EEEEEEEEEvNT_6ParamsE --------------------------
	.section	.nv.constant0._ZN7cutlass13device_kernelIN5flash11enable_sm90INS1_16FlashAttnBwdSm90INS1_25CollectiveMainloopBwdSm90ILi2ELi2ELi2EN4cute5tupleIJNS5_1CILi1EEES8_S8_EEENS6_IJNS7_ILi64EEENS7_ILi128EEESB_EEENS_10bfloat16_tEfNS_4arch4Sm90ELb0ELb1ELb0ELb0ELb0ELb1ELb0ELb0ELi2ELi1ELi2ELi1ELb0EEENS1_24CollectiveEpilogueBwdGQAISC_fSF_Li256ELb0ELb0EEENS1_19SingleTileSchedulerILb0ELb0ELb0ELi128EEEEEEEEEvNT_6ParamsE,"a",@progbits
	.sectionflags	@""
	.align	4
.nv.constant0._ZN7cutlass13device_kernelIN5flash11enable_sm90INS1_16FlashAttnBwdSm90INS1_25CollectiveMainloopBwdSm90ILi2ELi2ELi2EN4cute5tupleIJNS5_1CILi1EEES8_S8_EEENS6_IJNS7_ILi64EEENS7_ILi128EEESB_EEENS_10bfloat16_tEfNS_4arch4Sm90ELb0ELb1ELb0ELb0ELb0ELb1ELb0ELb0ELi2ELi1ELi2ELi1ELb0EEENS1_24CollectiveEpilogueBwdGQAISC_fSF_Li256ELb0ELb0EEENS1_19SingleTileSchedulerILb0ELb0ELb0ELi128EEEEEEEEEvNT_6ParamsE:
	.zero		2304


//--------------------- .nv.constant0._ZN7cutlass13device_kernelIN5flash11enable_sm90INS1_16FlashAttnBwdSm90INS1_25CollectiveMainloopBwdSm90ILi2ELi2ELi2EN4cute5tupleIJNS5_1CILi1EEES8_S8_EEENS6_IJNS7_ILi64EEENS7_ILi128EEESB_EEENS_10bfloat16_tEfNS_4arch4Sm90ELb0ELb1ELb0ELb0ELb1ELb1ELb0ELb0ELi2ELi1ELi2ELi1ELb0EEENS1_24CollectiveEpilogueBwdGQAISC_fSF_Li256ELb0ELb1EEENS1_19SingleTileSchedulerILb0ELb0ELb0ELi128EEEEEEEEEvNT_6ParamsE --------------------------
	.section	.nv.constant0._ZN7cutlass13device_kernelIN5flash11enable_sm90INS1_16FlashAttnBwdSm90INS1_25CollectiveMainloopBwdSm90ILi2ELi2ELi2EN4cute5tupleIJNS5_1CILi1EEES8_S8_EEENS6_IJNS7_ILi64EEENS7_ILi128EEESB_EEENS_10bfloat16_tEfNS_4arch4Sm90ELb0ELb1ELb0ELb0ELb1ELb1ELb0ELb0ELi2ELi1ELi2ELi1ELb0EEENS1_24CollectiveEpilogueBwdGQAISC_fSF_Li256ELb0ELb1EEENS1_19SingleTileSchedulerILb0ELb0ELb0ELi128EEEEEEEEEvNT_6ParamsE,"a",@progbits
	.sectionflags	@""
	.align	4
.nv.constant0._ZN7cutlass13device_kernelIN5flash11enable_sm90INS1_16FlashAttnBwdSm90INS1_25CollectiveMainloopBwdSm90ILi2ELi2ELi2EN4cute5tupleIJNS5_1CILi1EEES8_S8_EEENS6_IJNS7_ILi64EEENS7_ILi128EEESB_EEENS_10bfloat16_tEfNS_4arch4Sm90ELb0ELb1ELb0ELb0ELb1ELb1ELb0ELb0ELi2ELi1ELi2ELi1ELb0EEENS1_24CollectiveEpilogueBwdGQAISC_fSF_Li256ELb0ELb1EEENS1_19SingleTileSchedulerILb0ELb0ELb0ELi128EEEEEEEEEvNT_6ParamsE:
	.zero		2304


//--------------------- .nv.constant0._ZN7cutlass13device_kernelIN5flash11enable_sm90INS1_16FlashAttnBwdSm90INS1_25CollectiveMainloopBwdSm90ILi2ELi2ELi2EN4cute5tupleIJNS5_1CILi1EEES8_S8_EEENS6_IJNS7_ILi64EEENS7_ILi128EEESB_EEENS_10bfloat16_tEfNS_4arch4Sm90ELb0ELb1ELb0ELb1ELb0ELb1ELb0ELb0ELi2ELi1ELi2ELi1ELb0EEENS1_21CollectiveEpilogueBwdISC_SD_SF_Li256ELb1ELb0ELi1EEENS1_19SingleTileSchedulerILb1ELb0ELb0ELi128EEEEEEEEEvNT_6ParamsE --------------------------
	.section	.nv.constant0._ZN7cutlass13device_kernelIN5flash11enable_sm90INS1_16FlashAttnBwdSm90INS1_25CollectiveMainloopBwdSm90ILi2ELi2ELi2EN4cute5tupleIJNS5_1CILi1EEES8_S8_EEENS6_IJNS7_ILi64EEENS7_ILi128EEESB_EEENS_10bfloat16_tEfNS_4arch4Sm90ELb0ELb1ELb0ELb1ELb0ELb1ELb0ELb0ELi2ELi1ELi2ELi1ELb0EEENS1_21CollectiveEpilogueBwdISC_SD_SF_Li256ELb1ELb0ELi1EEENS1_19SingleTileSchedulerILb1ELb0ELb0ELi128EEEEEEEEEvNT_6ParamsE,"a",@progbits
	.sectionflags	@""
	.align	4
.nv.constant0._ZN7cutlass13device_kernelIN5flash11enable_sm90INS1_16FlashAttnBwdSm90INS1_25CollectiveMainloopBwdSm90ILi2ELi2ELi2EN4cute5tupleIJNS5_1CILi1EEES8_S8_EEENS6_IJNS7_ILi64EEENS7_ILi128EEESB_EEENS_10bfloat16_tEfNS_4arch4Sm90ELb0ELb1ELb0ELb1ELb0ELb1ELb0ELb0ELi2ELi1ELi2ELi1ELb0EEENS1_21CollectiveEpilogueBwdISC_SD_SF_Li256ELb1ELb0ELi1EEENS1_19SingleTileSchedulerILb1ELb0ELb0ELi128EEEEEEEEEvNT_6ParamsE:
	.zero		2304


//--------------------- .nv.constant0._ZN7cutlass13device_kernelIN5flash11enable_sm90INS1_16FlashAttnBwdSm90INS1_25CollectiveMainloopBwdSm90ILi2ELi2ELi2EN4cute5tupleIJNS5_1CILi1EEES8_S8_EEENS6_IJNS7_ILi64EEENS7_ILi128EEESB_EEENS_10bfloat16_tEfNS_4arch4Sm90ELb0ELb1ELb0ELb1ELb1ELb1ELb0ELb0ELi2ELi1ELi2ELi1ELb0EEENS1_21CollectiveEpilogueBwdISC_SD_SF_Li256ELb1ELb0ELi1EEENS1_19SingleTileSchedulerILb1ELb0ELb0ELi128EEEEEEEEEvNT_6ParamsE --------------------------
	.section	.nv.constant0._ZN7cutlass13device_kernelIN5flash11enable_sm90INS1_16FlashAttnBwdSm90INS1_25CollectiveMainloopBwdSm90ILi2ELi2ELi2EN4cute5tupleIJNS5_1CILi1EEES8_S8_EEENS6_IJNS7_ILi64EEENS7_ILi128EEESB_EEENS_10bfloat16_tEfNS_4arch4Sm90ELb0ELb1ELb0ELb1ELb1ELb1ELb0ELb0ELi2ELi1ELi2ELi1ELb0EEENS1_21CollectiveEpilogueBwdISC_SD_SF_Li256ELb1ELb0ELi1EEENS1_19SingleTileSchedulerILb1ELb0ELb0ELi128EEEEEEEEEvNT_6ParamsE,"a",@progbits
	.sectionflags	@""
	.align	4
.nv.constant0._ZN7cutlass13device_kernelIN5flash11enable_sm90INS1_16FlashAttnBwdSm90INS1_25CollectiveMainloopBwdSm90ILi2ELi2ELi2EN4cute5tupleIJNS5_1CILi1EEES8_S8_EEENS6_IJNS7_ILi64EEENS7_ILi128EEESB_EEENS_10bfloat16_tEfNS_4arch4Sm90ELb0ELb1ELb0ELb1ELb1ELb1ELb0ELb0ELi2ELi1ELi2ELi1ELb0EEENS1_21CollectiveEpilogueBwdISC_SD_SF_Li256ELb1ELb0ELi1EEENS1_19SingleTileSchedulerILb1ELb0ELb0ELi128EEEEEEEEEvNT_6ParamsE:
	.zero		2304


//--------------------- .nv.constant0._ZN7cutlass13device_kernelIN5flash11enable_sm90INS1_16FlashAttnBwdSm90INS1_25CollectiveMainloopBwdSm90ILi2ELi2ELi2EN4cute5tupleIJNS5_1CILi1EEES8_S8_EEENS6_IJNS7_ILi64EEENS7_ILi128EEESB_EEENS_10bfloat16_tEfNS_4arch4Sm90ELb0ELb1ELb0ELb1ELb0ELb1ELb0ELb0ELi2ELi1ELi2ELi1ELb0EEENS1_24CollectiveEpilogueBwdGQAISC_fSF_Li256ELb1ELb0EEENS1_19SingleTileSchedulerILb1ELb0ELb0ELi128EEEEEEEEEvNT_6ParamsE --------------------------
	.section	.nv.constant0._ZN7cutlass13device_kernelIN5flash11enable_sm90INS1_16FlashAttnBwdSm90INS1_25CollectiveMainloopBwdSm90ILi2ELi2ELi2EN4cute5tupleIJNS5_1CILi1EEES8_S8_EEENS6_IJNS7_ILi64EEENS7_ILi128EEESB_EEENS_10bfloat16_tEfNS_4arch4Sm90ELb0ELb1ELb0ELb1ELb0ELb1ELb0ELb0ELi2ELi1ELi2ELi1ELb0EEENS1_24CollectiveEpilogueBwdGQAISC_fSF_Li256ELb1ELb0EEENS1_19SingleTileSchedulerILb1ELb0ELb0ELi128EEEEEEEEEvNT_6ParamsE,"a",@progbits
	.sectionflags	@""
	.align	4
.nv.constant0._ZN7cutlass13device_kernelIN5flash11enable_sm90INS1_16FlashAttnBwdSm90INS1_25CollectiveMainloopBwdSm90ILi2ELi2ELi2EN4cute5tupleIJNS5_1CILi1EEES8_S8_EEENS6_IJNS7_ILi64EEENS7_ILi128EEESB_EEENS_10bfloat16_tEfNS_4arch4Sm90ELb0ELb1ELb0ELb1ELb0ELb1ELb0ELb0ELi2ELi1ELi2ELi1ELb0EEENS1_24CollectiveEpilogueBwdGQAISC_fSF_Li256ELb1ELb0EEENS1_19SingleTileSchedulerILb1ELb0ELb0ELi128EEEEEEEEEvNT_6ParamsE:
	.zero		2304


//--------------------- .nv.constant0._ZN7cutlass13device_kernelIN5flash11enable_sm90INS1_16FlashAttnBwdSm90INS1_25CollectiveMainloopBwdSm90ILi2ELi2ELi2EN4cute5tupleIJNS5_1CILi1EEES8_S8_EEENS6_IJNS7_ILi64EEENS7_ILi128EEESB_EEENS_10bfloat16_tEfNS_4arch4Sm90ELb0ELb1ELb0ELb1ELb1ELb1ELb0ELb0ELi2ELi1ELi2ELi1ELb0EEENS1_24CollectiveEpilogueBwdGQAISC_fSF_Li256ELb1ELb1EEENS1_19SingleTileSchedulerILb1ELb0ELb0ELi128EEEEEEEEEvNT_6ParamsE --------------------------
	.section	.nv.constant0._ZN7cutlass13device_kernelIN5flash11enable_sm90INS1_16FlashAttnBwdSm90INS1_25CollectiveMainloopBwdSm90ILi2ELi2ELi2EN4cute5tupleIJNS5_1CILi1EEES8_S8_EEENS6_IJNS7_ILi64EEENS7_ILi128EEESB_EEENS_10bfloat16_tEfNS_4arch4Sm90ELb0ELb1ELb0ELb1ELb1ELb1ELb0ELb0ELi2ELi1ELi2ELi1ELb0EEENS1_24CollectiveEpilogueBwdGQAISC_fSF_Li256ELb1ELb1EEENS1_19SingleTileSchedulerILb1ELb0ELb0ELi128EEEEEEEEEvNT_6ParamsE,"a",@progbits
	.sectionflags	@""
	.align	4
.nv.constant0._ZN7cutlass13device_kernelIN5flash11enable_sm90INS1_16FlashAttnBwdSm90INS1_25CollectiveMainloopBwdSm90ILi2ELi2ELi2EN4cute5tupleIJNS5_1CILi1EEES8_S8_EEENS6_IJNS7_ILi64EEENS7_ILi128EEESB_EEENS_10bfloat16_tEfNS_4arch4Sm90ELb0ELb1ELb0ELb1ELb1ELb1ELb0ELb0ELi2ELi1ELi2ELi1ELb0EEENS1_24CollectiveEpilogueBwdGQAISC_fSF_Li256ELb1ELb1EEENS1_19SingleTileSchedulerILb1ELb0ELb0ELi128EEEEEEEEEvNT_6ParamsE:
	.zero		2304


//--------------------- .nv.constant0._ZN7cutlass13device_kernelIN5flash11enable_sm90INS1_16FlashAttnBwdSm90INS1_25CollectiveMainloopBwdSm90ILi2ELi2ELi2EN4cute5tupleIJNS5_1CILi1EEES8_S8_EEENS6_IJNS7_ILi64EEENS7_ILi128EEESB_EEENS_10bfloat16_tEfNS_4arch4Sm90ELb1ELb0ELb0ELb0ELb0ELb1ELb0ELb0ELi2ELi1ELi2ELi1ELb0EEENS1_21CollectiveEpilogueBwdISC_SD_SF_Li256ELb0ELb0ELi1EEENS1_25SingleTileBwdLPTSchedulerILb0ELi128ELb0EEEEEEEEEvNT_6ParamsE --------------------------
	.section	.nv.constant0._ZN7cutlass13device_kernelIN5flash11enable_sm90INS1_16FlashAttnBwdSm90INS1_25CollectiveMainloopBwdSm90ILi2ELi2ELi2EN4cute5tupleIJNS5_1CILi1EEES8_S8_EEENS6_IJNS7_ILi64EEENS7_ILi128EEESB_EEENS_10bfloat16_tEfNS_4arch4Sm90ELb1ELb0ELb0ELb0ELb0ELb1ELb0ELb0ELi2ELi1ELi2ELi1ELb0EEENS1_21CollectiveEpilogueBwdISC_SD_SF_Li256ELb0ELb0ELi1EEENS1_25SingleTileBwdLPTSchedulerILb0ELi128ELb0EEEEEEEEEvNT_6ParamsE,"a",@progbits
	.sectionflags	@""
	.align	4
.nv.constant0._ZN7cutlass13device_kernelIN5flash11enable_sm90INS1_16FlashAttnBwdSm90INS1_25CollectiveMainloopBwdSm90ILi2ELi2ELi2EN4cute5tupleIJNS5_1CILi1EEES8_S8_EEENS6_IJNS7_ILi64EEENS7_ILi128EEESB_EEENS_10bfloat16_tEfNS_4arch4Sm90ELb1ELb0ELb0ELb0ELb0ELb1ELb0ELb0ELi2ELi1ELi2ELi1ELb0EEENS1_21CollectiveEpilogueBwdISC_SD_SF_Li256ELb0ELb0ELi1EEENS1_25SingleTileBwdLPTSchedulerILb0ELi128ELb0EEEEEEEEEvNT_6ParamsE:
	.zero		2944


//--------------------- .nv.constant0._ZN7cutlass13device_kernelIN5flash11enable_sm90INS1_16FlashAttnBwdSm90INS1_25CollectiveMainloopBwdSm90ILi2ELi2ELi2EN4cute5tupleIJNS5_1CILi1EEES8_S8_EEENS6_IJNS7_ILi64EEENS7_ILi128EEESB_EEENS_10bfloat16_tEfNS_4arch4Sm90ELb1ELb0ELb0ELb0ELb1ELb1ELb0ELb0ELi2ELi1ELi2ELi1ELb0EEENS1_21CollectiveEpilogueBwdISC_SD_SF_Li256ELb0ELb0ELi1EEENS1_25SingleTileBwdLPTSchedulerILb0ELi128ELb1EEEEEEEEEvNT_6ParamsE --------------------------
	.section	.nv.constant0._ZN7cutlass13device_kernelIN5flash11enable_sm90INS1_16FlashAttnBwdSm90INS1_25CollectiveMainloopBwdSm90ILi2ELi2ELi2EN4cute5tupleIJNS5_1CILi1EEES8_S8_EEENS6_IJNS7_ILi64EEENS7_ILi128EEESB_EEENS_10bfloat16_tEfNS_4arch4Sm90ELb1ELb0ELb0ELb0ELb1ELb1ELb0ELb0ELi2ELi1ELi2ELi1ELb0EEENS1_21CollectiveEpilogueBwdISC_SD_SF_Li256ELb0ELb0ELi1EEENS1_25SingleTileBwdLPTSchedulerILb0ELi128ELb1EEEEEEEEEvNT_6ParamsE,"a",@progbits
	.sectionflags	@""
	.align	4
.nv.constant0._ZN7cutlass13device_kernelIN5flash11enable_sm90INS1_16FlashAttnBwdSm90INS1_25CollectiveMainloopBwdSm90ILi2ELi2ELi2EN4cute5tupleIJNS5_1CILi1EEES8_S8_EEENS6_IJNS7_ILi64EEENS7_ILi128EEESB_EEENS_10bfloat16_tEfNS_4arch4Sm90ELb1ELb0ELb0ELb0ELb1ELb1ELb0ELb0ELi2ELi1ELi2ELi1ELb0EEENS1_21CollectiveEpilogueBwdISC_SD_SF_Li256ELb0ELb0ELi1EEENS1_25SingleTileBwdLPTSchedulerILb0ELi128ELb1EEEEEEEEEvNT_6ParamsE:
	.zero		2944


//--------------------- .nv.constant0._ZN7cutlass13device_kernelIN5flash11enable_sm90INS1_16FlashAttnBwdSm90INS1_25CollectiveMainloopBwdSm90ILi2ELi2ELi2EN4cute5tupleIJNS5_1CILi1EEES8_S8_EEENS6_IJNS7_ILi64EEENS7_ILi128EEESB_EEENS_10bfloat16_tEfNS_4arch4Sm90ELb1ELb0ELb0ELb0ELb0ELb1ELb0ELb0ELi2ELi1ELi2ELi1ELb0EEENS1_24CollectiveEpilogueBwdGQAISC_fSF_Li256ELb0ELb0EEENS1_25SingleTileBwdLPTSchedulerILb0ELi128ELb0EEEEEEEEEvNT_6ParamsE --------------------------
	.section	.nv.constant0._ZN7cutlass13device_kernelIN5flash11enable_sm90INS1_16FlashAttnBwdSm90INS1_25CollectiveMainloopBwdSm90ILi2ELi2ELi2EN4cute5tupleIJNS5_1CILi1EEES8_S8_EEENS6_IJNS7_ILi64EEENS7_ILi128EEESB_EEENS_10bfloat16_tEfNS_4arch4Sm90ELb1ELb0ELb0ELb0ELb0ELb1ELb0ELb0ELi2ELi1ELi2ELi1ELb0EEENS1_24CollectiveEpilogueBwdGQAISC_fSF_Li256ELb0ELb0EEENS1_25SingleTileBwdLPTSchedulerILb0ELi128ELb0EEEEEEEEEvNT_6ParamsE,"a",@progbits
	.sectionflags	@""
	.align	4
.nv.constant0._ZN7cutlass13device_kernelIN5flash11enable_sm90INS1_16FlashAttnBwdSm90INS1_25CollectiveMainloopBwdSm90ILi2ELi2ELi2EN4cute5tupleIJNS5_1CILi1EEES8_S8_EEENS6_IJNS7_ILi64EEENS7_ILi128EEESB_EEENS_10bfloat16_tEfNS_4arch4Sm90ELb1ELb0ELb0ELb0ELb0ELb1ELb0ELb0ELi2ELi1ELi2ELi1ELb0EEENS1_24CollectiveEpilogueBwdGQAISC_fSF_Li256ELb0ELb0EEENS1_25SingleTileBwdLPTSchedulerILb0ELi128ELb0EEEEEEEEEvNT_6ParamsE:
	.zero		2432


//--------------------- .nv.constant0._ZN7cutlass13device_kernelIN5flash11enable_sm90INS1_16FlashAttnBwdSm90INS1_25CollectiveMainloopBwdSm90ILi2ELi2ELi2EN4cute5tupleIJNS5_1CILi1EEES8_S8_EEENS6_IJNS7_ILi64EEENS7_ILi128EEESB_EEENS_10bfloat16_tEfNS_4arch4Sm90ELb1ELb0ELb0ELb0ELb1ELb1ELb0ELb0ELi2ELi1ELi2ELi1ELb0EEENS1_24CollectiveEpilogueBwdGQAISC_fSF_Li256ELb0ELb1EEENS1_25SingleTileBwdLPTSchedulerILb0ELi128ELb1EEEEEEEEEvNT_6ParamsE --------------------------
	.section	.nv.constant0._ZN7cutlass13device_kernelIN5flash11enable_sm90INS1_16FlashAttnBwdSm90INS1_25CollectiveMainloopBwdSm90ILi2ELi2ELi2EN4cute5tupleIJNS5_1CILi1EEES8_S8_EEENS6_IJNS7_ILi64EEENS7_ILi128EEESB_EEENS_10bfloat16_tEfNS_4arch4Sm90ELb1ELb0ELb0ELb0ELb1ELb1ELb0ELb0ELi2ELi1ELi2ELi1ELb0EEENS1_24CollectiveEpilogueBwdGQAISC_fSF_Li256ELb0ELb1EEENS1_25SingleTileBwdLPTSchedulerILb0ELi128ELb1EEEEEEEEEvNT_6ParamsE,"a",@progbits
	.sectionflags	@""
	.align	4
.nv.constant0._ZN7cutlass13device_kernelIN5flash11enable_sm90INS1_16FlashAttnBwdSm90INS1_25CollectiveMainloopBwdSm90ILi2ELi2ELi2EN4cute5tupleIJNS5_1CILi1EEES8_S8_EEENS6_IJNS7_ILi64EEENS7_ILi128EEESB_EEENS_10bfloat16_tEfNS_4arch4Sm90ELb1ELb0ELb0ELb0ELb1ELb1ELb0ELb0ELi2ELi1ELi2ELi1ELb0EEENS1_24CollectiveEpilogueBwdGQAISC_fSF_Li256ELb0ELb1EEENS1_25SingleTileBwdLPTSchedulerILb0ELi128ELb1EEEEEEEEEvNT_6ParamsE:
	.zero		2432


//--------------------- .nv.constant0._ZN7cutlass13device_kernelIN5flash22FlashAttnBwdPreprocessIN4cute5tupleIJNS3_1CILi64EEENS5_ILi128EEEEEENS_10bfloat16_tEfNS_4arch4Sm90ELb1ELb0EEEEEvNT_6ParamsE --------------------------
	.section	.nv.constant0._ZN7cutlass13device_kernelIN5flash22FlashAttnBwdPreprocessIN4cute5tupleIJNS3_1CILi64EEENS5_ILi128EEEEEENS_10bfloat16_tEfNS_4arch4Sm90ELb1ELb0EEEEEvNT_6ParamsE,"a",@progbits
	.sectionflags	@""
	.align	4
.nv.constant0._ZN7cutlass13device_kernelIN5flash22FlashAttnBwdPreprocessIN4cute5tupleIJNS3_1CILi64EEENS5_ILi128EEEEEENS_10bfloat16_tEfNS_4arch4Sm90ELb1ELb0EEEEEvNT_6ParamsE:
	.zero		768


//--------------------- .nv.constant0._ZN7cutlass13device_kernelIN5flash11enable_sm90INS1_16FlashAttnBwdSm90INS1_25CollectiveMainloopBwdSm90ILi2ELi2ELi2EN4cute5tupleIJNS5_1CILi1EEES8_S8_EEENS6_IJNS7_ILi64EEENS7_ILi128EEESB_EEENS_10bfloat16_tEfNS_4arch4Sm90ELb1ELb0ELb0ELb1ELb0ELb1ELb0ELb0ELi2ELi1ELi2ELi1ELb0EEENS1_21CollectiveEpilogueBwdISC_SD_SF_Li256ELb1ELb0ELi1EEENS1_25SingleTileBwdLPTSchedulerILb1ELi128ELb0EEEEEEEEEvNT_6ParamsE --------------------------
	.section	.nv.constant0._ZN7cutlass13device_kernelIN5flash11enable_sm90INS1_16FlashAttnBwdSm90INS1_25CollectiveMainloopBwdSm90ILi2ELi2ELi2EN4cute5tupleIJNS5_1CILi1EEES8_S8_EEENS6_IJNS7_ILi64EEENS7_ILi128EEESB_EEENS_10bfloat16_tEfNS_4arch4Sm90ELb1ELb0ELb0ELb1ELb0ELb1ELb0ELb0ELi2ELi1ELi2ELi1ELb0EEENS1_21CollectiveEpilogueBwdISC_SD_SF_Li256ELb1ELb0ELi1EEENS1_25SingleTileBwdLPTSchedulerILb1ELi128ELb0EEEEEEEEEvNT_6ParamsE,"a",@progbits
	.sectionflags	@""
	.align	4
.nv.constant0._ZN7cutlass13device_kernelIN5flash11enable_sm90INS1_16FlashAttnBwdSm90INS1_25CollectiveMainloopBwdSm90ILi2ELi2ELi2EN4cute5tupleIJNS5_1CILi1EEES8_S8_EEENS6_IJNS7_ILi64EEENS7_ILi128EEESB_EEENS_10bfloat16_tEfNS_4arch4Sm90ELb1ELb0ELb0ELb1ELb0ELb1ELb0ELb0ELi2ELi1ELi2ELi1ELb0EEENS1_21CollectiveEpilogueBwdISC_SD_SF_Li256ELb1ELb0ELi1EEENS1_25SingleTileBwdLPTSchedulerILb1ELi128ELb0EEEEEEEEEvNT_6ParamsE:
	.zero		2304


//--------------------- .nv.constant0._ZN7cutlass13device_kernelIN5flash11enable_sm90INS1_16FlashAttnBwdSm90INS1_25CollectiveMainloopBwdSm90ILi2ELi2ELi2EN4cute5tupleIJNS5_1CILi1EEES8_S8_EEENS6_IJNS7_ILi64EEENS7_ILi128EEESB_EEENS_10bfloat16_tEfNS_4arch4Sm90ELb1ELb0ELb0ELb1ELb1ELb1ELb0ELb0ELi2ELi1ELi2ELi1ELb0EEENS1_21CollectiveEpilogueBwdISC_SD_SF_Li256ELb1ELb0ELi1EEENS1_25SingleTileBwdLPTSchedulerILb1ELi128ELb1EEEEEEEEEvNT_6ParamsE --------------------------
	.section	.nv.constant0._ZN7cutlass13device_kernelIN5flash11enable_sm90INS1_16FlashAttnBwdSm90INS1_25CollectiveMainloopBwdSm90ILi2ELi2ELi2EN4cute5tupleIJNS5_1CILi1EEES8_S8_EEENS6_IJNS7_ILi64EEENS7_ILi128EEESB_EEENS_10bfloat16_tEfNS_4arch4Sm90ELb1ELb0ELb0ELb1ELb1ELb1ELb0ELb0ELi2ELi1ELi2ELi1ELb0EEENS1_21CollectiveEpilogueBwdISC_SD_SF_Li256ELb1ELb0ELi1EEENS1_25SingleTileBwdLPTSchedulerILb1ELi128ELb1EEEEEEEEEvNT_6ParamsE,"a",@progbits
	.sectionflags	@""
	.align	4
.nv.constant0._ZN7cutlass13device_kernelIN5flash11enable_sm90INS1_16FlashAttnBwdSm90INS1_25CollectiveMainloopBwdSm90ILi2ELi2ELi2EN4cute5tupleIJNS5_1CILi1EEES8_S8_EEENS6_IJNS7_ILi64EEENS7_ILi128EEESB_EEENS_10bfloat16_tEfNS_4arch4Sm90ELb1ELb0ELb0ELb1ELb1ELb1ELb0ELb0ELi2ELi1ELi2ELi1ELb0EEENS1_21CollectiveEpilogueBwdISC_SD_SF_Li256ELb1ELb0ELi1EEENS1_25SingleTileBwdLPTSchedulerILb1ELi128ELb1EEEEEEEEEvNT_6ParamsE:
	.zero		2304


//--------------------- .nv.constant0._ZN7cutlass13device_kernelIN5flash11enable_sm90INS1_16FlashAttnBwdSm90INS1_25CollectiveMainloopBwdSm90ILi2ELi2ELi2EN4cute5tupleIJNS5_1CILi1EEES8_S8_EEENS6_IJNS7_ILi64EEENS7_ILi128EEESB_EEENS_10bfloat16_tEfNS_4arch4Sm90ELb1ELb0ELb0ELb1ELb0ELb1ELb0ELb0ELi2ELi1ELi2ELi1ELb0EEENS1_24CollectiveEpilogueBwdGQAISC_fSF_Li256ELb1ELb0EEENS1_25SingleTileBwdLPTSchedulerILb1ELi128ELb0EEEEEEEEEvNT_6ParamsE --------------------------
	.section	.nv.constant0._ZN7cutlass13device_kernelIN5flash11enable_sm90INS1_16FlashAttnBwdSm90INS1_25CollectiveMainloopBwdSm90ILi2ELi2ELi2EN4cute5tupleIJNS5_1CILi1EEES8_S8_EEENS6_IJNS7_ILi64EEENS7_ILi128EEESB_EEENS_10bfloat16_tEfNS_4arch4Sm90ELb1ELb0ELb0ELb1ELb0ELb1ELb0ELb0ELi2ELi1ELi2ELi1ELb0EEENS1_24CollectiveEpilogueBwdGQAISC_fSF_Li256ELb1ELb0EEENS1_25SingleTileBwdLPTSchedulerILb1ELi128ELb0EEEEEEEEEvNT_6ParamsE,"a",@progbits
	.sectionflags	@""
	.align	4
.nv.constant0._ZN7cutlass13device_kernelIN5flash11enable_sm90INS1_16FlashAttnBwdSm90INS1_25CollectiveMainloopBwdSm90ILi2ELi2ELi2EN4cute5tupleIJNS5_1CILi1EEES8_S8_EEENS6_IJNS7_ILi64EEENS7_ILi128EEESB_EEENS_10bfloat16_tEfNS_4arch4Sm90ELb1ELb0ELb0ELb1ELb0ELb1ELb0ELb0ELi2ELi1ELi2ELi1ELb0EEENS1_24CollectiveEpilogueBwdGQAISC_fSF_Li256ELb1ELb0EEENS1_25SingleTileBwdLPTSchedulerILb1ELi128ELb0EEEEEEEEEvNT_6ParamsE:
	.zero		2432


//--------------------- .nv.constant0._ZN7cutlass13device_kernelIN5flash32FlashAttnBwdPostprocessConvertdQIN4cute5tupleIJNS3_1CILi128EEES6_EEENS_10bfloat16_tEfNS_4arch4Sm90ELi256ENS3_8TiledMMAINS3_8MMA_AtomIJNS3_4SM904GMMA28MMA_64x128x16_F32BF16BF16_RSILNSE_5MajorE0ELSG_1ELNSE_7ScaleInE1ELSH_1EEEEEENS3_6LayoutINS4_IJNS5_ILi2EEENS5_ILi1EEESM_EEENS4_IJSM_NS5_ILi0EEESO_EEEEENS4_IJNS3_10UnderscoreESR_SR_EEEEELb0EEEEEvNT_6ParamsE --------------------------
	.section	.nv.constant0._ZN7cutlass13device_kernelIN5flash32FlashAttnBwdPostprocessConvertdQIN4cute5tupleIJNS3_1CILi128EEES6_EEENS_10bfloat16_tEfNS_4arch4Sm90ELi256ENS3_8TiledMMAINS3_8MMA_AtomIJNS3_4SM904GMMA28MMA_64x128x16_F32BF16BF16_RSILNSE_5MajorE0ELSG_1ELNSE_7ScaleInE1ELSH_1EEEEEENS3_6LayoutINS4_IJNS5_ILi2EEENS5_ILi1EEESM_EEENS4_IJSM_NS5_ILi0EEESO_EEEEENS4_IJNS3_10UnderscoreESR_SR_EEEEELb0EEEEEvNT_6ParamsE,"a",@progbits
	.sectionflags	@""
	.align	4
.nv.constant0._ZN7cutlass13device_kernelIN5flash32FlashAttnBwdPostprocessConvertdQIN4cute5tupleIJNS3_1CILi128EEES6_EEENS_10bfloat16_tEfNS_4arch4Sm90ELi256ENS3_8TiledMMAINS3_8MMA_AtomIJNS3_4SM904GMMA28MMA_64x128x16_F32BF16BF16_RSILNSE_5MajorE0ELSG_1ELNSE_7ScaleInE1ELSH_1EEEEEENS3_6LayoutINS4_IJNS5_ILi2EEENS5_ILi1EEESM_EEENS4_IJSM_NS5_ILi0EEESO_EEEEENS4_IJNS3_10UnderscoreESR_SR_EEEEELb0EEEEEvNT_6ParamsE:
	.zero		640


//--------------------- .nv.constant0._ZN7cutlass13device_kernelIN5flash32FlashAttnBwdPostprocessConvertdQIN4cute5tupleIJNS3_1CILi64EEENS5_ILi128EEEEEENS_10bfloat16_tEfNS_4arch4Sm90ELi256ENS3_8TiledMMAINS3_8MMA_AtomIJNS3_4SM904GMMA27MMA_64x64x16_F32BF16BF16_SSILNSF_5MajorE0ELSH_1ELNSF_7ScaleInE1ELSI_1EEEEEENS3_6LayoutINS4_IJNS5_ILi1EEENS5_ILi2EEESM_EEENS4_IJNS5_ILi0EEESM_SP_EEEEENS4_IJNS3_10UnderscoreESS_SS_EEEEELb0EEEEEvNT_6ParamsE --------------------------
	.section	.nv.constant0._ZN7cutlass13device_kernelIN5flash32FlashAttnBwdPostprocessConvertdQIN4cute5tupleIJNS3_1CILi64EEENS5_ILi128EEEEEENS_10bfloat16_tEfNS_4arch4Sm90ELi256ENS3_8TiledMMAINS3_8MMA_AtomIJNS3_4SM904GMMA27MMA_64x64x16_F32BF16BF16_SSILNSF_5MajorE0ELSH_1ELNSF_7ScaleInE1ELSI_1EEEEEENS3_6LayoutINS4_IJNS5_ILi1EEENS5_ILi2EEESM_EEENS4_IJNS5_ILi0EEESM_SP_EEEEENS4_IJNS3_10UnderscoreESS_SS_EEEEELb0EEEEEvNT_6ParamsE,"a",@progbits
	.sectionflags	@""
	.align	4
.nv.constant0._ZN7cutlass13device_kernelIN5flash32FlashAttnBwdPostprocessConvertdQIN4cute5tupleIJNS3_1CILi64EEENS5_ILi128EEEEEENS_10bfloat16_tEfNS_4arch4Sm90ELi256ENS3_8TiledMMAINS3_8MMA_AtomIJNS3_4SM904GMMA27MMA_64x64x16_F32BF16BF16_SSILNSF_5MajorE0ELSH_1ELNSF_7ScaleInE1ELSI_1EEEEEENS3_6LayoutINS4_IJNS5_ILi1EEENS5_ILi2EEESM_EEENS4_IJNS5_ILi0EEESM_SP_EEEEENS4_IJNS3_10UnderscoreESS_SS_EEEEELb0EEEEEvNT_6ParamsE:
	.zero		640


//--------------------- .nv.constant0._ZN7cutlass13device_kernelIN5flash11enable_sm90INS1_16FlashAttnBwdSm90INS1_25CollectiveMainloopBwdSm90ILi2ELi2ELi2EN4cute5tupleIJNS5_1CILi1EEES8_S8_EEENS6_IJNS7_ILi64EEENS7_ILi128EEESB_EEENS_10bfloat16_tEfNS_4arch4Sm90ELb1ELb0ELb0ELb1ELb1ELb1ELb0ELb0ELi2ELi1ELi2ELi1ELb0EEENS1_24CollectiveEpilogueBwdGQAISC_fSF_Li256ELb1ELb1EEENS1_25SingleTileBwdLPTSchedulerILb1ELi128ELb1EEEEEEEEEvNT_6ParamsE --------------------------
	.section	.nv.constant0._ZN7cutlass13device_kernelIN5flash11enable_sm90INS1_16FlashAttnBwdSm90INS1_25CollectiveMainloopBwdSm90ILi2ELi2ELi2EN4cute5tupleIJNS5_1CILi1EEES8_S8_EEENS6_IJNS7_ILi64EEENS7_ILi128EEESB_EEENS_10bfloat16_tEfNS_4arch4Sm90ELb1ELb0ELb0ELb1ELb1ELb1ELb0ELb0ELi2ELi1ELi2ELi1ELb0EEENS1_24CollectiveEpilogueBwdGQAISC_fSF_Li256ELb1ELb1EEENS1_25SingleTileBwdLPTSchedulerILb1ELi128ELb1EEEEEEEEEvNT_6ParamsE,"a",@progbits
	.sectionflags	@""
	.align	4
.nv.constant0._ZN7cutlass13device_kernelIN5flash11enable_sm90INS1_16FlashAttnBwdSm90INS1_25CollectiveMainloopBwdSm90ILi2ELi2ELi2EN4cute5tupleIJNS5_1CILi1EEES8_S8_EEENS6_IJNS7_ILi64EEENS7_ILi128EEESB_EEENS_10bfloat16_tEfNS_4arch4Sm90ELb1ELb0ELb0ELb1ELb1ELb1ELb0ELb0ELi2ELi1ELi2ELi1ELb0EEENS1_24CollectiveEpilogueBwdGQAISC_fSF_Li256ELb1ELb1EEENS1_25SingleTileBwdLPTSchedulerILb1ELi128ELb1EEEEEEEEEvNT_6ParamsE:
	.zero		2432


//--------------------- .nv.constant0._ZN7cutlass13device_kernelIN5flash22FlashAttnBwdPreprocessIN4cute5tupleIJNS3_1CILi64EEENS5_ILi128EEEEEENS_10bfloat16_tEfNS_4arch4Sm90ELb1ELb1EEEEEvNT_6ParamsE --------------------------
	.section	.nv.constant0._ZN7cutlass13device_kernelIN5flash22FlashAttnBwdPreprocessIN4cute5tupleIJNS3_1CILi64EEENS5_ILi128EEEEEENS_10bfloat16_tEfNS_4arch4Sm90ELb1ELb1EEEEEvNT_6ParamsE,"a",@progbits
	.sectionflags	@""
	.align	4
.nv.constant0._ZN7cutlass13device_kernelIN5flash22FlashAttnBwdPreprocessIN4cute5tupleIJNS3_1CILi64EEENS5_ILi128EEEEEENS_10bfloat16_tEfNS_4arch4Sm90ELb1ELb1EEEEEvNT_6ParamsE:
	.zero		768


//--------------------- SYMBOLS --------------------------

	.type		.nv.reservedSmem.offset0,@object
	.size		.nv.reservedSmem.offset0,0x4
	.type		__assertfail,@function
